	.target	sm_90

	.elftype	@"ET_EXEC"


//--------------------- .note.nv.tkinfo           --------------------------
	.section	.note.nv.tkinfo,"",@"SHT_NOTE"
	.sectionflags	@"SHF_NOTE_NV_TKINFO"
	.tkinfo
        /*0018*/ 	.word	0x00000002
        /*0030*/ 	.string	""
        /*0030*/ 	.string	"ptxas"
        /*0030*/ 	.string	"Cuda compilation tools, release 13.0, V13.0.88"
        /*0030*/ 	.string	"Build cuda_13.0.r13.0/compiler.36424714_0"
        /*0030*/ 	.string	"-arch sm_90 -m 64 "



//--------------------- .note.nv.cuinfo           --------------------------
	.section	.note.nv.cuinfo,"",@"SHT_NOTE"
	.sectionflags	@"SHF_NOTE_NV_CUINFO"
        /*0018*/ 	.short	0x0002
        /*001a*/ 	.short	0x005a
        /*001c*/ 	.short	0x0082
	.zero		2


//--------------------- .nv.info                  --------------------------
	.section	.nv.info,"",@"SHT_CUDA_INFO"
	.align	4


	//----- nvinfo : EIATTR_REGCOUNT
	.align		4
        /*0000*/ 	.byte	0x04, 0x2f
        /*0002*/ 	.short	(.L_45 - .L_44)
	.align		4
.L_44:
        /*0004*/ 	.word	index@(_ZN2at6native29vectorized_elementwise_kernelILi8EZZZNS0_17asinh_kernel_cudaERNS_18TensorIteratorBaseEENKUlvE_clEvENKUlvE_clEvEUlN3c107complexIdEEE_St5arrayIPcLm2EEEEviT0_T1_)
        /*0008*/ 	.word	0x0000004e


	//----- nvinfo : EIATTR_FRAME_SIZE
	.align		4
.L_45:
        /*000c*/ 	.byte	0x04, 0x11
        /*000e*/ 	.short	(.L_47 - .L_46)
	.align		4
.L_46:
        /*0010*/ 	.word	index@($__internal_34_$__cuda_sm20_dsqrt_rn_f64_mediumpath_v1)
        /*0014*/ 	.word	0x00000000


	//----- nvinfo : EIATTR_FRAME_SIZE
	.align		4
.L_47:
        /*0018*/ 	.byte	0x04, 0x11
        /*001a*/ 	.short	(.L_49 - .L_48)
	.align		4
.L_48:
        /*001c*/ 	.word	index@($__internal_33_$__cuda_sm20_div_rn_f64_full)
        /*0020*/ 	.word	0x00000000


	//----- nvinfo : EIATTR_FRAME_SIZE
	.align		4
.L_49:
        /*0024*/ 	.byte	0x04, 0x11
        /*0026*/ 	.short	(.L_51 - .L_50)
	.align		4
.L_50:
        /*0028*/ 	.word	index@(_ZN2at6native29vectorized_elementwise_kernelILi8EZZZNS0_17asinh_kernel_cudaERNS_18TensorIteratorBaseEENKUlvE_clEvENKUlvE_clEvEUlN3c107complexIdEEE_St5arrayIPcLm2EEEEviT0_T1_)
        /*002c*/ 	.word	0x00000000


	//----- nvinfo : EIATTR_REGCOUNT
	.align		4
.L_51:
        /*0030*/ 	.byte	0x04, 0x2f
        /*0032*/ 	.short	(.L_53 - .L_52)
	.align		4
.L_52:
        /*0034*/ 	.word	index@(_ZN2at6native29vectorized_elementwise_kernelILi4EZZZNS0_17asinh_kernel_cudaERNS_18TensorIteratorBaseEENKUlvE_clEvENKUlvE_clEvEUlN3c107complexIdEEE_St5arrayIPcLm2EEEEviT0_T1_)
        /*0038*/ 	.word	0x0000004e


	//----- nvinfo : EIATTR_FRAME_SIZE
	.align		4
.L_53:
        /*003c*/ 	.byte	0x04, 0x11
        /*003e*/ 	.short	(.L_55 - .L_54)
	.align		4
.L_54:
        /*0040*/ 	.word	index@($__internal_32_$__cuda_sm20_dsqrt_rn_f64_mediumpath_v1)
        /*0044*/ 	.word	0x00000000


	//----- nvinfo : EIATTR_FRAME_SIZE
	.align		4
.L_55:
        /*0048*/ 	.byte	0x04, 0x11
        /*004a*/ 	.short	(.L_57 - .L_56)
	.align		4
.L_56:
        /*004c*/ 	.word	index@($__internal_31_$__cuda_sm20_div_rn_f64_full)
        /*0050*/ 	.word	0x00000000


	//----- nvinfo : EIATTR_FRAME_SIZE
	.align		4
.L_57:
        /*0054*/ 	.byte	0x04, 0x11
        /*0056*/ 	.short	(.L_59 - .L_58)
	.align		4
.L_58:
        /*0058*/ 	.word	index@(_ZN2at6native29vectorized_elementwise_kernelILi4EZZZNS0_17asinh_kernel_cudaERNS_18TensorIteratorBaseEENKUlvE_clEvENKUlvE_clEvEUlN3c107complexIdEEE_St5arrayIPcLm2EEEEviT0_T1_)
        /*005c*/ 	.word	0x00000000


	//----- nvinfo : EIATTR_REGCOUNT
	.align		4
.L_59:
        /*0060*/ 	.byte	0x04, 0x2f
        /*0062*/ 	.short	(.L_61 - .L_60)
	.align		4
.L_60:
        /*0064*/ 	.word	index@(_ZN2at6native29vectorized_elementwise_kernelILi2EZZZNS0_17asinh_kernel_cudaERNS_18TensorIteratorBaseEENKUlvE_clEvENKUlvE_clEvEUlN3c107complexIdEEE_St5arrayIPcLm2EEEEviT0_T1_)
        /*0068*/ 	.word	0x0000004e


	//----- nvinfo : EIATTR_FRAME_SIZE
	.align		4
.L_61:
        /*006c*/ 	.byte	0x04, 0x11
        /*006e*/ 	.short	(.L_63 - .L_62)
	.align		4
.L_62:
        /*0070*/ 	.word	index@($__internal_30_$__cuda_sm20_dsqrt_rn_f64_mediumpath_v1)
        /*0074*/ 	.word	0x00000000


	//----- nvinfo : EIATTR_FRAME_SIZE
	.align		4
.L_63:
        /*0078*/ 	.byte	0x04, 0x11
        /*007a*/ 	.short	(.L_65 - .L_64)
	.align		4
.L_64:
        /*007c*/ 	.word	index@($__internal_29_$__cuda_sm20_div_rn_f64_full)
        /*0080*/ 	.word	0x00000000


	//----- nvinfo : EIATTR_FRAME_SIZE
	.align		4
.L_65:
        /*0084*/ 	.byte	0x04, 0x11
        /*0086*/ 	.short	(.L_67 - .L_66)
	.align		4
.L_66:
        /*0088*/ 	.word	index@(_ZN2at6native29vectorized_elementwise_kernelILi2EZZZNS0_17asinh_kernel_cudaERNS_18TensorIteratorBaseEENKUlvE_clEvENKUlvE_clEvEUlN3c107complexIdEEE_St5arrayIPcLm2EEEEviT0_T1_)
        /*008c*/ 	.word	0x00000000


	//----- nvinfo : EIATTR_REGCOUNT
	.align		4
.L_67:
        /*0090*/ 	.byte	0x04, 0x2f
        /*0092*/ 	.short	(.L_69 - .L_68)
	.align		4
.L_68:
        /*0094*/ 	.word	index@(_ZN2at6native27unrolled_elementwise_kernelIZZZNS0_17asinh_kernel_cudaERNS_18TensorIteratorBaseEENKUlvE_clEvENKUlvE_clEvEUlN3c107complexIdEEE_St5arrayIPcLm2EELi4E23TrivialOffsetCalculatorILi1EjESE_NS0_6memory15LoadWithoutCastENSF_16StoreWithoutCastEEEviT_T0_T2_T3_T4_T5_)
        /*0098*/ 	.word	0x0000003a


	//----- nvinfo : EIATTR_FRAME_SIZE
	.align		4
.L_69:
        /*009c*/ 	.byte	0x04, 0x11
        /*009e*/ 	.short	(.L_71 - .L_70)
	.align		4
.L_70:
        /*00a0*/ 	.word	index@($__internal_28_$__cuda_sm20_dsqrt_rn_f64_mediumpath_v1)
        /*00a4*/ 	.word	0x00000000


	//----- nvinfo : EIATTR_FRAME_SIZE
	.align		4
.L_71:
        /*00a8*/ 	.byte	0x04, 0x11
        /*00aa*/ 	.short	(.L_73 - .L_72)
	.align		4
.L_72:
        /*00ac*/ 	.word	index@($__internal_27_$__cuda_sm20_div_rn_f64_full)
        /*00b0*/ 	.word	0x00000000


	//----- nvinfo : EIATTR_FRAME_SIZE
	.align		4
.L_73:
        /*00b4*/ 	.byte	0x04, 0x11
        /*00b6*/ 	.short	(.L_75 - .L_74)
	.align		4
.L_74:
        /*00b8*/ 	.word	index@(_ZN2at6native27unrolled_elementwise_kernelIZZZNS0_17asinh_kernel_cudaERNS_18TensorIteratorBaseEENKUlvE_clEvENKUlvE_clEvEUlN3c107complexIdEEE_St5arrayIPcLm2EELi4E23TrivialOffsetCalculatorILi1EjESE_NS0_6memory15LoadWithoutCastENSF_16StoreWithoutCastEEEviT_T0_T2_T3_T4_T5_)
        /*00bc*/ 	.word	0x00000000


	//----- nvinfo : EIATTR_REGCOUNT
	.align		4
.L_75:
        /*00c0*/ 	.byte	0x04, 0x2f
        /*00c2*/ 	.short	(.L_77 - .L_76)
	.align		4
.L_76:
        /*00c4*/ 	.word	index@(_ZN2at6native18elementwise_kernelILi128ELi2EZNS0_22gpu_kernel_impl_nocastIZZZNS0_17asinh_kernel_cudaERNS_18TensorIteratorBaseEENKUlvE_clEvENKUlvE_clEvEUlN3c107complexIdEEE_EEvS4_RKT_EUliE_EEviT1_)
        /*00c8*/ 	.word	0x00000030


	//----- nvinfo : EIATTR_FRAME_SIZE
	.align		4
.L_77:
        /*00cc*/ 	.byte	0x04, 0x11
        /*00ce*/ 	.short	(.L_79 - .L_78)
	.align		4
.L_78:
        /*00d0*/ 	.word	index@($__internal_26_$__cuda_sm20_dsqrt_rn_f64_mediumpath_v1)
        /*00d4*/ 	.word	0x00000000


	//----- nvinfo : EIATTR_FRAME_SIZE
	.align		4
.L_79:
        /*00d8*/ 	.byte	0x04, 0x11
        /*00da*/ 	.short	(.L_81 - .L_80)
	.align		4
.L_80:
        /*00dc*/ 	.word	index@($__internal_25_$__cuda_sm20_div_rn_f64_full)
        /*00e0*/ 	.word	0x00000000


	//----- nvinfo : EIATTR_FRAME_SIZE
	.align		4
.L_81:
        /*00e4*/ 	.byte	0x04, 0x11
        /*00e6*/ 	.short	(.L_83 - .L_82)
	.align		4
.L_82:
        /*00e8*/ 	.word	index@(_ZN2at6native18elementwise_kernelILi128ELi2EZNS0_22gpu_kernel_impl_nocastIZZZNS0_17asinh_kernel_cudaERNS_18TensorIteratorBaseEENKUlvE_clEvENKUlvE_clEvEUlN3c107complexIdEEE_EEvS4_RKT_EUliE_EEviT1_)
        /*00ec*/ 	.word	0x00000000


	//----- nvinfo : EIATTR_REGCOUNT
	.align		4
.L_83:
        /*00f0*/ 	.byte	0x04, 0x2f
        /*00f2*/ 	.short	(.L_85 - .L_84)
	.align		4
.L_84:
        /*00f4*/ 	.word	index@(_ZN2at6native27unrolled_elementwise_kernelIZZZNS0_17asinh_kernel_cudaERNS_18TensorIteratorBaseEENKUlvE_clEvENKUlvE_clEvEUlN3c107complexIdEEE_St5arrayIPcLm2EELi4E23TrivialOffsetCalculatorILi1EjESE_NS0_6memory12LoadWithCastILi1EEENSF_13StoreWithCastILi1EEEEEviT_T0_T2_T3_T4_T5_)
        /*00f8*/ 	.word	0x00000038


	//----- nvinfo : EIATTR_FRAME_SIZE
	.align		4
.L_85:
        /*00fc*/ 	.byte	0x04, 0x11
        /*00fe*/ 	.short	(.L_87 - .L_86)
	.align		4
.L_86:
        /*0100*/ 	.word	index@($__internal_24_$__cuda_sm20_dsqrt_rn_f64_mediumpath_v1)
        /*0104*/ 	.word	0x00000000


	//----- nvinfo : EIATTR_FRAME_SIZE
	.align		4
.L_87:
        /*0108*/ 	.byte	0x04, 0x11
        /*010a*/ 	.short	(.L_89 - .L_88)
	.align		4
.L_88:
        /*010c*/ 	.word	index@($__internal_23_$__cuda_sm20_div_rn_f64_full)
        /*0110*/ 	.word	0x00000000


	//----- nvinfo : EIATTR_FRAME_SIZE
	.align		4
.L_89:
        /*0114*/ 	.byte	0x04, 0x11
        /*0116*/ 	.short	(.L_91 - .L_90)
	.align		4
.L_90:
        /*0118*/ 	.word	index@(_ZN2at6native27unrolled_elementwise_kernelIZZZNS0_17asinh_kernel_cudaERNS_18TensorIteratorBaseEENKUlvE_clEvENKUlvE_clEvEUlN3c107complexIdEEE_St5arrayIPcLm2EELi4E23TrivialOffsetCalculatorILi1EjESE_NS0_6memory12LoadWithCastILi1EEENSF_13StoreWithCastILi1EEEEEviT_T0_T2_T3_T4_T5_)
        /*011c*/ 	.word	0x00000000


	//----- nvinfo : EIATTR_REGCOUNT
	.align		4
.L_91:
        /*0120*/ 	.byte	0x04, 0x2f
        /*0122*/ 	.short	(.L_93 - .L_92)
	.align		4
.L_92:
        /*0124*/ 	.word	index@(_ZN2at6native18elementwise_kernelILi128ELi4EZNS0_15gpu_kernel_implIZZZNS0_17asinh_kernel_cudaERNS_18TensorIteratorBaseEENKUlvE_clEvENKUlvE_clEvEUlN3c107complexIdEEE_EEvS4_RKT_EUliE_EEviT1_)
        /*0128*/ 	.word	0x00000031


	//----- nvinfo : EIATTR_FRAME_SIZE
	.align		4
.L_93:
        /*012c*/ 	.byte	0x04, 0x11
        /*012e*/ 	.short	(.L_95 - .L_94)
	.align		4
.L_94:
        /*0130*/ 	.word	index@($__internal_22_$__cuda_sm20_dsqrt_rn_f64_mediumpath_v1)
        /*0134*/ 	.word	0x00000000


	//----- nvinfo : EIATTR_FRAME_SIZE
	.align		4
.L_95:
        /*0138*/ 	.byte	0x04, 0x11
        /*013a*/ 	.short	(.L_97 - .L_96)
	.align		4
.L_96:
        /*013c*/ 	.word	index@($__internal_21_$__cuda_sm20_div_rn_f64_full)
        /*0140*/ 	.word	0x00000000


	//----- nvinfo : EIATTR_FRAME_SIZE
	.align		4
.L_97:
        /*0144*/ 	.byte	0x04, 0x11
        /*0146*/ 	.short	(.L_99 - .L_98)
	.align		4
.L_98:
        /*0148*/ 	.word	index@(_ZN2at6native18elementwise_kernelILi128ELi4EZNS0_15gpu_kernel_implIZZZNS0_17asinh_kernel_cudaERNS_18TensorIteratorBaseEENKUlvE_clEvENKUlvE_clEvEUlN3c107complexIdEEE_EEvS4_RKT_EUliE_EEviT1_)
        /*014c*/ 	.word	0x00000000


	//----- nvinfo : EIATTR_REGCOUNT
	.align		4
.L_99:
        /*0150*/ 	.byte	0x04, 0x2f
        /*0152*/ 	.short	(.L_101 - .L_100)
	.align		4
.L_100:
        /*0154*/ 	.word	index@(_ZN2at6native29vectorized_elementwise_kernelILi8EZZZNS0_17asinh_kernel_cudaERNS_18TensorIteratorBaseEENKUlvE_clEvENKUlvE0_clEvEUlN3c107complexIfEEE_St5arrayIPcLm2EEEEviT0_T1_)
        /*0158*/ 	.word	0x00000025


	//----- nvinfo : EIATTR_FRAME_SIZE
	.align		4
.L_101:
        /*015c*/ 	.byte	0x04, 0x11
        /*015e*/ 	.short	(.L_103 - .L_102)
	.align		4
.L_102:
        /*0160*/ 	.word	index@($__internal_20_$__cuda_sm3x_div_rn_ftz_f32_slowpath)
        /*0164*/ 	.word	0x00000000


	//----- nvinfo : EIATTR_FRAME_SIZE
	.align		4
.L_103:
        /*0168*/ 	.byte	0x04, 0x11
        /*016a*/ 	.short	(.L_105 - .L_104)
	.align		4
.L_104:
        /*016c*/ 	.word	index@(_ZN2at6native29vectorized_elementwise_kernelILi8EZZZNS0_17asinh_kernel_cudaERNS_18TensorIteratorBaseEENKUlvE_clEvENKUlvE0_clEvEUlN3c107complexIfEEE_St5arrayIPcLm2EEEEviT0_T1_)
        /*0170*/ 	.word	0x00000000


	//----- nvinfo : EIATTR_REGCOUNT
	.align		4
.L_105:
        /*0174*/ 	.byte	0x04, 0x2f
        /*0176*/ 	.short	(.L_107 - .L_106)
	.align		4
.L_106:
        /*0178*/ 	.word	index@(_ZN2at6native29vectorized_elementwise_kernelILi4EZZZNS0_17asinh_kernel_cudaERNS_18TensorIteratorBaseEENKUlvE_clEvENKUlvE0_clEvEUlN3c107complexIfEEE_St5arrayIPcLm2EEEEviT0_T1_)
        /*017c*/ 	.word	0x00000025


	//----- nvinfo : EIATTR_FRAME_SIZE
	.align		4
.L_107:
        /*0180*/ 	.byte	0x04, 0x11
        /*0182*/ 	.short	(.L_109 - .L_108)
	.align		4
.L_108:
        /*0184*/ 	.word	index@($__internal_19_$__cuda_sm3x_div_rn_ftz_f32_slowpath)
        /*0188*/ 	.word	0x00000000


	//----- nvinfo : EIATTR_FRAME_SIZE
	.align		4
.L_109:
        /*018c*/ 	.byte	0x04, 0x11
        /*018e*/ 	.short	(.L_111 - .L_110)
	.align		4
.L_110:
        /*0190*/ 	.word	index@(_ZN2at6native29vectorized_elementwise_kernelILi4EZZZNS0_17asinh_kernel_cudaERNS_18TensorIteratorBaseEENKUlvE_clEvENKUlvE0_clEvEUlN3c107complexIfEEE_St5arrayIPcLm2EEEEviT0_T1_)
        /*0194*/ 	.word	0x00000000


	//----- nvinfo : EIATTR_REGCOUNT
	.align		4
.L_111:
        /*0198*/ 	.byte	0x04, 0x2f
        /*019a*/ 	.short	(.L_113 - .L_112)
	.align		4
.L_112:
        /*019c*/ 	.word	index@(_ZN2at6native29vectorized_elementwise_kernelILi2EZZZNS0_17asinh_kernel_cudaERNS_18TensorIteratorBaseEENKUlvE_clEvENKUlvE0_clEvEUlN3c107complexIfEEE_St5arrayIPcLm2EEEEviT0_T1_)
        /*01a0*/ 	.word	0x00000025


	//----- nvinfo : EIATTR_FRAME_SIZE
	.align		4
.L_113:
        /*01a4*/ 	.byte	0x04, 0x11
        /*01a6*/ 	.short	(.L_115 - .L_114)
	.align		4
.L_114:
        /*01a8*/ 	.word	index@($__internal_18_$__cuda_sm3x_div_rn_ftz_f32_slowpath)
        /*01ac*/ 	.word	0x00000000


	//----- nvinfo : EIATTR_FRAME_SIZE
	.align		4
.L_115:
        /*01b0*/ 	.byte	0x04, 0x11
        /*01b2*/ 	.short	(.L_117 - .L_116)
	.align		4
.L_116:
        /*01b4*/ 	.word	index@(_ZN2at6native29vectorized_elementwise_kernelILi2EZZZNS0_17asinh_kernel_cudaERNS_18TensorIteratorBaseEENKUlvE_clEvENKUlvE0_clEvEUlN3c107complexIfEEE_St5arrayIPcLm2EEEEviT0_T1_)
        /*01b8*/ 	.word	0x00000000


	//----- nvinfo : EIATTR_REGCOUNT
	.align		4
.L_117:
        /*01bc*/ 	.byte	0x04, 0x2f
        /*01be*/ 	.short	(.L_119 - .L_118)
	.align		4
.L_118:
        /*01c0*/ 	.word	index@(_ZN2at6native27unrolled_elementwise_kernelIZZZNS0_17asinh_kernel_cudaERNS_18TensorIteratorBaseEENKUlvE_clEvENKUlvE0_clEvEUlN3c107complexIfEEE_St5arrayIPcLm2EELi4E23TrivialOffsetCalculatorILi1EjESE_NS0_6memory15LoadWithoutCastENSF_16StoreWithoutCastEEEviT_T0_T2_T3_T4_T5_)
        /*01c4*/ 	.word	0x00000020


	//----- nvinfo : EIATTR_FRAME_SIZE
	.align		4
.L_119:
        /*01c8*/ 	.byte	0x04, 0x11
        /*01ca*/ 	.short	(.L_121 - .L_120)
	.align		4
.L_120:
        /*01cc*/ 	.word	index@($__internal_17_$__cuda_sm3x_div_rn_ftz_f32_slowpath)
        /*01d0*/ 	.word	0x00000000


	//----- nvinfo : EIATTR_FRAME_SIZE
	.align		4
.L_121:
        /*01d4*/ 	.byte	0x04, 0x11
        /*01d6*/ 	.short	(.L_123 - .L_122)
	.align		4
.L_122:
        /*01d8*/ 	.word	index@(_ZN2at6native27unrolled_elementwise_kernelIZZZNS0_17asinh_kernel_cudaERNS_18TensorIteratorBaseEENKUlvE_clEvENKUlvE0_clEvEUlN3c107complexIfEEE_St5arrayIPcLm2EELi4E23TrivialOffsetCalculatorILi1EjESE_NS0_6memory15LoadWithoutCastENSF_16StoreWithoutCastEEEviT_T0_T2_T3_T4_T5_)
        /*01dc*/ 	.word	0x00000000


	//----- nvinfo : EIATTR_REGCOUNT
	.align		4
.L_123:
        /*01e0*/ 	.byte	0x04, 0x2f
        /*01e2*/ 	.short	(.L_125 - .L_124)
	.align		4
.L_124:
        /*01e4*/ 	.word	index@(_ZN2at6native18elementwise_kernelILi128ELi2EZNS0_22gpu_kernel_impl_nocastIZZZNS0_17asinh_kernel_cudaERNS_18TensorIteratorBaseEENKUlvE_clEvENKUlvE0_clEvEUlN3c107complexIfEEE_EEvS4_RKT_EUliE_EEviT1_)
        /*01e8*/ 	.word	0x00000018


	//----- nvinfo : EIATTR_FRAME_SIZE
	.align		4
.L_125:
        /*01ec*/ 	.byte	0x04, 0x11
        /*01ee*/ 	.short	(.L_127 - .L_126)
	.align		4
.L_126:
        /*01f0*/ 	.word	index@($__internal_16_$__cuda_sm3x_div_rn_ftz_f32_slowpath)
        /*01f4*/ 	.word	0x00000000


	//----- nvinfo : EIATTR_FRAME_SIZE
	.align		4
.L_127:
        /*01f8*/ 	.byte	0x04, 0x11
        /*01fa*/ 	.short	(.L_129 - .L_128)
	.align		4
.L_128:
        /*01fc*/ 	.word	index@(_ZN2at6native18elementwise_kernelILi128ELi2EZNS0_22gpu_kernel_impl_nocastIZZZNS0_17asinh_kernel_cudaERNS_18TensorIteratorBaseEENKUlvE_clEvENKUlvE0_clEvEUlN3c107complexIfEEE_EEvS4_RKT_EUliE_EEviT1_)
        /*0200*/ 	.word	0x00000000


	//----- nvinfo : EIATTR_REGCOUNT
	.align		4
.L_129:
        /*0204*/ 	.byte	0x04, 0x2f
        /*0206*/ 	.short	(.L_131 - .L_130)
	.align		4
.L_130:
        /*0208*/ 	.word	index@(_ZN2at6native27unrolled_elementwise_kernelIZZZNS0_17asinh_kernel_cudaERNS_18TensorIteratorBaseEENKUlvE_clEvENKUlvE0_clEvEUlN3c107complexIfEEE_St5arrayIPcLm2EELi4E23TrivialOffsetCalculatorILi1EjESE_NS0_6memory12LoadWithCastILi1EEENSF_13StoreWithCastILi1EEEEEviT_T0_T2_T3_T4_T5_)
        /*020c*/ 	.word	0x00000021


	//----- nvinfo : EIATTR_FRAME_SIZE
	.align		4
.L_131:
        /*0210*/ 	.byte	0x04, 0x11
        /*0212*/ 	.short	(.L_133 - .L_132)
	.align		4
.L_132:
        /*0214*/ 	.word	index@($__internal_15_$__cuda_sm3x_div_rn_ftz_f32_slowpath)
        /*0218*/ 	.word	0x00000000


	//----- nvinfo : EIATTR_FRAME_SIZE
	.align		4
.L_133:
        /*021c*/ 	.byte	0x04, 0x11
        /*021e*/ 	.short	(.L_135 - .L_134)
	.align		4
.L_134:
        /*0220*/ 	.word	index@(_ZN2at6native27unrolled_elementwise_kernelIZZZNS0_17asinh_kernel_cudaERNS_18TensorIteratorBaseEENKUlvE_clEvENKUlvE0_clEvEUlN3c107complexIfEEE_St5arrayIPcLm2EELi4E23TrivialOffsetCalculatorILi1EjESE_NS0_6memory12LoadWithCastILi1EEENSF_13StoreWithCastILi1EEEEEviT_T0_T2_T3_T4_T5_)
        /*0224*/ 	.word	0x00000000


	//----- nvinfo : EIATTR_REGCOUNT
	.align		4
.L_135:
        /*0228*/ 	.byte	0x04, 0x2f
        /*022a*/ 	.short	(.L_137 - .L_136)
	.align		4
.L_136:
        /*022c*/ 	.word	index@(_ZN2at6native18elementwise_kernelILi128ELi4EZNS0_15gpu_kernel_implIZZZNS0_17asinh_kernel_cudaERNS_18TensorIteratorBaseEENKUlvE_clEvENKUlvE0_clEvEUlN3c107complexIfEEE_EEvS4_RKT_EUliE_EEviT1_)
        /*0230*/ 	.word	0x0000001a


	//----- nvinfo : EIATTR_FRAME_SIZE
	.align		4
.L_137:
        /*0234*/ 	.byte	0x04, 0x11
        /*0236*/ 	.short	(.L_139 - .L_138)
	.align		4
.L_138:
        /*0238*/ 	.word	index@($__internal_14_$__cuda_sm3x_div_rn_ftz_f32_slowpath)
        /*023c*/ 	.word	0x00000000


	//----- nvinfo : EIATTR_FRAME_SIZE
	.align		4
.L_139:
        /*0240*/ 	.byte	0x04, 0x11
        /*0242*/ 	.short	(.L_141 - .L_140)
	.align		4
.L_140:
        /*0244*/ 	.word	index@(_ZN2at6native18elementwise_kernelILi128ELi4EZNS0_15gpu_kernel_implIZZZNS0_17asinh_kernel_cudaERNS_18TensorIteratorBaseEENKUlvE_clEvENKUlvE0_clEvEUlN3c107complexIfEEE_EEvS4_RKT_EUliE_EEviT1_)
        /*0248*/ 	.word	0x00000000


	//----- nvinfo : EIATTR_REGCOUNT
	.align		4
.L_141:
        /*024c*/ 	.byte	0x04, 0x2f
        /*024e*/ 	.short	(.L_143 - .L_142)
	.align		4
.L_142:
        /*0250*/ 	.word	index@(_ZN2at6native29vectorized_elementwise_kernelILi8EZZZNS0_17asinh_kernel_cudaERNS_18TensorIteratorBaseEENKUlvE_clEvENKUlvE1_clEvEUlN3c107complexINS6_4HalfEEEE_St5arrayIPcLm2EEEEviT0_T1_)
        /*0254*/ 	.word	0x00000027


	//----- nvinfo : EIATTR_FRAME_SIZE
	.align		4
.L_143:
        /*0258*/ 	.byte	0x04, 0x11
        /*025a*/ 	.short	(.L_145 - .L_144)
	.align		4
.L_144:
        /*025c*/ 	.word	index@($__internal_13_$__cuda_sm3x_div_rn_ftz_f32_slowpath)
        /*0260*/ 	.word	0x00000000


	//----- nvinfo : EIATTR_FRAME_SIZE
	.align		4
.L_145:
        /*0264*/ 	.byte	0x04, 0x11
        /*0266*/ 	.short	(.L_147 - .L_146)
	.align		4
.L_146:
        /*0268*/ 	.word	index@(_ZN2at6native29vectorized_elementwise_kernelILi8EZZZNS0_17asinh_kernel_cudaERNS_18TensorIteratorBaseEENKUlvE_clEvENKUlvE1_clEvEUlN3c107complexINS6_4HalfEEEE_St5arrayIPcLm2EEEEviT0_T1_)
        /*026c*/ 	.word	0x00000000


	//----- nvinfo : EIATTR_REGCOUNT
	.align		4
.L_147:
        /*0270*/ 	.byte	0x04, 0x2f
        /*0272*/ 	.short	(.L_149 - .L_148)
	.align		4
.L_148:
        /*0274*/ 	.word	index@(_ZN2at6native29vectorized_elementwise_kernelILi4EZZZNS0_17asinh_kernel_cudaERNS_18TensorIteratorBaseEENKUlvE_clEvENKUlvE1_clEvEUlN3c107complexINS6_4HalfEEEE_St5arrayIPcLm2EEEEviT0_T1_)
        /*0278*/ 	.word	0x00000027


	//----- nvinfo : EIATTR_FRAME_SIZE
	.align		4
.L_149:
        /*027c*/ 	.byte	0x04, 0x11
        /*027e*/ 	.short	(.L_151 - .L_150)
	.align		4
.L_150:
        /*0280*/ 	.word	index@($__internal_12_$__cuda_sm3x_div_rn_ftz_f32_slowpath)
        /*0284*/ 	.word	0x00000000


	//----- nvinfo : EIATTR_FRAME_SIZE
	.align		4
.L_151:
        /*0288*/ 	.byte	0x04, 0x11
        /*028a*/ 	.short	(.L_153 - .L_152)
	.align		4
.L_152:
        /*028c*/ 	.word	index@(_ZN2at6native29vectorized_elementwise_kernelILi4EZZZNS0_17asinh_kernel_cudaERNS_18TensorIteratorBaseEENKUlvE_clEvENKUlvE1_clEvEUlN3c107complexINS6_4HalfEEEE_St5arrayIPcLm2EEEEviT0_T1_)
        /*0290*/ 	.word	0x00000000


	//----- nvinfo : EIATTR_REGCOUNT
	.align		4
.L_153:
        /*0294*/ 	.byte	0x04, 0x2f
        /*0296*/ 	.short	(.L_155 - .L_154)
	.align		4
.L_154:
        /*0298*/ 	.word	index@(_ZN2at6native29vectorized_elementwise_kernelILi2EZZZNS0_17asinh_kernel_cudaERNS_18TensorIteratorBaseEENKUlvE_clEvENKUlvE1_clEvEUlN3c107complexINS6_4HalfEEEE_St5arrayIPcLm2EEEEviT0_T1_)
        /*029c*/ 	.word	0x00000025


	//----- nvinfo : EIATTR_FRAME_SIZE
	.align		4
.L_155:
        /*02a0*/ 	.byte	0x04, 0x11
        /*02a2*/ 	.short	(.L_157 - .L_156)
	.align		4
.L_156:
        /*02a4*/ 	.word	index@($__internal_11_$__cuda_sm3x_div_rn_ftz_f32_slowpath)
        /*02a8*/ 	.word	0x00000000


	//----- nvinfo : EIATTR_FRAME_SIZE
	.align		4
.L_157:
        /*02ac*/ 	.byte	0x04, 0x11
        /*02ae*/ 	.short	(.L_159 - .L_158)
	.align		4
.L_158:
        /*02b0*/ 	.word	index@(_ZN2at6native29vectorized_elementwise_kernelILi2EZZZNS0_17asinh_kernel_cudaERNS_18TensorIteratorBaseEENKUlvE_clEvENKUlvE1_clEvEUlN3c107complexINS6_4HalfEEEE_St5arrayIPcLm2EEEEviT0_T1_)
        /*02b4*/ 	.word	0x00000000


	//----- nvinfo : EIATTR_REGCOUNT
	.align		4
.L_159:
        /*02b8*/ 	.byte	0x04, 0x2f
        /*02ba*/ 	.short	(.L_161 - .L_160)
	.align		4
.L_160:
        /*02bc*/ 	.word	index@(_ZN2at6native27unrolled_elementwise_kernelIZZZNS0_17asinh_kernel_cudaERNS_18TensorIteratorBaseEENKUlvE_clEvENKUlvE1_clEvEUlN3c107complexINS6_4HalfEEEE_St5arrayIPcLm2EELi4E23TrivialOffsetCalculatorILi1EjESF_NS0_6memory15LoadWithoutCastENSG_16StoreWithoutCastEEEviT_T0_T2_T3_T4_T5_)
        /*02c0*/ 	.word	0x0000001e


	//----- nvinfo : EIATTR_FRAME_SIZE
	.align		4
.L_161:
        /*02c4*/ 	.byte	0x04, 0x11
        /*02c6*/ 	.short	(.L_163 - .L_162)
	.align		4
.L_162:
        /*02c8*/ 	.word	index@($__internal_10_$__cuda_sm3x_div_rn_ftz_f32_slowpath)
        /*02cc*/ 	.word	0x00000000


	//----- nvinfo : EIATTR_FRAME_SIZE
	.align		4
.L_163:
        /*02d0*/ 	.byte	0x04, 0x11
        /*02d2*/ 	.short	(.L_165 - .L_164)
	.align		4
.L_164:
        /*02d4*/ 	.word	index@(_ZN2at6native27unrolled_elementwise_kernelIZZZNS0_17asinh_kernel_cudaERNS_18TensorIteratorBaseEENKUlvE_clEvENKUlvE1_clEvEUlN3c107complexINS6_4HalfEEEE_St5arrayIPcLm2EELi4E23TrivialOffsetCalculatorILi1EjESF_NS0_6memory15LoadWithoutCastENSG_16StoreWithoutCastEEEviT_T0_T2_T3_T4_T5_)
        /*02d8*/ 	.word	0x00000000


	//----- nvinfo : EIATTR_REGCOUNT
	.align		4
.L_165:
        /*02dc*/ 	.byte	0x04, 0x2f
        /*02de*/ 	.short	(.L_167 - .L_166)
	.align		4
.L_166:
        /*02e0*/ 	.word	index@(_ZN2at6native18elementwise_kernelILi128ELi2EZNS0_22gpu_kernel_impl_nocastIZZZNS0_17asinh_kernel_cudaERNS_18TensorIteratorBaseEENKUlvE_clEvENKUlvE1_clEvEUlN3c107complexINS7_4HalfEEEE_EEvS4_RKT_EUliE_EEviT1_)
        /*02e4*/ 	.word	0x00000019


	//----- nvinfo : EIATTR_FRAME_SIZE
	.align		4
.L_167:
        /*02e8*/ 	.byte	0x04, 0x11
        /*02ea*/ 	.short	(.L_169 - .L_168)
	.align		4
.L_168:
        /*02ec*/ 	.word	index@($__internal_9_$__cuda_sm3x_div_rn_ftz_f32_slowpath)
        /*02f0*/ 	.word	0x00000000


	//----- nvinfo : EIATTR_FRAME_SIZE
	.align		4
.L_169:
        /*02f4*/ 	.byte	0x04, 0x11
        /*02f6*/ 	.short	(.L_171 - .L_170)
	.align		4
.L_170:
        /*02f8*/ 	.word	index@(_ZN2at6native18elementwise_kernelILi128ELi2EZNS0_22gpu_kernel_impl_nocastIZZZNS0_17asinh_kernel_cudaERNS_18TensorIteratorBaseEENKUlvE_clEvENKUlvE1_clEvEUlN3c107complexINS7_4HalfEEEE_EEvS4_RKT_EUliE_EEviT1_)
        /*02fc*/ 	.word	0x00000000


	//----- nvinfo : EIATTR_REGCOUNT
	.align		4
.L_171:
        /*0300*/ 	.byte	0x04, 0x2f
        /*0302*/ 	.short	(.L_173 - .L_172)
	.align		4
.L_172:
        /*0304*/ 	.word	index@(_ZN2at6native27unrolled_elementwise_kernelIZZZNS0_17asinh_kernel_cudaERNS_18TensorIteratorBaseEENKUlvE_clEvENKUlvE1_clEvEUlN3c107complexINS6_4HalfEEEE_St5arrayIPcLm2EELi4E23TrivialOffsetCalculatorILi1EjESF_NS0_6memory12LoadWithCastILi1EEENSG_13StoreWithCastILi1EEEEEviT_T0_T2_T3_T4_T5_)
        /*0308*/ 	.word	0x00000020


	//----- nvinfo : EIATTR_FRAME_SIZE
	.align		4
.L_173:
        /*030c*/ 	.byte	0x04, 0x11
        /*030e*/ 	.short	(.L_175 - .L_174)
	.align		4
.L_174:
        /*0310*/ 	.word	index@($__internal_8_$__cuda_sm3x_div_rn_ftz_f32_slowpath)
        /*0314*/ 	.word	0x00000000


	//----- nvinfo : EIATTR_FRAME_SIZE
	.align		4
.L_175:
        /*0318*/ 	.byte	0x04, 0x11
        /*031a*/ 	.short	(.L_177 - .L_176)
	.align		4
.L_176:
        /*031c*/ 	.word	index@(_ZN2at6native27unrolled_elementwise_kernelIZZZNS0_17asinh_kernel_cudaERNS_18TensorIteratorBaseEENKUlvE_clEvENKUlvE1_clEvEUlN3c107complexINS6_4HalfEEEE_St5arrayIPcLm2EELi4E23TrivialOffsetCalculatorILi1EjESF_NS0_6memory12LoadWithCastILi1EEENSG_13StoreWithCastILi1EEEEEviT_T0_T2_T3_T4_T5_)
        /*0320*/ 	.word	0x00000000


	//----- nvinfo : EIATTR_REGCOUNT
	.align		4
.L_177:
        /*0324*/ 	.byte	0x04, 0x2f
        /*0326*/ 	.short	(.L_179 - .L_178)
	.align		4
.L_178:
        /*0328*/ 	.word	index@(_ZN2at6native18elementwise_kernelILi128ELi4EZNS0_15gpu_kernel_implIZZZNS0_17asinh_kernel_cudaERNS_18TensorIteratorBaseEENKUlvE_clEvENKUlvE1_clEvEUlN3c107complexINS7_4HalfEEEE_EEvS4_RKT_EUliE_EEviT1_)
        /*032c*/ 	.word	0x0000001a


	//----- nvinfo : EIATTR_FRAME_SIZE
	.align		4
.L_179:
        /*0330*/ 	.byte	0x04, 0x11
        /*0332*/ 	.short	(.L_181 - .L_180)
	.align		4
.L_180:
        /*0334*/ 	.word	index@($__internal_7_$__cuda_sm3x_div_rn_ftz_f32_slowpath)
        /*0338*/ 	.word	0x00000000


	//----- nvinfo : EIATTR_FRAME_SIZE
	.align		4
.L_181:
        /*033c*/ 	.byte	0x04, 0x11
        /*033e*/ 	.short	(.L_183 - .L_182)
	.align		4
.L_182:
        /*0340*/ 	.word	index@(_ZN2at6native18elementwise_kernelILi128ELi4EZNS0_15gpu_kernel_implIZZZNS0_17asinh_kernel_cudaERNS_18TensorIteratorBaseEENKUlvE_clEvENKUlvE1_clEvEUlN3c107complexINS7_4HalfEEEE_EEvS4_RKT_EUliE_EEviT1_)
        /*0344*/ 	.word	0x00000000


	//----- nvinfo : EIATTR_REGCOUNT
	.align		4
.L_183:
        /*0348*/ 	.byte	0x04, 0x2f
        /*034a*/ 	.short	(.L_185 - .L_184)
	.align		4
.L_184:
        /*034c*/ 	.word	index@(_ZN2at6native29vectorized_elementwise_kernelILi8EZZZNS0_17asinh_kernel_cudaERNS_18TensorIteratorBaseEENKUlvE0_clEvENKUlvE_clEvEUldE_St5arrayIPcLm2EEEEviT0_T1_)
        /*0350*/ 	.word	0x0000002c


	//----- nvinfo : EIATTR_FRAME_SIZE
	.align		4
.L_185:
        /*0354*/ 	.byte	0x04, 0x11
        /*0356*/ 	.short	(.L_187 - .L_186)
	.align		4
.L_186:
        /*0358*/ 	.word	index@($__internal_6_$__cuda_sm20_div_rn_f64_full)
        /*035c*/ 	.word	0x00000000


	//----- nvinfo : EIATTR_FRAME_SIZE
	.align		4
.L_187:
        /*0360*/ 	.byte	0x04, 0x11
        /*0362*/ 	.short	(.L_189 - .L_188)
	.align		4
.L_188:
        /*0364*/ 	.word	index@(_ZN2at6native29vectorized_elementwise_kernelILi8EZZZNS0_17asinh_kernel_cudaERNS_18TensorIteratorBaseEENKUlvE0_clEvENKUlvE_clEvEUldE_St5arrayIPcLm2EEEEviT0_T1_)
        /*0368*/ 	.word	0x00000000


	//----- nvinfo : EIATTR_REGCOUNT
	.align		4
.L_189:
        /*036c*/ 	.byte	0x04, 0x2f
        /*036e*/ 	.short	(.L_191 - .L_190)
	.align		4
.L_190:
        /*0370*/ 	.word	index@(_ZN2at6native29vectorized_elementwise_kernelILi4EZZZNS0_17asinh_kernel_cudaERNS_18TensorIteratorBaseEENKUlvE0_clEvENKUlvE_clEvEUldE_St5arrayIPcLm2EEEEviT0_T1_)
        /*0374*/ 	.word	0x0000002c


	//----- nvinfo : EIATTR_FRAME_SIZE
	.align		4
.L_191:
        /*0378*/ 	.byte	0x04, 0x11
        /*037a*/ 	.short	(.L_193 - .L_192)
	.align		4
.L_192:
        /*037c*/ 	.word	index@($__internal_5_$__cuda_sm20_div_rn_f64_full)
        /*0380*/ 	.word	0x00000000


	//----- nvinfo : EIATTR_FRAME_SIZE
	.align		4
.L_193:
        /*0384*/ 	.byte	0x04, 0x11
        /*0386*/ 	.short	(.L_195 - .L_194)
	.align		4
.L_194:
        /*0388*/ 	.word	index@(_ZN2at6native29vectorized_elementwise_kernelILi4EZZZNS0_17asinh_kernel_cudaERNS_18TensorIteratorBaseEENKUlvE0_clEvENKUlvE_clEvEUldE_St5arrayIPcLm2EEEEviT0_T1_)
        /*038c*/ 	.word	0x00000000


	//----- nvinfo : EIATTR_REGCOUNT
	.align		4
.L_195:
        /*0390*/ 	.byte	0x04, 0x2f
        /*0392*/ 	.short	(.L_197 - .L_196)
	.align		4
.L_196:
        /*0394*/ 	.word	index@(_ZN2at6native29vectorized_elementwise_kernelILi2EZZZNS0_17asinh_kernel_cudaERNS_18TensorIteratorBaseEENKUlvE0_clEvENKUlvE_clEvEUldE_St5arrayIPcLm2EEEEviT0_T1_)
        /*0398*/ 	.word	0x0000002c


	//----- nvinfo : EIATTR_FRAME_SIZE
	.align		4
.L_197:
        /*039c*/ 	.byte	0x04, 0x11
        /*039e*/ 	.short	(.L_199 - .L_198)
	.align		4
.L_198:
        /*03a0*/ 	.word	index@($__internal_4_$__cuda_sm20_div_rn_f64_full)
        /*03a4*/ 	.word	0x00000000


	//----- nvinfo : EIATTR_FRAME_SIZE
	.align		4
.L_199:
        /*03a8*/ 	.byte	0x04, 0x11
        /*03aa*/ 	.short	(.L_201 - .L_200)
	.align		4
.L_200:
        /*03ac*/ 	.word	index@(_ZN2at6native29vectorized_elementwise_kernelILi2EZZZNS0_17asinh_kernel_cudaERNS_18TensorIteratorBaseEENKUlvE0_clEvENKUlvE_clEvEUldE_St5arrayIPcLm2EEEEviT0_T1_)
        /*03b0*/ 	.word	0x00000000


	//----- nvinfo : EIATTR_REGCOUNT
	.align		4
.L_201:
        /*03b4*/ 	.byte	0x04, 0x2f
        /*03b6*/ 	.short	(.L_203 - .L_202)
	.align		4
.L_202:
        /*03b8*/ 	.word	index@(_ZN2at6native27unrolled_elementwise_kernelIZZZNS0_17asinh_kernel_cudaERNS_18TensorIteratorBaseEENKUlvE0_clEvENKUlvE_clEvEUldE_St5arrayIPcLm2EELi4E23TrivialOffsetCalculatorILi1EjESB_NS0_6memory15LoadWithoutCastENSC_16StoreWithoutCastEEEviT_T0_T2_T3_T4_T5_)
        /*03bc*/ 	.word	0x00000024


	//----- nvinfo : EIATTR_FRAME_SIZE
	.align		4
.L_203:
        /*03c0*/ 	.byte	0x04, 0x11
        /*03c2*/ 	.short	(.L_205 - .L_204)
	.align		4
.L_204:
        /*03c4*/ 	.word	index@($__internal_3_$__cuda_sm20_div_rn_f64_full)
        /*03c8*/ 	.word	0x00000000


	//----- nvinfo : EIATTR_FRAME_SIZE
	.align		4
.L_205:
        /*03cc*/ 	.byte	0x04, 0x11
        /*03ce*/ 	.short	(.L_207 - .L_206)
	.align		4
.L_206:
        /*03d0*/ 	.word	index@(_ZN2at6native27unrolled_elementwise_kernelIZZZNS0_17asinh_kernel_cudaERNS_18TensorIteratorBaseEENKUlvE0_clEvENKUlvE_clEvEUldE_St5arrayIPcLm2EELi4E23TrivialOffsetCalculatorILi1EjESB_NS0_6memory15LoadWithoutCastENSC_16StoreWithoutCastEEEviT_T0_T2_T3_T4_T5_)
        /*03d4*/ 	.word	0x00000000


	//----- nvinfo : EIATTR_REGCOUNT
	.align		4
.L_207:
        /*03d8*/ 	.byte	0x04, 0x2f
        /*03da*/ 	.short	(.L_209 - .L_208)
	.align		4
.L_208:
        /*03dc*/ 	.word	index@(_ZN2at6native18elementwise_kernelILi128ELi2EZNS0_22gpu_kernel_impl_nocastIZZZNS0_17asinh_kernel_cudaERNS_18TensorIteratorBaseEENKUlvE0_clEvENKUlvE_clEvEUldE_EEvS4_RKT_EUliE_EEviT1_)
        /*03e0*/ 	.word	0x00000020


	//----- nvinfo : EIATTR_FRAME_SIZE
	.align		4
.L_209:
        /*03e4*/ 	.byte	0x04, 0x11
        /*03e6*/ 	.short	(.L_211 - .L_210)
	.align		4
.L_210:
        /*03e8*/ 	.word	index@($__internal_2_$__cuda_sm20_div_rn_f64_full)
        /*03ec*/ 	.word	0x00000000


	//----- nvinfo : EIATTR_FRAME_SIZE
	.align		4
.L_211:
        /*03f0*/ 	.byte	0x04, 0x11
        /*03f2*/ 	.short	(.L_213 - .L_212)
	.align		4
.L_212:
        /*03f4*/ 	.word	index@(_ZN2at6native18elementwise_kernelILi128ELi2EZNS0_22gpu_kernel_impl_nocastIZZZNS0_17asinh_kernel_cudaERNS_18TensorIteratorBaseEENKUlvE0_clEvENKUlvE_clEvEUldE_EEvS4_RKT_EUliE_EEviT1_)
        /*03f8*/ 	.word	0x00000000


	//----- nvinfo : EIATTR_REGCOUNT
	.align		4
.L_213:
        /*03fc*/ 	.byte	0x04, 0x2f
        /*03fe*/ 	.short	(.L_215 - .L_214)
	.align		4
.L_214:
        /*0400*/ 	.word	index@(_ZN2at6native27unrolled_elementwise_kernelIZZZNS0_17asinh_kernel_cudaERNS_18TensorIteratorBaseEENKUlvE0_clEvENKUlvE_clEvEUldE_St5arrayIPcLm2EELi4E23TrivialOffsetCalculatorILi1EjESB_NS0_6memory12LoadWithCastILi1EEENSC_13StoreWithCastILi1EEEEEviT_T0_T2_T3_T4_T5_)
        /*0404*/ 	.word	0x00000026


	//----- nvinfo : EIATTR_FRAME_SIZE
	.align		4
.L_215:
        /*0408*/ 	.byte	0x04, 0x11
        /*040a*/ 	.short	(.L_217 - .L_216)
	.align		4
.L_216:
        /*040c*/ 	.word	index@($__internal_1_$__cuda_sm20_div_rn_f64_full)
        /*0410*/ 	.word	0x00000000


	//----- nvinfo : EIATTR_FRAME_SIZE
	.align		4
.L_217:
        /*0414*/ 	.byte	0x04, 0x11
        /*0416*/ 	.short	(.L_219 - .L_218)
	.align		4
.L_218:
        /*0418*/ 	.word	index@(_ZN2at6native27unrolled_elementwise_kernelIZZZNS0_17asinh_kernel_cudaERNS_18TensorIteratorBaseEENKUlvE0_clEvENKUlvE_clEvEUldE_St5arrayIPcLm2EELi4E23TrivialOffsetCalculatorILi1EjESB_NS0_6memory12LoadWithCastILi1EEENSC_13StoreWithCastILi1EEEEEviT_T0_T2_T3_T4_T5_)
        /*041c*/ 	.word	0x00000000


	//----- nvinfo : EIATTR_REGCOUNT
	.align		4
.L_219:
        /*0420*/ 	.byte	0x04, 0x2f
        /*0422*/ 	.short	(.L_221 - .L_220)
	.align		4
.L_220:
        /*0424*/ 	.word	index@(_ZN2at6native18elementwise_kernelILi128ELi4EZNS0_15gpu_kernel_implIZZZNS0_17asinh_kernel_cudaERNS_18TensorIteratorBaseEENKUlvE0_clEvENKUlvE_clEvEUldE_EEvS4_RKT_EUliE_EEviT1_)
        /*0428*/ 	.word	0x00000021


	//----- nvinfo : EIATTR_FRAME_SIZE
	.align		4
.L_221:
        /*042c*/ 	.byte	0x04, 0x11
        /*042e*/ 	.short	(.L_223 - .L_222)
	.align		4
.L_222:
        /*0430*/ 	.word	index@($__internal_0_$__cuda_sm20_div_rn_f64_full)
        /*0434*/ 	.word	0x00000000


	//----- nvinfo : EIATTR_FRAME_SIZE
	.align		4
.L_223:
        /*0438*/ 	.byte	0x04, 0x11
        /*043a*/ 	.short	(.L_225 - .L_224)
	.align		4
.L_224:
        /*043c*/ 	.word	index@(_ZN2at6native18elementwise_kernelILi128ELi4EZNS0_15gpu_kernel_implIZZZNS0_17asinh_kernel_cudaERNS_18TensorIteratorBaseEENKUlvE0_clEvENKUlvE_clEvEUldE_EEvS4_RKT_EUliE_EEviT1_)
        /*0440*/ 	.word	0x00000000


	//----- nvinfo : EIATTR_REGCOUNT
	.align		4
.L_225:
        /*0444*/ 	.byte	0x04, 0x2f
        /*0446*/ 	.short	(.L_227 - .L_226)
	.align		4
.L_226:
        /*0448*/ 	.word	index@(_ZN2at6native29vectorized_elementwise_kernelILi8EZZZNS0_17asinh_kernel_cudaERNS_18TensorIteratorBaseEENKUlvE0_clEvENKUlvE0_clEvEUlfE_St5arrayIPcLm2EEEEviT0_T1_)
        /*044c*/ 	.word	0x00000020


	//----- nvinfo : EIATTR_FRAME_SIZE
	.align		4
.L_227:
        /*0450*/ 	.byte	0x04, 0x11
        /*0452*/ 	.short	(.L_229 - .L_228)
	.align		4
.L_228:
        /*0454*/ 	.word	index@(_ZN2at6native29vectorized_elementwise_kernelILi8EZZZNS0_17asinh_kernel_cudaERNS_18TensorIteratorBaseEENKUlvE0_clEvENKUlvE0_clEvEUlfE_St5arrayIPcLm2EEEEviT0_T1_)
        /*0458*/ 	.word	0x00000000


	//----- nvinfo : EIATTR_REGCOUNT
	.align		4
.L_229:
        /*045c*/ 	.byte	0x04, 0x2f
        /*045e*/ 	.short	(.L_231 - .L_230)
	.align		4
.L_230:
        /*0460*/ 	.word	index@(_ZN2at6native29vectorized_elementwise_kernelILi4EZZZNS0_17asinh_kernel_cudaERNS_18TensorIteratorBaseEENKUlvE0_clEvENKUlvE0_clEvEUlfE_St5arrayIPcLm2EEEEviT0_T1_)
        /*0464*/ 	.word	0x00000020


	//----- nvinfo : EIATTR_FRAME_SIZE
	.align		4
.L_231:
        /*0468*/ 	.byte	0x04, 0x11
        /*046a*/ 	.short	(.L_233 - .L_232)
	.align		4
.L_232:
        /*046c*/ 	.word	index@(_ZN2at6native29vectorized_elementwise_kernelILi4EZZZNS0_17asinh_kernel_cudaERNS_18TensorIteratorBaseEENKUlvE0_clEvENKUlvE0_clEvEUlfE_St5arrayIPcLm2EEEEviT0_T1_)
        /*0470*/ 	.word	0x00000000


	//----- nvinfo : EIATTR_REGCOUNT
	.align		4
.L_233:
        /*0474*/ 	.byte	0x04, 0x2f
        /*0476*/ 	.short	(.L_235 - .L_234)
	.align		4
.L_234:
        /*0478*/ 	.word	index@(_ZN2at6native29vectorized_elementwise_kernelILi2EZZZNS0_17asinh_kernel_cudaERNS_18TensorIteratorBaseEENKUlvE0_clEvENKUlvE0_clEvEUlfE_St5arrayIPcLm2EEEEviT0_T1_)
        /*047c*/ 	.word	0x00000020


	//----- nvinfo : EIATTR_FRAME_SIZE
	.align		4
.L_235:
        /*0480*/ 	.byte	0x04, 0x11
        /*0482*/ 	.short	(.L_237 - .L_236)
	.align		4
.L_236:
        /*0484*/ 	.word	index@(_ZN2at6native29vectorized_elementwise_kernelILi2EZZZNS0_17asinh_kernel_cudaERNS_18TensorIteratorBaseEENKUlvE0_clEvENKUlvE0_clEvEUlfE_St5arrayIPcLm2EEEEviT0_T1_)
        /*0488*/ 	.word	0x00000000


	//----- nvinfo : EIATTR_REGCOUNT
	.align		4
.L_237:
        /*048c*/ 	.byte	0x04, 0x2f
        /*048e*/ 	.short	(.L_239 - .L_238)
	.align		4
.L_238:
        /*0490*/ 	.word	index@(_ZN2at6native27unrolled_elementwise_kernelIZZZNS0_17asinh_kernel_cudaERNS_18TensorIteratorBaseEENKUlvE0_clEvENKUlvE0_clEvEUlfE_St5arrayIPcLm2EELi4E23TrivialOffsetCalculatorILi1EjESB_NS0_6memory15LoadWithoutCastENSC_16StoreWithoutCastEEEviT_T0_T2_T3_T4_T5_)
        /*0494*/ 	.word	0x00000016


	//----- nvinfo : EIATTR_FRAME_SIZE
	.align		4
.L_239:
        /*0498*/ 	.byte	0x04, 0x11
        /*049a*/ 	.short	(.L_241 - .L_240)
	.align		4
.L_240:
        /*049c*/ 	.word	index@(_ZN2at6native27unrolled_elementwise_kernelIZZZNS0_17asinh_kernel_cudaERNS_18TensorIteratorBaseEENKUlvE0_clEvENKUlvE0_clEvEUlfE_St5arrayIPcLm2EELi4E23TrivialOffsetCalculatorILi1EjESB_NS0_6memory15LoadWithoutCastENSC_16StoreWithoutCastEEEviT_T0_T2_T3_T4_T5_)
        /*04a0*/ 	.word	0x00000000


	//----- nvinfo : EIATTR_REGCOUNT
	.align		4
.L_241:
        /*04a4*/ 	.byte	0x04, 0x2f
        /*04a6*/ 	.short	(.L_243 - .L_242)
	.align		4
.L_242:
        /*04a8*/ 	.word	index@(_ZN2at6native18elementwise_kernelILi128ELi2EZNS0_22gpu_kernel_impl_nocastIZZZNS0_17asinh_kernel_cudaERNS_18TensorIteratorBaseEENKUlvE0_clEvENKUlvE0_clEvEUlfE_EEvS4_RKT_EUliE_EEviT1_)
        /*04ac*/ 	.word	0x00000012


	//----- nvinfo : EIATTR_FRAME_SIZE
	.align		4
.L_243:
        /*04b0*/ 	.byte	0x04, 0x11
        /*04b2*/ 	.short	(.L_245 - .L_244)
	.align		4
.L_244:
        /*04b4*/ 	.word	index@(_ZN2at6native18elementwise_kernelILi128ELi2EZNS0_22gpu_kernel_impl_nocastIZZZNS0_17asinh_kernel_cudaERNS_18TensorIteratorBaseEENKUlvE0_clEvENKUlvE0_clEvEUlfE_EEvS4_RKT_EUliE_EEviT1_)
        /*04b8*/ 	.word	0x00000000


	//----- nvinfo : EIATTR_REGCOUNT
	.align		4
.L_245:
        /*04bc*/ 	.byte	0x04, 0x2f
        /*04be*/ 	.short	(.L_247 - .L_246)
	.align		4
.L_246:
        /*04c0*/ 	.word	index@(_ZN2at6native27unrolled_elementwise_kernelIZZZNS0_17asinh_kernel_cudaERNS_18TensorIteratorBaseEENKUlvE0_clEvENKUlvE0_clEvEUlfE_St5arrayIPcLm2EELi4E23TrivialOffsetCalculatorILi1EjESB_NS0_6memory12LoadWithCastILi1EEENSC_13StoreWithCastILi1EEEEEviT_T0_T2_T3_T4_T5_)
        /*04c4*/ 	.word	0x0000001d


	//----- nvinfo : EIATTR_FRAME_SIZE
	.align		4
.L_247:
        /*04c8*/ 	.byte	0x04, 0x11
        /*04ca*/ 	.short	(.L_249 - .L_248)
	.align		4
.L_248:
        /*04cc*/ 	.word	index@(_ZN2at6native27unrolled_elementwise_kernelIZZZNS0_17asinh_kernel_cudaERNS_18TensorIteratorBaseEENKUlvE0_clEvENKUlvE0_clEvEUlfE_St5arrayIPcLm2EELi4E23TrivialOffsetCalculatorILi1EjESB_NS0_6memory12LoadWithCastILi1EEENSC_13StoreWithCastILi1EEEEEviT_T0_T2_T3_T4_T5_)
        /*04d0*/ 	.word	0x00000000


	//----- nvinfo : EIATTR_REGCOUNT
	.align		4
.L_249:
        /*04d4*/ 	.byte	0x04, 0x2f
        /*04d6*/ 	.short	(.L_251 - .L_250)
	.align		4
.L_250:
        /*04d8*/ 	.word	index@(_ZN2at6native18elementwise_kernelILi128ELi4EZNS0_15gpu_kernel_implIZZZNS0_17asinh_kernel_cudaERNS_18TensorIteratorBaseEENKUlvE0_clEvENKUlvE0_clEvEUlfE_EEvS4_RKT_EUliE_EEviT1_)
        /*04dc*/ 	.word	0x0000001a


	//----- nvinfo : EIATTR_FRAME_SIZE
	.align		4
.L_251:
        /*04e0*/ 	.byte	0x04, 0x11
        /*04e2*/ 	.short	(.L_253 - .L_252)
	.align		4
.L_252:
        /*04e4*/ 	.word	index@(_ZN2at6native18elementwise_kernelILi128ELi4EZNS0_15gpu_kernel_implIZZZNS0_17asinh_kernel_cudaERNS_18TensorIteratorBaseEENKUlvE0_clEvENKUlvE0_clEvEUlfE_EEvS4_RKT_EUliE_EEviT1_)
        /*04e8*/ 	.word	0x00000000


	//----- nvinfo : EIATTR_REGCOUNT
	.align		4
.L_253:
        /*04ec*/ 	.byte	0x04, 0x2f
        /*04ee*/ 	.short	(.L_255 - .L_254)
	.align		4
.L_254:
        /*04f0*/ 	.word	index@(_ZN2at6native29vectorized_elementwise_kernelILi8EZZZNS0_17asinh_kernel_cudaERNS_18TensorIteratorBaseEENKUlvE0_clEvENKUlvE1_clEvEUlN3c104HalfEE_St5arrayIPcLm2EEEEviT0_T1_)
        /*04f4*/ 	.word	0x00000020


	//----- nvinfo : EIATTR_FRAME_SIZE
	.align		4
.L_255:
        /*04f8*/ 	.byte	0x04, 0x11
        /*04fa*/ 	.short	(.L_257 - .L_256)
	.align		4
.L_256:
        /*04fc*/ 	.word	index@(_ZN2at6native29vectorized_elementwise_kernelILi8EZZZNS0_17asinh_kernel_cudaERNS_18TensorIteratorBaseEENKUlvE0_clEvENKUlvE1_clEvEUlN3c104HalfEE_St5arrayIPcLm2EEEEviT0_T1_)
        /*0500*/ 	.word	0x00000000


	//----- nvinfo : EIATTR_REGCOUNT
	.align		4
.L_257:
        /*0504*/ 	.byte	0x04, 0x2f
        /*0506*/ 	.short	(.L_259 - .L_258)
	.align		4
.L_258:
        /*0508*/ 	.word	index@(_ZN2at6native29vectorized_elementwise_kernelILi4EZZZNS0_17asinh_kernel_cudaERNS_18TensorIteratorBaseEENKUlvE0_clEvENKUlvE1_clEvEUlN3c104HalfEE_St5arrayIPcLm2EEEEviT0_T1_)
        /*050c*/ 	.word	0x00000020


	//----- nvinfo : EIATTR_FRAME_SIZE
	.align		4
.L_259:
        /*0510*/ 	.byte	0x04, 0x11
        /*0512*/ 	.short	(.L_261 - .L_260)
	.align		4
.L_260:
        /*0514*/ 	.word	index@(_ZN2at6native29vectorized_elementwise_kernelILi4EZZZNS0_17asinh_kernel_cudaERNS_18TensorIteratorBaseEENKUlvE0_clEvENKUlvE1_clEvEUlN3c104HalfEE_St5arrayIPcLm2EEEEviT0_T1_)
        /*0518*/ 	.word	0x00000000


	//----- nvinfo : EIATTR_REGCOUNT
	.align		4
.L_261:
        /*051c*/ 	.byte	0x04, 0x2f
        /*051e*/ 	.short	(.L_263 - .L_262)
	.align		4
.L_262:
        /*0520*/ 	.word	index@(_ZN2at6native29vectorized_elementwise_kernelILi2EZZZNS0_17asinh_kernel_cudaERNS_18TensorIteratorBaseEENKUlvE0_clEvENKUlvE1_clEvEUlN3c104HalfEE_St5arrayIPcLm2EEEEviT0_T1_)
        /*0524*/ 	.word	0x00000020


	//----- nvinfo : EIATTR_FRAME_SIZE
	.align		4
.L_263:
        /*0528*/ 	.byte	0x04, 0x11
        /*052a*/ 	.short	(.L_265 - .L_264)
	.align		4
.L_264:
        /*052c*/ 	.word	index@(_ZN2at6native29vectorized_elementwise_kernelILi2EZZZNS0_17asinh_kernel_cudaERNS_18TensorIteratorBaseEENKUlvE0_clEvENKUlvE1_clEvEUlN3c104HalfEE_St5arrayIPcLm2EEEEviT0_T1_)
        /*0530*/ 	.word	0x00000000


	//----- nvinfo : EIATTR_REGCOUNT
	.align		4
.L_265:
        /*0534*/ 	.byte	0x04, 0x2f
        /*0536*/ 	.short	(.L_267 - .L_266)
	.align		4
.L_266:
        /*0538*/ 	.word	index@(_ZN2at6native27unrolled_elementwise_kernelIZZZNS0_17asinh_kernel_cudaERNS_18TensorIteratorBaseEENKUlvE0_clEvENKUlvE1_clEvEUlN3c104HalfEE_St5arrayIPcLm2EELi4E23TrivialOffsetCalculatorILi1EjESD_NS0_6memory15LoadWithoutCastENSE_16StoreWithoutCastEEEviT_T0_T2_T3_T4_T5_)
        /*053c*/ 	.word	0x00000016


	//----- nvinfo : EIATTR_FRAME_SIZE
	.align		4
.L_267:
        /*0540*/ 	.byte	0x04, 0x11
        /*0542*/ 	.short	(.L_269 - .L_268)
	.align		4
.L_268:
        /*0544*/ 	.word	index@(_ZN2at6native27unrolled_elementwise_kernelIZZZNS0_17asinh_kernel_cudaERNS_18TensorIteratorBaseEENKUlvE0_clEvENKUlvE1_clEvEUlN3c104HalfEE_St5arrayIPcLm2EELi4E23TrivialOffsetCalculatorILi1EjESD_NS0_6memory15LoadWithoutCastENSE_16StoreWithoutCastEEEviT_T0_T2_T3_T4_T5_)
        /*0548*/ 	.word	0x00000000


	//----- nvinfo : EIATTR_REGCOUNT
	.align		4
.L_269:
        /*054c*/ 	.byte	0x04, 0x2f
        /*054e*/ 	.short	(.L_271 - .L_270)
	.align		4
.L_270:
        /*0550*/ 	.word	index@(_ZN2at6native18elementwise_kernelILi128ELi4EZNS0_22gpu_kernel_impl_nocastIZZZNS0_17asinh_kernel_cudaERNS_18TensorIteratorBaseEENKUlvE0_clEvENKUlvE1_clEvEUlN3c104HalfEE_EEvS4_RKT_EUliE_EEviT1_)
        /*0554*/ 	.word	0x00000012


	//----- nvinfo : EIATTR_FRAME_SIZE
	.align		4
.L_271:
        /*0558*/ 	.byte	0x04, 0x11
        /*055a*/ 	.short	(.L_273 - .L_272)
	.align		4
.L_272:
        /*055c*/ 	.word	index@(_ZN2at6native18elementwise_kernelILi128ELi4EZNS0_22gpu_kernel_impl_nocastIZZZNS0_17asinh_kernel_cudaERNS_18TensorIteratorBaseEENKUlvE0_clEvENKUlvE1_clEvEUlN3c104HalfEE_EEvS4_RKT_EUliE_EEviT1_)
        /*0560*/ 	.word	0x00000000


	//----- nvinfo : EIATTR_REGCOUNT
	.align		4
.L_273:
        /*0564*/ 	.byte	0x04, 0x2f
        /*0566*/ 	.short	(.L_275 - .L_274)
	.align		4
.L_274:
        /*0568*/ 	.word	index@(_ZN2at6native27unrolled_elementwise_kernelIZZZNS0_17asinh_kernel_cudaERNS_18TensorIteratorBaseEENKUlvE0_clEvENKUlvE1_clEvEUlN3c104HalfEE_St5arrayIPcLm2EELi4E23TrivialOffsetCalculatorILi1EjESD_NS0_6memory12LoadWithCastILi1EEENSE_13StoreWithCastILi1EEEEEviT_T0_T2_T3_T4_T5_)
        /*056c*/ 	.word	0x0000001c


	//----- nvinfo : EIATTR_FRAME_SIZE
	.align		4
.L_275:
        /*0570*/ 	.byte	0x04, 0x11
        /*0572*/ 	.short	(.L_277 - .L_276)
	.align		4
.L_276:
        /*0574*/ 	.word	index@(_ZN2at6native27unrolled_elementwise_kernelIZZZNS0_17asinh_kernel_cudaERNS_18TensorIteratorBaseEENKUlvE0_clEvENKUlvE1_clEvEUlN3c104HalfEE_St5arrayIPcLm2EELi4E23TrivialOffsetCalculatorILi1EjESD_NS0_6memory12LoadWithCastILi1EEENSE_13StoreWithCastILi1EEEEEviT_T0_T2_T3_T4_T5_)
        /*0578*/ 	.word	0x00000000


	//----- nvinfo : EIATTR_REGCOUNT
	.align		4
.L_277:
        /*057c*/ 	.byte	0x04, 0x2f
        /*057e*/ 	.short	(.L_279 - .L_278)
	.align		4
.L_278:
        /*0580*/ 	.word	index@(_ZN2at6native18elementwise_kernelILi128ELi4EZNS0_15gpu_kernel_implIZZZNS0_17asinh_kernel_cudaERNS_18TensorIteratorBaseEENKUlvE0_clEvENKUlvE1_clEvEUlN3c104HalfEE_EEvS4_RKT_EUliE_EEviT1_)
        /*0584*/ 	.word	0x0000001a


	//----- nvinfo : EIATTR_FRAME_SIZE
	.align		4
.L_279:
        /*0588*/ 	.byte	0x04, 0x11
        /*058a*/ 	.short	(.L_281 - .L_280)
	.align		4
.L_280:
        /*058c*/ 	.word	index@(_ZN2at6native18elementwise_kernelILi128ELi4EZNS0_15gpu_kernel_implIZZZNS0_17asinh_kernel_cudaERNS_18TensorIteratorBaseEENKUlvE0_clEvENKUlvE1_clEvEUlN3c104HalfEE_EEvS4_RKT_EUliE_EEviT1_)
        /*0590*/ 	.word	0x00000000


	//----- nvinfo : EIATTR_REGCOUNT
	.align		4
.L_281:
        /*0594*/ 	.byte	0x04, 0x2f
        /*0596*/ 	.short	(.L_283 - .L_282)
	.align		4
.L_282:
        /*0598*/ 	.word	index@(_ZN2at6native29vectorized_elementwise_kernelILi8EZZZNS0_17asinh_kernel_cudaERNS_18TensorIteratorBaseEENKUlvE0_clEvENKUlvE2_clEvEUlN3c108BFloat16EE_St5arrayIPcLm2EEEEviT0_T1_)
        /*059c*/ 	.word	0x00000020


	//----- nvinfo : EIATTR_FRAME_SIZE
	.align		4
.L_283:
        /*05a0*/ 	.byte	0x04, 0x11
        /*05a2*/ 	.short	(.L_285 - .L_284)
	.align		4
.L_284:
        /*05a4*/ 	.word	index@(_ZN2at6native29vectorized_elementwise_kernelILi8EZZZNS0_17asinh_kernel_cudaERNS_18TensorIteratorBaseEENKUlvE0_clEvENKUlvE2_clEvEUlN3c108BFloat16EE_St5arrayIPcLm2EEEEviT0_T1_)
        /*05a8*/ 	.word	0x00000000


	//----- nvinfo : EIATTR_REGCOUNT
	.align		4
.L_285:
        /*05ac*/ 	.byte	0x04, 0x2f
        /*05ae*/ 	.short	(.L_287 - .L_286)
	.align		4
.L_286:
        /*05b0*/ 	.word	index@(_ZN2at6native29vectorized_elementwise_kernelILi4EZZZNS0_17asinh_kernel_cudaERNS_18TensorIteratorBaseEENKUlvE0_clEvENKUlvE2_clEvEUlN3c108BFloat16EE_St5arrayIPcLm2EEEEviT0_T1_)
        /*05b4*/ 	.word	0x00000020


	//----- nvinfo : EIATTR_FRAME_SIZE
	.align		4
.L_287:
        /*05b8*/ 	.byte	0x04, 0x11
        /*05ba*/ 	.short	(.L_289 - .L_288)
	.align		4
.L_288:
        /*05bc*/ 	.word	index@(_ZN2at6native29vectorized_elementwise_kernelILi4EZZZNS0_17asinh_kernel_cudaERNS_18TensorIteratorBaseEENKUlvE0_clEvENKUlvE2_clEvEUlN3c108BFloat16EE_St5arrayIPcLm2EEEEviT0_T1_)
        /*05c0*/ 	.word	0x00000000


	//----- nvinfo : EIATTR_REGCOUNT
	.align		4
.L_289:
        /*05c4*/ 	.byte	0x04, 0x2f
        /*05c6*/ 	.short	(.L_291 - .L_290)
	.align		4
.L_290:
        /*05c8*/ 	.word	index@(_ZN2at6native29vectorized_elementwise_kernelILi2EZZZNS0_17asinh_kernel_cudaERNS_18TensorIteratorBaseEENKUlvE0_clEvENKUlvE2_clEvEUlN3c108BFloat16EE_St5arrayIPcLm2EEEEviT0_T1_)
        /*05cc*/ 	.word	0x00000020


	//----- nvinfo : EIATTR_FRAME_SIZE
	.align		4
.L_291:
        /*05d0*/ 	.byte	0x04, 0x11
        /*05d2*/ 	.short	(.L_293 - .L_292)
	.align		4
.L_292:
        /*05d4*/ 	.word	index@(_ZN2at6native29vectorized_elementwise_kernelILi2EZZZNS0_17asinh_kernel_cudaERNS_18TensorIteratorBaseEENKUlvE0_clEvENKUlvE2_clEvEUlN3c108BFloat16EE_St5arrayIPcLm2EEEEviT0_T1_)
        /*05d8*/ 	.word	0x00000000


	//----- nvinfo : EIATTR_REGCOUNT
	.align		4
.L_293:
        /*05dc*/ 	.byte	0x04, 0x2f
        /*05de*/ 	.short	(.L_295 - .L_294)
	.align		4
.L_294:
        /*05e0*/ 	.word	index@(_ZN2at6native27unrolled_elementwise_kernelIZZZNS0_17asinh_kernel_cudaERNS_18TensorIteratorBaseEENKUlvE0_clEvENKUlvE2_clEvEUlN3c108BFloat16EE_St5arrayIPcLm2EELi4E23TrivialOffsetCalculatorILi1EjESD_NS0_6memory15LoadWithoutCastENSE_16StoreWithoutCastEEEviT_T0_T2_T3_T4_T5_)
        /*05e4*/ 	.word	0x00000016


	//----- nvinfo : EIATTR_FRAME_SIZE
	.align		4
.L_295:
        /*05e8*/ 	.byte	0x04, 0x11
        /*05ea*/ 	.short	(.L_297 - .L_296)
	.align		4
.L_296:
        /*05ec*/ 	.word	index@(_ZN2at6native27unrolled_elementwise_kernelIZZZNS0_17asinh_kernel_cudaERNS_18TensorIteratorBaseEENKUlvE0_clEvENKUlvE2_clEvEUlN3c108BFloat16EE_St5arrayIPcLm2EELi4E23TrivialOffsetCalculatorILi1EjESD_NS0_6memory15LoadWithoutCastENSE_16StoreWithoutCastEEEviT_T0_T2_T3_T4_T5_)
        /*05f0*/ 	.word	0x00000000


	//----- nvinfo : EIATTR_REGCOUNT
	.align		4
.L_297:
        /*05f4*/ 	.byte	0x04, 0x2f
        /*05f6*/ 	.short	(.L_299 - .L_298)
	.align		4
.L_298:
        /*05f8*/ 	.word	index@(_ZN2at6native18elementwise_kernelILi128ELi4EZNS0_22gpu_kernel_impl_nocastIZZZNS0_17asinh_kernel_cudaERNS_18TensorIteratorBaseEENKUlvE0_clEvENKUlvE2_clEvEUlN3c108BFloat16EE_EEvS4_RKT_EUliE_EEviT1_)
        /*05fc*/ 	.word	0x00000012


	//----- nvinfo : EIATTR_FRAME_SIZE
	.align		4
.L_299:
        /*0600*/ 	.byte	0x04, 0x11
        /*0602*/ 	.short	(.L_301 - .L_300)
	.align		4
.L_300:
        /*0604*/ 	.word	index@(_ZN2at6native18elementwise_kernelILi128ELi4EZNS0_22gpu_kernel_impl_nocastIZZZNS0_17asinh_kernel_cudaERNS_18TensorIteratorBaseEENKUlvE0_clEvENKUlvE2_clEvEUlN3c108BFloat16EE_EEvS4_RKT_EUliE_EEviT1_)
        /*0608*/ 	.word	0x00000000


	//----- nvinfo : EIATTR_REGCOUNT
	.align		4
.L_301:
        /*060c*/ 	.byte	0x04, 0x2f
        /*060e*/ 	.short	(.L_303 - .L_302)
	.align		4
.L_302:
        /*0610*/ 	.word	index@(_ZN2at6native27unrolled_elementwise_kernelIZZZNS0_17asinh_kernel_cudaERNS_18TensorIteratorBaseEENKUlvE0_clEvENKUlvE2_clEvEUlN3c108BFloat16EE_St5arrayIPcLm2EELi4E23TrivialOffsetCalculatorILi1EjESD_NS0_6memory12LoadWithCastILi1EEENSE_13StoreWithCastILi1EEEEEviT_T0_T2_T3_T4_T5_)
        /*0614*/ 	.word	0x0000001c


	//----- nvinfo : EIATTR_FRAME_SIZE
	.align		4
.L_303:
        /*0618*/ 	.byte	0x04, 0x11
        /*061a*/ 	.short	(.L_305 - .L_304)
	.align		4
.L_304:
        /*061c*/ 	.word	index@(_ZN2at6native27unrolled_elementwise_kernelIZZZNS0_17asinh_kernel_cudaERNS_18TensorIteratorBaseEENKUlvE0_clEvENKUlvE2_clEvEUlN3c108BFloat16EE_St5arrayIPcLm2EELi4E23TrivialOffsetCalculatorILi1EjESD_NS0_6memory12LoadWithCastILi1EEENSE_13StoreWithCastILi1EEEEEviT_T0_T2_T3_T4_T5_)
        /*0620*/ 	.word	0x00000000


	//----- nvinfo : EIATTR_REGCOUNT
	.align		4
.L_305:
        /*0624*/ 	.byte	0x04, 0x2f
        /*0626*/ 	.short	(.L_307 - .L_306)
	.align		4
.L_306:
        /*0628*/ 	.word	index@(_ZN2at6native18elementwise_kernelILi128ELi4EZNS0_15gpu_kernel_implIZZZNS0_17asinh_kernel_cudaERNS_18TensorIteratorBaseEENKUlvE0_clEvENKUlvE2_clEvEUlN3c108BFloat16EE_EEvS4_RKT_EUliE_EEviT1_)
        /*062c*/ 	.word	0x0000001a


	//----- nvinfo : EIATTR_FRAME_SIZE
	.align		4
.L_307:
        /*0630*/ 	.byte	0x04, 0x11
        /*0632*/ 	.short	(.L_309 - .L_308)
	.align		4
.L_308:
        /*0634*/ 	.word	index@(_ZN2at6native18elementwise_kernelILi128ELi4EZNS0_15gpu_kernel_implIZZZNS0_17asinh_kernel_cudaERNS_18TensorIteratorBaseEENKUlvE0_clEvENKUlvE2_clEvEUlN3c108BFloat16EE_EEvS4_RKT_EUliE_EEviT1_)
        /*0638*/ 	.word	0x00000000


	//----- nvinfo : EIATTR_MIN_STACK_SIZE
	.align		4
.L_309:
        /*063c*/ 	.byte	0x04, 0x12
        /*063e*/ 	.short	(.L_311 - .L_310)
	.align		4
.L_310:
        /*0640*/ 	.word	index@(_ZN2at6native18elementwise_kernelILi128ELi4EZNS0_15gpu_kernel_implIZZZNS0_17asinh_kernel_cudaERNS_18TensorIteratorBaseEENKUlvE0_clEvENKUlvE2_clEvEUlN3c108BFloat16EE_EEvS4_RKT_EUliE_EEviT1_)
        /*0644*/ 	.word	0x00000000


	//----- nvinfo : EIATTR_MIN_STACK_SIZE
	.align		4
.L_311:
        /*0648*/ 	.byte	0x04, 0x12
        /*064a*/ 	.short	(.L_313 - .L_312)
	.align		4
.L_312:
        /*064c*/ 	.word	index@(_ZN2at6native27unrolled_elementwise_kernelIZZZNS0_17asinh_kernel_cudaERNS_18TensorIteratorBaseEENKUlvE0_clEvENKUlvE2_clEvEUlN3c108BFloat16EE_St5arrayIPcLm2EELi4E23TrivialOffsetCalculatorILi1EjESD_NS0_6memory12LoadWithCastILi1EEENSE_13StoreWithCastILi1EEEEEviT_T0_T2_T3_T4_T5_)
        /*0650*/ 	.word	0x00000000


	//----- nvinfo : EIATTR_MIN_STACK_SIZE
	.align		4
.L_313:
        /*0654*/ 	.byte	0x04, 0x12
        /*0656*/ 	.short	(.L_315 - .L_314)
	.align		4
.L_314:
        /*0658*/ 	.word	index@(_ZN2at6native18elementwise_kernelILi128ELi4EZNS0_22gpu_kernel_impl_nocastIZZZNS0_17asinh_kernel_cudaERNS_18TensorIteratorBaseEENKUlvE0_clEvENKUlvE2_clEvEUlN3c108BFloat16EE_EEvS4_RKT_EUliE_EEviT1_)
        /*065c*/ 	.word	0x00000000


	//----- nvinfo : EIATTR_MIN_STACK_SIZE
	.align		4
.L_315:
        /*0660*/ 	.byte	0x04, 0x12
        /*0662*/ 	.short	(.L_317 - .L_316)
	.align		4
.L_316:
        /*0664*/ 	.word	index@(_ZN2at6native27unrolled_elementwise_kernelIZZZNS0_17asinh_kernel_cudaERNS_18TensorIteratorBaseEENKUlvE0_clEvENKUlvE2_clEvEUlN3c108BFloat16EE_St5arrayIPcLm2EELi4E23TrivialOffsetCalculatorILi1EjESD_NS0_6memory15LoadWithoutCastENSE_16StoreWithoutCastEEEviT_T0_T2_T3_T4_T5_)
        /*0668*/ 	.word	0x00000000


	//----- nvinfo : EIATTR_MIN_STACK_SIZE
	.align		4
.L_317:
        /*066c*/ 	.byte	0x04, 0x12
        /*066e*/ 	.short	(.L_319 - .L_318)
	.align		4
.L_318:
        /*0670*/ 	.word	index@(_ZN2at6native29vectorized_elementwise_kernelILi2EZZZNS0_17asinh_kernel_cudaERNS_18TensorIteratorBaseEENKUlvE0_clEvENKUlvE2_clEvEUlN3c108BFloat16EE_St5arrayIPcLm2EEEEviT0_T1_)
        /*0674*/ 	.word	0x00000000


	//----- nvinfo : EIATTR_MIN_STACK_SIZE
	.align		4
.L_319:
        /*0678*/ 	.byte	0x04, 0x12
        /*067a*/ 	.short	(.L_321 - .L_320)
	.align		4
.L_320:
        /*067c*/ 	.word	index@(_ZN2at6native29vectorized_elementwise_kernelILi4EZZZNS0_17asinh_kernel_cudaERNS_18TensorIteratorBaseEENKUlvE0_clEvENKUlvE2_clEvEUlN3c108BFloat16EE_St5arrayIPcLm2EEEEviT0_T1_)
        /*0680*/ 	.word	0x00000000


	//----- nvinfo : EIATTR_MIN_STACK_SIZE
	.align		4
.L_321:
        /*0684*/ 	.byte	0x04, 0x12
        /*0686*/ 	.short	(.L_323 - .L_322)
	.align		4
.L_322:
        /*0688*/ 	.word	index@(_ZN2at6native29vectorized_elementwise_kernelILi8EZZZNS0_17asinh_kernel_cudaERNS_18TensorIteratorBaseEENKUlvE0_clEvENKUlvE2_clEvEUlN3c108BFloat16EE_St5arrayIPcLm2EEEEviT0_T1_)
        /*068c*/ 	.word	0x00000000


	//----- nvinfo : EIATTR_MIN_STACK_SIZE
	.align		4
.L_323:
        /*0690*/ 	.byte	0x04, 0x12
        /*0692*/ 	.short	(.L_325 - .L_324)
	.align		4
.L_324:
        /*0694*/ 	.word	index@(_ZN2at6native18elementwise_kernelILi128ELi4EZNS0_15gpu_kernel_implIZZZNS0_17asinh_kernel_cudaERNS_18TensorIteratorBaseEENKUlvE0_clEvENKUlvE1_clEvEUlN3c104HalfEE_EEvS4_RKT_EUliE_EEviT1_)
        /*0698*/ 	.word	0x00000000


	//----- nvinfo : EIATTR_MIN_STACK_SIZE
	.align		4
.L_325:
        /*069c*/ 	.byte	0x04, 0x12
        /*069e*/ 	.short	(.L_327 - .L_326)
	.align		4
.L_326:
        /*06a0*/ 	.word	index@(_ZN2at6native27unrolled_elementwise_kernelIZZZNS0_17asinh_kernel_cudaERNS_18TensorIteratorBaseEENKUlvE0_clEvENKUlvE1_clEvEUlN3c104HalfEE_St5arrayIPcLm2EELi4E23TrivialOffsetCalculatorILi1EjESD_NS0_6memory12LoadWithCastILi1EEENSE_13StoreWithCastILi1EEEEEviT_T0_T2_T3_T4_T5_)
        /*06a4*/ 	.word	0x00000000


	//----- nvinfo : EIATTR_MIN_STACK_SIZE
	.align		4
.L_327:
        /*06a8*/ 	.byte	0x04, 0x12
        /*06aa*/ 	.short	(.L_329 - .L_328)
	.align		4
.L_328:
        /*06ac*/ 	.word	index@(_ZN2at6native18elementwise_kernelILi128ELi4EZNS0_22gpu_kernel_impl_nocastIZZZNS0_17asinh_kernel_cudaERNS_18TensorIteratorBaseEENKUlvE0_clEvENKUlvE1_clEvEUlN3c104HalfEE_EEvS4_RKT_EUliE_EEviT1_)
        /*06b0*/ 	.word	0x00000000


	//----- nvinfo : EIATTR_MIN_STACK_SIZE
	.align		4
.L_329:
        /*06b4*/ 	.byte	0x04, 0x12
        /*06b6*/ 	.short	(.L_331 - .L_330)
	.align		4
.L_330:
        /*06b8*/ 	.word	index@(_ZN2at6native27unrolled_elementwise_kernelIZZZNS0_17asinh_kernel_cudaERNS_18TensorIteratorBaseEENKUlvE0_clEvENKUlvE1_clEvEUlN3c104HalfEE_St5arrayIPcLm2EELi4E23TrivialOffsetCalculatorILi1EjESD_NS0_6memory15LoadWithoutCastENSE_16StoreWithoutCastEEEviT_T0_T2_T3_T4_T5_)
        /*06bc*/ 	.word	0x00000000


	//----- nvinfo : EIATTR_MIN_STACK_SIZE
	.align		4
.L_331:
        /*06c0*/ 	.byte	0x04, 0x12
        /*06c2*/ 	.short	(.L_333 - .L_332)
	.align		4
.L_332:
        /*06c4*/ 	.word	index@(_ZN2at6native29vectorized_elementwise_kernelILi2EZZZNS0_17asinh_kernel_cudaERNS_18TensorIteratorBaseEENKUlvE0_clEvENKUlvE1_clEvEUlN3c104HalfEE_St5arrayIPcLm2EEEEviT0_T1_)
        /*06c8*/ 	.word	0x00000000


	//----- nvinfo : EIATTR_MIN_STACK_SIZE
	.align		4
.L_333:
        /*06cc*/ 	.byte	0x04, 0x12
        /*06ce*/ 	.short	(.L_335 - .L_334)
	.align		4
.L_334:
        /*06d0*/ 	.word	index@(_ZN2at6native29vectorized_elementwise_kernelILi4EZZZNS0_17asinh_kernel_cudaERNS_18TensorIteratorBaseEENKUlvE0_clEvENKUlvE1_clEvEUlN3c104HalfEE_St5arrayIPcLm2EEEEviT0_T1_)
        /*06d4*/ 	.word	0x00000000


	//----- nvinfo : EIATTR_MIN_STACK_SIZE
	.align		4
.L_335:
        /*06d8*/ 	.byte	0x04, 0x12
        /*06da*/ 	.short	(.L_337 - .L_336)
	.align		4
.L_336:
        /*06dc*/ 	.word	index@(_ZN2at6native29vectorized_elementwise_kernelILi8EZZZNS0_17asinh_kernel_cudaERNS_18TensorIteratorBaseEENKUlvE0_clEvENKUlvE1_clEvEUlN3c104HalfEE_St5arrayIPcLm2EEEEviT0_T1_)
        /*06e0*/ 	.word	0x00000000


	//----- nvinfo : EIATTR_MIN_STACK_SIZE
	.align		4
.L_337:
        /*06e4*/ 	.byte	0x04, 0x12
        /*06e6*/ 	.short	(.L_339 - .L_338)
	.align		4
.L_338:
        /*06e8*/ 	.word	index@(_ZN2at6native18elementwise_kernelILi128ELi4EZNS0_15gpu_kernel_implIZZZNS0_17asinh_kernel_cudaERNS_18TensorIteratorBaseEENKUlvE0_clEvENKUlvE0_clEvEUlfE_EEvS4_RKT_EUliE_EEviT1_)
        /*06ec*/ 	.word	0x00000000


	//----- nvinfo : EIATTR_MIN_STACK_SIZE
	.align		4
.L_339:
        /*06f0*/ 	.byte	0x04, 0x12
        /*06f2*/ 	.short	(.L_341 - .L_340)
	.align		4
.L_340:
        /*06f4*/ 	.word	index@(_ZN2at6native27unrolled_elementwise_kernelIZZZNS0_17asinh_kernel_cudaERNS_18TensorIteratorBaseEENKUlvE0_clEvENKUlvE0_clEvEUlfE_St5arrayIPcLm2EELi4E23TrivialOffsetCalculatorILi1EjESB_NS0_6memory12LoadWithCastILi1EEENSC_13StoreWithCastILi1EEEEEviT_T0_T2_T3_T4_T5_)
        /*06f8*/ 	.word	0x00000000


	//----- nvinfo : EIATTR_MIN_STACK_SIZE
	.align		4
.L_341:
        /*06fc*/ 	.byte	0x04, 0x12
        /*06fe*/ 	.short	(.L_343 - .L_342)
	.align		4
.L_342:
        /*0700*/ 	.word	index@(_ZN2at6native18elementwise_kernelILi128ELi2EZNS0_22gpu_kernel_impl_nocastIZZZNS0_17asinh_kernel_cudaERNS_18TensorIteratorBaseEENKUlvE0_clEvENKUlvE0_clEvEUlfE_EEvS4_RKT_EUliE_EEviT1_)
        /*0704*/ 	.word	0x00000000


	//----- nvinfo : EIATTR_MIN_STACK_SIZE
	.align		4
.L_343:
        /*0708*/ 	.byte	0x04, 0x12
        /*070a*/ 	.short	(.L_345 - .L_344)
	.align		4
.L_344:
        /*070c*/ 	.word	index@(_ZN2at6native27unrolled_elementwise_kernelIZZZNS0_17asinh_kernel_cudaERNS_18TensorIteratorBaseEENKUlvE0_clEvENKUlvE0_clEvEUlfE_St5arrayIPcLm2EELi4E23TrivialOffsetCalculatorILi1EjESB_NS0_6memory15LoadWithoutCastENSC_16StoreWithoutCastEEEviT_T0_T2_T3_T4_T5_)
        /*0710*/ 	.word	0x00000000


	//----- nvinfo : EIATTR_MIN_STACK_SIZE
	.align		4
.L_345:
        /*0714*/ 	.byte	0x04, 0x12
        /*0716*/ 	.short	(.L_347 - .L_346)
	.align		4
.L_346:
        /*0718*/ 	.word	index@(_ZN2at6native29vectorized_elementwise_kernelILi2EZZZNS0_17asinh_kernel_cudaERNS_18TensorIteratorBaseEENKUlvE0_clEvENKUlvE0_clEvEUlfE_St5arrayIPcLm2EEEEviT0_T1_)
        /*071c*/ 	.word	0x00000000


	//----- nvinfo : EIATTR_MIN_STACK_SIZE
	.align		4
.L_347:
        /*0720*/ 	.byte	0x04, 0x12
        /*0722*/ 	.short	(.L_349 - .L_348)
	.align		4
.L_348:
        /*0724*/ 	.word	index@(_ZN2at6native29vectorized_elementwise_kernelILi4EZZZNS0_17asinh_kernel_cudaERNS_18TensorIteratorBaseEENKUlvE0_clEvENKUlvE0_clEvEUlfE_St5arrayIPcLm2EEEEviT0_T1_)
        /*0728*/ 	.word	0x00000000


	//----- nvinfo : EIATTR_MIN_STACK_SIZE
	.align		4
.L_349:
        /*072c*/ 	.byte	0x04, 0x12
        /*072e*/ 	.short	(.L_351 - .L_350)
	.align		4
.L_350:
        /*0730*/ 	.word	index@(_ZN2at6native29vectorized_elementwise_kernelILi8EZZZNS0_17asinh_kernel_cudaERNS_18TensorIteratorBaseEENKUlvE0_clEvENKUlvE0_clEvEUlfE_St5arrayIPcLm2EEEEviT0_T1_)
        /*0734*/ 	.word	0x00000000


	//----- nvinfo : EIATTR_MIN_STACK_SIZE
	.align		4
.L_351:
        /*0738*/ 	.byte	0x04, 0x12
        /*073a*/ 	.short	(.L_353 - .L_352)
	.align		4
.L_352:
        /*073c*/ 	.word	index@(_ZN2at6native18elementwise_kernelILi128ELi4EZNS0_15gpu_kernel_implIZZZNS0_17asinh_kernel_cudaERNS_18TensorIteratorBaseEENKUlvE0_clEvENKUlvE_clEvEUldE_EEvS4_RKT_EUliE_EEviT1_)
        /*0740*/ 	.word	0x00000000


	//----- nvinfo : EIATTR_MIN_STACK_SIZE
	.align		4
.L_353:
        /*0744*/ 	.byte	0x04, 0x12
        /*0746*/ 	.short	(.L_355 - .L_354)
	.align		4
.L_354:
        /*0748*/ 	.word	index@(_ZN2at6native27unrolled_elementwise_kernelIZZZNS0_17asinh_kernel_cudaERNS_18TensorIteratorBaseEENKUlvE0_clEvENKUlvE_clEvEUldE_St5arrayIPcLm2EELi4E23TrivialOffsetCalculatorILi1EjESB_NS0_6memory12LoadWithCastILi1EEENSC_13StoreWithCastILi1EEEEEviT_T0_T2_T3_T4_T5_)
        /*074c*/ 	.word	0x00000000


	//----- nvinfo : EIATTR_MIN_STACK_SIZE
	.align		4
.L_355:
        /*0750*/ 	.byte	0x04, 0x12
        /*0752*/ 	.short	(.L_357 - .L_356)
	.align		4
.L_356:
        /*0754*/ 	.word	index@(_ZN2at6native18elementwise_kernelILi128ELi2EZNS0_22gpu_kernel_impl_nocastIZZZNS0_17asinh_kernel_cudaERNS_18TensorIteratorBaseEENKUlvE0_clEvENKUlvE_clEvEUldE_EEvS4_RKT_EUliE_EEviT1_)
        /*0758*/ 	.word	0x00000000


	//----- nvinfo : EIATTR_MIN_STACK_SIZE
	.align		4
.L_357:
        /*075c*/ 	.byte	0x04, 0x12
        /*075e*/ 	.short	(.L_359 - .L_358)
	.align		4
.L_358:
        /*0760*/ 	.word	index@(_ZN2at6native27unrolled_elementwise_kernelIZZZNS0_17asinh_kernel_cudaERNS_18TensorIteratorBaseEENKUlvE0_clEvENKUlvE_clEvEUldE_St5arrayIPcLm2EELi4E23TrivialOffsetCalculatorILi1EjESB_NS0_6memory15LoadWithoutCastENSC_16StoreWithoutCastEEEviT_T0_T2_T3_T4_T5_)
        /*0764*/ 	.word	0x00000000


	//----- nvinfo : EIATTR_MIN_STACK_SIZE
	.align		4
.L_359:
        /*0768*/ 	.byte	0x04, 0x12
        /*076a*/ 	.short	(.L_361 - .L_360)
	.align		4
.L_360:
        /*076c*/ 	.word	index@(_ZN2at6native29vectorized_elementwise_kernelILi2EZZZNS0_17asinh_kernel_cudaERNS_18TensorIteratorBaseEENKUlvE0_clEvENKUlvE_clEvEUldE_St5arrayIPcLm2EEEEviT0_T1_)
        /*0770*/ 	.word	0x00000000


	//----- nvinfo : EIATTR_MIN_STACK_SIZE
	.align		4
.L_361:
        /*0774*/ 	.byte	0x04, 0x12
        /*0776*/ 	.short	(.L_363 - .L_362)
	.align		4
.L_362:
        /*0778*/ 	.word	index@(_ZN2at6native29vectorized_elementwise_kernelILi4EZZZNS0_17asinh_kernel_cudaERNS_18TensorIteratorBaseEENKUlvE0_clEvENKUlvE_clEvEUldE_St5arrayIPcLm2EEEEviT0_T1_)
        /*077c*/ 	.word	0x00000000


	//----- nvinfo : EIATTR_MIN_STACK_SIZE
	.align		4
.L_363:
        /*0780*/ 	.byte	0x04, 0x12
        /*0782*/ 	.short	(.L_365 - .L_364)
	.align		4
.L_364:
        /*0784*/ 	.word	index@(_ZN2at6native29vectorized_elementwise_kernelILi8EZZZNS0_17asinh_kernel_cudaERNS_18TensorIteratorBaseEENKUlvE0_clEvENKUlvE_clEvEUldE_St5arrayIPcLm2EEEEviT0_T1_)
        /*0788*/ 	.word	0x00000000


	//----- nvinfo : EIATTR_MIN_STACK_SIZE
	.align		4
.L_365:
        /*078c*/ 	.byte	0x04, 0x12
        /*078e*/ 	.short	(.L_367 - .L_366)
	.align		4
.L_366:
        /*0790*/ 	.word	index@(_ZN2at6native18elementwise_kernelILi128ELi4EZNS0_15gpu_kernel_implIZZZNS0_17asinh_kernel_cudaERNS_18TensorIteratorBaseEENKUlvE_clEvENKUlvE1_clEvEUlN3c107complexINS7_4HalfEEEE_EEvS4_RKT_EUliE_EEviT1_)
        /*0794*/ 	.word	0x00000000


	//----- nvinfo : EIATTR_MIN_STACK_SIZE
	.align		4
.L_367:
        /*0798*/ 	.byte	0x04, 0x12
        /*079a*/ 	.short	(.L_369 - .L_368)
	.align		4
.L_368:
        /*079c*/ 	.word	index@(_ZN2at6native27unrolled_elementwise_kernelIZZZNS0_17asinh_kernel_cudaERNS_18TensorIteratorBaseEENKUlvE_clEvENKUlvE1_clEvEUlN3c107complexINS6_4HalfEEEE_St5arrayIPcLm2EELi4E23TrivialOffsetCalculatorILi1EjESF_NS0_6memory12LoadWithCastILi1EEENSG_13StoreWithCastILi1EEEEEviT_T0_T2_T3_T4_T5_)
        /*07a0*/ 	.word	0x00000000


	//----- nvinfo : EIATTR_MIN_STACK_SIZE
	.align		4
.L_369:
        /*07a4*/ 	.byte	0x04, 0x12
        /*07a6*/ 	.short	(.L_371 - .L_370)
	.align		4
.L_370:
        /*07a8*/ 	.word	index@(_ZN2at6native18elementwise_kernelILi128ELi2EZNS0_22gpu_kernel_impl_nocastIZZZNS0_17asinh_kernel_cudaERNS_18TensorIteratorBaseEENKUlvE_clEvENKUlvE1_clEvEUlN3c107complexINS7_4HalfEEEE_EEvS4_RKT_EUliE_EEviT1_)
        /*07ac*/ 	.word	0x00000000


	//----- nvinfo : EIATTR_MIN_STACK_SIZE
	.align		4
.L_371:
        /*07b0*/ 	.byte	0x04, 0x12
        /*07b2*/ 	.short	(.L_373 - .L_372)
	.align		4
.L_372:
        /*07b4*/ 	.word	index@(_ZN2at6native27unrolled_elementwise_kernelIZZZNS0_17asinh_kernel_cudaERNS_18TensorIteratorBaseEENKUlvE_clEvENKUlvE1_clEvEUlN3c107complexINS6_4HalfEEEE_St5arrayIPcLm2EELi4E23TrivialOffsetCalculatorILi1EjESF_NS0_6memory15LoadWithoutCastENSG_16StoreWithoutCastEEEviT_T0_T2_T3_T4_T5_)
        /*07b8*/ 	.word	0x00000000


	//----- nvinfo : EIATTR_MIN_STACK_SIZE
	.align		4
.L_373:
        /*07bc*/ 	.byte	0x04, 0x12
        /*07be*/ 	.short	(.L_375 - .L_374)
	.align		4
.L_374:
        /*07c0*/ 	.word	index@(_ZN2at6native29vectorized_elementwise_kernelILi2EZZZNS0_17asinh_kernel_cudaERNS_18TensorIteratorBaseEENKUlvE_clEvENKUlvE1_clEvEUlN3c107complexINS6_4HalfEEEE_St5arrayIPcLm2EEEEviT0_T1_)
        /*07c4*/ 	.word	0x00000000


	//----- nvinfo : EIATTR_MIN_STACK_SIZE
	.align		4
.L_375:
        /*07c8*/ 	.byte	0x04, 0x12
        /*07ca*/ 	.short	(.L_377 - .L_376)
	.align		4
.L_376:
        /*07cc*/ 	.word	index@(_ZN2at6native29vectorized_elementwise_kernelILi4EZZZNS0_17asinh_kernel_cudaERNS_18TensorIteratorBaseEENKUlvE_clEvENKUlvE1_clEvEUlN3c107complexINS6_4HalfEEEE_St5arrayIPcLm2EEEEviT0_T1_)
        /*07d0*/ 	.word	0x00000000


	//----- nvinfo : EIATTR_MIN_STACK_SIZE
	.align		4
.L_377:
        /*07d4*/ 	.byte	0x04, 0x12
        /*07d6*/ 	.short	(.L_379 - .L_378)
	.align		4
.L_378:
        /*07d8*/ 	.word	index@(_ZN2at6native29vectorized_elementwise_kernelILi8EZZZNS0_17asinh_kernel_cudaERNS_18TensorIteratorBaseEENKUlvE_clEvENKUlvE1_clEvEUlN3c107complexINS6_4HalfEEEE_St5arrayIPcLm2EEEEviT0_T1_)
        /*07dc*/ 	.word	0x00000000


	//----- nvinfo : EIATTR_MIN_STACK_SIZE
	.align		4
.L_379:
        /*07e0*/ 	.byte	0x04, 0x12
        /*07e2*/ 	.short	(.L_381 - .L_380)
	.align		4
.L_380:
        /*07e4*/ 	.word	index@(_ZN2at6native18elementwise_kernelILi128ELi4EZNS0_15gpu_kernel_implIZZZNS0_17asinh_kernel_cudaERNS_18TensorIteratorBaseEENKUlvE_clEvENKUlvE0_clEvEUlN3c107complexIfEEE_EEvS4_RKT_EUliE_EEviT1_)
        /*07e8*/ 	.word	0x00000000


	//----- nvinfo : EIATTR_MIN_STACK_SIZE
	.align		4
.L_381:
        /*07ec*/ 	.byte	0x04, 0x12
        /*07ee*/ 	.short	(.L_383 - .L_382)
	.align		4
.L_382:
        /*07f0*/ 	.word	index@(_ZN2at6native27unrolled_elementwise_kernelIZZZNS0_17asinh_kernel_cudaERNS_18TensorIteratorBaseEENKUlvE_clEvENKUlvE0_clEvEUlN3c107complexIfEEE_St5arrayIPcLm2EELi4E23TrivialOffsetCalculatorILi1EjESE_NS0_6memory12LoadWithCastILi1EEENSF_13StoreWithCastILi1EEEEEviT_T0_T2_T3_T4_T5_)
        /*07f4*/ 	.word	0x00000000


	//----- nvinfo : EIATTR_MIN_STACK_SIZE
	.align		4
.L_383:
        /*07f8*/ 	.byte	0x04, 0x12
        /*07fa*/ 	.short	(.L_385 - .L_384)
	.align		4
.L_384:
        /*07fc*/ 	.word	index@(_ZN2at6native18elementwise_kernelILi128ELi2EZNS0_22gpu_kernel_impl_nocastIZZZNS0_17asinh_kernel_cudaERNS_18TensorIteratorBaseEENKUlvE_clEvENKUlvE0_clEvEUlN3c107complexIfEEE_EEvS4_RKT_EUliE_EEviT1_)
        /*0800*/ 	.word	0x00000000


	//----- nvinfo : EIATTR_MIN_STACK_SIZE
	.align		4
.L_385:
        /*0804*/ 	.byte	0x04, 0x12
        /*0806*/ 	.short	(.L_387 - .L_386)
	.align		4
.L_386:
        /*0808*/ 	.word	index@(_ZN2at6native27unrolled_elementwise_kernelIZZZNS0_17asinh_kernel_cudaERNS_18TensorIteratorBaseEENKUlvE_clEvENKUlvE0_clEvEUlN3c107complexIfEEE_St5arrayIPcLm2EELi4E23TrivialOffsetCalculatorILi1EjESE_NS0_6memory15LoadWithoutCastENSF_16StoreWithoutCastEEEviT_T0_T2_T3_T4_T5_)
        /*080c*/ 	.word	0x00000000


	//----- nvinfo : EIATTR_MIN_STACK_SIZE
	.align		4
.L_387:
        /*0810*/ 	.byte	0x04, 0x12
        /*0812*/ 	.short	(.L_389 - .L_388)
	.align		4
.L_388:
        /*0814*/ 	.word	index@(_ZN2at6native29vectorized_elementwise_kernelILi2EZZZNS0_17asinh_kernel_cudaERNS_18TensorIteratorBaseEENKUlvE_clEvENKUlvE0_clEvEUlN3c107complexIfEEE_St5arrayIPcLm2EEEEviT0_T1_)
        /*0818*/ 	.word	0x00000000


	//----- nvinfo : EIATTR_MIN_STACK_SIZE
	.align		4
.L_389:
        /*081c*/ 	.byte	0x04, 0x12
        /*081e*/ 	.short	(.L_391 - .L_390)
	.align		4
.L_390:
        /*0820*/ 	.word	index@(_ZN2at6native29vectorized_elementwise_kernelILi4EZZZNS0_17asinh_kernel_cudaERNS_18TensorIteratorBaseEENKUlvE_clEvENKUlvE0_clEvEUlN3c107complexIfEEE_St5arrayIPcLm2EEEEviT0_T1_)
        /*0824*/ 	.word	0x00000000


	//----- nvinfo : EIATTR_MIN_STACK_SIZE
	.align		4
.L_391:
        /*0828*/ 	.byte	0x04, 0x12
        /*082a*/ 	.short	(.L_393 - .L_392)
	.align		4
.L_392:
        /*082c*/ 	.word	index@(_ZN2at6native29vectorized_elementwise_kernelILi8EZZZNS0_17asinh_kernel_cudaERNS_18TensorIteratorBaseEENKUlvE_clEvENKUlvE0_clEvEUlN3c107complexIfEEE_St5arrayIPcLm2EEEEviT0_T1_)
        /*0830*/ 	.word	0x00000000


	//----- nvinfo : EIATTR_MIN_STACK_SIZE
	.align		4
.L_393:
        /*0834*/ 	.byte	0x04, 0x12
        /*0836*/ 	.short	(.L_395 - .L_394)
	.align		4
.L_394:
        /*0838*/ 	.word	index@(_ZN2at6native18elementwise_kernelILi128ELi4EZNS0_15gpu_kernel_implIZZZNS0_17asinh_kernel_cudaERNS_18TensorIteratorBaseEENKUlvE_clEvENKUlvE_clEvEUlN3c107complexIdEEE_EEvS4_RKT_EUliE_EEviT1_)
        /*083c*/ 	.word	0x00000000


	//----- nvinfo : EIATTR_MIN_STACK_SIZE
	.align		4
.L_395:
        /*0840*/ 	.byte	0x04, 0x12
        /*0842*/ 	.short	(.L_397 - .L_396)
	.align		4
.L_396:
        /*0844*/ 	.word	index@(_ZN2at6native27unrolled_elementwise_kernelIZZZNS0_17asinh_kernel_cudaERNS_18TensorIteratorBaseEENKUlvE_clEvENKUlvE_clEvEUlN3c107complexIdEEE_St5arrayIPcLm2EELi4E23TrivialOffsetCalculatorILi1EjESE_NS0_6memory12LoadWithCastILi1EEENSF_13StoreWithCastILi1EEEEEviT_T0_T2_T3_T4_T5_)
        /*0848*/ 	.word	0x00000000


	//----- nvinfo : EIATTR_MIN_STACK_SIZE
	.align		4
.L_397:
        /*084c*/ 	.byte	0x04, 0x12
        /*084e*/ 	.short	(.L_399 - .L_398)
	.align		4
.L_398:
        /*0850*/ 	.word	index@(_ZN2at6native18elementwise_kernelILi128ELi2EZNS0_22gpu_kernel_impl_nocastIZZZNS0_17asinh_kernel_cudaERNS_18TensorIteratorBaseEENKUlvE_clEvENKUlvE_clEvEUlN3c107complexIdEEE_EEvS4_RKT_EUliE_EEviT1_)
        /*0854*/ 	.word	0x00000000


	//----- nvinfo : EIATTR_MIN_STACK_SIZE
	.align		4
.L_399:
        /*0858*/ 	.byte	0x04, 0x12
        /*085a*/ 	.short	(.L_401 - .L_400)
	.align		4
.L_400:
        /*085c*/ 	.word	index@(_ZN2at6native27unrolled_elementwise_kernelIZZZNS0_17asinh_kernel_cudaERNS_18TensorIteratorBaseEENKUlvE_clEvENKUlvE_clEvEUlN3c107complexIdEEE_St5arrayIPcLm2EELi4E23TrivialOffsetCalculatorILi1EjESE_NS0_6memory15LoadWithoutCastENSF_16StoreWithoutCastEEEviT_T0_T2_T3_T4_T5_)
        /*0860*/ 	.word	0x00000000


	//----- nvinfo : EIATTR_MIN_STACK_SIZE
	.align		4
.L_401:
        /*0864*/ 	.byte	0x04, 0x12
        /*0866*/ 	.short	(.L_403 - .L_402)
	.align		4
.L_402:
        /*0868*/ 	.word	index@(_ZN2at6native29vectorized_elementwise_kernelILi2EZZZNS0_17asinh_kernel_cudaERNS_18TensorIteratorBaseEENKUlvE_clEvENKUlvE_clEvEUlN3c107complexIdEEE_St5arrayIPcLm2EEEEviT0_T1_)
        /*086c*/ 	.word	0x00000000


	//----- nvinfo : EIATTR_MIN_STACK_SIZE
	.align		4
.L_403:
        /*0870*/ 	.byte	0x04, 0x12
        /*0872*/ 	.short	(.L_405 - .L_404)
	.align		4
.L_404:
        /*0874*/ 	.word	index@(_ZN2at6native29vectorized_elementwise_kernelILi4EZZZNS0_17asinh_kernel_cudaERNS_18TensorIteratorBaseEENKUlvE_clEvENKUlvE_clEvEUlN3c107complexIdEEE_St5arrayIPcLm2EEEEviT0_T1_)
        /*0878*/ 	.word	0x00000000


	//----- nvinfo : EIATTR_MIN_STACK_SIZE
	.align		4
.L_405:
        /*087c*/ 	.byte	0x04, 0x12
        /*087e*/ 	.short	(.L_407 - .L_406)
	.align		4
.L_406:
        /*0880*/ 	.word	index@(_ZN2at6native29vectorized_elementwise_kernelILi8EZZZNS0_17asinh_kernel_cudaERNS_18TensorIteratorBaseEENKUlvE_clEvENKUlvE_clEvEUlN3c107complexIdEEE_St5arrayIPcLm2EEEEviT0_T1_)
        /*0884*/ 	.word	0x00000000
.L_407:


//--------------------- .nv.compat                --------------------------
	.section	.nv.compat,"",@"SHT_CUDA_COMPAT_INFO"
	.align	4
        /*0000*/ 	.byte	0x02, 0x09, 0x00, 0x00, 0x02, 0x02, 0x01, 0x00, 0x02, 0x05, 0x05, 0x00, 0x03, 0x07, 0x01, 0x01
        /*0010*/ 	.byte	0x02, 0x03, 0x00, 0x00, 0x02, 0x06, 0x01, 0x00, 0x04, 0x0b, 0x08, 0x00, 0x00, 0x00, 0x00, 0x00
        /*0020*/ 	.byte	0x00, 0x00, 0x00, 0x00


//--------------------- .nv.info._ZN2at6native18elementwise_kernelILi128ELi4EZNS0_15gpu_kernel_implIZZZNS0_17asinh_kernel_cudaERNS_18TensorIteratorBaseEENKUlvE0_clEvENKUlvE2_clEvEUlN3c108BFloat16EE_EEvS4_RKT_EUliE_EEviT1_ --------------------------
	.section	.nv.info._ZN2at6native18elementwise_kernelILi128ELi4EZNS0_15gpu_kernel_implIZZZNS0_17asinh_kernel_cudaERNS_18TensorIteratorBaseEENKUlvE0_clEvENKUlvE2_clEvEUlN3c108BFloat16EE_EEvS4_RKT_EUliE_EEviT1_,"",@"SHT_CUDA_INFO"
	.sectionflags	@""
	.align	4


	//----- nvinfo : EIATTR_CUDA_API_VERSION
	.align		4
        /*0000*/ 	.byte	0x04, 0x37
        /*0002*/ 	.short	(.L_409 - .L_408)
.L_408:
        /*0004*/ 	.word	0x00000082


	//----- nvinfo : EIATTR_KPARAM_INFO
	.align		4
.L_409:
        /*0008*/ 	.byte	0x04, 0x17
        /*000a*/ 	.short	(.L_411 - .L_410)
.L_410:
        /*000c*/ 	.word	0x00000000
        /*0010*/ 	.short	0x0001
        /*0012*/ 	.short	0x0008
        /*0014*/ 	.byte	0x00, 0xf0, 0x61, 0x08


	//----- nvinfo : EIATTR_KPARAM_INFO
	.align		4
.L_411:
        /*0018*/ 	.byte	0x04, 0x17
        /*001a*/ 	.short	(.L_413 - .L_412)
.L_412:
        /*001c*/ 	.word	0x00000000
        /*0020*/ 	.short	0x0000
        /*0022*/ 	.short	0x0000
        /*0024*/ 	.byte	0x00, 0xf0, 0x11, 0x00


	//----- nvinfo : EIATTR_SPARSE_MMA_MASK
	.align		4
.L_413:
        /*0028*/ 	.byte	0x03, 0x50
        /*002a*/ 	.short	0x0000


	//----- nvinfo : EIATTR_MAXREG_COUNT
	.align		4
        /*002c*/ 	.byte	0x03, 0x1b
        /*002e*/ 	.short	0x0080


	//----- nvinfo : EIATTR_EXTERNS
	.align		4
        /*0030*/ 	.byte	0x04, 0x0f
        /*0032*/ 	.short	(.L_415 - .L_414)


	//   ....[0]....
	.align		4
.L_414:
        /*0034*/ 	.word	index@(__assertfail)


	//----- nvinfo : EIATTR_MERCURY_ISA_VERSION
	.align		4
.L_415:
        /*0038*/ 	.byte	0x03, 0x5f
        /*003a*/ 	.short	0x0101


	//----- nvinfo : EIATTR_SYSCALL_OFFSETS
	.align		4
        /*003c*/ 	.byte	0x04, 0x46
        /*003e*/ 	.short	(.L_417 - .L_416)


	//   ....[0]....
.L_416:
        /*0040*/ 	.word	0x000022d0


	//   ....[1]....
        /*0044*/ 	.word	0x00003500


	//   ....[2]....
        /*0048*/ 	.word	0x00005830


	//   ....[3]....
        /*004c*/ 	.word	0x00006a60


	//   ....[4]....
        /*0050*/ 	.word	0x00008d80


	//   ....[5]....
        /*0054*/ 	.word	0x00009fb0


	//   ....[6]....
        /*0058*/ 	.word	0x0000c2c0


	//   ....[7]....
        /*005c*/ 	.word	0x0000d4f0


	//----- nvinfo : EIATTR_EXIT_INSTR_OFFSETS
	.align		4
.L_417:
        /*0060*/ 	.byte	0x04, 0x1c
        /*0062*/ 	.short	(.L_419 - .L_418)


	//   ....[0]....
.L_418:
        /*0064*/ 	.word	0x0000a080


	//   ....[1]....
        /*0068*/ 	.word	0x0000c720


	//   ....[2]....
        /*006c*/ 	.word	0x0000c760


	//   ....[3]....
        /*0070*/ 	.word	0x0000c800


	//   ....[4]....
        /*0074*/ 	.word	0x0000c840


	//   ....[5]....
        /*0078*/ 	.word	0x0000c880


	//   ....[6]....
        /*007c*/ 	.word	0x0000c910


	//   ....[7]....
        /*0080*/ 	.word	0x0000c950


	//   ....[8]....
        /*0084*/ 	.word	0x0000c9f0


	//   ....[9]....
        /*0088*/ 	.word	0x0000ca40


	//   ....[10]....
        /*008c*/ 	.word	0x0000ca90


	//   ....[11]....
        /*0090*/ 	.word	0x0000cb60


	//   ....[12]....
        /*0094*/ 	.word	0x0000cbc0


	//   ....[13]....
        /*0098*/ 	.word	0x0000cd50


	//   ....[14]....
        /*009c*/ 	.word	0x0000ceb0


	//   ....[15]....
        /*00a0*/ 	.word	0x0000ced0


	//   ....[16]....
        /*00a4*/ 	.word	0x0000cf90


	//   ....[17]....
        /*00a8*/ 	.word	0x0000d110


	//   ....[18]....
        /*00ac*/ 	.word	0x0000d290


	//   ....[19]....
        /*00b0*/ 	.word	0x0000d3f0


	//   ....[20]....
        /*00b4*/ 	.word	0x0000d500


	//   ....[21]....
        /*00b8*/ 	.word	0x0000d540


	//   ....[22]....
        /*00bc*/ 	.word	0x0000d580


	//----- nvinfo : EIATTR_MAX_THREADS
	.align		4
.L_419:
        /*00c0*/ 	.byte	0x04, 0x05
        /*00c2*/ 	.short	(.L_421 - .L_420)
.L_420:
        /*00c4*/ 	.word	0x00000080
        /*00c8*/ 	.word	0x00000001
        /*00cc*/ 	.word	0x00000001


	//----- nvinfo : EIATTR_CRS_STACK_SIZE
	.align		4
.L_421:
        /*00d0*/ 	.byte	0x04, 0x1e
        /*00d2*/ 	.short	(.L_423 - .L_422)
.L_422:
        /*00d4*/ 	.word	0x00000000


	//----- nvinfo : EIATTR_CBANK_PARAM_SIZE
	.align		4
.L_423:
        /*00d8*/ 	.byte	0x03, 0x19
        /*00da*/ 	.short	0x0220


	//----- nvinfo : EIATTR_PARAM_CBANK
	.align		4
        /*00dc*/ 	.byte	0x04, 0x0a
        /*00de*/ 	.short	(.L_425 - .L_424)
	.align		4
.L_424:
        /*00e0*/ 	.word	index@(.nv.constant0._ZN2at6native18elementwise_kernelILi128ELi4EZNS0_15gpu_kernel_implIZZZNS0_17asinh_kernel_cudaERNS_18TensorIteratorBaseEENKUlvE0_clEvENKUlvE2_clEvEUlN3c108BFloat16EE_EEvS4_RKT_EUliE_EEviT1_)
        /*00e4*/ 	.short	0x0210
        /*00e6*/ 	.short	0x0220


	//----- nvinfo : EIATTR_SW_WAR
	.align		4
.L_425:
        /*00e8*/ 	.byte	0x04, 0x36
        /*00ea*/ 	.short	(.L_427 - .L_426)
.L_426:
        /*00ec*/ 	.word	0x00000008
.L_427:


//--------------------- .nv.info._ZN2at6native27unrolled_elementwise_kernelIZZZNS0_17asinh_kernel_cudaERNS_18TensorIteratorBaseEENKUlvE0_clEvENKUlvE2_clEvEUlN3c108BFloat16EE_St5arrayIPcLm2EELi4E23TrivialOffsetCalculatorILi1EjESD_NS0_6memory12LoadWithCastILi1EEENSE_13StoreWithCastILi1EEEEEviT_T0_T2_T3_T4_T5_ --------------------------
	.section	.nv.info._ZN2at6native27unrolled_elementwise_kernelIZZZNS0_17asinh_kernel_cudaERNS_18TensorIteratorBaseEENKUlvE0_clEvENKUlvE2_clEvEUlN3c108BFloat16EE_St5arrayIPcLm2EELi4E23TrivialOffsetCalculatorILi1EjESD_NS0_6memory12LoadWithCastILi1EEENSE_13StoreWithCastILi1EEEEEviT_T0_T2_T3_T4_T5_,"",@"SHT_CUDA_INFO"
	.sectionflags	@""
	.align	4


	//----- nvinfo : EIATTR_CUDA_API_VERSION
	.align		4
        /*0000*/ 	.byte	0x04, 0x37
        /*0002*/ 	.short	(.L_429 - .L_428)
.L_428:
        /*0004*/ 	.word	0x00000082


	//----- nvinfo : EIATTR_KPARAM_INFO
	.align		4
.L_429:
        /*0008*/ 	.byte	0x04, 0x17
        /*000a*/ 	.short	(.L_431 - .L_430)
.L_430:
        /*000c*/ 	.word	0x00000000
        /*0010*/ 	.short	0x0006
        /*0012*/ 	.short	0x0024
        /*0014*/ 	.byte	0x00, 0xf0, 0x21, 0x00


	//----- nvinfo : EIATTR_KPARAM_INFO
	.align		4
.L_431:
        /*0018*/ 	.byte	0x04, 0x17
        /*001a*/ 	.short	(.L_433 - .L_432)
.L_432:
        /*001c*/ 	.word	0x00000000
        /*0020*/ 	.short	0x0005
        /*0022*/ 	.short	0x001c
        /*0024*/ 	.byte	0x00, 0xf0, 0x21, 0x00


	//----- nvinfo : EIATTR_KPARAM_INFO
	.align		4
.L_433:
        /*0028*/ 	.byte	0x04, 0x17
        /*002a*/ 	.short	(.L_435 - .L_434)
.L_434:
        /*002c*/ 	.word	0x00000000
        /*0030*/ 	.short	0x0004
        /*0032*/ 	.short	0x0019
        /*0034*/ 	.byte	0x00, 0xf0, 0x05, 0x00


	//----- nvinfo : EIATTR_KPARAM_INFO
	.align		4
.L_435:
        /*0038*/ 	.byte	0x04, 0x17
        /*003a*/ 	.short	(.L_437 - .L_436)
.L_436:
        /*003c*/ 	.word	0x00000000
        /*0040*/ 	.short	0x0003
        /*0042*/ 	.short	0x0018
        /*0044*/ 	.byte	0x00, 0xf0, 0x05, 0x00


	//----- nvinfo : EIATTR_KPARAM_INFO
	.align		4
.L_437:
        /*0048*/ 	.byte	0x04, 0x17
        /*004a*/ 	.short	(.L_439 - .L_438)
.L_438:
        /*004c*/ 	.word	0x00000000
        /*0050*/ 	.short	0x0002
        /*0052*/ 	.short	0x0008
        /*0054*/ 	.byte	0x00, 0xf0, 0x41, 0x00


	//----- nvinfo : EIATTR_KPARAM_INFO
	.align		4
.L_439:
        /*0058*/ 	.byte	0x04, 0x17
        /*005a*/ 	.short	(.L_441 - .L_440)
.L_440:
        /*005c*/ 	.word	0x00000000
        /*0060*/ 	.short	0x0001
        /*0062*/ 	.short	0x0004
        /*0064*/ 	.byte	0x00, 0xf0, 0x05, 0x00


	//----- nvinfo : EIATTR_KPARAM_INFO
	.align		4
.L_441:
        /*0068*/ 	.byte	0x04, 0x17
        /*006a*/ 	.short	(.L_443 - .L_442)
.L_442:
        /*006c*/ 	.word	0x00000000
        /*0070*/ 	.short	0x0000
        /*0072*/ 	.short	0x0000
        /*0074*/ 	.byte	0x00, 0xf0, 0x11, 0x00


	//----- nvinfo : EIATTR_SPARSE_MMA_MASK
	.align		4
.L_443:
        /*0078*/ 	.byte	0x03, 0x50
        /*007a*/ 	.short	0x0000


	//----- nvinfo : EIATTR_MAXREG_COUNT
	.align		4
        /*007c*/ 	.byte	0x03, 0x1b
        /*007e*/ 	.short	0x00ff


	//----- nvinfo : EIATTR_EXTERNS
	.align		4
        /*0080*/ 	.byte	0x04, 0x0f
        /*0082*/ 	.short	(.L_445 - .L_444)


	//   ....[0]....
	.align		4
.L_444:
        /*0084*/ 	.word	index@(__assertfail)


	//----- nvinfo : EIATTR_MERCURY_ISA_VERSION
	.align		4
.L_445:
        /*0088*/ 	.byte	0x03, 0x5f
        /*008a*/ 	.short	0x0101


	//----- nvinfo : EIATTR_SYSCALL_OFFSETS
	.align		4
        /*008c*/ 	.byte	0x04, 0x46
        /*008e*/ 	.short	(.L_447 - .L_446)


	//   ....[0]....
.L_446:
        /*0090*/ 	.word	0x000010e0


	//   ....[1]....
        /*0094*/ 	.word	0x00002220


	//   ....[2]....
        /*0098*/ 	.word	0x00003370


	//   ....[3]....
        /*009c*/ 	.word	0x00004490


	//   ....[4]....
        /*00a0*/ 	.word	0x00006250


	//   ....[5]....
        /*00a4*/ 	.word	0x00007270


	//   ....[6]....
        /*00a8*/ 	.word	0x00008250


	//   ....[7]....
        /*00ac*/ 	.word	0x00009230


	//----- nvinfo : EIATTR_EXIT_INSTR_OFFSETS
	.align		4
.L_447:
        /*00b0*/ 	.byte	0x04, 0x1c
        /*00b2*/ 	.short	(.L_449 - .L_448)


	//   ....[0]....
.L_448:
        /*00b4*/ 	.word	0x00008310


	//   ....[1]....
        /*00b8*/ 	.word	0x00008460


	//   ....[2]....
        /*00bc*/ 	.word	0x000084a0


	//   ....[3]....
        /*00c0*/ 	.word	0x00008540


	//   ....[4]....
        /*00c4*/ 	.word	0x00008580


	//   ....[5]....
        /*00c8*/ 	.word	0x000085c0


	//   ....[6]....
        /*00cc*/ 	.word	0x00008650


	//   ....[7]....
        /*00d0*/ 	.word	0x00008690


	//   ....[8]....
        /*00d4*/ 	.word	0x00008730


	//   ....[9]....
        /*00d8*/ 	.word	0x00008780


	//   ....[10]....
        /*00dc*/ 	.word	0x000087d0


	//   ....[11]....
        /*00e0*/ 	.word	0x000088a0


	//   ....[12]....
        /*00e4*/ 	.word	0x00008900


	//   ....[13]....
        /*00e8*/ 	.word	0x00008a90


	//   ....[14]....
        /*00ec*/ 	.word	0x00008bf0


	//   ....[15]....
        /*00f0*/ 	.word	0x00008c10


	//   ....[16]....
        /*00f4*/ 	.word	0x00008cd0


	//   ....[17]....
        /*00f8*/ 	.word	0x00008e50


	//   ....[18]....
        /*00fc*/ 	.word	0x00008fd0


	//   ....[19]....
        /*0100*/ 	.word	0x00009130


	//   ....[20]....
        /*0104*/ 	.word	0x00009240


	//   ....[21]....
        /*0108*/ 	.word	0x00009280


	//   ....[22]....
        /*010c*/ 	.word	0x000092c0


	//----- nvinfo : EIATTR_MAX_THREADS
	.align		4
.L_449:
        /*0110*/ 	.byte	0x04, 0x05
        /*0112*/ 	.short	(.L_451 - .L_450)
.L_450:
        /*0114*/ 	.word	0x00000080
        /*0118*/ 	.word	0x00000001
        /*011c*/ 	.word	0x00000001


	//----- nvinfo : EIATTR_CRS_STACK_SIZE
	.align		4
.L_451:
        /*0120*/ 	.byte	0x04, 0x1e
        /*0122*/ 	.short	(.L_453 - .L_452)
.L_452:
        /*0124*/ 	.word	0x00000000


	//----- nvinfo : EIATTR_CBANK_PARAM_SIZE
	.align		4
.L_453:
        /*0128*/ 	.byte	0x03, 0x19
        /*012a*/ 	.short	0x002c


	//----- nvinfo : EIATTR_PARAM_CBANK
	.align		4
        /*012c*/ 	.byte	0x04, 0x0a
        /*012e*/ 	.short	(.L_455 - .L_454)
	.align		4
.L_454:
        /*0130*/ 	.word	index@(.nv.constant0._ZN2at6native27unrolled_elementwise_kernelIZZZNS0_17asinh_kernel_cudaERNS_18TensorIteratorBaseEENKUlvE0_clEvENKUlvE2_clEvEUlN3c108BFloat16EE_St5arrayIPcLm2EELi4E23TrivialOffsetCalculatorILi1EjESD_NS0_6memory12LoadWithCastILi1EEENSE_13StoreWithCastILi1EEEEEviT_T0_T2_T3_T4_T5_)
        /*0134*/ 	.short	0x0210
        /*0136*/ 	.short	0x002c


	//----- nvinfo : EIATTR_SW_WAR
	.align		4
.L_455:
        /*0138*/ 	.byte	0x04, 0x36
        /*013a*/ 	.short	(.L_457 - .L_456)
.L_456:
        /*013c*/ 	.word	0x00000008
.L_457:


//--------------------- .nv.info._ZN2at6native18elementwise_kernelILi128ELi4EZNS0_22gpu_kernel_impl_nocastIZZZNS0_17asinh_kernel_cudaERNS_18TensorIteratorBaseEENKUlvE0_clEvENKUlvE2_clEvEUlN3c108BFloat16EE_EEvS4_RKT_EUliE_EEviT1_ --------------------------
	.section	.nv.info._ZN2at6native18elementwise_kernelILi128ELi4EZNS0_22gpu_kernel_impl_nocastIZZZNS0_17asinh_kernel_cudaERNS_18TensorIteratorBaseEENKUlvE0_clEvENKUlvE2_clEvEUlN3c108BFloat16EE_EEvS4_RKT_EUliE_EEviT1_,"",@"SHT_CUDA_INFO"
	.sectionflags	@""
	.align	4


	//----- nvinfo : EIATTR_CUDA_API_VERSION
	.align		4
        /*0000*/ 	.byte	0x04, 0x37
        /*0002*/ 	.short	(.L_459 - .L_458)
.L_458:
        /*0004*/ 	.word	0x00000082


	//----- nvinfo : EIATTR_KPARAM_INFO
	.align		4
.L_459:
        /*0008*/ 	.byte	0x04, 0x17
        /*000a*/ 	.short	(.L_461 - .L_460)
.L_460:
        /*000c*/ 	.word	0x00000000
        /*0010*/ 	.short	0x0001
        /*0012*/ 	.short	0x0008
        /*0014*/ 	.byte	0x00, 0xf0, 0x61, 0x08


	//----- nvinfo : EIATTR_KPARAM_INFO
	.align		4
.L_461:
        /*0018*/ 	.byte	0x04, 0x17
        /*001a*/ 	.short	(.L_463 - .L_462)
.L_462:
        /*001c*/ 	.word	0x00000000
        /*0020*/ 	.short	0x0000
        /*0022*/ 	.short	0x0000
        /*0024*/ 	.byte	0x00, 0xf0, 0x11, 0x00


	//----- nvinfo : EIATTR_SPARSE_MMA_MASK
	.align		4
.L_463:
        /*0028*/ 	.byte	0x03, 0x50
        /*002a*/ 	.short	0x0000


	//----- nvinfo : EIATTR_MAXREG_COUNT
	.align		4
        /*002c*/ 	.byte	0x03, 0x1b
        /*002e*/ 	.short	0x0080


	//----- nvinfo : EIATTR_MERCURY_ISA_VERSION
	.align		4
        /*0030*/ 	.byte	0x03, 0x5f
        /*0032*/ 	.short	0x0101


	//----- nvinfo : EIATTR_EXIT_INSTR_OFFSETS
	.align		4
        /*0034*/ 	.byte	0x04, 0x1c
        /*0036*/ 	.short	(.L_465 - .L_464)


	//   ....[0]....
.L_464:
        /*0038*/ 	.word	0x000043e0


	//   ....[1]....
        /*003c*/ 	.word	0x00005a20


	//----- nvinfo : EIATTR_MAX_THREADS
	.align		4
.L_465:
        /*0040*/ 	.byte	0x04, 0x05
        /*0042*/ 	.short	(.L_467 - .L_466)
.L_466:
        /*0044*/ 	.word	0x00000080
        /*0048*/ 	.word	0x00000001
        /*004c*/ 	.word	0x00000001


	//----- nvinfo : EIATTR_CRS_STACK_SIZE
	.align		4
.L_467:
        /*0050*/ 	.byte	0x04, 0x1e
        /*0052*/ 	.short	(.L_469 - .L_468)
.L_468:
        /*0054*/ 	.word	0x00000000


	//----- nvinfo : EIATTR_CBANK_PARAM_SIZE
	.align		4
.L_469:
        /*0058*/ 	.byte	0x03, 0x19
        /*005a*/ 	.short	0x0220


	//----- nvinfo : EIATTR_PARAM_CBANK
	.align		4
        /*005c*/ 	.byte	0x04, 0x0a
        /*005e*/ 	.short	(.L_471 - .L_470)
	.align		4
.L_470:
        /*0060*/ 	.word	index@(.nv.constant0._ZN2at6native18elementwise_kernelILi128ELi4EZNS0_22gpu_kernel_impl_nocastIZZZNS0_17asinh_kernel_cudaERNS_18TensorIteratorBaseEENKUlvE0_clEvENKUlvE2_clEvEUlN3c108BFloat16EE_EEvS4_RKT_EUliE_EEviT1_)
        /*0064*/ 	.short	0x0210
        /*0066*/ 	.short	0x0220


	//----- nvinfo : EIATTR_SW_WAR
	.align		4
.L_471:
        /*0068*/ 	.byte	0x04, 0x36
        /*006a*/ 	.short	(.L_473 - .L_472)
.L_472:
        /*006c*/ 	.word	0x00000008
.L_473:


//--------------------- .nv.info._ZN2at6native27unrolled_elementwise_kernelIZZZNS0_17asinh_kernel_cudaERNS_18TensorIteratorBaseEENKUlvE0_clEvENKUlvE2_clEvEUlN3c108BFloat16EE_St5arrayIPcLm2EELi4E23TrivialOffsetCalculatorILi1EjESD_NS0_6memory15LoadWithoutCastENSE_16StoreWithoutCastEEEviT_T0_T2_T3_T4_T5_ --------------------------
	.section	.nv.info._ZN2at6native27unrolled_elementwise_kernelIZZZNS0_17asinh_kernel_cudaERNS_18TensorIteratorBaseEENKUlvE0_clEvENKUlvE2_clEvEUlN3c108BFloat16EE_St5arrayIPcLm2EELi4E23TrivialOffsetCalculatorILi1EjESD_NS0_6memory15LoadWithoutCastENSE_16StoreWithoutCastEEEviT_T0_T2_T3_T4_T5_,"",@"SHT_CUDA_INFO"
	.sectionflags	@""
	.align	4


	//----- nvinfo : EIATTR_CUDA_API_VERSION
	.align		4
        /*0000*/ 	.byte	0x04, 0x37
        /*0002*/ 	.short	(.L_475 - .L_474)
.L_474:
        /*0004*/ 	.word	0x00000082


	//----- nvinfo : EIATTR_KPARAM_INFO
	.align		4
.L_475:
        /*0008*/ 	.byte	0x04, 0x17
        /*000a*/ 	.short	(.L_477 - .L_476)
.L_476:
        /*000c*/ 	.word	0x00000000
        /*0010*/ 	.short	0x0006
        /*0012*/ 	.short	0x001b
        /*0014*/ 	.byte	0x00, 0xf0, 0x05, 0x00


	//----- nvinfo : EIATTR_KPARAM_INFO
	.align		4
.L_477:
        /*0018*/ 	.byte	0x04, 0x17
        /*001a*/ 	.short	(.L_479 - .L_478)
.L_478:
        /*001c*/ 	.word	0x00000000
        /*0020*/ 	.short	0x0005
        /*0022*/ 	.short	0x001a
        /*0024*/ 	.byte	0x00, 0xf0, 0x05, 0x00


	//----- nvinfo : EIATTR_KPARAM_INFO
	.align		4
.L_479:
        /*0028*/ 	.byte	0x04, 0x17
        /*002a*/ 	.short	(.L_481 - .L_480)
.L_480:
        /*002c*/ 	.word	0x00000000
        /*0030*/ 	.short	0x0004
        /*0032*/ 	.short	0x0019
        /*0034*/ 	.byte	0x00, 0xf0, 0x05, 0x00


	//----- nvinfo : EIATTR_KPARAM_INFO
	.align		4
.L_481:
        /*0038*/ 	.byte	0x04, 0x17
        /*003a*/ 	.short	(.L_483 - .L_482)
.L_482:
        /*003c*/ 	.word	0x00000000
        /*0040*/ 	.short	0x0003
        /*0042*/ 	.short	0x0018
        /*0044*/ 	.byte	0x00, 0xf0, 0x05, 0x00


	//----- nvinfo : EIATTR_KPARAM_INFO
	.align		4
.L_483:
        /*0048*/ 	.byte	0x04, 0x17
        /*004a*/ 	.short	(.L_485 - .L_484)
.L_484:
        /*004c*/ 	.word	0x00000000
        /*0050*/ 	.short	0x0002
        /*0052*/ 	.short	0x0008
        /*0054*/ 	.byte	0x00, 0xf0, 0x41, 0x00


	//----- nvinfo : EIATTR_KPARAM_INFO
	.align		4
.L_485:
        /*0058*/ 	.byte	0x04, 0x17
        /*005a*/ 	.short	(.L_487 - .L_486)
.L_486:
        /*005c*/ 	.word	0x00000000
        /*0060*/ 	.short	0x0001
        /*0062*/ 	.short	0x0004
        /*0064*/ 	.byte	0x00, 0xf0, 0x05, 0x00


	//----- nvinfo : EIATTR_KPARAM_INFO
	.align		4
.L_487:
        /*0068*/ 	.byte	0x04, 0x17
        /*006a*/ 	.short	(.L_489 - .L_488)
.L_488:
        /*006c*/ 	.word	0x00000000
        /*0070*/ 	.short	0x0000
        /*0072*/ 	.short	0x0000
        /*0074*/ 	.byte	0x00, 0xf0, 0x11, 0x00


	//----- nvinfo : EIATTR_SPARSE_MMA_MASK
	.align		4
.L_489:
        /*0078*/ 	.byte	0x03, 0x50
        /*007a*/ 	.short	0x0000


	//----- nvinfo : EIATTR_MAXREG_COUNT
	.align		4
        /*007c*/ 	.byte	0x03, 0x1b
        /*007e*/ 	.short	0x00ff


	//----- nvinfo : EIATTR_MERCURY_ISA_VERSION
	.align		4
        /*0080*/ 	.byte	0x03, 0x5f
        /*0082*/ 	.short	0x0101


	//----- nvinfo : EIATTR_EXIT_INSTR_OFFSETS
	.align		4
        /*0084*/ 	.byte	0x04, 0x1c
        /*0086*/ 	.short	(.L_491 - .L_490)


	//   ....[0]....
.L_490:
        /*0088*/ 	.word	0x00001030


	//   ....[1]....
        /*008c*/ 	.word	0x00001080


	//----- nvinfo : EIATTR_MAX_THREADS
	.align		4
.L_491:
        /*0090*/ 	.byte	0x04, 0x05
        /*0092*/ 	.short	(.L_493 - .L_492)
.L_492:
        /*0094*/ 	.word	0x00000080
        /*0098*/ 	.word	0x00000001
        /*009c*/ 	.word	0x00000001


	//----- nvinfo : EIATTR_CRS_STACK_SIZE
	.align		4
.L_493:
        /*00a0*/ 	.byte	0x04, 0x1e
        /*00a2*/ 	.short	(.L_495 - .L_494)
.L_494:
        /*00a4*/ 	.word	0x00000000


	//----- nvinfo : EIATTR_CBANK_PARAM_SIZE
	.align		4
.L_495:
        /*00a8*/ 	.byte	0x03, 0x19
        /*00aa*/ 	.short	0x001c


	//----- nvinfo : EIATTR_PARAM_CBANK
	.align		4
        /*00ac*/ 	.byte	0x04, 0x0a
        /*00ae*/ 	.short	(.L_497 - .L_496)
	.align		4
.L_496:
        /*00b0*/ 	.word	index@(.nv.constant0._ZN2at6native27unrolled_elementwise_kernelIZZZNS0_17asinh_kernel_cudaERNS_18TensorIteratorBaseEENKUlvE0_clEvENKUlvE2_clEvEUlN3c108BFloat16EE_St5arrayIPcLm2EELi4E23TrivialOffsetCalculatorILi1EjESD_NS0_6memory15LoadWithoutCastENSE_16StoreWithoutCastEEEviT_T0_T2_T3_T4_T5_)
        /*00b4*/ 	.short	0x0210
        /*00b6*/ 	.short	0x001c


	//----- nvinfo : EIATTR_SW_WAR
	.align		4
.L_497:
        /*00b8*/ 	.byte	0x04, 0x36
        /*00ba*/ 	.short	(.L_499 - .L_498)
.L_498:
        /*00bc*/ 	.word	0x00000008
.L_499:


//--------------------- .nv.info._ZN2at6native29vectorized_elementwise_kernelILi2EZZZNS0_17asinh_kernel_cudaERNS_18TensorIteratorBaseEENKUlvE0_clEvENKUlvE2_clEvEUlN3c108BFloat16EE_St5arrayIPcLm2EEEEviT0_T1_ --------------------------
	.section	.nv.info._ZN2at6native29vectorized_elementwise_kernelILi2EZZZNS0_17asinh_kernel_cudaERNS_18TensorIteratorBaseEENKUlvE0_clEvENKUlvE2_clEvEUlN3c108BFloat16EE_St5arrayIPcLm2EEEEviT0_T1_,"",@"SHT_CUDA_INFO"
	.sectionflags	@""
	.align	4


	//----- nvinfo : EIATTR_CUDA_API_VERSION
	.align		4
        /*0000*/ 	.byte	0x04, 0x37
        /*0002*/ 	.short	(.L_501 - .L_500)
.L_500:
        /*0004*/ 	.word	0x00000082


	//----- nvinfo : EIATTR_KPARAM_INFO
	.align		4
.L_501:
        /*0008*/ 	.byte	0x04, 0x17
        /*000a*/ 	.short	(.L_503 - .L_502)
.L_502:
        /*000c*/ 	.word	0x00000000
        /*0010*/ 	.short	0x0002
        /*0012*/ 	.short	0x0008
        /*0014*/ 	.byte	0x00, 0xf0, 0x41, 0x00


	//----- nvinfo : EIATTR_KPARAM_INFO
	.align		4
.L_503:
        /*0018*/ 	.byte	0x04, 0x17
        /*001a*/ 	.short	(.L_505 - .L_504)
.L_504:
        /*001c*/ 	.word	0x00000000
        /*0020*/ 	.short	0x0001
        /*0022*/ 	.short	0x0004
        /*0024*/ 	.byte	0x00, 0xf0, 0x05, 0x00


	//----- nvinfo : EIATTR_KPARAM_INFO
	.align		4
.L_505:
        /*0028*/ 	.byte	0x04, 0x17
        /*002a*/ 	.short	(.L_507 - .L_506)
.L_506:
        /*002c*/ 	.word	0x00000000
        /*0030*/ 	.short	0x0000
        /*0032*/ 	.short	0x0000
        /*0034*/ 	.byte	0x00, 0xf0, 0x11, 0x00


	//----- nvinfo : EIATTR_SPARSE_MMA_MASK
	.align		4
.L_507:
        /*0038*/ 	.byte	0x03, 0x50
        /*003a*/ 	.short	0x0000


	//----- nvinfo : EIATTR_MAXREG_COUNT
	.align		4
        /*003c*/ 	.byte	0x03, 0x1b
        /*003e*/ 	.short	0x00ff


	//----- nvinfo : EIATTR_MERCURY_ISA_VERSION
	.align		4
        /*0040*/ 	.byte	0x03, 0x5f
        /*0042*/ 	.short	0x0101


	//----- nvinfo : EIATTR_EXIT_INSTR_OFFSETS
	.align		4
        /*0044*/ 	.byte	0x04, 0x1c
        /*0046*/ 	.short	(.L_509 - .L_508)


	//   ....[0]....
.L_508:
        /*0048*/ 	.word	0x00001740


	//   ....[1]....
        /*004c*/ 	.word	0x00003730


	//   ....[2]....
        /*0050*/ 	.word	0x00003780


	//----- nvinfo : EIATTR_MAX_THREADS
	.align		4
.L_509:
        /*0054*/ 	.byte	0x04, 0x05
        /*0056*/ 	.short	(.L_511 - .L_510)
.L_510:
        /*0058*/ 	.word	0x00000080
        /*005c*/ 	.word	0x00000001
        /*0060*/ 	.word	0x00000001


	//----- nvinfo : EIATTR_CRS_STACK_SIZE
	.align		4
.L_511:
        /*0064*/ 	.byte	0x04, 0x1e
        /*0066*/ 	.short	(.L_513 - .L_512)
.L_512:
        /*0068*/ 	.word	0x00000000


	//----- nvinfo : EIATTR_CBANK_PARAM_SIZE
	.align		4
.L_513:
        /*006c*/ 	.byte	0x03, 0x19
        /*006e*/ 	.short	0x0018


	//----- nvinfo : EIATTR_PARAM_CBANK
	.align		4
        /*0070*/ 	.byte	0x04, 0x0a
        /*0072*/ 	.short	(.L_515 - .L_514)
	.align		4
.L_514:
        /*0074*/ 	.word	index@(.nv.constant0._ZN2at6native29vectorized_elementwise_kernelILi2EZZZNS0_17asinh_kernel_cudaERNS_18TensorIteratorBaseEENKUlvE0_clEvENKUlvE2_clEvEUlN3c108BFloat16EE_St5arrayIPcLm2EEEEviT0_T1_)
        /*0078*/ 	.short	0x0210
        /*007a*/ 	.short	0x0018


	//----- nvinfo : EIATTR_SW_WAR
	.align		4
.L_515:
        /*007c*/ 	.byte	0x04, 0x36
        /*007e*/ 	.short	(.L_517 - .L_516)
.L_516:
        /*0080*/ 	.word	0x00000008
.L_517:


//--------------------- .nv.info._ZN2at6native29vectorized_elementwise_kernelILi4EZZZNS0_17asinh_kernel_cudaERNS_18TensorIteratorBaseEENKUlvE0_clEvENKUlvE2_clEvEUlN3c108BFloat16EE_St5arrayIPcLm2EEEEviT0_T1_ --------------------------
	.section	.nv.info._ZN2at6native29vectorized_elementwise_kernelILi4EZZZNS0_17asinh_kernel_cudaERNS_18TensorIteratorBaseEENKUlvE0_clEvENKUlvE2_clEvEUlN3c108BFloat16EE_St5arrayIPcLm2EEEEviT0_T1_,"",@"SHT_CUDA_INFO"
	.sectionflags	@""
	.align	4


	//----- nvinfo : EIATTR_CUDA_API_VERSION
	.align		4
        /*0000*/ 	.byte	0x04, 0x37
        /*0002*/ 	.short	(.L_519 - .L_518)
.L_518:
        /*0004*/ 	.word	0x00000082


	//----- nvinfo : EIATTR_KPARAM_INFO
	.align		4
.L_519:
        /*0008*/ 	.byte	0x04, 0x17
        /*000a*/ 	.short	(.L_521 - .L_520)
.L_520:
        /*000c*/ 	.word	0x00000000
        /*0010*/ 	.short	0x0002
        /*0012*/ 	.short	0x0008
        /*0014*/ 	.byte	0x00, 0xf0, 0x41, 0x00


	//----- nvinfo : EIATTR_KPARAM_INFO
	.align		4
.L_521:
        /*0018*/ 	.byte	0x04, 0x17
        /*001a*/ 	.short	(.L_523 - .L_522)
.L_522:
        /*001c*/ 	.word	0x00000000
        /*0020*/ 	.short	0x0001
        /*0022*/ 	.short	0x0004
        /*0024*/ 	.byte	0x00, 0xf0, 0x05, 0x00


	//----- nvinfo : EIATTR_KPARAM_INFO
	.align		4
.L_523:
        /*0028*/ 	.byte	0x04, 0x17
        /*002a*/ 	.short	(.L_525 - .L_524)
.L_524:
        /*002c*/ 	.word	0x00000000
        /*0030*/ 	.short	0x0000
        /*0032*/ 	.short	0x0000
        /*0034*/ 	.byte	0x00, 0xf0, 0x11, 0x00


	//----- nvinfo : EIATTR_SPARSE_MMA_MASK
	.align		4
.L_525:
        /*0038*/ 	.byte	0x03, 0x50
        /*003a*/ 	.short	0x0000


	//----- nvinfo : EIATTR_MAXREG_COUNT
	.align		4
        /*003c*/ 	.byte	0x03, 0x1b
        /*003e*/ 	.short	0x00ff


	//----- nvinfo : EIATTR_MERCURY_ISA_VERSION
	.align		4
        /*0040*/ 	.byte	0x03, 0x5f
        /*0042*/ 	.short	0x0101


	//----- nvinfo : EIATTR_EXIT_INSTR_OFFSETS
	.align		4
        /*0044*/ 	.byte	0x04, 0x1c
        /*0046*/ 	.short	(.L_527 - .L_526)


	//   ....[0]....
.L_526:
        /*0048*/ 	.word	0x000016f0


	//   ....[1]....
        /*004c*/ 	.word	0x000036e0


	//   ....[2]....
        /*0050*/ 	.word	0x00003730


	//----- nvinfo : EIATTR_MAX_THREADS
	.align		4
.L_527:
        /*0054*/ 	.byte	0x04, 0x05
        /*0056*/ 	.short	(.L_529 - .L_528)
.L_528:
        /*0058*/ 	.word	0x00000080
        /*005c*/ 	.word	0x00000001
        /*0060*/ 	.word	0x00000001


	//----- nvinfo : EIATTR_CRS_STACK_SIZE
	.align		4
.L_529:
        /*0064*/ 	.byte	0x04, 0x1e
        /*0066*/ 	.short	(.L_531 - .L_530)
.L_530:
        /*0068*/ 	.word	0x00000000


	//----- nvinfo : EIATTR_CBANK_PARAM_SIZE
	.align		4
.L_531:
        /*006c*/ 	.byte	0x03, 0x19
        /*006e*/ 	.short	0x0018


	//----- nvinfo : EIATTR_PARAM_CBANK
	.align		4
        /*0070*/ 	.byte	0x04, 0x0a
        /*0072*/ 	.short	(.L_533 - .L_532)
	.align		4
.L_532:
        /*0074*/ 	.word	index@(.nv.constant0._ZN2at6native29vectorized_elementwise_kernelILi4EZZZNS0_17asinh_kernel_cudaERNS_18TensorIteratorBaseEENKUlvE0_clEvENKUlvE2_clEvEUlN3c108BFloat16EE_St5arrayIPcLm2EEEEviT0_T1_)
        /*0078*/ 	.short	0x0210
        /*007a*/ 	.short	0x0018


	//----- nvinfo : EIATTR_SW_WAR
	.align		4
.L_533:
        /*007c*/ 	.byte	0x04, 0x36
        /*007e*/ 	.short	(.L_535 - .L_534)
.L_534:
        /*0080*/ 	.word	0x00000008
.L_535:


//--------------------- .nv.info._ZN2at6native29vectorized_elementwise_kernelILi8EZZZNS0_17asinh_kernel_cudaERNS_18TensorIteratorBaseEENKUlvE0_clEvENKUlvE2_clEvEUlN3c108BFloat16EE_St5arrayIPcLm2EEEEviT0_T1_ --------------------------
	.section	.nv.info._ZN2at6native29vectorized_elementwise_kernelILi8EZZZNS0_17asinh_kernel_cudaERNS_18TensorIteratorBaseEENKUlvE0_clEvENKUlvE2_clEvEUlN3c108BFloat16EE_St5arrayIPcLm2EEEEviT0_T1_,"",@"SHT_CUDA_INFO"
	.sectionflags	@""
	.align	4


	//----- nvinfo : EIATTR_CUDA_API_VERSION
	.align		4
        /*0000*/ 	.byte	0x04, 0x37
        /*0002*/ 	.short	(.L_537 - .L_536)
.L_536:
        /*0004*/ 	.word	0x00000082


	//----- nvinfo : EIATTR_KPARAM_INFO
	.align		4
.L_537:
        /*0008*/ 	.byte	0x04, 0x17
        /*000a*/ 	.short	(.L_539 - .L_538)
.L_538:
        /*000c*/ 	.word	0x00000000
        /*0010*/ 	.short	0x0002
        /*0012*/ 	.short	0x0008
        /*0014*/ 	.byte	0x00, 0xf0, 0x41, 0x00


	//----- nvinfo : EIATTR_KPARAM_INFO
	.align		4
.L_539:
        /*0018*/ 	.byte	0x04, 0x17
        /*001a*/ 	.short	(.L_541 - .L_540)
.L_540:
        /*001c*/ 	.word	0x00000000
        /*0020*/ 	.short	0x0001
        /*0022*/ 	.short	0x0004
        /*0024*/ 	.byte	0x00, 0xf0, 0x05, 0x00


	//----- nvinfo : EIATTR_KPARAM_INFO
	.align		4
.L_541:
        /*0028*/ 	.byte	0x04, 0x17
        /*002a*/ 	.short	(.L_543 - .L_542)
.L_542:
        /*002c*/ 	.word	0x00000000
        /*0030*/ 	.short	0x0000
        /*0032*/ 	.short	0x0000
        /*0034*/ 	.byte	0x00, 0xf0, 0x11, 0x00


	//----- nvinfo : EIATTR_SPARSE_MMA_MASK
	.align		4
.L_543:
        /*0038*/ 	.byte	0x03, 0x50
        /*003a*/ 	.short	0x0000


	//----- nvinfo : EIATTR_MAXREG_COUNT
	.align		4
        /*003c*/ 	.byte	0x03, 0x1b
        /*003e*/ 	.short	0x00ff


	//----- nvinfo : EIATTR_MERCURY_ISA_VERSION
	.align		4
        /*0040*/ 	.byte	0x03, 0x5f
        /*0042*/ 	.short	0x0101


	//----- nvinfo : EIATTR_EXIT_INSTR_OFFSETS
	.align		4
        /*0044*/ 	.byte	0x04, 0x1c
        /*0046*/ 	.short	(.L_545 - .L_544)


	//   ....[0]....
.L_544:
        /*0048*/ 	.word	0x000016c0


	//   ....[1]....
        /*004c*/ 	.word	0x000036b0


	//   ....[2]....
        /*0050*/ 	.word	0x00003700


	//----- nvinfo : EIATTR_MAX_THREADS
	.align		4
.L_545:
        /*0054*/ 	.byte	0x04, 0x05
        /*0056*/ 	.short	(.L_547 - .L_546)
.L_546:
        /*0058*/ 	.word	0x00000080
        /*005c*/ 	.word	0x00000001
        /*0060*/ 	.word	0x00000001


	//----- nvinfo : EIATTR_CRS_STACK_SIZE
	.align		4
.L_547:
        /*0064*/ 	.byte	0x04, 0x1e
        /*0066*/ 	.short	(.L_549 - .L_548)
.L_548:
        /*0068*/ 	.word	0x00000000


	//----- nvinfo : EIATTR_CBANK_PARAM_SIZE
	.align		4
.L_549:
        /*006c*/ 	.byte	0x03, 0x19
        /*006e*/ 	.short	0x0018


	//----- nvinfo : EIATTR_PARAM_CBANK
	.align		4
        /*0070*/ 	.byte	0x04, 0x0a
        /*0072*/ 	.short	(.L_551 - .L_550)
	.align		4
.L_550:
        /*0074*/ 	.word	index@(.nv.constant0._ZN2at6native29vectorized_elementwise_kernelILi8EZZZNS0_17asinh_kernel_cudaERNS_18TensorIteratorBaseEENKUlvE0_clEvENKUlvE2_clEvEUlN3c108BFloat16EE_St5arrayIPcLm2EEEEviT0_T1_)
        /*0078*/ 	.short	0x0210
        /*007a*/ 	.short	0x0018


	//----- nvinfo : EIATTR_SW_WAR
	.align		4
.L_551:
        /*007c*/ 	.byte	0x04, 0x36
        /*007e*/ 	.short	(.L_553 - .L_552)
.L_552:
        /*0080*/ 	.word	0x00000008
.L_553:


//--------------------- .nv.info._ZN2at6native18elementwise_kernelILi128ELi4EZNS0_15gpu_kernel_implIZZZNS0_17asinh_kernel_cudaERNS_18TensorIteratorBaseEENKUlvE0_clEvENKUlvE1_clEvEUlN3c104HalfEE_EEvS4_RKT_EUliE_EEviT1_ --------------------------
	.section	.nv.info._ZN2at6native18elementwise_kernelILi128ELi4EZNS0_15gpu_kernel_implIZZZNS0_17asinh_kernel_cudaERNS_18TensorIteratorBaseEENKUlvE0_clEvENKUlvE1_clEvEUlN3c104HalfEE_EEvS4_RKT_EUliE_EEviT1_,"",@"SHT_CUDA_INFO"
	.sectionflags	@""
	.align	4


	//----- nvinfo : EIATTR_CUDA_API_VERSION
	.align		4
        /*0000*/ 	.byte	0x04, 0x37
        /*0002*/ 	.short	(.L_555 - .L_554)
.L_554:
        /*0004*/ 	.word	0x00000082


	//----- nvinfo : EIATTR_KPARAM_INFO
	.align		4
.L_555:
        /*0008*/ 	.byte	0x04, 0x17
        /*000a*/ 	.short	(.L_557 - .L_556)
.L_556:
        /*000c*/ 	.word	0x00000000
        /*0010*/ 	.short	0x0001
        /*0012*/ 	.short	0x0008
        /*0014*/ 	.byte	0x00, 0xf0, 0x61, 0x08


	//----- nvinfo : EIATTR_KPARAM_INFO
	.align		4
.L_557:
        /*0018*/ 	.byte	0x04, 0x17
        /*001a*/ 	.short	(.L_559 - .L_558)
.L_558:
        /*001c*/ 	.word	0x00000000
        /*0020*/ 	.short	0x0000
        /*0022*/ 	.short	0x0000
        /*0024*/ 	.byte	0x00, 0xf0, 0x11, 0x00


	//----- nvinfo : EIATTR_SPARSE_MMA_MASK
	.align		4
.L_559:
        /*0028*/ 	.byte	0x03, 0x50
        /*002a*/ 	.short	0x0000


	//----- nvinfo : EIATTR_MAXREG_COUNT
	.align		4
        /*002c*/ 	.byte	0x03, 0x1b
        /*002e*/ 	.short	0x0080


	//----- nvinfo : EIATTR_EXTERNS
	.align		4
        /*0030*/ 	.byte	0x04, 0x0f
        /*0032*/ 	.short	(.L_561 - .L_560)


	//   ....[0]....
	.align		4
.L_560:
        /*0034*/ 	.word	index@(__assertfail)


	//----- nvinfo : EIATTR_MERCURY_ISA_VERSION
	.align		4
.L_561:
        /*0038*/ 	.byte	0x03, 0x5f
        /*003a*/ 	.short	0x0101


	//----- nvinfo : EIATTR_SYSCALL_OFFSETS
	.align		4
        /*003c*/ 	.byte	0x04, 0x46
        /*003e*/ 	.short	(.L_563 - .L_562)


	//   ....[0]....
.L_562:
        /*0040*/ 	.word	0x000022b0


	//   ....[1]....
        /*0044*/ 	.word	0x000034e0


	//   ....[2]....
        /*0048*/ 	.word	0x000057f0


	//   ....[3]....
        /*004c*/ 	.word	0x00006a20


	//   ....[4]....
        /*0050*/ 	.word	0x00008d20


	//   ....[5]....
        /*0054*/ 	.word	0x00009f50


	//   ....[6]....
        /*0058*/ 	.word	0x0000c240


	//   ....[7]....
        /*005c*/ 	.word	0x0000d470


	//----- nvinfo : EIATTR_EXIT_INSTR_OFFSETS
	.align		4
.L_563:
        /*0060*/ 	.byte	0x04, 0x1c
        /*0062*/ 	.short	(.L_565 - .L_564)


	//   ....[0]....
.L_564:
        /*0064*/ 	.word	0x0000a020


	//   ....[1]....
        /*0068*/ 	.word	0x0000c6a0


	//   ....[2]....
        /*006c*/ 	.word	0x0000c6e0


	//   ....[3]....
        /*0070*/ 	.word	0x0000c780


	//   ....[4]....
        /*0074*/ 	.word	0x0000c7c0


	//   ....[5]....
        /*0078*/ 	.word	0x0000c800


	//   ....[6]....
        /*007c*/ 	.word	0x0000c890


	//   ....[7]....
        /*0080*/ 	.word	0x0000c8b0


	//   ....[8]....
        /*0084*/ 	.word	0x0000c950


	//   ....[9]....
        /*0088*/ 	.word	0x0000c9a0


	//   ....[10]....
        /*008c*/ 	.word	0x0000c9f0


	//   ....[11]....
        /*0090*/ 	.word	0x0000cac0


	//   ....[12]....
        /*0094*/ 	.word	0x0000cb20


	//   ....[13]....
        /*0098*/ 	.word	0x0000ccb0


	//   ....[14]....
        /*009c*/ 	.word	0x0000ce10


	//   ....[15]....
        /*00a0*/ 	.word	0x0000ce50


	//   ....[16]....
        /*00a4*/ 	.word	0x0000cf10


	//   ....[17]....
        /*00a8*/ 	.word	0x0000d090


	//   ....[18]....
        /*00ac*/ 	.word	0x0000d210


	//   ....[19]....
        /*00b0*/ 	.word	0x0000d370


	//   ....[20]....
        /*00b4*/ 	.word	0x0000d480


	//   ....[21]....
        /*00b8*/ 	.word	0x0000d4c0


	//   ....[22]....
        /*00bc*/ 	.word	0x0000d500


	//----- nvinfo : EIATTR_MAX_THREADS
	.align		4
.L_565:
        /*00c0*/ 	.byte	0x04, 0x05
        /*00c2*/ 	.short	(.L_567 - .L_566)
.L_566:
        /*00c4*/ 	.word	0x00000080
        /*00c8*/ 	.word	0x00000001
        /*00cc*/ 	.word	0x00000001


	//----- nvinfo : EIATTR_CRS_STACK_SIZE
	.align		4
.L_567:
        /*00d0*/ 	.byte	0x04, 0x1e
        /*00d2*/ 	.short	(.L_569 - .L_568)
.L_568:
        /*00d4*/ 	.word	0x00000000


	//----- nvinfo : EIATTR_CBANK_PARAM_SIZE
	.align		4
.L_569:
        /*00d8*/ 	.byte	0x03, 0x19
        /*00da*/ 	.short	0x0220


	//----- nvinfo : EIATTR_PARAM_CBANK
	.align		4
        /*00dc*/ 	.byte	0x04, 0x0a
        /*00de*/ 	.short	(.L_571 - .L_570)
	.align		4
.L_570:
        /*00e0*/ 	.word	index@(.nv.constant0._ZN2at6native18elementwise_kernelILi128ELi4EZNS0_15gpu_kernel_implIZZZNS0_17asinh_kernel_cudaERNS_18TensorIteratorBaseEENKUlvE0_clEvENKUlvE1_clEvEUlN3c104HalfEE_EEvS4_RKT_EUliE_EEviT1_)
        /*00e4*/ 	.short	0x0210
        /*00e6*/ 	.short	0x0220


	//----- nvinfo : EIATTR_SW_WAR
	.align		4
.L_571:
        /*00e8*/ 	.byte	0x04, 0x36
        /*00ea*/ 	.short	(.L_573 - .L_572)
.L_572:
        /*00ec*/ 	.word	0x00000008
.L_573:


//--------------------- .nv.info._ZN2at6native27unrolled_elementwise_kernelIZZZNS0_17asinh_kernel_cudaERNS_18TensorIteratorBaseEENKUlvE0_clEvENKUlvE1_clEvEUlN3c104HalfEE_St5arrayIPcLm2EELi4E23TrivialOffsetCalculatorILi1EjESD_NS0_6memory12LoadWithCastILi1EEENSE_13StoreWithCastILi1EEEEEviT_T0_T2_T3_T4_T5_ --------------------------
	.section	.nv.info._ZN2at6native27unrolled_elementwise_kernelIZZZNS0_17asinh_kernel_cudaERNS_18TensorIteratorBaseEENKUlvE0_clEvENKUlvE1_clEvEUlN3c104HalfEE_St5arrayIPcLm2EELi4E23TrivialOffsetCalculatorILi1EjESD_NS0_6memory12LoadWithCastILi1EEENSE_13StoreWithCastILi1EEEEEviT_T0_T2_T3_T4_T5_,"",@"SHT_CUDA_INFO"
	.sectionflags	@""
	.align	4


	//----- nvinfo : EIATTR_CUDA_API_VERSION
	.align		4
        /*0000*/ 	.byte	0x04, 0x37
        /*0002*/ 	.short	(.L_575 - .L_574)
.L_574:
        /*0004*/ 	.word	0x00000082


	//----- nvinfo : EIATTR_KPARAM_INFO
	.align		4
.L_575:
        /*0008*/ 	.byte	0x04, 0x17
        /*000a*/ 	.short	(.L_577 - .L_576)
.L_576:
        /*000c*/ 	.word	0x00000000
        /*0010*/ 	.short	0x0006
        /*0012*/ 	.short	0x0024
        /*0014*/ 	.byte	0x00, 0xf0, 0x21, 0x00


	//----- nvinfo : EIATTR_KPARAM_INFO
	.align		4
.L_577:
        /*0018*/ 	.byte	0x04, 0x17
        /*001a*/ 	.short	(.L_579 - .L_578)
.L_578:
        /*001c*/ 	.word	0x00000000
        /*0020*/ 	.short	0x0005
        /*0022*/ 	.short	0x001c
        /*0024*/ 	.byte	0x00, 0xf0, 0x21, 0x00


	//----- nvinfo : EIATTR_KPARAM_INFO
	.align		4
.L_579:
        /*0028*/ 	.byte	0x04, 0x17
        /*002a*/ 	.short	(.L_581 - .L_580)
.L_580:
        /*002c*/ 	.word	0x00000000
        /*0030*/ 	.short	0x0004
        /*0032*/ 	.short	0x0019
        /*0034*/ 	.byte	0x00, 0xf0, 0x05, 0x00


	//----- nvinfo : EIATTR_KPARAM_INFO
	.align		4
.L_581:
        /*0038*/ 	.byte	0x04, 0x17
        /*003a*/ 	.short	(.L_583 - .L_582)
.L_582:
        /*003c*/ 	.word	0x00000000
        /*0040*/ 	.short	0x0003
        /*0042*/ 	.short	0x0018
        /*0044*/ 	.byte	0x00, 0xf0, 0x05, 0x00


	//----- nvinfo : EIATTR_KPARAM_INFO
	.align		4
.L_583:
        /*0048*/ 	.byte	0x04, 0x17
        /*004a*/ 	.short	(.L_585 - .L_584)
.L_584:
        /*004c*/ 	.word	0x00000000
        /*0050*/ 	.short	0x0002
        /*0052*/ 	.short	0x0008
        /*0054*/ 	.byte	0x00, 0xf0, 0x41, 0x00


	//----- nvinfo : EIATTR_KPARAM_INFO
	.align		4
.L_585:
        /*0058*/ 	.byte	0x04, 0x17
        /*005a*/ 	.short	(.L_587 - .L_586)
.L_586:
        /*005c*/ 	.word	0x00000000
        /*0060*/ 	.short	0x0001
        /*0062*/ 	.short	0x0004
        /*0064*/ 	.byte	0x00, 0xf0, 0x05, 0x00


	//----- nvinfo : EIATTR_KPARAM_INFO
	.align		4
.L_587:
        /*0068*/ 	.byte	0x04, 0x17
        /*006a*/ 	.short	(.L_589 - .L_588)
.L_588:
        /*006c*/ 	.word	0x00000000
        /*0070*/ 	.short	0x0000
        /*0072*/ 	.short	0x0000
        /*0074*/ 	.byte	0x00, 0xf0, 0x11, 0x00


	//----- nvinfo : EIATTR_SPARSE_MMA_MASK
	.align		4
.L_589:
        /*0078*/ 	.byte	0x03, 0x50
        /*007a*/ 	.short	0x0000


	//----- nvinfo : EIATTR_MAXREG_COUNT
	.align		4
        /*007c*/ 	.byte	0x03, 0x1b
        /*007e*/ 	.short	0x00ff


	//----- nvinfo : EIATTR_EXTERNS
	.align		4
        /*0080*/ 	.byte	0x04, 0x0f
        /*0082*/ 	.short	(.L_591 - .L_590)


	//   ....[0]....
	.align		4
.L_590:
        /*0084*/ 	.word	index@(__assertfail)


	//----- nvinfo : EIATTR_MERCURY_ISA_VERSION
	.align		4
.L_591:
        /*0088*/ 	.byte	0x03, 0x5f
        /*008a*/ 	.short	0x0101


	//----- nvinfo : EIATTR_SYSCALL_OFFSETS
	.align		4
        /*008c*/ 	.byte	0x04, 0x46
        /*008e*/ 	.short	(.L_593 - .L_592)


	//   ....[0]....
.L_592:
        /*0090*/ 	.word	0x000010b0


	//   ....[1]....
        /*0094*/ 	.word	0x000021c0


	//   ....[2]....
        /*0098*/ 	.word	0x000032d0


	//   ....[3]....
        /*009c*/ 	.word	0x000043c0


	//   ....[4]....
        /*00a0*/ 	.word	0x00006180


	//   ....[5]....
        /*00a4*/ 	.word	0x000071a0


	//   ....[6]....
        /*00a8*/ 	.word	0x00008180


	//   ....[7]....
        /*00ac*/ 	.word	0x00009160


	//----- nvinfo : EIATTR_EXIT_INSTR_OFFSETS
	.align		4
.L_593:
        /*00b0*/ 	.byte	0x04, 0x1c
        /*00b2*/ 	.short	(.L_595 - .L_594)


	//   ....[0]....
.L_594:
        /*00b4*/ 	.word	0x00008240


	//   ....[1]....
        /*00b8*/ 	.word	0x00008390


	//   ....[2]....
        /*00bc*/ 	.word	0x000083d0


	//   ....[3]....
        /*00c0*/ 	.word	0x00008470


	//   ....[4]....
        /*00c4*/ 	.word	0x000084b0


	//   ....[5]....
        /*00c8*/ 	.word	0x000084f0


	//   ....[6]....
        /*00cc*/ 	.word	0x00008580


	//   ....[7]....
        /*00d0*/ 	.word	0x000085a0


	//   ....[8]....
        /*00d4*/ 	.word	0x00008640


	//   ....[9]....
        /*00d8*/ 	.word	0x00008690


	//   ....[10]....
        /*00dc*/ 	.word	0x000086e0


	//   ....[11]....
        /*00e0*/ 	.word	0x000087b0


	//   ....[12]....
        /*00e4*/ 	.word	0x00008810


	//   ....[13]....
        /*00e8*/ 	.word	0x000089a0


	//   ....[14]....
        /*00ec*/ 	.word	0x00008b00


	//   ....[15]....
        /*00f0*/ 	.word	0x00008b40


	//   ....[16]....
        /*00f4*/ 	.word	0x00008c00


	//   ....[17]....
        /*00f8*/ 	.word	0x00008d80


	//   ....[18]....
        /*00fc*/ 	.word	0x00008f00


	//   ....[19]....
        /*0100*/ 	.word	0x00009060


	//   ....[20]....
        /*0104*/ 	.word	0x00009170


	//   ....[21]....
        /*0108*/ 	.word	0x000091b0


	//   ....[22]....
        /*010c*/ 	.word	0x000091f0


	//----- nvinfo : EIATTR_MAX_THREADS
	.align		4
.L_595:
        /*0110*/ 	.byte	0x04, 0x05
        /*0112*/ 	.short	(.L_597 - .L_596)
.L_596:
        /*0114*/ 	.word	0x00000080
        /*0118*/ 	.word	0x00000001
        /*011c*/ 	.word	0x00000001


	//----- nvinfo : EIATTR_CRS_STACK_SIZE
	.align		4
.L_597:
        /*0120*/ 	.byte	0x04, 0x1e
        /*0122*/ 	.short	(.L_599 - .L_598)
.L_598:
        /*0124*/ 	.word	0x00000000


	//----- nvinfo : EIATTR_CBANK_PARAM_SIZE
	.align		4
.L_599:
        /*0128*/ 	.byte	0x03, 0x19
        /*012a*/ 	.short	0x002c


	//----- nvinfo : EIATTR_PARAM_CBANK
	.align		4
        /*012c*/ 	.byte	0x04, 0x0a
        /*012e*/ 	.short	(.L_601 - .L_600)
	.align		4
.L_600:
        /*0130*/ 	.word	index@(.nv.constant0._ZN2at6native27unrolled_elementwise_kernelIZZZNS0_17asinh_kernel_cudaERNS_18TensorIteratorBaseEENKUlvE0_clEvENKUlvE1_clEvEUlN3c104HalfEE_St5arrayIPcLm2EELi4E23TrivialOffsetCalculatorILi1EjESD_NS0_6memory12LoadWithCastILi1EEENSE_13StoreWithCastILi1EEEEEviT_T0_T2_T3_T4_T5_)
        /*0134*/ 	.short	0x0210
        /*0136*/ 	.short	0x002c


	//----- nvinfo : EIATTR_SW_WAR
	.align		4
.L_601:
        /*0138*/ 	.byte	0x04, 0x36
        /*013a*/ 	.short	(.L_603 - .L_602)
.L_602:
        /*013c*/ 	.word	0x00000008
.L_603:


//--------------------- .nv.info._ZN2at6native18elementwise_kernelILi128ELi4EZNS0_22gpu_kernel_impl_nocastIZZZNS0_17asinh_kernel_cudaERNS_18TensorIteratorBaseEENKUlvE0_clEvENKUlvE1_clEvEUlN3c104HalfEE_EEvS4_RKT_EUliE_EEviT1_ --------------------------
	.section	.nv.info._ZN2at6native18elementwise_kernelILi128ELi4EZNS0_22gpu_kernel_impl_nocastIZZZNS0_17asinh_kernel_cudaERNS_18TensorIteratorBaseEENKUlvE0_clEvENKUlvE1_clEvEUlN3c104HalfEE_EEvS4_RKT_EUliE_EEviT1_,"",@"SHT_CUDA_INFO"
	.sectionflags	@""
	.align	4


	//----- nvinfo : EIATTR_CUDA_API_VERSION
	.align		4
        /*0000*/ 	.byte	0x04, 0x37
        /*0002*/ 	.short	(.L_605 - .L_604)
.L_604:
        /*0004*/ 	.word	0x00000082


	//----- nvinfo : EIATTR_KPARAM_INFO
	.align		4
.L_605:
        /*0008*/ 	.byte	0x04, 0x17
        /*000a*/ 	.short	(.L_607 - .L_606)
.L_606:
        /*000c*/ 	.word	0x00000000
        /*0010*/ 	.short	0x0001
        /*0012*/ 	.short	0x0008
        /*0014*/ 	.byte	0x00, 0xf0, 0x61, 0x08


	//----- nvinfo : EIATTR_KPARAM_INFO
	.align		4
.L_607:
        /*0018*/ 	.byte	0x04, 0x17
        /*001a*/ 	.short	(.L_609 - .L_608)
.L_608:
        /*001c*/ 	.word	0x00000000
        /*0020*/ 	.short	0x0000
        /*0022*/ 	.short	0x0000
        /*0024*/ 	.byte	0x00, 0xf0, 0x11, 0x00


	//----- nvinfo : EIATTR_SPARSE_MMA_MASK
	.align		4
.L_609:
        /*0028*/ 	.byte	0x03, 0x50
        /*002a*/ 	.short	0x0000


	//----- nvinfo : EIATTR_MAXREG_COUNT
	.align		4
        /*002c*/ 	.byte	0x03, 0x1b
        /*002e*/ 	.short	0x0080


	//----- nvinfo : EIATTR_MERCURY_ISA_VERSION
	.align		4
        /*0030*/ 	.byte	0x03, 0x5f
        /*0032*/ 	.short	0x0101


	//----- nvinfo : EIATTR_EXIT_INSTR_OFFSETS
	.align		4
        /*0034*/ 	.byte	0x04, 0x1c
        /*0036*/ 	.short	(.L_611 - .L_610)


	//   ....[0]....
.L_610:
        /*0038*/ 	.word	0x000043e0


	//   ....[1]....
        /*003c*/ 	.word	0x00005a20


	//----- nvinfo : EIATTR_MAX_THREADS
	.align		4
.L_611:
        /*0040*/ 	.byte	0x04, 0x05
        /*0042*/ 	.short	(.L_613 - .L_612)
.L_612:
        /*0044*/ 	.word	0x00000080
        /*0048*/ 	.word	0x00000001
        /*004c*/ 	.word	0x00000001


	//----- nvinfo : EIATTR_CRS_STACK_SIZE
	.align		4
.L_613:
        /*0050*/ 	.byte	0x04, 0x1e
        /*0052*/ 	.short	(.L_615 - .L_614)
.L_614:
        /*0054*/ 	.word	0x00000000


	//----- nvinfo : EIATTR_CBANK_PARAM_SIZE
	.align		4
.L_615:
        /*0058*/ 	.byte	0x03, 0x19
        /*005a*/ 	.short	0x0220


	//----- nvinfo : EIATTR_PARAM_CBANK
	.align		4
        /*005c*/ 	.byte	0x04, 0x0a
        /*005e*/ 	.short	(.L_617 - .L_616)
	.align		4
.L_616:
        /*0060*/ 	.word	index@(.nv.constant0._ZN2at6native18elementwise_kernelILi128ELi4EZNS0_22gpu_kernel_impl_nocastIZZZNS0_17asinh_kernel_cudaERNS_18TensorIteratorBaseEENKUlvE0_clEvENKUlvE1_clEvEUlN3c104HalfEE_EEvS4_RKT_EUliE_EEviT1_)
        /*0064*/ 	.short	0x0210
        /*0066*/ 	.short	0x0220


	//----- nvinfo : EIATTR_SW_WAR
	.align		4
.L_617:
        /*0068*/ 	.byte	0x04, 0x36
        /*006a*/ 	.short	(.L_619 - .L_618)
.L_618:
        /*006c*/ 	.word	0x00000008
.L_619:


//--------------------- .nv.info._ZN2at6native27unrolled_elementwise_kernelIZZZNS0_17asinh_kernel_cudaERNS_18TensorIteratorBaseEENKUlvE0_clEvENKUlvE1_clEvEUlN3c104HalfEE_St5arrayIPcLm2EELi4E23TrivialOffsetCalculatorILi1EjESD_NS0_6memory15LoadWithoutCastENSE_16StoreWithoutCastEEEviT_T0_T2_T3_T4_T5_ --------------------------
	.section	.nv.info._ZN2at6native27unrolled_elementwise_kernelIZZZNS0_17asinh_kernel_cudaERNS_18TensorIteratorBaseEENKUlvE0_clEvENKUlvE1_clEvEUlN3c104HalfEE_St5arrayIPcLm2EELi4E23TrivialOffsetCalculatorILi1EjESD_NS0_6memory15LoadWithoutCastENSE_16StoreWithoutCastEEEviT_T0_T2_T3_T4_T5_,"",@"SHT_CUDA_INFO"
	.sectionflags	@""
	.align	4


	//----- nvinfo : EIATTR_CUDA_API_VERSION
	.align		4
        /*0000*/ 	.byte	0x04, 0x37
        /*0002*/ 	.short	(.L_621 - .L_620)
.L_620:
        /*0004*/ 	.word	0x00000082


	//----- nvinfo : EIATTR_KPARAM_INFO
	.align		4
.L_621:
        /*0008*/ 	.byte	0x04, 0x17
        /*000a*/ 	.short	(.L_623 - .L_622)
.L_622:
        /*000c*/ 	.word	0x00000000
        /*0010*/ 	.short	0x0006
        /*0012*/ 	.short	0x001b
        /*0014*/ 	.byte	0x00, 0xf0, 0x05, 0x00


	//----- nvinfo : EIATTR_KPARAM_INFO
	.align		4
.L_623:
        /*0018*/ 	.byte	0x04, 0x17
        /*001a*/ 	.short	(.L_625 - .L_624)
.L_624:
        /*001c*/ 	.word	0x00000000
        /*0020*/ 	.short	0x0005
        /*0022*/ 	.short	0x001a
        /*0024*/ 	.byte	0x00, 0xf0, 0x05, 0x00


	//----- nvinfo : EIATTR_KPARAM_INFO
	.align		4
.L_625:
        /*0028*/ 	.byte	0x04, 0x17
        /*002a*/ 	.short	(.L_627 - .L_626)
.L_626:
        /*002c*/ 	.word	0x00000000
        /*0030*/ 	.short	0x0004
        /*0032*/ 	.short	0x0019
        /*0034*/ 	.byte	0x00, 0xf0, 0x05, 0x00


	//----- nvinfo : EIATTR_KPARAM_INFO
	.align		4
.L_627:
        /*0038*/ 	.byte	0x04, 0x17
        /*003a*/ 	.short	(.L_629 - .L_628)
.L_628:
        /*003c*/ 	.word	0x00000000
        /*0040*/ 	.short	0x0003
        /*0042*/ 	.short	0x0018
        /*0044*/ 	.byte	0x00, 0xf0, 0x05, 0x00


	//----- nvinfo : EIATTR_KPARAM_INFO
	.align		4
.L_629:
        /*0048*/ 	.byte	0x04, 0x17
        /*004a*/ 	.short	(.L_631 - .L_630)
.L_630:
        /*004c*/ 	.word	0x00000000
        /*0050*/ 	.short	0x0002
        /*0052*/ 	.short	0x0008
        /*0054*/ 	.byte	0x00, 0xf0, 0x41, 0x00


	//----- nvinfo : EIATTR_KPARAM_INFO
	.align		4
.L_631:
        /*0058*/ 	.byte	0x04, 0x17
        /*005a*/ 	.short	(.L_633 - .L_632)
.L_632:
        /*005c*/ 	.word	0x00000000
        /*0060*/ 	.short	0x0001
        /*0062*/ 	.short	0x0004
        /*0064*/ 	.byte	0x00, 0xf0, 0x05, 0x00


	//----- nvinfo : EIATTR_KPARAM_INFO
	.align		4
.L_633:
        /*0068*/ 	.byte	0x04, 0x17
        /*006a*/ 	.short	(.L_635 - .L_634)
.L_634:
        /*006c*/ 	.word	0x00000000
        /*0070*/ 	.short	0x0000
        /*0072*/ 	.short	0x0000
        /*0074*/ 	.byte	0x00, 0xf0, 0x11, 0x00


	//----- nvinfo : EIATTR_SPARSE_MMA_MASK
	.align		4
.L_635:
        /*0078*/ 	.byte	0x03, 0x50
        /*007a*/ 	.short	0x0000


	//----- nvinfo : EIATTR_MAXREG_COUNT
	.align		4
        /*007c*/ 	.byte	0x03, 0x1b
        /*007e*/ 	.short	0x00ff


	//----- nvinfo : EIATTR_MERCURY_ISA_VERSION
	.align		4
        /*0080*/ 	.byte	0x03, 0x5f
        /*0082*/ 	.short	0x0101


	//----- nvinfo : EIATTR_EXIT_INSTR_OFFSETS
	.align		4
        /*0084*/ 	.byte	0x04, 0x1c
        /*0086*/ 	.short	(.L_637 - .L_636)


	//   ....[0]....
.L_636:
        /*0088*/ 	.word	0x00001030


	//   ....[1]....
        /*008c*/ 	.word	0x00001080


	//----- nvinfo : EIATTR_MAX_THREADS
	.align		4
.L_637:
        /*0090*/ 	.byte	0x04, 0x05
        /*0092*/ 	.short	(.L_639 - .L_638)
.L_638:
        /*0094*/ 	.word	0x00000080
        /*0098*/ 	.word	0x00000001
        /*009c*/ 	.word	0x00000001


	//----- nvinfo : EIATTR_CRS_STACK_SIZE
	.align		4
.L_639:
        /*00a0*/ 	.byte	0x04, 0x1e
        /*00a2*/ 	.short	(.L_641 - .L_640)
.L_640:
        /*00a4*/ 	.word	0x00000000


	//----- nvinfo : EIATTR_CBANK_PARAM_SIZE
	.align		4
.L_641:
        /*00a8*/ 	.byte	0x03, 0x19
        /*00aa*/ 	.short	0x001c


	//----- nvinfo : EIATTR_PARAM_CBANK
	.align		4
        /*00ac*/ 	.byte	0x04, 0x0a
        /*00ae*/ 	.short	(.L_643 - .L_642)
	.align		4
.L_642:
        /*00b0*/ 	.word	index@(.nv.constant0._ZN2at6native27unrolled_elementwise_kernelIZZZNS0_17asinh_kernel_cudaERNS_18TensorIteratorBaseEENKUlvE0_clEvENKUlvE1_clEvEUlN3c104HalfEE_St5arrayIPcLm2EELi4E23TrivialOffsetCalculatorILi1EjESD_NS0_6memory15LoadWithoutCastENSE_16StoreWithoutCastEEEviT_T0_T2_T3_T4_T5_)
        /*00b4*/ 	.short	0x0210
        /*00b6*/ 	.short	0x001c


	//----- nvinfo : EIATTR_SW_WAR
	.align		4
.L_643:
        /*00b8*/ 	.byte	0x04, 0x36
        /*00ba*/ 	.short	(.L_645 - .L_644)
.L_644:
        /*00bc*/ 	.word	0x00000008
.L_645:


//--------------------- .nv.info._ZN2at6native29vectorized_elementwise_kernelILi2EZZZNS0_17asinh_kernel_cudaERNS_18TensorIteratorBaseEENKUlvE0_clEvENKUlvE1_clEvEUlN3c104HalfEE_St5arrayIPcLm2EEEEviT0_T1_ --------------------------
	.section	.nv.info._ZN2at6native29vectorized_elementwise_kernelILi2EZZZNS0_17asinh_kernel_cudaERNS_18TensorIteratorBaseEENKUlvE0_clEvENKUlvE1_clEvEUlN3c104HalfEE_St5arrayIPcLm2EEEEviT0_T1_,"",@"SHT_CUDA_INFO"
	.sectionflags	@""
	.align	4


	//----- nvinfo : EIATTR_CUDA_API_VERSION
	.align		4
        /*0000*/ 	.byte	0x04, 0x37
        /*0002*/ 	.short	(.L_647 - .L_646)
.L_646:
        /*0004*/ 	.word	0x00000082


	//----- nvinfo : EIATTR_KPARAM_INFO
	.align		4
.L_647:
        /*0008*/ 	.byte	0x04, 0x17
        /*000a*/ 	.short	(.L_649 - .L_648)
.L_648:
        /*000c*/ 	.word	0x00000000
        /*0010*/ 	.short	0x0002
        /*0012*/ 	.short	0x0008
        /*0014*/ 	.byte	0x00, 0xf0, 0x41, 0x00


	//----- nvinfo : EIATTR_KPARAM_INFO
	.align		4
.L_649:
        /*0018*/ 	.byte	0x04, 0x17
        /*001a*/ 	.short	(.L_651 - .L_650)
.L_650:
        /*001c*/ 	.word	0x00000000
        /*0020*/ 	.short	0x0001
        /*0022*/ 	.short	0x0004
        /*0024*/ 	.byte	0x00, 0xf0, 0x05, 0x00


	//----- nvinfo : EIATTR_KPARAM_INFO
	.align		4
.L_651:
        /*0028*/ 	.byte	0x04, 0x17
        /*002a*/ 	.short	(.L_653 - .L_652)
.L_652:
        /*002c*/ 	.word	0x00000000
        /*0030*/ 	.short	0x0000
        /*0032*/ 	.short	0x0000
        /*0034*/ 	.byte	0x00, 0xf0, 0x11, 0x00


	//----- nvinfo : EIATTR_SPARSE_MMA_MASK
	.align		4
.L_653:
        /*0038*/ 	.byte	0x03, 0x50
        /*003a*/ 	.short	0x0000


	//----- nvinfo : EIATTR_MAXREG_COUNT
	.align		4
        /*003c*/ 	.byte	0x03, 0x1b
        /*003e*/ 	.short	0x00ff


	//----- nvinfo : EIATTR_MERCURY_ISA_VERSION
	.align		4
        /*0040*/ 	.byte	0x03, 0x5f
        /*0042*/ 	.short	0x0101


	//----- nvinfo : EIATTR_EXIT_INSTR_OFFSETS
	.align		4
        /*0044*/ 	.byte	0x04, 0x1c
        /*0046*/ 	.short	(.L_655 - .L_654)


	//   ....[0]....
.L_654:
        /*0048*/ 	.word	0x000016f0


	//   ....[1]....
        /*004c*/ 	.word	0x000036e0


	//   ....[2]....
        /*0050*/ 	.word	0x00003730


	//----- nvinfo : EIATTR_MAX_THREADS
	.align		4
.L_655:
        /*0054*/ 	.byte	0x04, 0x05
        /*0056*/ 	.short	(.L_657 - .L_656)
.L_656:
        /*0058*/ 	.word	0x00000080
        /*005c*/ 	.word	0x00000001
        /*0060*/ 	.word	0x00000001


	//----- nvinfo : EIATTR_CRS_STACK_SIZE
	.align		4
.L_657:
        /*0064*/ 	.byte	0x04, 0x1e
        /*0066*/ 	.short	(.L_659 - .L_658)
.L_658:
        /*0068*/ 	.word	0x00000000


	//----- nvinfo : EIATTR_CBANK_PARAM_SIZE
	.align		4
.L_659:
        /*006c*/ 	.byte	0x03, 0x19
        /*006e*/ 	.short	0x0018


	//----- nvinfo : EIATTR_PARAM_CBANK
	.align		4
        /*0070*/ 	.byte	0x04, 0x0a
        /*0072*/ 	.short	(.L_661 - .L_660)
	.align		4
.L_660:
        /*0074*/ 	.word	index@(.nv.constant0._ZN2at6native29vectorized_elementwise_kernelILi2EZZZNS0_17asinh_kernel_cudaERNS_18TensorIteratorBaseEENKUlvE0_clEvENKUlvE1_clEvEUlN3c104HalfEE_St5arrayIPcLm2EEEEviT0_T1_)
        /*0078*/ 	.short	0x0210
        /*007a*/ 	.short	0x0018


	//----- nvinfo : EIATTR_SW_WAR
	.align		4
.L_661:
        /*007c*/ 	.byte	0x04, 0x36
        /*007e*/ 	.short	(.L_663 - .L_662)
.L_662:
        /*0080*/ 	.word	0x00000008
.L_663:


//--------------------- .nv.info._ZN2at6native29vectorized_elementwise_kernelILi4EZZZNS0_17asinh_kernel_cudaERNS_18TensorIteratorBaseEENKUlvE0_clEvENKUlvE1_clEvEUlN3c104HalfEE_St5arrayIPcLm2EEEEviT0_T1_ --------------------------
	.section	.nv.info._ZN2at6native29vectorized_elementwise_kernelILi4EZZZNS0_17asinh_kernel_cudaERNS_18TensorIteratorBaseEENKUlvE0_clEvENKUlvE1_clEvEUlN3c104HalfEE_St5arrayIPcLm2EEEEviT0_T1_,"",@"SHT_CUDA_INFO"
	.sectionflags	@""
	.align	4


	//----- nvinfo : EIATTR_CUDA_API_VERSION
	.align		4
        /*0000*/ 	.byte	0x04, 0x37
        /*0002*/ 	.short	(.L_665 - .L_664)
.L_664:
        /*0004*/ 	.word	0x00000082


	//----- nvinfo : EIATTR_KPARAM_INFO
	.align		4
.L_665:
        /*0008*/ 	.byte	0x04, 0x17
        /*000a*/ 	.short	(.L_667 - .L_666)
.L_666:
        /*000c*/ 	.word	0x00000000
        /*0010*/ 	.short	0x0002
        /*0012*/ 	.short	0x0008
        /*0014*/ 	.byte	0x00, 0xf0, 0x41, 0x00


	//----- nvinfo : EIATTR_KPARAM_INFO
	.align		4
.L_667:
        /*0018*/ 	.byte	0x04, 0x17
        /*001a*/ 	.short	(.L_669 - .L_668)
.L_668:
        /*001c*/ 	.word	0x00000000
        /*0020*/ 	.short	0x0001
        /*0022*/ 	.short	0x0004
        /*0024*/ 	.byte	0x00, 0xf0, 0x05, 0x00


	//----- nvinfo : EIATTR_KPARAM_INFO
	.align		4
.L_669:
        /*0028*/ 	.byte	0x04, 0x17
        /*002a*/ 	.short	(.L_671 - .L_670)
.L_670:
        /*002c*/ 	.word	0x00000000
        /*0030*/ 	.short	0x0000
        /*0032*/ 	.short	0x0000
        /*0034*/ 	.byte	0x00, 0xf0, 0x11, 0x00


	//----- nvinfo : EIATTR_SPARSE_MMA_MASK
	.align		4
.L_671:
        /*0038*/ 	.byte	0x03, 0x50
        /*003a*/ 	.short	0x0000


	//----- nvinfo : EIATTR_MAXREG_COUNT
	.align		4
        /*003c*/ 	.byte	0x03, 0x1b
        /*003e*/ 	.short	0x00ff


	//----- nvinfo : EIATTR_MERCURY_ISA_VERSION
	.align		4
        /*0040*/ 	.byte	0x03, 0x5f
        /*0042*/ 	.short	0x0101


	//----- nvinfo : EIATTR_EXIT_INSTR_OFFSETS
	.align		4
        /*0044*/ 	.byte	0x04, 0x1c
        /*0046*/ 	.short	(.L_673 - .L_672)


	//   ....[0]....
.L_672:
        /*0048*/ 	.word	0x000016b0


	//   ....[1]....
        /*004c*/ 	.word	0x000036a0


	//   ....[2]....
        /*0050*/ 	.word	0x000036f0


	//----- nvinfo : EIATTR_MAX_THREADS
	.align		4
.L_673:
        /*0054*/ 	.byte	0x04, 0x05
        /*0056*/ 	.short	(.L_675 - .L_674)
.L_674:
        /*0058*/ 	.word	0x00000080
        /*005c*/ 	.word	0x00000001
        /*0060*/ 	.word	0x00000001


	//----- nvinfo : EIATTR_CRS_STACK_SIZE
	.align		4
.L_675:
        /*0064*/ 	.byte	0x04, 0x1e
        /*0066*/ 	.short	(.L_677 - .L_676)
.L_676:
        /*0068*/ 	.word	0x00000000


	//----- nvinfo : EIATTR_CBANK_PARAM_SIZE
	.align		4
.L_677:
        /*006c*/ 	.byte	0x03, 0x19
        /*006e*/ 	.short	0x0018


	//----- nvinfo : EIATTR_PARAM_CBANK
	.align		4
        /*0070*/ 	.byte	0x04, 0x0a
        /*0072*/ 	.short	(.L_679 - .L_678)
	.align		4
.L_678:
        /*0074*/ 	.word	index@(.nv.constant0._ZN2at6native29vectorized_elementwise_kernelILi4EZZZNS0_17asinh_kernel_cudaERNS_18TensorIteratorBaseEENKUlvE0_clEvENKUlvE1_clEvEUlN3c104HalfEE_St5arrayIPcLm2EEEEviT0_T1_)
        /*0078*/ 	.short	0x0210
        /*007a*/ 	.short	0x0018


	//----- nvinfo : EIATTR_SW_WAR
	.align		4
.L_679:
        /*007c*/ 	.byte	0x04, 0x36
        /*007e*/ 	.short	(.L_681 - .L_680)
.L_680:
        /*0080*/ 	.word	0x00000008
.L_681:


//--------------------- .nv.info._ZN2at6native29vectorized_elementwise_kernelILi8EZZZNS0_17asinh_kernel_cudaERNS_18TensorIteratorBaseEENKUlvE0_clEvENKUlvE1_clEvEUlN3c104HalfEE_St5arrayIPcLm2EEEEviT0_T1_ --------------------------
	.section	.nv.info._ZN2at6native29vectorized_elementwise_kernelILi8EZZZNS0_17asinh_kernel_cudaERNS_18TensorIteratorBaseEENKUlvE0_clEvENKUlvE1_clEvEUlN3c104HalfEE_St5arrayIPcLm2EEEEviT0_T1_,"",@"SHT_CUDA_INFO"
	.sectionflags	@""
	.align	4


	//----- nvinfo : EIATTR_CUDA_API_VERSION
	.align		4
        /*0000*/ 	.byte	0x04, 0x37
        /*0002*/ 	.short	(.L_683 - .L_682)
.L_682:
        /*0004*/ 	.word	0x00000082


	//----- nvinfo : EIATTR_KPARAM_INFO
	.align		4
.L_683:
        /*0008*/ 	.byte	0x04, 0x17
        /*000a*/ 	.short	(.L_685 - .L_684)
.L_684:
        /*000c*/ 	.word	0x00000000
        /*0010*/ 	.short	0x0002
        /*0012*/ 	.short	0x0008
        /*0014*/ 	.byte	0x00, 0xf0, 0x41, 0x00


	//----- nvinfo : EIATTR_KPARAM_INFO
	.align		4
.L_685:
        /*0018*/ 	.byte	0x04, 0x17
        /*001a*/ 	.short	(.L_687 - .L_686)
.L_686:
        /*001c*/ 	.word	0x00000000
        /*0020*/ 	.short	0x0001
        /*0022*/ 	.short	0x0004
        /*0024*/ 	.byte	0x00, 0xf0, 0x05, 0x00


	//----- nvinfo : EIATTR_KPARAM_INFO
	.align		4
.L_687:
        /*0028*/ 	.byte	0x04, 0x17
        /*002a*/ 	.short	(.L_689 - .L_688)
.L_688:
        /*002c*/ 	.word	0x00000000
        /*0030*/ 	.short	0x0000
        /*0032*/ 	.short	0x0000
        /*0034*/ 	.byte	0x00, 0xf0, 0x11, 0x00


	//----- nvinfo : EIATTR_SPARSE_MMA_MASK
	.align		4
.L_689:
        /*0038*/ 	.byte	0x03, 0x50
        /*003a*/ 	.short	0x0000


	//----- nvinfo : EIATTR_MAXREG_COUNT
	.align		4
        /*003c*/ 	.byte	0x03, 0x1b
        /*003e*/ 	.short	0x00ff


	//----- nvinfo : EIATTR_MERCURY_ISA_VERSION
	.align		4
        /*0040*/ 	.byte	0x03, 0x5f
        /*0042*/ 	.short	0x0101


	//----- nvinfo : EIATTR_EXIT_INSTR_OFFSETS
	.align		4
        /*0044*/ 	.byte	0x04, 0x1c
        /*0046*/ 	.short	(.L_691 - .L_690)


	//   ....[0]....
.L_690:
        /*0048*/ 	.word	0x00001670


	//   ....[1]....
        /*004c*/ 	.word	0x00003660


	//   ....[2]....
        /*0050*/ 	.word	0x000036b0


	//----- nvinfo : EIATTR_MAX_THREADS
	.align		4
.L_691:
        /*0054*/ 	.byte	0x04, 0x05
        /*0056*/ 	.short	(.L_693 - .L_692)
.L_692:
        /*0058*/ 	.word	0x00000080
        /*005c*/ 	.word	0x00000001
        /*0060*/ 	.word	0x00000001


	//----- nvinfo : EIATTR_CRS_STACK_SIZE
	.align		4
.L_693:
        /*0064*/ 	.byte	0x04, 0x1e
        /*0066*/ 	.short	(.L_695 - .L_694)
.L_694:
        /*0068*/ 	.word	0x00000000


	//----- nvinfo : EIATTR_CBANK_PARAM_SIZE
	.align		4
.L_695:
        /*006c*/ 	.byte	0x03, 0x19
        /*006e*/ 	.short	0x0018


	//----- nvinfo : EIATTR_PARAM_CBANK
	.align		4
        /*0070*/ 	.byte	0x04, 0x0a
        /*0072*/ 	.short	(.L_697 - .L_696)
	.align		4
.L_696:
        /*0074*/ 	.word	index@(.nv.constant0._ZN2at6native29vectorized_elementwise_kernelILi8EZZZNS0_17asinh_kernel_cudaERNS_18TensorIteratorBaseEENKUlvE0_clEvENKUlvE1_clEvEUlN3c104HalfEE_St5arrayIPcLm2EEEEviT0_T1_)
        /*0078*/ 	.short	0x0210
        /*007a*/ 	.short	0x0018


	//----- nvinfo : EIATTR_SW_WAR
	.align		4
.L_697:
        /*007c*/ 	.byte	0x04, 0x36
        /*007e*/ 	.short	(.L_699 - .L_698)
.L_698:
        /*0080*/ 	.word	0x00000008
.L_699:


//--------------------- .nv.info._ZN2at6native18elementwise_kernelILi128ELi4EZNS0_15gpu_kernel_implIZZZNS0_17asinh_kernel_cudaERNS_18TensorIteratorBaseEENKUlvE0_clEvENKUlvE0_clEvEUlfE_EEvS4_RKT_EUliE_EEviT1_ --------------------------
	.section	.nv.info._ZN2at6native18elementwise_kernelILi128ELi4EZNS0_15gpu_kernel_implIZZZNS0_17asinh_kernel_cudaERNS_18TensorIteratorBaseEENKUlvE0_clEvENKUlvE0_clEvEUlfE_EEvS4_RKT_EUliE_EEviT1_,"",@"SHT_CUDA_INFO"
	.sectionflags	@""
	.align	4


	//----- nvinfo : EIATTR_CUDA_API_VERSION
	.align		4
        /*0000*/ 	.byte	0x04, 0x37
        /*0002*/ 	.short	(.L_701 - .L_700)
.L_700:
        /*0004*/ 	.word	0x00000082


	//----- nvinfo : EIATTR_KPARAM_INFO
	.align		4
.L_701:
        /*0008*/ 	.byte	0x04, 0x17
        /*000a*/ 	.short	(.L_703 - .L_702)
.L_702:
        /*000c*/ 	.word	0x00000000
        /*0010*/ 	.short	0x0001
        /*0012*/ 	.short	0x0008
        /*0014*/ 	.byte	0x00, 0xf0, 0x61, 0x08


	//----- nvinfo : EIATTR_KPARAM_INFO
	.align		4
.L_703:
        /*0018*/ 	.byte	0x04, 0x17
        /*001a*/ 	.short	(.L_705 - .L_704)
.L_704:
        /*001c*/ 	.word	0x00000000
        /*0020*/ 	.short	0x0000
        /*0022*/ 	.short	0x0000
        /*0024*/ 	.byte	0x00, 0xf0, 0x11, 0x00


	//----- nvinfo : EIATTR_SPARSE_MMA_MASK
	.align		4
.L_705:
        /*0028*/ 	.byte	0x03, 0x50
        /*002a*/ 	.short	0x0000


	//----- nvinfo : EIATTR_MAXREG_COUNT
	.align		4
        /*002c*/ 	.byte	0x03, 0x1b
        /*002e*/ 	.short	0x0080


	//----- nvinfo : EIATTR_EXTERNS
	.align		4
        /*0030*/ 	.byte	0x04, 0x0f
        /*0032*/ 	.short	(.L_707 - .L_706)


	//   ....[0]....
	.align		4
.L_706:
        /*0034*/ 	.word	index@(__assertfail)


	//----- nvinfo : EIATTR_MERCURY_ISA_VERSION
	.align		4
.L_707:
        /*0038*/ 	.byte	0x03, 0x5f
        /*003a*/ 	.short	0x0101


	//----- nvinfo : EIATTR_SYSCALL_OFFSETS
	.align		4
        /*003c*/ 	.byte	0x04, 0x46
        /*003e*/ 	.short	(.L_709 - .L_708)


	//   ....[0]....
.L_708:
        /*0040*/ 	.word	0x00002150


	//   ....[1]....
        /*0044*/ 	.word	0x00003260


	//   ....[2]....
        /*0048*/ 	.word	0x000053f0


	//   ....[3]....
        /*004c*/ 	.word	0x00006500


	//   ....[4]....
        /*0050*/ 	.word	0x00008680


	//   ....[5]....
        /*0054*/ 	.word	0x00009790


	//   ....[6]....
        /*0058*/ 	.word	0x0000b900


	//   ....[7]....
        /*005c*/ 	.word	0x0000ca10


	//----- nvinfo : EIATTR_EXIT_INSTR_OFFSETS
	.align		4
.L_709:
        /*0060*/ 	.byte	0x04, 0x1c
        /*0062*/ 	.short	(.L_711 - .L_710)


	//   ....[0]....
.L_710:
        /*0064*/ 	.word	0x00009840


	//   ....[1]....
        /*0068*/ 	.word	0x0000bd30


	//   ....[2]....
        /*006c*/ 	.word	0x0000bd70


	//   ....[3]....
        /*0070*/ 	.word	0x0000be00


	//   ....[4]....
        /*0074*/ 	.word	0x0000be30


	//   ....[5]....
        /*0078*/ 	.word	0x0000be60


	//   ....[6]....
        /*007c*/ 	.word	0x0000bee0


	//   ....[7]....
        /*0080*/ 	.word	0x0000bf10


	//   ....[8]....
        /*0084*/ 	.word	0x0000bfa0


	//   ....[9]....
        /*0088*/ 	.word	0x0000bfe0


	//   ....[10]....
        /*008c*/ 	.word	0x0000c020


	//   ....[11]....
        /*0090*/ 	.word	0x0000c0e0


	//   ....[12]....
        /*0094*/ 	.word	0x0000c130


	//   ....[13]....
        /*0098*/ 	.word	0x0000c2b0


	//   ....[14]....
        /*009c*/ 	.word	0x0000c400


	//   ....[15]....
        /*00a0*/ 	.word	0x0000c430


	//   ....[16]....
        /*00a4*/ 	.word	0x0000c4e0


	//   ....[17]....
        /*00a8*/ 	.word	0x0000c650


	//   ....[18]....
        /*00ac*/ 	.word	0x0000c7c0


	//   ....[19]....
        /*00b0*/ 	.word	0x0000c910


	//   ....[20]....
        /*00b4*/ 	.word	0x0000ca20


	//   ....[21]....
        /*00b8*/ 	.word	0x0000ca50


	//   ....[22]....
        /*00bc*/ 	.word	0x0000ca80


	//----- nvinfo : EIATTR_MAX_THREADS
	.align		4
.L_711:
        /*00c0*/ 	.byte	0x04, 0x05
        /*00c2*/ 	.short	(.L_713 - .L_712)
.L_712:
        /*00c4*/ 	.word	0x00000080
        /*00c8*/ 	.word	0x00000001
        /*00cc*/ 	.word	0x00000001


	//----- nvinfo : EIATTR_CRS_STACK_SIZE
	.align		4
.L_713:
        /*00d0*/ 	.byte	0x04, 0x1e
        /*00d2*/ 	.short	(.L_715 - .L_714)
.L_714:
        /*00d4*/ 	.word	0x00000000


	//----- nvinfo : EIATTR_CBANK_PARAM_SIZE
	.align		4
.L_715:
        /*00d8*/ 	.byte	0x03, 0x19
        /*00da*/ 	.short	0x0220


	//----- nvinfo : EIATTR_PARAM_CBANK
	.align		4
        /*00dc*/ 	.byte	0x04, 0x0a
        /*00de*/ 	.short	(.L_717 - .L_716)
	.align		4
.L_716:
        /*00e0*/ 	.word	index@(.nv.constant0._ZN2at6native18elementwise_kernelILi128ELi4EZNS0_15gpu_kernel_implIZZZNS0_17asinh_kernel_cudaERNS_18TensorIteratorBaseEENKUlvE0_clEvENKUlvE0_clEvEUlfE_EEvS4_RKT_EUliE_EEviT1_)
        /*00e4*/ 	.short	0x0210
        /*00e6*/ 	.short	0x0220


	//----- nvinfo : EIATTR_SW_WAR
	.align		4
.L_717:
        /*00e8*/ 	.byte	0x04, 0x36
        /*00ea*/ 	.short	(.L_719 - .L_718)
.L_718:
        /*00ec*/ 	.word	0x00000008
.L_719:


//--------------------- .nv.info._ZN2at6native27unrolled_elementwise_kernelIZZZNS0_17asinh_kernel_cudaERNS_18TensorIteratorBaseEENKUlvE0_clEvENKUlvE0_clEvEUlfE_St5arrayIPcLm2EELi4E23TrivialOffsetCalculatorILi1EjESB_NS0_6memory12LoadWithCastILi1EEENSC_13StoreWithCastILi1EEEEEviT_T0_T2_T3_T4_T5_ --------------------------
	.section	.nv.info._ZN2at6native27unrolled_elementwise_kernelIZZZNS0_17asinh_kernel_cudaERNS_18TensorIteratorBaseEENKUlvE0_clEvENKUlvE0_clEvEUlfE_St5arrayIPcLm2EELi4E23TrivialOffsetCalculatorILi1EjESB_NS0_6memory12LoadWithCastILi1EEENSC_13StoreWithCastILi1EEEEEviT_T0_T2_T3_T4_T5_,"",@"SHT_CUDA_INFO"
	.sectionflags	@""
	.align	4


	//----- nvinfo : EIATTR_CUDA_API_VERSION
	.align		4
        /*0000*/ 	.byte	0x04, 0x37
        /*0002*/ 	.short	(.L_721 - .L_720)
.L_720:
        /*0004*/ 	.word	0x00000082


	//----- nvinfo : EIATTR_KPARAM_INFO
	.align		4
.L_721:
        /*0008*/ 	.byte	0x04, 0x17
        /*000a*/ 	.short	(.L_723 - .L_722)
.L_722:
        /*000c*/ 	.word	0x00000000
        /*0010*/ 	.short	0x0006
        /*0012*/ 	.short	0x0024
        /*0014*/ 	.byte	0x00, 0xf0, 0x21, 0x00


	//----- nvinfo : EIATTR_KPARAM_INFO
	.align		4
.L_723:
        /*0018*/ 	.byte	0x04, 0x17
        /*001a*/ 	.short	(.L_725 - .L_724)
.L_724:
        /*001c*/ 	.word	0x00000000
        /*0020*/ 	.short	0x0005
        /*0022*/ 	.short	0x001c
        /*0024*/ 	.byte	0x00, 0xf0, 0x21, 0x00


	//----- nvinfo : EIATTR_KPARAM_INFO
	.align		4
.L_725:
        /*0028*/ 	.byte	0x04, 0x17
        /*002a*/ 	.short	(.L_727 - .L_726)
.L_726:
        /*002c*/ 	.word	0x00000000
        /*0030*/ 	.short	0x0004
        /*0032*/ 	.short	0x0019
        /*0034*/ 	.byte	0x00, 0xf0, 0x05, 0x00


	//----- nvinfo : EIATTR_KPARAM_INFO
	.align		4
.L_727:
        /*0038*/ 	.byte	0x04, 0x17
        /*003a*/ 	.short	(.L_729 - .L_728)
.L_728:
        /*003c*/ 	.word	0x00000000
        /*0040*/ 	.short	0x0003
        /*0042*/ 	.short	0x0018
        /*0044*/ 	.byte	0x00, 0xf0, 0x05, 0x00


	//----- nvinfo : EIATTR_KPARAM_INFO
	.align		4
.L_729:
        /*0048*/ 	.byte	0x04, 0x17
        /*004a*/ 	.short	(.L_731 - .L_730)
.L_730:
        /*004c*/ 	.word	0x00000000
        /*0050*/ 	.short	0x0002
        /*0052*/ 	.short	0x0008
        /*0054*/ 	.byte	0x00, 0xf0, 0x41, 0x00


	//----- nvinfo : EIATTR_KPARAM_INFO
	.align		4
.L_731:
        /*0058*/ 	.byte	0x04, 0x17
        /*005a*/ 	.short	(.L_733 - .L_732)
.L_732:
        /*005c*/ 	.word	0x00000000
        /*0060*/ 	.short	0x0001
        /*0062*/ 	.short	0x0004
        /*0064*/ 	.byte	0x00, 0xf0, 0x05, 0x00


	//----- nvinfo : EIATTR_KPARAM_INFO
	.align		4
.L_733:
        /*0068*/ 	.byte	0x04, 0x17
        /*006a*/ 	.short	(.L_735 - .L_734)
.L_734:
        /*006c*/ 	.word	0x00000000
        /*0070*/ 	.short	0x0000
        /*0072*/ 	.short	0x0000
        /*0074*/ 	.byte	0x00, 0xf0, 0x11, 0x00


	//----- nvinfo : EIATTR_SPARSE_MMA_MASK
	.align		4
.L_735:
        /*0078*/ 	.byte	0x03, 0x50
        /*007a*/ 	.short	0x0000


	//----- nvinfo : EIATTR_MAXREG_COUNT
	.align		4
        /*007c*/ 	.byte	0x03, 0x1b
        /*007e*/ 	.short	0x00ff


	//----- nvinfo : EIATTR_EXTERNS
	.align		4
        /*0080*/ 	.byte	0x04, 0x0f
        /*0082*/ 	.short	(.L_737 - .L_736)


	//   ....[0]....
	.align		4
.L_736:
        /*0084*/ 	.word	index@(__assertfail)


	//----- nvinfo : EIATTR_MERCURY_ISA_VERSION
	.align		4
.L_737:
        /*0088*/ 	.byte	0x03, 0x5f
        /*008a*/ 	.short	0x0101


	//----- nvinfo : EIATTR_SYSCALL_OFFSETS
	.align		4
        /*008c*/ 	.byte	0x04, 0x46
        /*008e*/ 	.short	(.L_739 - .L_738)


	//   ....[0]....
.L_738:
        /*0090*/ 	.word	0x00000e70


	//   ....[1]....
        /*0094*/ 	.word	0x00001d20


	//   ....[2]....
        /*0098*/ 	.word	0x00002be0


	//   ....[3]....
        /*009c*/ 	.word	0x00003a40


	//   ....[4]....
        /*00a0*/ 	.word	0x00005640


	//   ....[5]....
        /*00a4*/ 	.word	0x00006540


	//   ....[6]....
        /*00a8*/ 	.word	0x00007400


	//   ....[7]....
        /*00ac*/ 	.word	0x000082c0


	//----- nvinfo : EIATTR_EXIT_INSTR_OFFSETS
	.align		4
.L_739:
        /*00b0*/ 	.byte	0x04, 0x1c
        /*00b2*/ 	.short	(.L_741 - .L_740)


	//   ....[0]....
.L_740:
        /*00b4*/ 	.word	0x000074a0


	//   ....[1]....
        /*00b8*/ 	.word	0x000075e0


	//   ....[2]....
        /*00bc*/ 	.word	0x00007620


	//   ....[3]....
        /*00c0*/ 	.word	0x000076b0


	//   ....[4]....
        /*00c4*/ 	.word	0x000076e0


	//   ....[5]....
        /*00c8*/ 	.word	0x00007710


	//   ....[6]....
        /*00cc*/ 	.word	0x00007790


	//   ....[7]....
        /*00d0*/ 	.word	0x000077c0


	//   ....[8]....
        /*00d4*/ 	.word	0x00007850


	//   ....[9]....
        /*00d8*/ 	.word	0x00007890


	//   ....[10]....
        /*00dc*/ 	.word	0x000078d0


	//   ....[11]....
        /*00e0*/ 	.word	0x00007990


	//   ....[12]....
        /*00e4*/ 	.word	0x000079e0


	//   ....[13]....
        /*00e8*/ 	.word	0x00007b60


	//   ....[14]....
        /*00ec*/ 	.word	0x00007cb0


	//   ....[15]....
        /*00f0*/ 	.word	0x00007ce0


	//   ....[16]....
        /*00f4*/ 	.word	0x00007d90


	//   ....[17]....
        /*00f8*/ 	.word	0x00007f00


	//   ....[18]....
        /*00fc*/ 	.word	0x00008070


	//   ....[19]....
        /*0100*/ 	.word	0x000081c0


	//   ....[20]....
        /*0104*/ 	.word	0x000082d0


	//   ....[21]....
        /*0108*/ 	.word	0x00008300


	//   ....[22]....
        /*010c*/ 	.word	0x00008330


	//----- nvinfo : EIATTR_MAX_THREADS
	.align		4
.L_741:
        /*0110*/ 	.byte	0x04, 0x05
        /*0112*/ 	.short	(.L_743 - .L_742)
.L_742:
        /*0114*/ 	.word	0x00000080
        /*0118*/ 	.word	0x00000001
        /*011c*/ 	.word	0x00000001


	//----- nvinfo : EIATTR_CRS_STACK_SIZE
	.align		4
.L_743:
        /*0120*/ 	.byte	0x04, 0x1e
        /*0122*/ 	.short	(.L_745 - .L_744)
.L_744:
        /*0124*/ 	.word	0x00000000


	//----- nvinfo : EIATTR_CBANK_PARAM_SIZE
	.align		4
.L_745:
        /*0128*/ 	.byte	0x03, 0x19
        /*012a*/ 	.short	0x002c


	//----- nvinfo : EIATTR_PARAM_CBANK
	.align		4
        /*012c*/ 	.byte	0x04, 0x0a
        /*012e*/ 	.short	(.L_747 - .L_746)
	.align		4
.L_746:
        /*0130*/ 	.word	index@(.nv.constant0._ZN2at6native27unrolled_elementwise_kernelIZZZNS0_17asinh_kernel_cudaERNS_18TensorIteratorBaseEENKUlvE0_clEvENKUlvE0_clEvEUlfE_St5arrayIPcLm2EELi4E23TrivialOffsetCalculatorILi1EjESB_NS0_6memory12LoadWithCastILi1EEENSC_13StoreWithCastILi1EEEEEviT_T0_T2_T3_T4_T5_)
        /*0134*/ 	.short	0x0210
        /*0136*/ 	.short	0x002c


	//----- nvinfo : EIATTR_SW_WAR
	.align		4
.L_747:
        /*0138*/ 	.byte	0x04, 0x36
        /*013a*/ 	.short	(.L_749 - .L_748)
.L_748:
        /*013c*/ 	.word	0x00000008
.L_749:


//--------------------- .nv.info._ZN2at6native18elementwise_kernelILi128ELi2EZNS0_22gpu_kernel_impl_nocastIZZZNS0_17asinh_kernel_cudaERNS_18TensorIteratorBaseEENKUlvE0_clEvENKUlvE0_clEvEUlfE_EEvS4_RKT_EUliE_EEviT1_ --------------------------
	.section	.nv.info._ZN2at6native18elementwise_kernelILi128ELi2EZNS0_22gpu_kernel_impl_nocastIZZZNS0_17asinh_kernel_cudaERNS_18TensorIteratorBaseEENKUlvE0_clEvENKUlvE0_clEvEUlfE_EEvS4_RKT_EUliE_EEviT1_,"",@"SHT_CUDA_INFO"
	.sectionflags	@""
	.align	4


	//----- nvinfo : EIATTR_CUDA_API_VERSION
	.align		4
        /*0000*/ 	.byte	0x04, 0x37
        /*0002*/ 	.short	(.L_751 - .L_750)
.L_750:
        /*0004*/ 	.word	0x00000082


	//----- nvinfo : EIATTR_KPARAM_INFO
	.align		4
.L_751:
        /*0008*/ 	.byte	0x04, 0x17
        /*000a*/ 	.short	(.L_753 - .L_752)
.L_752:
        /*000c*/ 	.word	0x00000000
        /*0010*/ 	.short	0x0001
        /*0012*/ 	.short	0x0008
        /*0014*/ 	.byte	0x00, 0xf0, 0x61, 0x08


	//----- nvinfo : EIATTR_KPARAM_INFO
	.align		4
.L_753:
        /*0018*/ 	.byte	0x04, 0x17
        /*001a*/ 	.short	(.L_755 - .L_754)
.L_754:
        /*001c*/ 	.word	0x00000000
        /*0020*/ 	.short	0x0000
        /*0022*/ 	.short	0x0000
        /*0024*/ 	.byte	0x00, 0xf0, 0x11, 0x00


	//----- nvinfo : EIATTR_SPARSE_MMA_MASK
	.align		4
.L_755:
        /*0028*/ 	.byte	0x03, 0x50
        /*002a*/ 	.short	0x0000


	//----- nvinfo : EIATTR_MAXREG_COUNT
	.align		4
        /*002c*/ 	.byte	0x03, 0x1b
        /*002e*/ 	.short	0x0080


	//----- nvinfo : EIATTR_MERCURY_ISA_VERSION
	.align		4
        /*0030*/ 	.byte	0x03, 0x5f
        /*0032*/ 	.short	0x0101


	//----- nvinfo : EIATTR_EXIT_INSTR_OFFSETS
	.align		4
        /*0034*/ 	.byte	0x04, 0x1c
        /*0036*/ 	.short	(.L_757 - .L_756)


	//   ....[0]....
.L_756:
        /*0038*/ 	.word	0x00001700


	//   ....[1]....
        /*003c*/ 	.word	0x00002d30


	//----- nvinfo : EIATTR_MAX_THREADS
	.align		4
.L_757:
        /*0040*/ 	.byte	0x04, 0x05
        /*0042*/ 	.short	(.L_759 - .L_758)
.L_758:
        /*0044*/ 	.word	0x00000080
        /*0048*/ 	.word	0x00000001
        /*004c*/ 	.word	0x00000001


	//----- nvinfo : EIATTR_CRS_STACK_SIZE
	.align		4
.L_759:
        /*0050*/ 	.byte	0x04, 0x1e
        /*0052*/ 	.short	(.L_761 - .L_760)
.L_760:
        /*0054*/ 	.word	0x00000000


	//----- nvinfo : EIATTR_CBANK_PARAM_SIZE
	.align		4
.L_761:
        /*0058*/ 	.byte	0x03, 0x19
        /*005a*/ 	.short	0x0220


	//----- nvinfo : EIATTR_PARAM_CBANK
	.align		4
        /*005c*/ 	.byte	0x04, 0x0a
        /*005e*/ 	.short	(.L_763 - .L_762)
	.align		4
.L_762:
        /*0060*/ 	.word	index@(.nv.constant0._ZN2at6native18elementwise_kernelILi128ELi2EZNS0_22gpu_kernel_impl_nocastIZZZNS0_17asinh_kernel_cudaERNS_18TensorIteratorBaseEENKUlvE0_clEvENKUlvE0_clEvEUlfE_EEvS4_RKT_EUliE_EEviT1_)
        /*0064*/ 	.short	0x0210
        /*0066*/ 	.short	0x0220


	//----- nvinfo : EIATTR_SW_WAR
	.align		4
.L_763:
        /*0068*/ 	.byte	0x04, 0x36
        /*006a*/ 	.short	(.L_765 - .L_764)
.L_764:
        /*006c*/ 	.word	0x00000008
.L_765:


//--------------------- .nv.info._ZN2at6native27unrolled_elementwise_kernelIZZZNS0_17asinh_kernel_cudaERNS_18TensorIteratorBaseEENKUlvE0_clEvENKUlvE0_clEvEUlfE_St5arrayIPcLm2EELi4E23TrivialOffsetCalculatorILi1EjESB_NS0_6memory15LoadWithoutCastENSC_16StoreWithoutCastEEEviT_T0_T2_T3_T4_T5_ --------------------------
	.section	.nv.info._ZN2at6native27unrolled_elementwise_kernelIZZZNS0_17asinh_kernel_cudaERNS_18TensorIteratorBaseEENKUlvE0_clEvENKUlvE0_clEvEUlfE_St5arrayIPcLm2EELi4E23TrivialOffsetCalculatorILi1EjESB_NS0_6memory15LoadWithoutCastENSC_16StoreWithoutCastEEEviT_T0_T2_T3_T4_T5_,"",@"SHT_CUDA_INFO"
	.sectionflags	@""
	.align	4


	//----- nvinfo : EIATTR_CUDA_API_VERSION
	.align		4
        /*0000*/ 	.byte	0x04, 0x37
        /*0002*/ 	.short	(.L_767 - .L_766)
.L_766:
        /*0004*/ 	.word	0x00000082


	//----- nvinfo : EIATTR_KPARAM_INFO
	.align		4
.L_767:
        /*0008*/ 	.byte	0x04, 0x17
        /*000a*/ 	.short	(.L_769 - .L_768)
.L_768:
        /*000c*/ 	.word	0x00000000
        /*0010*/ 	.short	0x0006
        /*0012*/ 	.short	0x001b
        /*0014*/ 	.byte	0x00, 0xf0, 0x05, 0x00


	//----- nvinfo : EIATTR_KPARAM_INFO
	.align		4
.L_769:
        /*0018*/ 	.byte	0x04, 0x17
        /*001a*/ 	.short	(.L_771 - .L_770)
.L_770:
        /*001c*/ 	.word	0x00000000
        /*0020*/ 	.short	0x0005
        /*0022*/ 	.short	0x001a
        /*0024*/ 	.byte	0x00, 0xf0, 0x05, 0x00


	//----- nvinfo : EIATTR_KPARAM_INFO
	.align		4
.L_771:
        /*0028*/ 	.byte	0x04, 0x17
        /*002a*/ 	.short	(.L_773 - .L_772)
.L_772:
        /*002c*/ 	.word	0x00000000
        /*0030*/ 	.short	0x0004
        /*0032*/ 	.short	0x0019
        /*0034*/ 	.byte	0x00, 0xf0, 0x05, 0x00


	//----- nvinfo : EIATTR_KPARAM_INFO
	.align		4
.L_773:
        /*0038*/ 	.byte	0x04, 0x17
        /*003a*/ 	.short	(.L_775 - .L_774)
.L_774:
        /*003c*/ 	.word	0x00000000
        /*0040*/ 	.short	0x0003
        /*0042*/ 	.short	0x0018
        /*0044*/ 	.byte	0x00, 0xf0, 0x05, 0x00


	//----- nvinfo : EIATTR_KPARAM_INFO
	.align		4
.L_775:
        /*0048*/ 	.byte	0x04, 0x17
        /*004a*/ 	.short	(.L_777 - .L_776)
.L_776:
        /*004c*/ 	.word	0x00000000
        /*0050*/ 	.short	0x0002
        /*0052*/ 	.short	0x0008
        /*0054*/ 	.byte	0x00, 0xf0, 0x41, 0x00


	//----- nvinfo : EIATTR_KPARAM_INFO
	.align		4
.L_777:
        /*0058*/ 	.byte	0x04, 0x17
        /*005a*/ 	.short	(.L_779 - .L_778)
.L_778:
        /*005c*/ 	.word	0x00000000
        /*0060*/ 	.short	0x0001
        /*0062*/ 	.short	0x0004
        /*0064*/ 	.byte	0x00, 0xf0, 0x05, 0x00


	//----- nvinfo : EIATTR_KPARAM_INFO
	.align		4
.L_779:
        /*0068*/ 	.byte	0x04, 0x17
        /*006a*/ 	.short	(.L_781 - .L_780)
.L_780:
        /*006c*/ 	.word	0x00000000
        /*0070*/ 	.short	0x0000
        /*0072*/ 	.short	0x0000
        /*0074*/ 	.byte	0x00, 0xf0, 0x11, 0x00


	//----- nvinfo : EIATTR_SPARSE_MMA_MASK
	.align		4
.L_781:
        /*0078*/ 	.byte	0x03, 0x50
        /*007a*/ 	.short	0x0000


	//----- nvinfo : EIATTR_MAXREG_COUNT
	.align		4
        /*007c*/ 	.byte	0x03, 0x1b
        /*007e*/ 	.short	0x00ff


	//----- nvinfo : EIATTR_MERCURY_ISA_VERSION
	.align		4
        /*0080*/ 	.byte	0x03, 0x5f
        /*0082*/ 	.short	0x0101


	//----- nvinfo : EIATTR_EXIT_INSTR_OFFSETS
	.align		4
        /*0084*/ 	.byte	0x04, 0x1c
        /*0086*/ 	.short	(.L_783 - .L_782)


	//   ....[0]....
.L_782:
        /*0088*/ 	.word	0x00000f90


	//   ....[1]....
        /*008c*/ 	.word	0x00000fe0


	//----- nvinfo : EIATTR_MAX_THREADS
	.align		4
.L_783:
        /*0090*/ 	.byte	0x04, 0x05
        /*0092*/ 	.short	(.L_785 - .L_784)
.L_784:
        /*0094*/ 	.word	0x00000080
        /*0098*/ 	.word	0x00000001
        /*009c*/ 	.word	0x00000001


	//----- nvinfo : EIATTR_CRS_STACK_SIZE
	.align		4
.L_785:
        /*00a0*/ 	.byte	0x04, 0x1e
        /*00a2*/ 	.short	(.L_787 - .L_786)
.L_786:
        /*00a4*/ 	.word	0x00000000


	//----- nvinfo : EIATTR_CBANK_PARAM_SIZE
	.align		4
.L_787:
        /*00a8*/ 	.byte	0x03, 0x19
        /*00aa*/ 	.short	0x001c


	//----- nvinfo : EIATTR_PARAM_CBANK
	.align		4
        /*00ac*/ 	.byte	0x04, 0x0a
        /*00ae*/ 	.short	(.L_789 - .L_788)
	.align		4
.L_788:
        /*00b0*/ 	.word	index@(.nv.constant0._ZN2at6native27unrolled_elementwise_kernelIZZZNS0_17asinh_kernel_cudaERNS_18TensorIteratorBaseEENKUlvE0_clEvENKUlvE0_clEvEUlfE_St5arrayIPcLm2EELi4E23TrivialOffsetCalculatorILi1EjESB_NS0_6memory15LoadWithoutCastENSC_16StoreWithoutCastEEEviT_T0_T2_T3_T4_T5_)
        /*00b4*/ 	.short	0x0210
        /*00b6*/ 	.short	0x001c


	//----- nvinfo : EIATTR_SW_WAR
	.align		4
.L_789:
        /*00b8*/ 	.byte	0x04, 0x36
        /*00ba*/ 	.short	(.L_791 - .L_790)
.L_790:
        /*00bc*/ 	.word	0x00000008
.L_791:


//--------------------- .nv.info._ZN2at6native29vectorized_elementwise_kernelILi2EZZZNS0_17asinh_kernel_cudaERNS_18TensorIteratorBaseEENKUlvE0_clEvENKUlvE0_clEvEUlfE_St5arrayIPcLm2EEEEviT0_T1_ --------------------------
	.section	.nv.info._ZN2at6native29vectorized_elementwise_kernelILi2EZZZNS0_17asinh_kernel_cudaERNS_18TensorIteratorBaseEENKUlvE0_clEvENKUlvE0_clEvEUlfE_St5arrayIPcLm2EEEEviT0_T1_,"",@"SHT_CUDA_INFO"
	.sectionflags	@""
	.align	4


	//----- nvinfo : EIATTR_CUDA_API_VERSION
	.align		4
        /*0000*/ 	.byte	0x04, 0x37
        /*0002*/ 	.short	(.L_793 - .L_792)
.L_792:
        /*0004*/ 	.word	0x00000082


	//----- nvinfo : EIATTR_KPARAM_INFO
	.align		4
.L_793:
        /*0008*/ 	.byte	0x04, 0x17
        /*000a*/ 	.short	(.L_795 - .L_794)
.L_794:
        /*000c*/ 	.word	0x00000000
        /*0010*/ 	.short	0x0002
        /*0012*/ 	.short	0x0008
        /*0014*/ 	.byte	0x00, 0xf0, 0x41, 0x00


	//----- nvinfo : EIATTR_KPARAM_INFO
	.align		4
.L_795:
        /*0018*/ 	.byte	0x04, 0x17
        /*001a*/ 	.short	(.L_797 - .L_796)
.L_796:
        /*001c*/ 	.word	0x00000000
        /*0020*/ 	.short	0x0001
        /*0022*/ 	.short	0x0004
        /*0024*/ 	.byte	0x00, 0xf0, 0x05, 0x00


	//----- nvinfo : EIATTR_KPARAM_INFO
	.align		4
.L_797:
        /*0028*/ 	.byte	0x04, 0x17
        /*002a*/ 	.short	(.L_799 - .L_798)
.L_798:
        /*002c*/ 	.word	0x00000000
        /*0030*/ 	.short	0x0000
        /*0032*/ 	.short	0x0000
        /*0034*/ 	.byte	0x00, 0xf0, 0x11, 0x00


	//----- nvinfo : EIATTR_SPARSE_MMA_MASK
	.align		4
.L_799:
        /*0038*/ 	.byte	0x03, 0x50
        /*003a*/ 	.short	0x0000


	//----- nvinfo : EIATTR_MAXREG_COUNT
	.align		4
        /*003c*/ 	.byte	0x03, 0x1b
        /*003e*/ 	.short	0x00ff


	//----- nvinfo : EIATTR_MERCURY_ISA_VERSION
	.align		4
        /*0040*/ 	.byte	0x03, 0x5f
        /*0042*/ 	.short	0x0101


	//----- nvinfo : EIATTR_EXIT_INSTR_OFFSETS
	.align		4
        /*0044*/ 	.byte	0x04, 0x1c
        /*0046*/ 	.short	(.L_801 - .L_800)


	//   ....[0]....
.L_800:
        /*0048*/ 	.word	0x00001630


	//   ....[1]....
        /*004c*/ 	.word	0x00003510


	//   ....[2]....
        /*0050*/ 	.word	0x00003560


	//----- nvinfo : EIATTR_MAX_THREADS
	.align		4
.L_801:
        /*0054*/ 	.byte	0x04, 0x05
        /*0056*/ 	.short	(.L_803 - .L_802)
.L_802:
        /*0058*/ 	.word	0x00000080
        /*005c*/ 	.word	0x00000001
        /*0060*/ 	.word	0x00000001


	//----- nvinfo : EIATTR_CRS_STACK_SIZE
	.align		4
.L_803:
        /*0064*/ 	.byte	0x04, 0x1e
        /*0066*/ 	.short	(.L_805 - .L_804)
.L_804:
        /*0068*/ 	.word	0x00000000


	//----- nvinfo : EIATTR_CBANK_PARAM_SIZE
	.align		4
.L_805:
        /*006c*/ 	.byte	0x03, 0x19
        /*006e*/ 	.short	0x0018


	//----- nvinfo : EIATTR_PARAM_CBANK
	.align		4
        /*0070*/ 	.byte	0x04, 0x0a
        /*0072*/ 	.short	(.L_807 - .L_806)
	.align		4
.L_806:
        /*0074*/ 	.word	index@(.nv.constant0._ZN2at6native29vectorized_elementwise_kernelILi2EZZZNS0_17asinh_kernel_cudaERNS_18TensorIteratorBaseEENKUlvE0_clEvENKUlvE0_clEvEUlfE_St5arrayIPcLm2EEEEviT0_T1_)
        /*0078*/ 	.short	0x0210
        /*007a*/ 	.short	0x0018


	//----- nvinfo : EIATTR_SW_WAR
	.align		4
.L_807:
        /*007c*/ 	.byte	0x04, 0x36
        /*007e*/ 	.short	(.L_809 - .L_808)
.L_808:
        /*0080*/ 	.word	0x00000008
.L_809:


//--------------------- .nv.info._ZN2at6native29vectorized_elementwise_kernelILi4EZZZNS0_17asinh_kernel_cudaERNS_18TensorIteratorBaseEENKUlvE0_clEvENKUlvE0_clEvEUlfE_St5arrayIPcLm2EEEEviT0_T1_ --------------------------
	.section	.nv.info._ZN2at6native29vectorized_elementwise_kernelILi4EZZZNS0_17asinh_kernel_cudaERNS_18TensorIteratorBaseEENKUlvE0_clEvENKUlvE0_clEvEUlfE_St5arrayIPcLm2EEEEviT0_T1_,"",@"SHT_CUDA_INFO"
	.sectionflags	@""
	.align	4


	//----- nvinfo : EIATTR_CUDA_API_VERSION
	.align		4
        /*0000*/ 	.byte	0x04, 0x37
        /*0002*/ 	.short	(.L_811 - .L_810)
.L_810:
        /*0004*/ 	.word	0x00000082


	//----- nvinfo : EIATTR_KPARAM_INFO
	.align		4
.L_811:
        /*0008*/ 	.byte	0x04, 0x17
        /*000a*/ 	.short	(.L_813 - .L_812)
.L_812:
        /*000c*/ 	.word	0x00000000
        /*0010*/ 	.short	0x0002
        /*0012*/ 	.short	0x0008
        /*0014*/ 	.byte	0x00, 0xf0, 0x41, 0x00


	//----- nvinfo : EIATTR_KPARAM_INFO
	.align		4
.L_813:
        /*0018*/ 	.byte	0x04, 0x17
        /*001a*/ 	.short	(.L_815 - .L_814)
.L_814:
        /*001c*/ 	.word	0x00000000
        /*0020*/ 	.short	0x0001
        /*0022*/ 	.short	0x0004
        /*0024*/ 	.byte	0x00, 0xf0, 0x05, 0x00


	//----- nvinfo : EIATTR_KPARAM_INFO
	.align		4
.L_815:
        /*0028*/ 	.byte	0x04, 0x17
        /*002a*/ 	.short	(.L_817 - .L_816)
.L_816:
        /*002c*/ 	.word	0x00000000
        /*0030*/ 	.short	0x0000
        /*0032*/ 	.short	0x0000
        /*0034*/ 	.byte	0x00, 0xf0, 0x11, 0x00


	//----- nvinfo : EIATTR_SPARSE_MMA_MASK
	.align		4
.L_817:
        /*0038*/ 	.byte	0x03, 0x50
        /*003a*/ 	.short	0x0000


	//----- nvinfo : EIATTR_MAXREG_COUNT
	.align		4
        /*003c*/ 	.byte	0x03, 0x1b
        /*003e*/ 	.short	0x00ff


	//----- nvinfo : EIATTR_MERCURY_ISA_VERSION
	.align		4
        /*0040*/ 	.byte	0x03, 0x5f
        /*0042*/ 	.short	0x0101


	//----- nvinfo : EIATTR_EXIT_INSTR_OFFSETS
	.align		4
        /*0044*/ 	.byte	0x04, 0x1c
        /*0046*/ 	.short	(.L_819 - .L_818)


	//   ....[0]....
.L_818:
        /*0048*/ 	.word	0x00001600


	//   ....[1]....
        /*004c*/ 	.word	0x000034e0


	//   ....[2]....
        /*0050*/ 	.word	0x00003530


	//----- nvinfo : EIATTR_MAX_THREADS
	.align		4
.L_819:
        /*0054*/ 	.byte	0x04, 0x05
        /*0056*/ 	.short	(.L_821 - .L_820)
.L_820:
        /*0058*/ 	.word	0x00000080
        /*005c*/ 	.word	0x00000001
        /*0060*/ 	.word	0x00000001


	//----- nvinfo : EIATTR_CRS_STACK_SIZE
	.align		4
.L_821:
        /*0064*/ 	.byte	0x04, 0x1e
        /*0066*/ 	.short	(.L_823 - .L_822)
.L_822:
        /*0068*/ 	.word	0x00000000


	//----- nvinfo : EIATTR_CBANK_PARAM_SIZE
	.align		4
.L_823:
        /*006c*/ 	.byte	0x03, 0x19
        /*006e*/ 	.short	0x0018


	//----- nvinfo : EIATTR_PARAM_CBANK
	.align		4
        /*0070*/ 	.byte	0x04, 0x0a
        /*0072*/ 	.short	(.L_825 - .L_824)
	.align		4
.L_824:
        /*0074*/ 	.word	index@(.nv.constant0._ZN2at6native29vectorized_elementwise_kernelILi4EZZZNS0_17asinh_kernel_cudaERNS_18TensorIteratorBaseEENKUlvE0_clEvENKUlvE0_clEvEUlfE_St5arrayIPcLm2EEEEviT0_T1_)
        /*0078*/ 	.short	0x0210
        /*007a*/ 	.short	0x0018


	//----- nvinfo : EIATTR_SW_WAR
	.align		4
.L_825:
        /*007c*/ 	.byte	0x04, 0x36
        /*007e*/ 	.short	(.L_827 - .L_826)
.L_826:
        /*0080*/ 	.word	0x00000008
.L_827:


//--------------------- .nv.info._ZN2at6native29vectorized_elementwise_kernelILi8EZZZNS0_17asinh_kernel_cudaERNS_18TensorIteratorBaseEENKUlvE0_clEvENKUlvE0_clEvEUlfE_St5arrayIPcLm2EEEEviT0_T1_ --------------------------
	.section	.nv.info._ZN2at6native29vectorized_elementwise_kernelILi8EZZZNS0_17asinh_kernel_cudaERNS_18TensorIteratorBaseEENKUlvE0_clEvENKUlvE0_clEvEUlfE_St5arrayIPcLm2EEEEviT0_T1_,"",@"SHT_CUDA_INFO"
	.sectionflags	@""
	.align	4


	//----- nvinfo : EIATTR_CUDA_API_VERSION
	.align		4
        /*0000*/ 	.byte	0x04, 0x37
        /*0002*/ 	.short	(.L_829 - .L_828)
.L_828:
        /*0004*/ 	.word	0x00000082


	//----- nvinfo : EIATTR_KPARAM_INFO
	.align		4
.L_829:
        /*0008*/ 	.byte	0x04, 0x17
        /*000a*/ 	.short	(.L_831 - .L_830)
.L_830:
        /*000c*/ 	.word	0x00000000
        /*0010*/ 	.short	0x0002
        /*0012*/ 	.short	0x0008
        /*0014*/ 	.byte	0x00, 0xf0, 0x41, 0x00


	//----- nvinfo : EIATTR_KPARAM_INFO
	.align		4
.L_831:
        /*0018*/ 	.byte	0x04, 0x17
        /*001a*/ 	.short	(.L_833 - .L_832)
.L_832:
        /*001c*/ 	.word	0x00000000
        /*0020*/ 	.short	0x0001
        /*0022*/ 	.short	0x0004
        /*0024*/ 	.byte	0x00, 0xf0, 0x05, 0x00


	//----- nvinfo : EIATTR_KPARAM_INFO
	.align		4
.L_833:
        /*0028*/ 	.byte	0x04, 0x17
        /*002a*/ 	.short	(.L_835 - .L_834)
.L_834:
        /*002c*/ 	.word	0x00000000
        /*0030*/ 	.short	0x0000
        /*0032*/ 	.short	0x0000
        /*0034*/ 	.byte	0x00, 0xf0, 0x11, 0x00


	//----- nvinfo : EIATTR_SPARSE_MMA_MASK
	.align		4
.L_835:
        /*0038*/ 	.byte	0x03, 0x50
        /*003a*/ 	.short	0x0000


	//----- nvinfo : EIATTR_MAXREG_COUNT
	.align		4
        /*003c*/ 	.byte	0x03, 0x1b
        /*003e*/ 	.short	0x00ff


	//----- nvinfo : EIATTR_MERCURY_ISA_VERSION
	.align		4
        /*0040*/ 	.byte	0x03, 0x5f
        /*0042*/ 	.short	0x0101


	//----- nvinfo : EIATTR_EXIT_INSTR_OFFSETS
	.align		4
        /*0044*/ 	.byte	0x04, 0x1c
        /*0046*/ 	.short	(.L_837 - .L_836)


	//   ....[0]....
.L_836:
        /*0048*/ 	.word	0x00001600


	//   ....[1]....
        /*004c*/ 	.word	0x000034e0


	//   ....[2]....
        /*0050*/ 	.word	0x00003530


	//----- nvinfo : EIATTR_MAX_THREADS
	.align		4
.L_837:
        /*0054*/ 	.byte	0x04, 0x05
        /*0056*/ 	.short	(.L_839 - .L_838)
.L_838:
        /*0058*/ 	.word	0x00000080
        /*005c*/ 	.word	0x00000001
        /*0060*/ 	.word	0x00000001


	//----- nvinfo : EIATTR_CRS_STACK_SIZE
	.align		4
.L_839:
        /*0064*/ 	.byte	0x04, 0x1e
        /*0066*/ 	.short	(.L_841 - .L_840)
.L_840:
        /*0068*/ 	.word	0x00000000


	//----- nvinfo : EIATTR_CBANK_PARAM_SIZE
	.align		4
.L_841:
        /*006c*/ 	.byte	0x03, 0x19
        /*006e*/ 	.short	0x0018


	//----- nvinfo : EIATTR_PARAM_CBANK
	.align		4
        /*0070*/ 	.byte	0x04, 0x0a
        /*0072*/ 	.short	(.L_843 - .L_842)
	.align		4
.L_842:
        /*0074*/ 	.word	index@(.nv.constant0._ZN2at6native29vectorized_elementwise_kernelILi8EZZZNS0_17asinh_kernel_cudaERNS_18TensorIteratorBaseEENKUlvE0_clEvENKUlvE0_clEvEUlfE_St5arrayIPcLm2EEEEviT0_T1_)
        /*0078*/ 	.short	0x0210
        /*007a*/ 	.short	0x0018


	//----- nvinfo : EIATTR_SW_WAR
	.align		4
.L_843:
        /*007c*/ 	.byte	0x04, 0x36
        /*007e*/ 	.short	(.L_845 - .L_844)
.L_844:
        /*0080*/ 	.word	0x00000008
.L_845:


//--------------------- .nv.info._ZN2at6native18elementwise_kernelILi128ELi4EZNS0_15gpu_kernel_implIZZZNS0_17asinh_kernel_cudaERNS_18TensorIteratorBaseEENKUlvE0_clEvENKUlvE_clEvEUldE_EEvS4_RKT_EUliE_EEviT1_ --------------------------
	.section	.nv.info._ZN2at6native18elementwise_kernelILi128ELi4EZNS0_15gpu_kernel_implIZZZNS0_17asinh_kernel_cudaERNS_18TensorIteratorBaseEENKUlvE0_clEvENKUlvE_clEvEUldE_EEvS4_RKT_EUliE_EEviT1_,"",@"SHT_CUDA_INFO"
	.sectionflags	@""
	.align	4


	//----- nvinfo : EIATTR_CUDA_API_VERSION
	.align		4
        /*0000*/ 	.byte	0x04, 0x37
        /*0002*/ 	.short	(.L_847 - .L_846)
.L_846:
        /*0004*/ 	.word	0x00000082


	//----- nvinfo : EIATTR_KPARAM_INFO
	.align		4
.L_847:
        /*0008*/ 	.byte	0x04, 0x17
        /*000a*/ 	.short	(.L_849 - .L_848)
.L_848:
        /*000c*/ 	.word	0x00000000
        /*0010*/ 	.short	0x0001
        /*0012*/ 	.short	0x0008
        /*0014*/ 	.byte	0x00, 0xf0, 0x61, 0x08


	//----- nvinfo : EIATTR_KPARAM_INFO
	.align		4
.L_849:
        /*0018*/ 	.byte	0x04, 0x17
        /*001a*/ 	.short	(.L_851 - .L_850)
.L_850:
        /*001c*/ 	.word	0x00000000
        /*0020*/ 	.short	0x0000
        /*0022*/ 	.short	0x0000
        /*0024*/ 	.byte	0x00, 0xf0, 0x11, 0x00


	//----- nvinfo : EIATTR_SPARSE_MMA_MASK
	.align		4
.L_851:
        /*0028*/ 	.byte	0x03, 0x50
        /*002a*/ 	.short	0x0000


	//----- nvinfo : EIATTR_MAXREG_COUNT
	.align		4
        /*002c*/ 	.byte	0x03, 0x1b
        /*002e*/ 	.short	0x0080


	//----- nvinfo : EIATTR_EXTERNS
	.align		4
        /*0030*/ 	.byte	0x04, 0x0f
        /*0032*/ 	.short	(.L_853 - .L_852)


	//   ....[0]....
	.align		4
.L_852:
        /*0034*/ 	.word	index@(__assertfail)


	//----- nvinfo : EIATTR_MERCURY_ISA_VERSION
	.align		4
.L_853:
        /*0038*/ 	.byte	0x03, 0x5f
        /*003a*/ 	.short	0x0101


	//----- nvinfo : EIATTR_SYSCALL_OFFSETS
	.align		4
        /*003c*/ 	.byte	0x04, 0x46
        /*003e*/ 	.short	(.L_855 - .L_854)


	//   ....[0]....
.L_854:
        /*0040*/ 	.word	0x00002240


	//   ....[1]....
        /*0044*/ 	.word	0x00003dd0


	//   ....[2]....
        /*0048*/ 	.word	0x00006060


	//   ....[3]....
        /*004c*/ 	.word	0x00007bd0


	//   ....[4]....
        /*0050*/ 	.word	0x00009e50


	//   ....[5]....
        /*0054*/ 	.word	0x0000b9c0


	//   ....[6]....
        /*0058*/ 	.word	0x0000dc30


	//   ....[7]....
        /*005c*/ 	.word	0x0000f7a0


	//----- nvinfo : EIATTR_EXIT_INSTR_OFFSETS
	.align		4
.L_855:
        /*0060*/ 	.byte	0x04, 0x1c
        /*0062*/ 	.short	(.L_857 - .L_856)


	//   ....[0]....
.L_856:
        /*0064*/ 	.word	0x0000ba70


	//   ....[1]....
        /*0068*/ 	.word	0x0000e7e0


	//   ....[2]....
        /*006c*/ 	.word	0x0000e820


	//   ....[3]....
        /*0070*/ 	.word	0x0000e8b0


	//   ....[4]....
        /*0074*/ 	.word	0x0000e8e0


	//   ....[5]....
        /*0078*/ 	.word	0x0000e910


	//   ....[6]....
        /*007c*/ 	.word	0x0000e9e0


	//   ....[7]....
        /*0080*/ 	.word	0x0000ea60


	//   ....[8]....
        /*0084*/ 	.word	0x0000eb40


	//   ....[9]....
        /*0088*/ 	.word	0x0000ebd0


	//   ....[10]....
        /*008c*/ 	.word	0x0000ebf0


	//   ....[11]....
        /*0090*/ 	.word	0x0000ecb0


	//   ....[12]....
        /*0094*/ 	.word	0x0000ece0


	//   ....[13]....
        /*0098*/ 	.word	0x0000eeb0


	//   ....[14]....
        /*009c*/ 	.word	0x0000f050


	//   ....[15]....
        /*00a0*/ 	.word	0x0000f0d0


	//   ....[16]....
        /*00a4*/ 	.word	0x0000f180


	//   ....[17]....
        /*00a8*/ 	.word	0x0000f340


	//   ....[18]....
        /*00ac*/ 	.word	0x0000f500


	//   ....[19]....
        /*00b0*/ 	.word	0x0000f6a0


	//   ....[20]....
        /*00b4*/ 	.word	0x0000f7b0


	//   ....[21]....
        /*00b8*/ 	.word	0x0000f7e0


	//   ....[22]....
        /*00bc*/ 	.word	0x0000f810


	//----- nvinfo : EIATTR_MAX_THREADS
	.align		4
.L_857:
        /*00c0*/ 	.byte	0x04, 0x05
        /*00c2*/ 	.short	(.L_859 - .L_858)
.L_858:
        /*00c4*/ 	.word	0x00000080
        /*00c8*/ 	.word	0x00000001
        /*00cc*/ 	.word	0x00000001


	//----- nvinfo : EIATTR_CRS_STACK_SIZE
	.align		4
.L_859:
        /*00d0*/ 	.byte	0x04, 0x1e
        /*00d2*/ 	.short	(.L_861 - .L_860)
.L_860:
        /*00d4*/ 	.word	0x00000000


	//----- nvinfo : EIATTR_CBANK_PARAM_SIZE
	.align		4
.L_861:
        /*00d8*/ 	.byte	0x03, 0x19
        /*00da*/ 	.short	0x0220


	//----- nvinfo : EIATTR_PARAM_CBANK
	.align		4
        /*00dc*/ 	.byte	0x04, 0x0a
        /*00de*/ 	.short	(.L_863 - .L_862)
	.align		4
.L_862:
        /*00e0*/ 	.word	index@(.nv.constant0._ZN2at6native18elementwise_kernelILi128ELi4EZNS0_15gpu_kernel_implIZZZNS0_17asinh_kernel_cudaERNS_18TensorIteratorBaseEENKUlvE0_clEvENKUlvE_clEvEUldE_EEvS4_RKT_EUliE_EEviT1_)
        /*00e4*/ 	.short	0x0210
        /*00e6*/ 	.short	0x0220


	//----- nvinfo : EIATTR_SW_WAR
	.align		4
.L_863:
        /*00e8*/ 	.byte	0x04, 0x36
        /*00ea*/ 	.short	(.L_865 - .L_864)
.L_864:
        /*00ec*/ 	.word	0x00000008
.L_865:


//--------------------- .nv.info._ZN2at6native27unrolled_elementwise_kernelIZZZNS0_17asinh_kernel_cudaERNS_18TensorIteratorBaseEENKUlvE0_clEvENKUlvE_clEvEUldE_St5arrayIPcLm2EELi4E23TrivialOffsetCalculatorILi1EjESB_NS0_6memory12LoadWithCastILi1EEENSC_13StoreWithCastILi1EEEEEviT_T0_T2_T3_T4_T5_ --------------------------
	.section	.nv.info._ZN2at6native27unrolled_elementwise_kernelIZZZNS0_17asinh_kernel_cudaERNS_18TensorIteratorBaseEENKUlvE0_clEvENKUlvE_clEvEUldE_St5arrayIPcLm2EELi4E23TrivialOffsetCalculatorILi1EjESB_NS0_6memory12LoadWithCastILi1EEENSC_13StoreWithCastILi1EEEEEviT_T0_T2_T3_T4_T5_,"",@"SHT_CUDA_INFO"
	.sectionflags	@""
	.align	4


	//----- nvinfo : EIATTR_CUDA_API_VERSION
	.align		4
        /*0000*/ 	.byte	0x04, 0x37
        /*0002*/ 	.short	(.L_867 - .L_866)
.L_866:
        /*0004*/ 	.word	0x00000082


	//----- nvinfo : EIATTR_KPARAM_INFO
	.align		4
.L_867:
        /*0008*/ 	.byte	0x04, 0x17
        /*000a*/ 	.short	(.L_869 - .L_868)
.L_868:
        /*000c*/ 	.word	0x00000000
        /*0010*/ 	.short	0x0006
        /*0012*/ 	.short	0x0024
        /*0014*/ 	.byte	0x00, 0xf0, 0x21, 0x00


	//----- nvinfo : EIATTR_KPARAM_INFO
	.align		4
.L_869:
        /*0018*/ 	.byte	0x04, 0x17
        /*001a*/ 	.short	(.L_871 - .L_870)
.L_870:
        /*001c*/ 	.word	0x00000000
        /*0020*/ 	.short	0x0005
        /*0022*/ 	.short	0x001c
        /*0024*/ 	.byte	0x00, 0xf0, 0x21, 0x00


	//----- nvinfo : EIATTR_KPARAM_INFO
	.align		4
.L_871:
        /*0028*/ 	.byte	0x04, 0x17
        /*002a*/ 	.short	(.L_873 - .L_872)
.L_872:
        /*002c*/ 	.word	0x00000000
        /*0030*/ 	.short	0x0004
        /*0032*/ 	.short	0x0019
        /*0034*/ 	.byte	0x00, 0xf0, 0x05, 0x00


	//----- nvinfo : EIATTR_KPARAM_INFO
	.align		4
.L_873:
        /*0038*/ 	.byte	0x04, 0x17
        /*003a*/ 	.short	(.L_875 - .L_874)
.L_874:
        /*003c*/ 	.word	0x00000000
        /*0040*/ 	.short	0x0003
        /*0042*/ 	.short	0x0018
        /*0044*/ 	.byte	0x00, 0xf0, 0x05, 0x00


	//----- nvinfo : EIATTR_KPARAM_INFO
	.align		4
.L_875:
        /*0048*/ 	.byte	0x04, 0x17
        /*004a*/ 	.short	(.L_877 - .L_876)
.L_876:
        /*004c*/ 	.word	0x00000000
        /*0050*/ 	.short	0x0002
        /*0052*/ 	.short	0x0008
        /*0054*/ 	.byte	0x00, 0xf0, 0x41, 0x00


	//----- nvinfo : EIATTR_KPARAM_INFO
	.align		4
.L_877:
        /*0058*/ 	.byte	0x04, 0x17
        /*005a*/ 	.short	(.L_879 - .L_878)
.L_878:
        /*005c*/ 	.word	0x00000000
        /*0060*/ 	.short	0x0001
        /*0062*/ 	.short	0x0004
        /*0064*/ 	.byte	0x00, 0xf0, 0x05, 0x00


	//----- nvinfo : EIATTR_KPARAM_INFO
	.align		4
.L_879:
        /*0068*/ 	.byte	0x04, 0x17
        /*006a*/ 	.short	(.L_881 - .L_880)
.L_880:
        /*006c*/ 	.word	0x00000000
        /*0070*/ 	.short	0x0000
        /*0072*/ 	.short	0x0000
        /*0074*/ 	.byte	0x00, 0xf0, 0x11, 0x00


	//----- nvinfo : EIATTR_SPARSE_MMA_MASK
	.align		4
.L_881:
        /*0078*/ 	.byte	0x03, 0x50
        /*007a*/ 	.short	0x0000


	//----- nvinfo : EIATTR_MAXREG_COUNT
	.align		4
        /*007c*/ 	.byte	0x03, 0x1b
        /*007e*/ 	.short	0x00ff


	//----- nvinfo : EIATTR_EXTERNS
	.align		4
        /*0080*/ 	.byte	0x04, 0x0f
        /*0082*/ 	.short	(.L_883 - .L_882)


	//   ....[0]....
	.align		4
.L_882:
        /*0084*/ 	.word	index@(__assertfail)


	//----- nvinfo : EIATTR_MERCURY_ISA_VERSION
	.align		4
.L_883:
        /*0088*/ 	.byte	0x03, 0x5f
        /*008a*/ 	.short	0x0101


	//----- nvinfo : EIATTR_SYSCALL_OFFSETS
	.align		4
        /*008c*/ 	.byte	0x04, 0x46
        /*008e*/ 	.short	(.L_885 - .L_884)


	//   ....[0]....
.L_884:
        /*0090*/ 	.word	0x00000f80


	//   ....[1]....
        /*0094*/ 	.word	0x00001f20


	//   ....[2]....
        /*0098*/ 	.word	0x00002ed0


	//   ....[3]....
        /*009c*/ 	.word	0x00003e50


	//   ....[4]....
        /*00a0*/ 	.word	0x00007c30


	//   ....[5]....
        /*00a4*/ 	.word	0x00008df0


	//   ....[6]....
        /*00a8*/ 	.word	0x00009f70


	//   ....[7]....
        /*00ac*/ 	.word	0x0000b110


	//----- nvinfo : EIATTR_EXIT_INSTR_OFFSETS
	.align		4
.L_885:
        /*00b0*/ 	.byte	0x04, 0x1c
        /*00b2*/ 	.short	(.L_887 - .L_886)


	//   ....[0]....
.L_886:
        /*00b4*/ 	.word	0x0000a010


	//   ....[1]....
        /*00b8*/ 	.word	0x0000a150


	//   ....[2]....
        /*00bc*/ 	.word	0x0000a190


	//   ....[3]....
        /*00c0*/ 	.word	0x0000a220


	//   ....[4]....
        /*00c4*/ 	.word	0x0000a250


	//   ....[5]....
        /*00c8*/ 	.word	0x0000a280


	//   ....[6]....
        /*00cc*/ 	.word	0x0000a350


	//   ....[7]....
        /*00d0*/ 	.word	0x0000a3d0


	//   ....[8]....
        /*00d4*/ 	.word	0x0000a4b0


	//   ....[9]....
        /*00d8*/ 	.word	0x0000a540


	//   ....[10]....
        /*00dc*/ 	.word	0x0000a560


	//   ....[11]....
        /*00e0*/ 	.word	0x0000a620


	//   ....[12]....
        /*00e4*/ 	.word	0x0000a650


	//   ....[13]....
        /*00e8*/ 	.word	0x0000a820


	//   ....[14]....
        /*00ec*/ 	.word	0x0000a9c0


	//   ....[15]....
        /*00f0*/ 	.word	0x0000aa40


	//   ....[16]....
        /*00f4*/ 	.word	0x0000aaf0


	//   ....[17]....
        /*00f8*/ 	.word	0x0000acb0


	//   ....[18]....
        /*00fc*/ 	.word	0x0000ae70


	//   ....[19]....
        /*0100*/ 	.word	0x0000b010


	//   ....[20]....
        /*0104*/ 	.word	0x0000b120


	//   ....[21]....
        /*0108*/ 	.word	0x0000b150


	//   ....[22]....
        /*010c*/ 	.word	0x0000b180


	//----- nvinfo : EIATTR_MAX_THREADS
	.align		4
.L_887:
        /*0110*/ 	.byte	0x04, 0x05
        /*0112*/ 	.short	(.L_889 - .L_888)
.L_888:
        /*0114*/ 	.word	0x00000080
        /*0118*/ 	.word	0x00000001
        /*011c*/ 	.word	0x00000001


	//----- nvinfo : EIATTR_CRS_STACK_SIZE
	.align		4
.L_889:
        /*0120*/ 	.byte	0x04, 0x1e
        /*0122*/ 	.short	(.L_891 - .L_890)
.L_890:
        /*0124*/ 	.word	0x00000000


	//----- nvinfo : EIATTR_CBANK_PARAM_SIZE
	.align		4
.L_891:
        /*0128*/ 	.byte	0x03, 0x19
        /*012a*/ 	.short	0x002c


	//----- nvinfo : EIATTR_PARAM_CBANK
	.align		4
        /*012c*/ 	.byte	0x04, 0x0a
        /*012e*/ 	.short	(.L_893 - .L_892)
	.align		4
.L_892:
        /*0130*/ 	.word	index@(.nv.constant0._ZN2at6native27unrolled_elementwise_kernelIZZZNS0_17asinh_kernel_cudaERNS_18TensorIteratorBaseEENKUlvE0_clEvENKUlvE_clEvEUldE_St5arrayIPcLm2EELi4E23TrivialOffsetCalculatorILi1EjESB_NS0_6memory12LoadWithCastILi1EEENSC_13StoreWithCastILi1EEEEEviT_T0_T2_T3_T4_T5_)
        /*0134*/ 	.short	0x0210
        /*0136*/ 	.short	0x002c


	//----- nvinfo : EIATTR_SW_WAR
	.align		4
.L_893:
        /*0138*/ 	.byte	0x04, 0x36
        /*013a*/ 	.short	(.L_895 - .L_894)
.L_894:
        /*013c*/ 	.word	0x00000008
.L_895:


//--------------------- .nv.info._ZN2at6native18elementwise_kernelILi128ELi2EZNS0_22gpu_kernel_impl_nocastIZZZNS0_17asinh_kernel_cudaERNS_18TensorIteratorBaseEENKUlvE0_clEvENKUlvE_clEvEUldE_EEvS4_RKT_EUliE_EEviT1_ --------------------------
	.section	.nv.info._ZN2at6native18elementwise_kernelILi128ELi2EZNS0_22gpu_kernel_impl_nocastIZZZNS0_17asinh_kernel_cudaERNS_18TensorIteratorBaseEENKUlvE0_clEvENKUlvE_clEvEUldE_EEvS4_RKT_EUliE_EEviT1_,"",@"SHT_CUDA_INFO"
	.sectionflags	@""
	.align	4


	//----- nvinfo : EIATTR_CUDA_API_VERSION
	.align		4
        /*0000*/ 	.byte	0x04, 0x37
        /*0002*/ 	.short	(.L_897 - .L_896)
.L_896:
        /*0004*/ 	.word	0x00000082


	//----- nvinfo : EIATTR_KPARAM_INFO
	.align		4
.L_897:
        /*0008*/ 	.byte	0x04, 0x17
        /*000a*/ 	.short	(.L_899 - .L_898)
.L_898:
        /*000c*/ 	.word	0x00000000
        /*0010*/ 	.short	0x0001
        /*0012*/ 	.short	0x0008
        /*0014*/ 	.byte	0x00, 0xf0, 0x61, 0x08


	//----- nvinfo : EIATTR_KPARAM_INFO
	.align		4
.L_899:
        /*0018*/ 	.byte	0x04, 0x17
        /*001a*/ 	.short	(.L_901 - .L_900)
.L_900:
        /*001c*/ 	.word	0x00000000
        /*0020*/ 	.short	0x0000
        /*0022*/ 	.short	0x0000
        /*0024*/ 	.byte	0x00, 0xf0, 0x11, 0x00


	//----- nvinfo : EIATTR_SPARSE_MMA_MASK
	.align		4
.L_901:
        /*0028*/ 	.byte	0x03, 0x50
        /*002a*/ 	.short	0x0000


	//----- nvinfo : EIATTR_MAXREG_COUNT
	.align		4
        /*002c*/ 	.byte	0x03, 0x1b
        /*002e*/ 	.short	0x0080


	//----- nvinfo : EIATTR_MERCURY_ISA_VERSION
	.align		4
        /*0030*/ 	.byte	0x03, 0x5f
        /*0032*/ 	.short	0x0101


	//----- nvinfo : EIATTR_EXIT_INSTR_OFFSETS
	.align		4
        /*0034*/ 	.byte	0x04, 0x1c
        /*0036*/ 	.short	(.L_903 - .L_902)


	//   ....[0]....
.L_902:
        /*0038*/ 	.word	0x00001ec0


	//   ....[1]....
        /*003c*/ 	.word	0x00003ca0


	//----- nvinfo : EIATTR_MAX_THREADS
	.align		4
.L_903:
        /*0040*/ 	.byte	0x04, 0x05
        /*0042*/ 	.short	(.L_905 - .L_904)
.L_904:
        /*0044*/ 	.word	0x00000080
        /*0048*/ 	.word	0x00000001
        /*004c*/ 	.word	0x00000001


	//----- nvinfo : EIATTR_CRS_STACK_SIZE
	.align		4
.L_905:
        /*0050*/ 	.byte	0x04, 0x1e
        /*0052*/ 	.short	(.L_907 - .L_906)
.L_906:
        /*0054*/ 	.word	0x00000000


	//----- nvinfo : EIATTR_CBANK_PARAM_SIZE
	.align		4
.L_907:
        /*0058*/ 	.byte	0x03, 0x19
        /*005a*/ 	.short	0x0220


	//----- nvinfo : EIATTR_PARAM_CBANK
	.align		4
        /*005c*/ 	.byte	0x04, 0x0a
        /*005e*/ 	.short	(.L_909 - .L_908)
	.align		4
.L_908:
        /*0060*/ 	.word	index@(.nv.constant0._ZN2at6native18elementwise_kernelILi128ELi2EZNS0_22gpu_kernel_impl_nocastIZZZNS0_17asinh_kernel_cudaERNS_18TensorIteratorBaseEENKUlvE0_clEvENKUlvE_clEvEUldE_EEvS4_RKT_EUliE_EEviT1_)
        /*0064*/ 	.short	0x0210
        /*0066*/ 	.short	0x0220


	//----- nvinfo : EIATTR_SW_WAR
	.align		4
.L_909:
        /*0068*/ 	.byte	0x04, 0x36
        /*006a*/ 	.short	(.L_911 - .L_910)
.L_910:
        /*006c*/ 	.word	0x00000008
.L_911:


//--------------------- .nv.info._ZN2at6native27unrolled_elementwise_kernelIZZZNS0_17asinh_kernel_cudaERNS_18TensorIteratorBaseEENKUlvE0_clEvENKUlvE_clEvEUldE_St5arrayIPcLm2EELi4E23TrivialOffsetCalculatorILi1EjESB_NS0_6memory15LoadWithoutCastENSC_16StoreWithoutCastEEEviT_T0_T2_T3_T4_T5_ --------------------------
	.section	.nv.info._ZN2at6native27unrolled_elementwise_kernelIZZZNS0_17asinh_kernel_cudaERNS_18TensorIteratorBaseEENKUlvE0_clEvENKUlvE_clEvEUldE_St5arrayIPcLm2EELi4E23TrivialOffsetCalculatorILi1EjESB_NS0_6memory15LoadWithoutCastENSC_16StoreWithoutCastEEEviT_T0_T2_T3_T4_T5_,"",@"SHT_CUDA_INFO"
	.sectionflags	@""
	.align	4


	//----- nvinfo : EIATTR_CUDA_API_VERSION
	.align		4
        /*0000*/ 	.byte	0x04, 0x37
        /*0002*/ 	.short	(.L_913 - .L_912)
.L_912:
        /*0004*/ 	.word	0x00000082


	//----- nvinfo : EIATTR_KPARAM_INFO
	.align		4
.L_913:
        /*0008*/ 	.byte	0x04, 0x17
        /*000a*/ 	.short	(.L_915 - .L_914)
.L_914:
        /*000c*/ 	.word	0x00000000
        /*0010*/ 	.short	0x0006
        /*0012*/ 	.short	0x001b
        /*0014*/ 	.byte	0x00, 0xf0, 0x05, 0x00


	//----- nvinfo : EIATTR_KPARAM_INFO
	.align		4
.L_915:
        /*0018*/ 	.byte	0x04, 0x17
        /*001a*/ 	.short	(.L_917 - .L_916)
.L_916:
        /*001c*/ 	.word	0x00000000
        /*0020*/ 	.short	0x0005
        /*0022*/ 	.short	0x001a
        /*0024*/ 	.byte	0x00, 0xf0, 0x05, 0x00


	//----- nvinfo : EIATTR_KPARAM_INFO
	.align		4
.L_917:
        /*0028*/ 	.byte	0x04, 0x17
        /*002a*/ 	.short	(.L_919 - .L_918)
.L_918:
        /*002c*/ 	.word	0x00000000
        /*0030*/ 	.short	0x0004
        /*0032*/ 	.short	0x0019
        /*0034*/ 	.byte	0x00, 0xf0, 0x05, 0x00


	//----- nvinfo : EIATTR_KPARAM_INFO
	.align		4
.L_919:
        /*0038*/ 	.byte	0x04, 0x17
        /*003a*/ 	.short	(.L_921 - .L_920)
.L_920:
        /*003c*/ 	.word	0x00000000
        /*0040*/ 	.short	0x0003
        /*0042*/ 	.short	0x0018
        /*0044*/ 	.byte	0x00, 0xf0, 0x05, 0x00


	//----- nvinfo : EIATTR_KPARAM_INFO
	.align		4
.L_921:
        /*0048*/ 	.byte	0x04, 0x17
        /*004a*/ 	.short	(.L_923 - .L_922)
.L_922:
        /*004c*/ 	.word	0x00000000
        /*0050*/ 	.short	0x0002
        /*0052*/ 	.short	0x0008
        /*0054*/ 	.byte	0x00, 0xf0, 0x41, 0x00


	//----- nvinfo : EIATTR_KPARAM_INFO
	.align		4
.L_923:
        /*0058*/ 	.byte	0x04, 0x17
        /*005a*/ 	.short	(.L_925 - .L_924)
.L_924:
        /*005c*/ 	.word	0x00000000
        /*0060*/ 	.short	0x0001
        /*0062*/ 	.short	0x0004
        /*0064*/ 	.byte	0x00, 0xf0, 0x05, 0x00


	//----- nvinfo : EIATTR_KPARAM_INFO
	.align		4
.L_925:
        /*0068*/ 	.byte	0x04, 0x17
        /*006a*/ 	.short	(.L_927 - .L_926)
.L_926:
        /*006c*/ 	.word	0x00000000
        /*0070*/ 	.short	0x0000
        /*0072*/ 	.short	0x0000
        /*0074*/ 	.byte	0x00, 0xf0, 0x11, 0x00


	//----- nvinfo : EIATTR_SPARSE_MMA_MASK
	.align		4
.L_927:
        /*0078*/ 	.byte	0x03, 0x50
        /*007a*/ 	.short	0x0000


	//----- nvinfo : EIATTR_MAXREG_COUNT
	.align		4
        /*007c*/ 	.byte	0x03, 0x1b
        /*007e*/ 	.short	0x00ff


	//----- nvinfo : EIATTR_MERCURY_ISA_VERSION
	.align		4
        /*0080*/ 	.byte	0x03, 0x5f
        /*0082*/ 	.short	0x0101


	//----- nvinfo : EIATTR_EXIT_INSTR_OFFSETS
	.align		4
        /*0084*/ 	.byte	0x04, 0x1c
        /*0086*/ 	.short	(.L_929 - .L_928)


	//   ....[0]....
.L_928:
        /*0088*/ 	.word	0x00002ed0


	//   ....[1]....
        /*008c*/ 	.word	0x00002f20


	//----- nvinfo : EIATTR_MAX_THREADS
	.align		4
.L_929:
        /*0090*/ 	.byte	0x04, 0x05
        /*0092*/ 	.short	(.L_931 - .L_930)
.L_930:
        /*0094*/ 	.word	0x00000080
        /*0098*/ 	.word	0x00000001
        /*009c*/ 	.word	0x00000001


	//----- nvinfo : EIATTR_CRS_STACK_SIZE
	.align		4
.L_931:
        /*00a0*/ 	.byte	0x04, 0x1e
        /*00a2*/ 	.short	(.L_933 - .L_932)
.L_932:
        /*00a4*/ 	.word	0x00000000


	//----- nvinfo : EIATTR_CBANK_PARAM_SIZE
	.align		4
.L_933:
        /*00a8*/ 	.byte	0x03, 0x19
        /*00aa*/ 	.short	0x001c


	//----- nvinfo : EIATTR_PARAM_CBANK
	.align		4
        /*00ac*/ 	.byte	0x04, 0x0a
        /*00ae*/ 	.short	(.L_935 - .L_934)
	.align		4
.L_934:
        /*00b0*/ 	.word	index@(.nv.constant0._ZN2at6native27unrolled_elementwise_kernelIZZZNS0_17asinh_kernel_cudaERNS_18TensorIteratorBaseEENKUlvE0_clEvENKUlvE_clEvEUldE_St5arrayIPcLm2EELi4E23TrivialOffsetCalculatorILi1EjESB_NS0_6memory15LoadWithoutCastENSC_16StoreWithoutCastEEEviT_T0_T2_T3_T4_T5_)
        /*00b4*/ 	.short	0x0210
        /*00b6*/ 	.short	0x001c


	//----- nvinfo : EIATTR_SW_WAR
	.align		4
.L_935:
        /*00b8*/ 	.byte	0x04, 0x36
        /*00ba*/ 	.short	(.L_937 - .L_936)
.L_936:
        /*00bc*/ 	.word	0x00000008
.L_937:


//--------------------- .nv.info._ZN2at6native29vectorized_elementwise_kernelILi2EZZZNS0_17asinh_kernel_cudaERNS_18TensorIteratorBaseEENKUlvE0_clEvENKUlvE_clEvEUldE_St5arrayIPcLm2EEEEviT0_T1_ --------------------------
	.section	.nv.info._ZN2at6native29vectorized_elementwise_kernelILi2EZZZNS0_17asinh_kernel_cudaERNS_18TensorIteratorBaseEENKUlvE0_clEvENKUlvE_clEvEUldE_St5arrayIPcLm2EEEEviT0_T1_,"",@"SHT_CUDA_INFO"
	.sectionflags	@""
	.align	4


	//----- nvinfo : EIATTR_CUDA_API_VERSION
	.align		4
        /*0000*/ 	.byte	0x04, 0x37
        /*0002*/ 	.short	(.L_939 - .L_938)
.L_938:
        /*0004*/ 	.word	0x00000082


	//----- nvinfo : EIATTR_KPARAM_INFO
	.align		4
.L_939:
        /*0008*/ 	.byte	0x04, 0x17
        /*000a*/ 	.short	(.L_941 - .L_940)
.L_940:
        /*000c*/ 	.word	0x00000000
        /*0010*/ 	.short	0x0002
        /*0012*/ 	.short	0x0008
        /*0014*/ 	.byte	0x00, 0xf0, 0x41, 0x00


	//----- nvinfo : EIATTR_KPARAM_INFO
	.align		4
.L_941:
        /*0018*/ 	.byte	0x04, 0x17
        /*001a*/ 	.short	(.L_943 - .L_942)
.L_942:
        /*001c*/ 	.word	0x00000000
        /*0020*/ 	.short	0x0001
        /*0022*/ 	.short	0x0004
        /*0024*/ 	.byte	0x00, 0xf0, 0x05, 0x00


	//----- nvinfo : EIATTR_KPARAM_INFO
	.align		4
.L_943:
        /*0028*/ 	.byte	0x04, 0x17
        /*002a*/ 	.short	(.L_945 - .L_944)
.L_944:
        /*002c*/ 	.word	0x00000000
        /*0030*/ 	.short	0x0000
        /*0032*/ 	.short	0x0000
        /*0034*/ 	.byte	0x00, 0xf0, 0x11, 0x00


	//----- nvinfo : EIATTR_SPARSE_MMA_MASK
	.align		4
.L_945:
        /*0038*/ 	.byte	0x03, 0x50
        /*003a*/ 	.short	0x0000


	//----- nvinfo : EIATTR_MAXREG_COUNT
	.align		4
        /*003c*/ 	.byte	0x03, 0x1b
        /*003e*/ 	.short	0x00ff


	//----- nvinfo : EIATTR_MERCURY_ISA_VERSION
	.align		4
        /*0040*/ 	.byte	0x03, 0x5f
        /*0042*/ 	.short	0x0101


	//----- nvinfo : EIATTR_EXIT_INSTR_OFFSETS
	.align		4
        /*0044*/ 	.byte	0x04, 0x1c
        /*0046*/ 	.short	(.L_947 - .L_946)


	//   ....[0]....
.L_946:
        /*0048*/ 	.word	0x000052d0


	//   ....[1]....
        /*004c*/ 	.word	0x0000b020


	//   ....[2]....
        /*0050*/ 	.word	0x0000b070


	//----- nvinfo : EIATTR_MAX_THREADS
	.align		4
.L_947:
        /*0054*/ 	.byte	0x04, 0x05
        /*0056*/ 	.short	(.L_949 - .L_948)
.L_948:
        /*0058*/ 	.word	0x00000080
        /*005c*/ 	.word	0x00000001
        /*0060*/ 	.word	0x00000001


	//----- nvinfo : EIATTR_CRS_STACK_SIZE
	.align		4
.L_949:
        /*0064*/ 	.byte	0x04, 0x1e
        /*0066*/ 	.short	(.L_951 - .L_950)
.L_950:
        /*0068*/ 	.word	0x00000000


	//----- nvinfo : EIATTR_CBANK_PARAM_SIZE
	.align		4
.L_951:
        /*006c*/ 	.byte	0x03, 0x19
        /*006e*/ 	.short	0x0018


	//----- nvinfo : EIATTR_PARAM_CBANK
	.align		4
        /*0070*/ 	.byte	0x04, 0x0a
        /*0072*/ 	.short	(.L_953 - .L_952)
	.align		4
.L_952:
        /*0074*/ 	.word	index@(.nv.constant0._ZN2at6native29vectorized_elementwise_kernelILi2EZZZNS0_17asinh_kernel_cudaERNS_18TensorIteratorBaseEENKUlvE0_clEvENKUlvE_clEvEUldE_St5arrayIPcLm2EEEEviT0_T1_)
        /*0078*/ 	.short	0x0210
        /*007a*/ 	.short	0x0018


	//----- nvinfo : EIATTR_SW_WAR
	.align		4
.L_953:
        /*007c*/ 	.byte	0x04, 0x36
        /*007e*/ 	.short	(.L_955 - .L_954)
.L_954:
        /*0080*/ 	.word	0x00000008
.L_955:


//--------------------- .nv.info._ZN2at6native29vectorized_elementwise_kernelILi4EZZZNS0_17asinh_kernel_cudaERNS_18TensorIteratorBaseEENKUlvE0_clEvENKUlvE_clEvEUldE_St5arrayIPcLm2EEEEviT0_T1_ --------------------------
	.section	.nv.info._ZN2at6native29vectorized_elementwise_kernelILi4EZZZNS0_17asinh_kernel_cudaERNS_18TensorIteratorBaseEENKUlvE0_clEvENKUlvE_clEvEUldE_St5arrayIPcLm2EEEEviT0_T1_,"",@"SHT_CUDA_INFO"
	.sectionflags	@""
	.align	4


	//----- nvinfo : EIATTR_CUDA_API_VERSION
	.align		4
        /*0000*/ 	.byte	0x04, 0x37
        /*0002*/ 	.short	(.L_957 - .L_956)
.L_956:
        /*0004*/ 	.word	0x00000082


	//----- nvinfo : EIATTR_KPARAM_INFO
	.align		4
.L_957:
        /*0008*/ 	.byte	0x04, 0x17
        /*000a*/ 	.short	(.L_959 - .L_958)
.L_958:
        /*000c*/ 	.word	0x00000000
        /*0010*/ 	.short	0x0002
        /*0012*/ 	.short	0x0008
        /*0014*/ 	.byte	0x00, 0xf0, 0x41, 0x00


	//----- nvinfo : EIATTR_KPARAM_INFO
	.align		4
.L_959:
        /*0018*/ 	.byte	0x04, 0x17
        /*001a*/ 	.short	(.L_961 - .L_960)
.L_960:
        /*001c*/ 	.word	0x00000000
        /*0020*/ 	.short	0x0001
        /*0022*/ 	.short	0x0004
        /*0024*/ 	.byte	0x00, 0xf0, 0x05, 0x00


	//----- nvinfo : EIATTR_KPARAM_INFO
	.align		4
.L_961:
        /*0028*/ 	.byte	0x04, 0x17
        /*002a*/ 	.short	(.L_963 - .L_962)
.L_962:
        /*002c*/ 	.word	0x00000000
        /*0030*/ 	.short	0x0000
        /*0032*/ 	.short	0x0000
        /*0034*/ 	.byte	0x00, 0xf0, 0x11, 0x00


	//----- nvinfo : EIATTR_SPARSE_MMA_MASK
	.align		4
.L_963:
        /*0038*/ 	.byte	0x03, 0x50
        /*003a*/ 	.short	0x0000


	//----- nvinfo : EIATTR_MAXREG_COUNT
	.align		4
        /*003c*/ 	.byte	0x03, 0x1b
        /*003e*/ 	.short	0x00ff


	//----- nvinfo : EIATTR_MERCURY_ISA_VERSION
	.align		4
        /*0040*/ 	.byte	0x03, 0x5f
        /*0042*/ 	.short	0x0101


	//----- nvinfo : EIATTR_EXIT_INSTR_OFFSETS
	.align		4
        /*0044*/ 	.byte	0x04, 0x1c
        /*0046*/ 	.short	(.L_965 - .L_964)


	//   ....[0]....
.L_964:
        /*0048*/ 	.word	0x000052d0


	//   ....[1]....
        /*004c*/ 	.word	0x0000b020


	//   ....[2]....
        /*0050*/ 	.word	0x0000b070


	//----- nvinfo : EIATTR_MAX_THREADS
	.align		4
.L_965:
        /*0054*/ 	.byte	0x04, 0x05
        /*0056*/ 	.short	(.L_967 - .L_966)
.L_966:
        /*0058*/ 	.word	0x00000080
        /*005c*/ 	.word	0x00000001
        /*0060*/ 	.word	0x00000001


	//----- nvinfo : EIATTR_CRS_STACK_SIZE
	.align		4
.L_967:
        /*0064*/ 	.byte	0x04, 0x1e
        /*0066*/ 	.short	(.L_969 - .L_968)
.L_968:
        /*0068*/ 	.word	0x00000000


	//----- nvinfo : EIATTR_CBANK_PARAM_SIZE
	.align		4
.L_969:
        /*006c*/ 	.byte	0x03, 0x19
        /*006e*/ 	.short	0x0018


	//----- nvinfo : EIATTR_PARAM_CBANK
	.align		4
        /*0070*/ 	.byte	0x04, 0x0a
        /*0072*/ 	.short	(.L_971 - .L_970)
	.align		4
.L_970:
        /*0074*/ 	.word	index@(.nv.constant0._ZN2at6native29vectorized_elementwise_kernelILi4EZZZNS0_17asinh_kernel_cudaERNS_18TensorIteratorBaseEENKUlvE0_clEvENKUlvE_clEvEUldE_St5arrayIPcLm2EEEEviT0_T1_)
        /*0078*/ 	.short	0x0210
        /*007a*/ 	.short	0x0018


	//----- nvinfo : EIATTR_SW_WAR
	.align		4
.L_971:
        /*007c*/ 	.byte	0x04, 0x36
        /*007e*/ 	.short	(.L_973 - .L_972)
.L_972:
        /*0080*/ 	.word	0x00000008
.L_973:


//--------------------- .nv.info._ZN2at6native29vectorized_elementwise_kernelILi8EZZZNS0_17asinh_kernel_cudaERNS_18TensorIteratorBaseEENKUlvE0_clEvENKUlvE_clEvEUldE_St5arrayIPcLm2EEEEviT0_T1_ --------------------------
	.section	.nv.info._ZN2at6native29vectorized_elementwise_kernelILi8EZZZNS0_17asinh_kernel_cudaERNS_18TensorIteratorBaseEENKUlvE0_clEvENKUlvE_clEvEUldE_St5arrayIPcLm2EEEEviT0_T1_,"",@"SHT_CUDA_INFO"
	.sectionflags	@""
	.align	4


	//----- nvinfo : EIATTR_CUDA_API_VERSION
	.align		4
        /*0000*/ 	.byte	0x04, 0x37
        /*0002*/ 	.short	(.L_975 - .L_974)
.L_974:
        /*0004*/ 	.word	0x00000082


	//----- nvinfo : EIATTR_KPARAM_INFO
	.align		4
.L_975:
        /*0008*/ 	.byte	0x04, 0x17
        /*000a*/ 	.short	(.L_977 - .L_976)
.L_976:
        /*000c*/ 	.word	0x00000000
        /*0010*/ 	.short	0x0002
        /*0012*/ 	.short	0x0008
        /*0014*/ 	.byte	0x00, 0xf0, 0x41, 0x00


	//----- nvinfo : EIATTR_KPARAM_INFO
	.align		4
.L_977:
        /*0018*/ 	.byte	0x04, 0x17
        /*001a*/ 	.short	(.L_979 - .L_978)
.L_978:
        /*001c*/ 	.word	0x00000000
        /*0020*/ 	.short	0x0001
        /*0022*/ 	.short	0x0004
        /*0024*/ 	.byte	0x00, 0xf0, 0x05, 0x00


	//----- nvinfo : EIATTR_KPARAM_INFO
	.align		4
.L_979:
        /*0028*/ 	.byte	0x04, 0x17
        /*002a*/ 	.short	(.L_981 - .L_980)
.L_980:
        /*002c*/ 	.word	0x00000000
        /*0030*/ 	.short	0x0000
        /*0032*/ 	.short	0x0000
        /*0034*/ 	.byte	0x00, 0xf0, 0x11, 0x00


	//----- nvinfo : EIATTR_SPARSE_MMA_MASK
	.align		4
.L_981:
        /*0038*/ 	.byte	0x03, 0x50
        /*003a*/ 	.short	0x0000


	//----- nvinfo : EIATTR_MAXREG_COUNT
	.align		4
        /*003c*/ 	.byte	0x03, 0x1b
        /*003e*/ 	.short	0x00ff


	//----- nvinfo : EIATTR_MERCURY_ISA_VERSION
	.align		4
        /*0040*/ 	.byte	0x03, 0x5f
        /*0042*/ 	.short	0x0101


	//----- nvinfo : EIATTR_EXIT_INSTR_OFFSETS
	.align		4
        /*0044*/ 	.byte	0x04, 0x1c
        /*0046*/ 	.short	(.L_983 - .L_982)


	//   ....[0]....
.L_982:
        /*0048*/ 	.word	0x000052d0


	//   ....[1]....
        /*004c*/ 	.word	0x0000b020


	//   ....[2]....
        /*0050*/ 	.word	0x0000b070


	//----- nvinfo : EIATTR_MAX_THREADS
	.align		4
.L_983:
        /*0054*/ 	.byte	0x04, 0x05
        /*0056*/ 	.short	(.L_985 - .L_984)
.L_984:
        /*0058*/ 	.word	0x00000080
        /*005c*/ 	.word	0x00000001
        /*0060*/ 	.word	0x00000001


	//----- nvinfo : EIATTR_CRS_STACK_SIZE
	.align		4
.L_985:
        /*0064*/ 	.byte	0x04, 0x1e
        /*0066*/ 	.short	(.L_987 - .L_986)
.L_986:
        /*0068*/ 	.word	0x00000000


	//----- nvinfo : EIATTR_CBANK_PARAM_SIZE
	.align		4
.L_987:
        /*006c*/ 	.byte	0x03, 0x19
        /*006e*/ 	.short	0x0018


	//----- nvinfo : EIATTR_PARAM_CBANK
	.align		4
        /*0070*/ 	.byte	0x04, 0x0a
        /*0072*/ 	.short	(.L_989 - .L_988)
	.align		4
.L_988:
        /*0074*/ 	.word	index@(.nv.constant0._ZN2at6native29vectorized_elementwise_kernelILi8EZZZNS0_17asinh_kernel_cudaERNS_18TensorIteratorBaseEENKUlvE0_clEvENKUlvE_clEvEUldE_St5arrayIPcLm2EEEEviT0_T1_)
        /*0078*/ 	.short	0x0210
        /*007a*/ 	.short	0x0018


	//----- nvinfo : EIATTR_SW_WAR
	.align		4
.L_989:
        /*007c*/ 	.byte	0x04, 0x36
        /*007e*/ 	.short	(.L_991 - .L_990)
.L_990:
        /*0080*/ 	.word	0x00000008
.L_991:


//--------------------- .nv.info._ZN2at6native18elementwise_kernelILi128ELi4EZNS0_15gpu_kernel_implIZZZNS0_17asinh_kernel_cudaERNS_18TensorIteratorBaseEENKUlvE_clEvENKUlvE1_clEvEUlN3c107complexINS7_4HalfEEEE_EEvS4_RKT_EUliE_EEviT1_ --------------------------
	.section	.nv.info._ZN2at6native18elementwise_kernelILi128ELi4EZNS0_15gpu_kernel_implIZZZNS0_17asinh_kernel_cudaERNS_18TensorIteratorBaseEENKUlvE_clEvENKUlvE1_clEvEUlN3c107complexINS7_4HalfEEEE_EEvS4_RKT_EUliE_EEviT1_,"",@"SHT_CUDA_INFO"
	.sectionflags	@""
	.align	4


	//----- nvinfo : EIATTR_CUDA_API_VERSION
	.align		4
        /*0000*/ 	.byte	0x04, 0x37
        /*0002*/ 	.short	(.L_993 - .L_992)
.L_992:
        /*0004*/ 	.word	0x00000082


	//----- nvinfo : EIATTR_KPARAM_INFO
	.align		4
.L_993:
        /*0008*/ 	.byte	0x04, 0x17
        /*000a*/ 	.short	(.L_995 - .L_994)
.L_994:
        /*000c*/ 	.word	0x00000000
        /*0010*/ 	.short	0x0001
        /*0012*/ 	.short	0x0008
        /*0014*/ 	.byte	0x00, 0xf0, 0x61, 0x08


	//----- nvinfo : EIATTR_KPARAM_INFO
	.align		4
.L_995:
        /*0018*/ 	.byte	0x04, 0x17
        /*001a*/ 	.short	(.L_997 - .L_996)
.L_996:
        /*001c*/ 	.word	0x00000000
        /*0020*/ 	.short	0x0000
        /*0022*/ 	.short	0x0000
        /*0024*/ 	.byte	0x00, 0xf0, 0x11, 0x00


	//----- nvinfo : EIATTR_SPARSE_MMA_MASK
	.align		4
.L_997:
        /*0028*/ 	.byte	0x03, 0x50
        /*002a*/ 	.short	0x0000


	//----- nvinfo : EIATTR_MAXREG_COUNT
	.align		4
        /*002c*/ 	.byte	0x03, 0x1b
        /*002e*/ 	.short	0x0080


	//----- nvinfo : EIATTR_EXTERNS
	.align		4
        /*0030*/ 	.byte	0x04, 0x0f
        /*0032*/ 	.short	(.L_999 - .L_998)


	//   ....[0]....
	.align		4
.L_998:
        /*0034*/ 	.word	index@(__assertfail)


	//----- nvinfo : EIATTR_MERCURY_ISA_VERSION
	.align		4
.L_999:
        /*0038*/ 	.byte	0x03, 0x5f
        /*003a*/ 	.short	0x0101


	//----- nvinfo : EIATTR_SYSCALL_OFFSETS
	.align		4
        /*003c*/ 	.byte	0x04, 0x46
        /*003e*/ 	.short	(.L_1001 - .L_1000)


	//   ....[0]....
.L_1000:
        /*0040*/ 	.word	0x000023e0


	//   ....[1]....
        /*0044*/ 	.word	0x00005fe0


	//   ....[2]....
        /*0048*/ 	.word	0x00008460


	//   ....[3]....
        /*004c*/ 	.word	0x0000c030


	//   ....[4]....
        /*0050*/ 	.word	0x0000e4a0


	//   ....[5]....
        /*0054*/ 	.word	0x00012070


	//   ....[6]....
        /*0058*/ 	.word	0x000144d0


	//   ....[7]....
        /*005c*/ 	.word	0x000180a0


	//----- nvinfo : EIATTR_EXIT_INSTR_OFFSETS
	.align		4
.L_1001:
        /*0060*/ 	.byte	0x04, 0x1c
        /*0062*/ 	.short	(.L_1003 - .L_1002)


	//   ....[0]....
.L_1002:
        /*0064*/ 	.word	0x00012140


	//   ....[1]....
        /*0068*/ 	.word	0x000172a0


	//   ....[2]....
        /*006c*/ 	.word	0x000172e0


	//   ....[3]....
        /*0070*/ 	.word	0x00017380


	//   ....[4]....
        /*0074*/ 	.word	0x000173c0


	//   ....[5]....
        /*0078*/ 	.word	0x00017400


	//   ....[6]....
        /*007c*/ 	.word	0x00017490


	//   ....[7]....
        /*0080*/ 	.word	0x000174b0


	//   ....[8]....
        /*0084*/ 	.word	0x00017550


	//   ....[9]....
        /*0088*/ 	.word	0x00017570


	//   ....[10]....
        /*008c*/ 	.word	0x000175c0


	//   ....[11]....
        /*0090*/ 	.word	0x000176d0


	//   ....[12]....
        /*0094*/ 	.word	0x00017750


	//   ....[13]....
        /*0098*/ 	.word	0x000178e0


	//   ....[14]....
        /*009c*/ 	.word	0x00017a40


	//   ....[15]....
        /*00a0*/ 	.word	0x00017a80


	//   ....[16]....
        /*00a4*/ 	.word	0x00017b40


	//   ....[17]....
        /*00a8*/ 	.word	0x00017cc0


	//   ....[18]....
        /*00ac*/ 	.word	0x00017e40


	//   ....[19]....
        /*00b0*/ 	.word	0x00017fa0


	//   ....[20]....
        /*00b4*/ 	.word	0x000180b0


	//   ....[21]....
        /*00b8*/ 	.word	0x000180f0


	//   ....[22]....
        /*00bc*/ 	.word	0x00018130


	//----- nvinfo : EIATTR_MAX_THREADS
	.align		4
.L_1003:
        /*00c0*/ 	.byte	0x04, 0x05
        /*00c2*/ 	.short	(.L_1005 - .L_1004)
.L_1004:
        /*00c4*/ 	.word	0x00000080
        /*00c8*/ 	.word	0x00000001
        /*00cc*/ 	.word	0x00000001


	//----- nvinfo : EIATTR_CRS_STACK_SIZE
	.align		4
.L_1005:
        /*00d0*/ 	.byte	0x04, 0x1e
        /*00d2*/ 	.short	(.L_1007 - .L_1006)
.L_1006:
        /*00d4*/ 	.word	0x00000000


	//----- nvinfo : EIATTR_CBANK_PARAM_SIZE
	.align		4
.L_1007:
        /*00d8*/ 	.byte	0x03, 0x19
        /*00da*/ 	.short	0x0220


	//----- nvinfo : EIATTR_PARAM_CBANK
	.align		4
        /*00dc*/ 	.byte	0x04, 0x0a
        /*00de*/ 	.short	(.L_1009 - .L_1008)
	.align		4
.L_1008:
        /*00e0*/ 	.word	index@(.nv.constant0._ZN2at6native18elementwise_kernelILi128ELi4EZNS0_15gpu_kernel_implIZZZNS0_17asinh_kernel_cudaERNS_18TensorIteratorBaseEENKUlvE_clEvENKUlvE1_clEvEUlN3c107complexINS7_4HalfEEEE_EEvS4_RKT_EUliE_EEviT1_)
        /*00e4*/ 	.short	0x0210
        /*00e6*/ 	.short	0x0220


	//----- nvinfo : EIATTR_SW_WAR
	.align		4
.L_1009:
        /*00e8*/ 	.byte	0x04, 0x36
        /*00ea*/ 	.short	(.L_1011 - .L_1010)
.L_1010:
        /*00ec*/ 	.word	0x00000008
.L_1011:


//--------------------- .nv.info._ZN2at6native27unrolled_elementwise_kernelIZZZNS0_17asinh_kernel_cudaERNS_18TensorIteratorBaseEENKUlvE_clEvENKUlvE1_clEvEUlN3c107complexINS6_4HalfEEEE_St5arrayIPcLm2EELi4E23TrivialOffsetCalculatorILi1EjESF_NS0_6memory12LoadWithCastILi1EEENSG_13StoreWithCastILi1EEEEEviT_T0_T2_T3_T4_T5_ --------------------------
	.section	.nv.info._ZN2at6native27unrolled_elementwise_kernelIZZZNS0_17asinh_kernel_cudaERNS_18TensorIteratorBaseEENKUlvE_clEvENKUlvE1_clEvEUlN3c107complexINS6_4HalfEEEE_St5arrayIPcLm2EELi4E23TrivialOffsetCalculatorILi1EjESF_NS0_6memory12LoadWithCastILi1EEENSG_13StoreWithCastILi1EEEEEviT_T0_T2_T3_T4_T5_,"",@"SHT_CUDA_INFO"
	.sectionflags	@""
	.align	4


	//----- nvinfo : EIATTR_CUDA_API_VERSION
	.align		4
        /*0000*/ 	.byte	0x04, 0x37
        /*0002*/ 	.short	(.L_1013 - .L_1012)
.L_1012:
        /*0004*/ 	.word	0x00000082


	//----- nvinfo : EIATTR_KPARAM_INFO
	.align		4
.L_1013:
        /*0008*/ 	.byte	0x04, 0x17
        /*000a*/ 	.short	(.L_1015 - .L_1014)
.L_1014:
        /*000c*/ 	.word	0x00000000
        /*0010*/ 	.short	0x0006
        /*0012*/ 	.short	0x0024
        /*0014*/ 	.byte	0x00, 0xf0, 0x21, 0x00


	//----- nvinfo : EIATTR_KPARAM_INFO
	.align		4
.L_1015:
        /*0018*/ 	.byte	0x04, 0x17
        /*001a*/ 	.short	(.L_1017 - .L_1016)
.L_1016:
        /*001c*/ 	.word	0x00000000
        /*0020*/ 	.short	0x0005
        /*0022*/ 	.short	0x001c
        /*0024*/ 	.byte	0x00, 0xf0, 0x21, 0x00


	//----- nvinfo : EIATTR_KPARAM_INFO
	.align		4
.L_1017:
        /*0028*/ 	.byte	0x04, 0x17
        /*002a*/ 	.short	(.L_1019 - .L_1018)
.L_1018:
        /*002c*/ 	.word	0x00000000
        /*0030*/ 	.short	0x0004
        /*0032*/ 	.short	0x0019
        /*0034*/ 	.byte	0x00, 0xf0, 0x05, 0x00


	//----- nvinfo : EIATTR_KPARAM_INFO
	.align		4
.L_1019:
        /*0038*/ 	.byte	0x04, 0x17
        /*003a*/ 	.short	(.L_1021 - .L_1020)
.L_1020:
        /*003c*/ 	.word	0x00000000
        /*0040*/ 	.short	0x0003
        /*0042*/ 	.short	0x0018
        /*0044*/ 	.byte	0x00, 0xf0, 0x05, 0x00


	//----- nvinfo : EIATTR_KPARAM_INFO
	.align		4
.L_1021:
        /*0048*/ 	.byte	0x04, 0x17
        /*004a*/ 	.short	(.L_1023 - .L_1022)
.L_1022:
        /*004c*/ 	.word	0x00000000
        /*0050*/ 	.short	0x0002
        /*0052*/ 	.short	0x0008
        /*0054*/ 	.byte	0x00, 0xf0, 0x41, 0x00


	//----- nvinfo : EIATTR_KPARAM_INFO
	.align		4
.L_1023:
        /*0058*/ 	.byte	0x04, 0x17
        /*005a*/ 	.short	(.L_1025 - .L_1024)
.L_1024:
        /*005c*/ 	.word	0x00000000
        /*0060*/ 	.short	0x0001
        /*0062*/ 	.short	0x0004
        /*0064*/ 	.byte	0x00, 0xf0, 0x05, 0x00


	//----- nvinfo : EIATTR_KPARAM_INFO
	.align		4
.L_1025:
        /*0068*/ 	.byte	0x04, 0x17
        /*006a*/ 	.short	(.L_1027 - .L_1026)
.L_1026:
        /*006c*/ 	.word	0x00000000
        /*0070*/ 	.short	0x0000
        /*0072*/ 	.short	0x0000
        /*0074*/ 	.byte	0x00, 0xf0, 0x11, 0x00


	//----- nvinfo : EIATTR_SPARSE_MMA_MASK
	.align		4
.L_1027:
        /*0078*/ 	.byte	0x03, 0x50
        /*007a*/ 	.short	0x0000


	//----- nvinfo : EIATTR_MAXREG_COUNT
	.align		4
        /*007c*/ 	.byte	0x03, 0x1b
        /*007e*/ 	.short	0x00ff


	//----- nvinfo : EIATTR_EXTERNS
	.align		4
        /*0080*/ 	.byte	0x04, 0x0f
        /*0082*/ 	.short	(.L_1029 - .L_1028)


	//   ....[0]....
	.align		4
.L_1028:
        /*0084*/ 	.word	index@(__assertfail)


	//----- nvinfo : EIATTR_MERCURY_ISA_VERSION
	.align		4
.L_1029:
        /*0088*/ 	.byte	0x03, 0x5f
        /*008a*/ 	.short	0x0101


	//----- nvinfo : EIATTR_SYSCALL_OFFSETS
	.align		4
        /*008c*/ 	.byte	0x04, 0x46
        /*008e*/ 	.short	(.L_1031 - .L_1030)


	//   ....[0]....
.L_1030:
        /*0090*/ 	.word	0x00001170


	//   ....[1]....
        /*0094*/ 	.word	0x00002330


	//   ....[2]....
        /*0098*/ 	.word	0x00003510


	//   ....[3]....
        /*009c*/ 	.word	0x000046c0


	//   ....[4]....
        /*00a0*/ 	.word	0x00010a30


	//   ....[5]....
        /*00a4*/ 	.word	0x00011a60


	//   ....[6]....
        /*00a8*/ 	.word	0x00012a80


	//   ....[7]....
        /*00ac*/ 	.word	0x00013a80


	//----- nvinfo : EIATTR_EXIT_INSTR_OFFSETS
	.align		4
.L_1031:
        /*00b0*/ 	.byte	0x04, 0x1c
        /*00b2*/ 	.short	(.L_1033 - .L_1032)


	//   ....[0]....
.L_1032:
        /*00b4*/ 	.word	0x00012b40


	//   ....[1]....
        /*00b8*/ 	.word	0x00012c90


	//   ....[2]....
        /*00bc*/ 	.word	0x00012cd0


	//   ....[3]....
        /*00c0*/ 	.word	0x00012d70


	//   ....[4]....
        /*00c4*/ 	.word	0x00012db0


	//   ....[5]....
        /*00c8*/ 	.word	0x00012df0


	//   ....[6]....
        /*00cc*/ 	.word	0x00012e80


	//   ....[7]....
        /*00d0*/ 	.word	0x00012ea0


	//   ....[8]....
        /*00d4*/ 	.word	0x00012f40


	//   ....[9]....
        /*00d8*/ 	.word	0x00012f60


	//   ....[10]....
        /*00dc*/ 	.word	0x00012fb0


	//   ....[11]....
        /*00e0*/ 	.word	0x000130b0


	//   ....[12]....
        /*00e4*/ 	.word	0x00013130


	//   ....[13]....
        /*00e8*/ 	.word	0x000132c0


	//   ....[14]....
        /*00ec*/ 	.word	0x00013420


	//   ....[15]....
        /*00f0*/ 	.word	0x00013460


	//   ....[16]....
        /*00f4*/ 	.word	0x00013520


	//   ....[17]....
        /*00f8*/ 	.word	0x000136a0


	//   ....[18]....
        /*00fc*/ 	.word	0x00013820


	//   ....[19]....
        /*0100*/ 	.word	0x00013980


	//   ....[20]....
        /*0104*/ 	.word	0x00013a90


	//   ....[21]....
        /*0108*/ 	.word	0x00013ad0


	//   ....[22]....
        /*010c*/ 	.word	0x00013b10


	//----- nvinfo : EIATTR_MAX_THREADS
	.align		4
.L_1033:
        /*0110*/ 	.byte	0x04, 0x05
        /*0112*/ 	.short	(.L_1035 - .L_1034)
.L_1034:
        /*0114*/ 	.word	0x00000080
        /*0118*/ 	.word	0x00000001
        /*011c*/ 	.word	0x00000001


	//----- nvinfo : EIATTR_CRS_STACK_SIZE
	.align		4
.L_1035:
        /*0120*/ 	.byte	0x04, 0x1e
        /*0122*/ 	.short	(.L_1037 - .L_1036)
.L_1036:
        /*0124*/ 	.word	0x00000000


	//----- nvinfo : EIATTR_CBANK_PARAM_SIZE
	.align		4
.L_1037:
        /*0128*/ 	.byte	0x03, 0x19
        /*012a*/ 	.short	0x002c


	//----- nvinfo : EIATTR_PARAM_CBANK
	.align		4
        /*012c*/ 	.byte	0x04, 0x0a
        /*012e*/ 	.short	(.L_1039 - .L_1038)
	.align		4
.L_1038:
        /*0130*/ 	.word	index@(.nv.constant0._ZN2at6native27unrolled_elementwise_kernelIZZZNS0_17asinh_kernel_cudaERNS_18TensorIteratorBaseEENKUlvE_clEvENKUlvE1_clEvEUlN3c107complexINS6_4HalfEEEE_St5arrayIPcLm2EELi4E23TrivialOffsetCalculatorILi1EjESF_NS0_6memory12LoadWithCastILi1EEENSG_13StoreWithCastILi1EEEEEviT_T0_T2_T3_T4_T5_)
        /*0134*/ 	.short	0x0210
        /*0136*/ 	.short	0x002c


	//----- nvinfo : EIATTR_SW_WAR
	.align		4
.L_1039:
        /*0138*/ 	.byte	0x04, 0x36
        /*013a*/ 	.short	(.L_1041 - .L_1040)
.L_1040:
        /*013c*/ 	.word	0x00000008
.L_1041:


//--------------------- .nv.info._ZN2at6native18elementwise_kernelILi128ELi2EZNS0_22gpu_kernel_impl_nocastIZZZNS0_17asinh_kernel_cudaERNS_18TensorIteratorBaseEENKUlvE_clEvENKUlvE1_clEvEUlN3c107complexINS7_4HalfEEEE_EEvS4_RKT_EUliE_EEviT1_ --------------------------
	.section	.nv.info._ZN2at6native18elementwise_kernelILi128ELi2EZNS0_22gpu_kernel_impl_nocastIZZZNS0_17asinh_kernel_cudaERNS_18TensorIteratorBaseEENKUlvE_clEvENKUlvE1_clEvEUlN3c107complexINS7_4HalfEEEE_EEvS4_RKT_EUliE_EEviT1_,"",@"SHT_CUDA_INFO"
	.sectionflags	@""
	.align	4


	//----- nvinfo : EIATTR_CUDA_API_VERSION
	.align		4
        /*0000*/ 	.byte	0x04, 0x37
        /*0002*/ 	.short	(.L_1043 - .L_1042)
.L_1042:
        /*0004*/ 	.word	0x00000082


	//----- nvinfo : EIATTR_KPARAM_INFO
	.align		4
.L_1043:
        /*0008*/ 	.byte	0x04, 0x17
        /*000a*/ 	.short	(.L_1045 - .L_1044)
.L_1044:
        /*000c*/ 	.word	0x00000000
        /*0010*/ 	.short	0x0001
        /*0012*/ 	.short	0x0008
        /*0014*/ 	.byte	0x00, 0xf0, 0x61, 0x08


	//----- nvinfo : EIATTR_KPARAM_INFO
	.align		4
.L_1045:
        /*0018*/ 	.byte	0x04, 0x17
        /*001a*/ 	.short	(.L_1047 - .L_1046)
.L_1046:
        /*001c*/ 	.word	0x00000000
        /*0020*/ 	.short	0x0000
        /*0022*/ 	.short	0x0000
        /*0024*/ 	.byte	0x00, 0xf0, 0x11, 0x00


	//----- nvinfo : EIATTR_SPARSE_MMA_MASK
	.align		4
.L_1047:
        /*0028*/ 	.byte	0x03, 0x50
        /*002a*/ 	.short	0x0000


	//----- nvinfo : EIATTR_MAXREG_COUNT
	.align		4
        /*002c*/ 	.byte	0x03, 0x1b
        /*002e*/ 	.short	0x0080


	//----- nvinfo : EIATTR_MERCURY_ISA_VERSION
	.align		4
        /*0030*/ 	.byte	0x03, 0x5f
        /*0032*/ 	.short	0x0101


	//----- nvinfo : EIATTR_EXIT_INSTR_OFFSETS
	.align		4
        /*0034*/ 	.byte	0x04, 0x1c
        /*0036*/ 	.short	(.L_1049 - .L_1048)


	//   ....[0]....
.L_1048:
        /*0038*/ 	.word	0x00004000


	//   ....[1]....
        /*003c*/ 	.word	0x00007f40


	//----- nvinfo : EIATTR_MAX_THREADS
	.align		4
.L_1049:
        /*0040*/ 	.byte	0x04, 0x05
        /*0042*/ 	.short	(.L_1051 - .L_1050)
.L_1050:
        /*0044*/ 	.word	0x00000080
        /*0048*/ 	.word	0x00000001
        /*004c*/ 	.word	0x00000001


	//----- nvinfo : EIATTR_CRS_STACK_SIZE
	.align		4
.L_1051:
        /*0050*/ 	.byte	0x04, 0x1e
        /*0052*/ 	.short	(.L_1053 - .L_1052)
.L_1052:
        /*0054*/ 	.word	0x00000000


	//----- nvinfo : EIATTR_CBANK_PARAM_SIZE
	.align		4
.L_1053:
        /*0058*/ 	.byte	0x03, 0x19
        /*005a*/ 	.short	0x0220


	//----- nvinfo : EIATTR_PARAM_CBANK
	.align		4
        /*005c*/ 	.byte	0x04, 0x0a
        /*005e*/ 	.short	(.L_1055 - .L_1054)
	.align		4
.L_1054:
        /*0060*/ 	.word	index@(.nv.constant0._ZN2at6native18elementwise_kernelILi128ELi2EZNS0_22gpu_kernel_impl_nocastIZZZNS0_17asinh_kernel_cudaERNS_18TensorIteratorBaseEENKUlvE_clEvENKUlvE1_clEvEUlN3c107complexINS7_4HalfEEEE_EEvS4_RKT_EUliE_EEviT1_)
        /*0064*/ 	.short	0x0210
        /*0066*/ 	.short	0x0220


	//----- nvinfo : EIATTR_SW_WAR
	.align		4
.L_1055:
        /*0068*/ 	.byte	0x04, 0x36
        /*006a*/ 	.short	(.L_1057 - .L_1056)
.L_1056:
        /*006c*/ 	.word	0x00000008
.L_1057:


//--------------------- .nv.info._ZN2at6native27unrolled_elementwise_kernelIZZZNS0_17asinh_kernel_cudaERNS_18TensorIteratorBaseEENKUlvE_clEvENKUlvE1_clEvEUlN3c107complexINS6_4HalfEEEE_St5arrayIPcLm2EELi4E23TrivialOffsetCalculatorILi1EjESF_NS0_6memory15LoadWithoutCastENSG_16StoreWithoutCastEEEviT_T0_T2_T3_T4_T5_ --------------------------
	.section	.nv.info._ZN2at6native27unrolled_elementwise_kernelIZZZNS0_17asinh_kernel_cudaERNS_18TensorIteratorBaseEENKUlvE_clEvENKUlvE1_clEvEUlN3c107complexINS6_4HalfEEEE_St5arrayIPcLm2EELi4E23TrivialOffsetCalculatorILi1EjESF_NS0_6memory15LoadWithoutCastENSG_16StoreWithoutCastEEEviT_T0_T2_T3_T4_T5_,"",@"SHT_CUDA_INFO"
	.sectionflags	@""
	.align	4


	//----- nvinfo : EIATTR_CUDA_API_VERSION
	.align		4
        /*0000*/ 	.byte	0x04, 0x37
        /*0002*/ 	.short	(.L_1059 - .L_1058)
.L_1058:
        /*0004*/ 	.word	0x00000082


	//----- nvinfo : EIATTR_KPARAM_INFO
	.align		4
.L_1059:
        /*0008*/ 	.byte	0x04, 0x17
        /*000a*/ 	.short	(.L_1061 - .L_1060)
.L_1060:
        /*000c*/ 	.word	0x00000000
        /*0010*/ 	.short	0x0006
        /*0012*/ 	.short	0x001b
        /*0014*/ 	.byte	0x00, 0xf0, 0x05, 0x00


	//----- nvinfo : EIATTR_KPARAM_INFO
	.align		4
.L_1061:
        /*0018*/ 	.byte	0x04, 0x17
        /*001a*/ 	.short	(.L_1063 - .L_1062)
.L_1062:
        /*001c*/ 	.word	0x00000000
        /*0020*/ 	.short	0x0005
        /*0022*/ 	.short	0x001a
        /*0024*/ 	.byte	0x00, 0xf0, 0x05, 0x00


	//----- nvinfo : EIATTR_KPARAM_INFO
	.align		4
.L_1063:
        /*0028*/ 	.byte	0x04, 0x17
        /*002a*/ 	.short	(.L_1065 - .L_1064)
.L_1064:
        /*002c*/ 	.word	0x00000000
        /*0030*/ 	.short	0x0004
        /*0032*/ 	.short	0x0019
        /*0034*/ 	.byte	0x00, 0xf0, 0x05, 0x00


	//----- nvinfo : EIATTR_KPARAM_INFO
	.align		4
.L_1065:
        /*0038*/ 	.byte	0x04, 0x17
        /*003a*/ 	.short	(.L_1067 - .L_1066)
.L_1066:
        /*003c*/ 	.word	0x00000000
        /*0040*/ 	.short	0x0003
        /*0042*/ 	.short	0x0018
        /*0044*/ 	.byte	0x00, 0xf0, 0x05, 0x00


	//----- nvinfo : EIATTR_KPARAM_INFO
	.align		4
.L_1067:
        /*0048*/ 	.byte	0x04, 0x17
        /*004a*/ 	.short	(.L_1069 - .L_1068)
.L_1068:
        /*004c*/ 	.word	0x00000000
        /*0050*/ 	.short	0x0002
        /*0052*/ 	.short	0x0008
        /*0054*/ 	.byte	0x00, 0xf0, 0x41, 0x00


	//----- nvinfo : EIATTR_KPARAM_INFO
	.align		4
.L_1069:
        /*0058*/ 	.byte	0x04, 0x17
        /*005a*/ 	.short	(.L_1071 - .L_1070)
.L_1070:
        /*005c*/ 	.word	0x00000000
        /*0060*/ 	.short	0x0001
        /*0062*/ 	.short	0x0004
        /*0064*/ 	.byte	0x00, 0xf0, 0x05, 0x00


	//----- nvinfo : EIATTR_KPARAM_INFO
	.align		4
.L_1071:
        /*0068*/ 	.byte	0x04, 0x17
        /*006a*/ 	.short	(.L_1073 - .L_1072)
.L_1072:
        /*006c*/ 	.word	0x00000000
        /*0070*/ 	.short	0x0000
        /*0072*/ 	.short	0x0000
        /*0074*/ 	.byte	0x00, 0xf0, 0x11, 0x00


	//----- nvinfo : EIATTR_SPARSE_MMA_MASK
	.align		4
.L_1073:
        /*0078*/ 	.byte	0x03, 0x50
        /*007a*/ 	.short	0x0000


	//----- nvinfo : EIATTR_MAXREG_COUNT
	.align		4
        /*007c*/ 	.byte	0x03, 0x1b
        /*007e*/ 	.short	0x00ff


	//----- nvinfo : EIATTR_MERCURY_ISA_VERSION
	.align		4
        /*0080*/ 	.byte	0x03, 0x5f
        /*0082*/ 	.short	0x0101


	//----- nvinfo : EIATTR_EXIT_INSTR_OFFSETS
	.align		4
        /*0084*/ 	.byte	0x04, 0x1c
        /*0086*/ 	.short	(.L_1075 - .L_1074)


	//   ....[0]....
.L_1074:
        /*0088*/ 	.word	0x0000b3c0


	//   ....[1]....
        /*008c*/ 	.word	0x0000b420


	//----- nvinfo : EIATTR_MAX_THREADS
	.align		4
.L_1075:
        /*0090*/ 	.byte	0x04, 0x05
        /*0092*/ 	.short	(.L_1077 - .L_1076)
.L_1076:
        /*0094*/ 	.word	0x00000080
        /*0098*/ 	.word	0x00000001
        /*009c*/ 	.word	0x00000001


	//----- nvinfo : EIATTR_CRS_STACK_SIZE
	.align		4
.L_1077:
        /*00a0*/ 	.byte	0x04, 0x1e
        /*00a2*/ 	.short	(.L_1079 - .L_1078)
.L_1078:
        /*00a4*/ 	.word	0x00000000


	//----- nvinfo : EIATTR_CBANK_PARAM_SIZE
	.align		4
.L_1079:
        /*00a8*/ 	.byte	0x03, 0x19
        /*00aa*/ 	.short	0x001c


	//----- nvinfo : EIATTR_PARAM_CBANK
	.align		4
        /*00ac*/ 	.byte	0x04, 0x0a
        /*00ae*/ 	.short	(.L_1081 - .L_1080)
	.align		4
.L_1080:
        /*00b0*/ 	.word	index@(.nv.constant0._ZN2at6native27unrolled_elementwise_kernelIZZZNS0_17asinh_kernel_cudaERNS_18TensorIteratorBaseEENKUlvE_clEvENKUlvE1_clEvEUlN3c107complexINS6_4HalfEEEE_St5arrayIPcLm2EELi4E23TrivialOffsetCalculatorILi1EjESF_NS0_6memory15LoadWithoutCastENSG_16StoreWithoutCastEEEviT_T0_T2_T3_T4_T5_)
        /*00b4*/ 	.short	0x0210
        /*00b6*/ 	.short	0x001c


	//----- nvinfo : EIATTR_SW_WAR
	.align		4
.L_1081:
        /*00b8*/ 	.byte	0x04, 0x36
        /*00ba*/ 	.short	(.L_1083 - .L_1082)
.L_1082:
        /*00bc*/ 	.word	0x00000008
.L_1083:


//--------------------- .nv.info._ZN2at6native29vectorized_elementwise_kernelILi2EZZZNS0_17asinh_kernel_cudaERNS_18TensorIteratorBaseEENKUlvE_clEvENKUlvE1_clEvEUlN3c107complexINS6_4HalfEEEE_St5arrayIPcLm2EEEEviT0_T1_ --------------------------
	.section	.nv.info._ZN2at6native29vectorized_elementwise_kernelILi2EZZZNS0_17asinh_kernel_cudaERNS_18TensorIteratorBaseEENKUlvE_clEvENKUlvE1_clEvEUlN3c107complexINS6_4HalfEEEE_St5arrayIPcLm2EEEEviT0_T1_,"",@"SHT_CUDA_INFO"
	.sectionflags	@""
	.align	4


	//----- nvinfo : EIATTR_CUDA_API_VERSION
	.align		4
        /*0000*/ 	.byte	0x04, 0x37
        /*0002*/ 	.short	(.L_1085 - .L_1084)
.L_1084:
        /*0004*/ 	.word	0x00000082


	//----- nvinfo : EIATTR_KPARAM_INFO
	.align		4
.L_1085:
        /*0008*/ 	.byte	0x04, 0x17
        /*000a*/ 	.short	(.L_1087 - .L_1086)
.L_1086:
        /*000c*/ 	.word	0x00000000
        /*0010*/ 	.short	0x0002
        /*0012*/ 	.short	0x0008
        /*0014*/ 	.byte	0x00, 0xf0, 0x41, 0x00


	//----- nvinfo : EIATTR_KPARAM_INFO
	.align		4
.L_1087:
        /*0018*/ 	.byte	0x04, 0x17
        /*001a*/ 	.short	(.L_1089 - .L_1088)
.L_1088:
        /*001c*/ 	.word	0x00000000
        /*0020*/ 	.short	0x0001
        /*0022*/ 	.short	0x0004
        /*0024*/ 	.byte	0x00, 0xf0, 0x05, 0x00


	//----- nvinfo : EIATTR_KPARAM_INFO
	.align		4
.L_1089:
        /*0028*/ 	.byte	0x04, 0x17
        /*002a*/ 	.short	(.L_1091 - .L_1090)
.L_1090:
        /*002c*/ 	.word	0x00000000
        /*0030*/ 	.short	0x0000
        /*0032*/ 	.short	0x0000
        /*0034*/ 	.byte	0x00, 0xf0, 0x11, 0x00


	//----- nvinfo : EIATTR_SPARSE_MMA_MASK
	.align		4
.L_1091:
        /*0038*/ 	.byte	0x03, 0x50
        /*003a*/ 	.short	0x0000


	//----- nvinfo : EIATTR_MAXREG_COUNT
	.align		4
        /*003c*/ 	.byte	0x03, 0x1b
        /*003e*/ 	.short	0x00ff


	//----- nvinfo : EIATTR_MERCURY_ISA_VERSION
	.align		4
        /*0040*/ 	.byte	0x03, 0x5f
        /*0042*/ 	.short	0x0101


	//----- nvinfo : EIATTR_EXIT_INSTR_OFFSETS
	.align		4
        /*0044*/ 	.byte	0x04, 0x1c
        /*0046*/ 	.short	(.L_1093 - .L_1092)


	//   ....[0]....
.L_1092:
        /*0048*/ 	.word	0x00015be0


	//   ....[1]....
        /*004c*/ 	.word	0x0002c070


	//   ....[2]....
        /*0050*/ 	.word	0x0002c0d0


	//----- nvinfo : EIATTR_MAX_THREADS
	.align		4
.L_1093:
        /*0054*/ 	.byte	0x04, 0x05
        /*0056*/ 	.short	(.L_1095 - .L_1094)
.L_1094:
        /*0058*/ 	.word	0x00000080
        /*005c*/ 	.word	0x00000001
        /*0060*/ 	.word	0x00000001


	//----- nvinfo : EIATTR_CRS_STACK_SIZE
	.align		4
.L_1095:
        /*0064*/ 	.byte	0x04, 0x1e
        /*0066*/ 	.short	(.L_1097 - .L_1096)
.L_1096:
        /*0068*/ 	.word	0x00000000


	//----- nvinfo : EIATTR_CBANK_PARAM_SIZE
	.align		4
.L_1097:
        /*006c*/ 	.byte	0x03, 0x19
        /*006e*/ 	.short	0x0018


	//----- nvinfo : EIATTR_PARAM_CBANK
	.align		4
        /*0070*/ 	.byte	0x04, 0x0a
        /*0072*/ 	.short	(.L_1099 - .L_1098)
	.align		4
.L_1098:
        /*0074*/ 	.word	index@(.nv.constant0._ZN2at6native29vectorized_elementwise_kernelILi2EZZZNS0_17asinh_kernel_cudaERNS_18TensorIteratorBaseEENKUlvE_clEvENKUlvE1_clEvEUlN3c107complexINS6_4HalfEEEE_St5arrayIPcLm2EEEEviT0_T1_)
        /*0078*/ 	.short	0x0210
        /*007a*/ 	.short	0x0018


	//----- nvinfo : EIATTR_SW_WAR
	.align		4
.L_1099:
        /*007c*/ 	.byte	0x04, 0x36
        /*007e*/ 	.short	(.L_1101 - .L_1100)
.L_1100:
        /*0080*/ 	.word	0x00000008
.L_1101:


//--------------------- .nv.info._ZN2at6native29vectorized_elementwise_kernelILi4EZZZNS0_17asinh_kernel_cudaERNS_18TensorIteratorBaseEENKUlvE_clEvENKUlvE1_clEvEUlN3c107complexINS6_4HalfEEEE_St5arrayIPcLm2EEEEviT0_T1_ --------------------------
	.section	.nv.info._ZN2at6native29vectorized_elementwise_kernelILi4EZZZNS0_17asinh_kernel_cudaERNS_18TensorIteratorBaseEENKUlvE_clEvENKUlvE1_clEvEUlN3c107complexINS6_4HalfEEEE_St5arrayIPcLm2EEEEviT0_T1_,"",@"SHT_CUDA_INFO"
	.sectionflags	@""
	.align	4


	//----- nvinfo : EIATTR_CUDA_API_VERSION
	.align		4
        /*0000*/ 	.byte	0x04, 0x37
        /*0002*/ 	.short	(.L_1103 - .L_1102)
.L_1102:
        /*0004*/ 	.word	0x00000082


	//----- nvinfo : EIATTR_KPARAM_INFO
	.align		4
.L_1103:
        /*0008*/ 	.byte	0x04, 0x17
        /*000a*/ 	.short	(.L_1105 - .L_1104)
.L_1104:
        /*000c*/ 	.word	0x00000000
        /*0010*/ 	.short	0x0002
        /*0012*/ 	.short	0x0008
        /*0014*/ 	.byte	0x00, 0xf0, 0x41, 0x00


	//----- nvinfo : EIATTR_KPARAM_INFO
	.align		4
.L_1105:
        /*0018*/ 	.byte	0x04, 0x17
        /*001a*/ 	.short	(.L_1107 - .L_1106)
.L_1106:
        /*001c*/ 	.word	0x00000000
        /*0020*/ 	.short	0x0001
        /*0022*/ 	.short	0x0004
        /*0024*/ 	.byte	0x00, 0xf0, 0x05, 0x00


	//----- nvinfo : EIATTR_KPARAM_INFO
	.align		4
.L_1107:
        /*0028*/ 	.byte	0x04, 0x17
        /*002a*/ 	.short	(.L_1109 - .L_1108)
.L_1108:
        /*002c*/ 	.word	0x00000000
        /*0030*/ 	.short	0x0000
        /*0032*/ 	.short	0x0000
        /*0034*/ 	.byte	0x00, 0xf0, 0x11, 0x00


	//----- nvinfo : EIATTR_SPARSE_MMA_MASK
	.align		4
.L_1109:
        /*0038*/ 	.byte	0x03, 0x50
        /*003a*/ 	.short	0x0000


	//----- nvinfo : EIATTR_MAXREG_COUNT
	.align		4
        /*003c*/ 	.byte	0x03, 0x1b
        /*003e*/ 	.short	0x00ff


	//----- nvinfo : EIATTR_MERCURY_ISA_VERSION
	.align		4
        /*0040*/ 	.byte	0x03, 0x5f
        /*0042*/ 	.short	0x0101


	//----- nvinfo : EIATTR_EXIT_INSTR_OFFSETS
	.align		4
        /*0044*/ 	.byte	0x04, 0x1c
        /*0046*/ 	.short	(.L_1111 - .L_1110)


	//   ....[0]....
.L_1110:
        /*0048*/ 	.word	0x00015b70


	//   ....[1]....
        /*004c*/ 	.word	0x0002bff0


	//   ....[2]....
        /*0050*/ 	.word	0x0002c050


	//----- nvinfo : EIATTR_MAX_THREADS
	.align		4
.L_1111:
        /*0054*/ 	.byte	0x04, 0x05
        /*0056*/ 	.short	(.L_1113 - .L_1112)
.L_1112:
        /*0058*/ 	.word	0x00000080
        /*005c*/ 	.word	0x00000001
        /*0060*/ 	.word	0x00000001


	//----- nvinfo : EIATTR_CRS_STACK_SIZE
	.align		4
.L_1113:
        /*0064*/ 	.byte	0x04, 0x1e
        /*0066*/ 	.short	(.L_1115 - .L_1114)
.L_1114:
        /*0068*/ 	.word	0x00000000


	//----- nvinfo : EIATTR_CBANK_PARAM_SIZE
	.align		4
.L_1115:
        /*006c*/ 	.byte	0x03, 0x19
        /*006e*/ 	.short	0x0018


	//----- nvinfo : EIATTR_PARAM_CBANK
	.align		4
        /*0070*/ 	.byte	0x04, 0x0a
        /*0072*/ 	.short	(.L_1117 - .L_1116)
	.align		4
.L_1116:
        /*0074*/ 	.word	index@(.nv.constant0._ZN2at6native29vectorized_elementwise_kernelILi4EZZZNS0_17asinh_kernel_cudaERNS_18TensorIteratorBaseEENKUlvE_clEvENKUlvE1_clEvEUlN3c107complexINS6_4HalfEEEE_St5arrayIPcLm2EEEEviT0_T1_)
        /*0078*/ 	.short	0x0210
        /*007a*/ 	.short	0x0018


	//----- nvinfo : EIATTR_SW_WAR
	.align		4
.L_1117:
        /*007c*/ 	.byte	0x04, 0x36
        /*007e*/ 	.short	(.L_1119 - .L_1118)
.L_1118:
        /*0080*/ 	.word	0x00000008
.L_1119:


//--------------------- .nv.info._ZN2at6native29vectorized_elementwise_kernelILi8EZZZNS0_17asinh_kernel_cudaERNS_18TensorIteratorBaseEENKUlvE_clEvENKUlvE1_clEvEUlN3c107complexINS6_4HalfEEEE_St5arrayIPcLm2EEEEviT0_T1_ --------------------------
	.section	.nv.info._ZN2at6native29vectorized_elementwise_kernelILi8EZZZNS0_17asinh_kernel_cudaERNS_18TensorIteratorBaseEENKUlvE_clEvENKUlvE1_clEvEUlN3c107complexINS6_4HalfEEEE_St5arrayIPcLm2EEEEviT0_T1_,"",@"SHT_CUDA_INFO"
	.sectionflags	@""
	.align	4


	//----- nvinfo : EIATTR_CUDA_API_VERSION
	.align		4
        /*0000*/ 	.byte	0x04, 0x37
        /*0002*/ 	.short	(.L_1121 - .L_1120)
.L_1120:
        /*0004*/ 	.word	0x00000082


	//----- nvinfo : EIATTR_KPARAM_INFO
	.align		4
.L_1121:
        /*0008*/ 	.byte	0x04, 0x17
        /*000a*/ 	.short	(.L_1123 - .L_1122)
.L_1122:
        /*000c*/ 	.word	0x00000000
        /*0010*/ 	.short	0x0002
        /*0012*/ 	.short	0x0008
        /*0014*/ 	.byte	0x00, 0xf0, 0x41, 0x00


	//----- nvinfo : EIATTR_KPARAM_INFO
	.align		4
.L_1123:
        /*0018*/ 	.byte	0x04, 0x17
        /*001a*/ 	.short	(.L_1125 - .L_1124)
.L_1124:
        /*001c*/ 	.word	0x00000000
        /*0020*/ 	.short	0x0001
        /*0022*/ 	.short	0x0004
        /*0024*/ 	.byte	0x00, 0xf0, 0x05, 0x00


	//----- nvinfo : EIATTR_KPARAM_INFO
	.align		4
.L_1125:
        /*0028*/ 	.byte	0x04, 0x17
        /*002a*/ 	.short	(.L_1127 - .L_1126)
.L_1126:
        /*002c*/ 	.word	0x00000000
        /*0030*/ 	.short	0x0000
        /*0032*/ 	.short	0x0000
        /*0034*/ 	.byte	0x00, 0xf0, 0x11, 0x00


	//----- nvinfo : EIATTR_SPARSE_MMA_MASK
	.align		4
.L_1127:
        /*0038*/ 	.byte	0x03, 0x50
        /*003a*/ 	.short	0x0000


	//----- nvinfo : EIATTR_MAXREG_COUNT
	.align		4
        /*003c*/ 	.byte	0x03, 0x1b
        /*003e*/ 	.short	0x00ff


	//----- nvinfo : EIATTR_MERCURY_ISA_VERSION
	.align		4
        /*0040*/ 	.byte	0x03, 0x5f
        /*0042*/ 	.short	0x0101


	//----- nvinfo : EIATTR_EXIT_INSTR_OFFSETS
	.align		4
        /*0044*/ 	.byte	0x04, 0x1c
        /*0046*/ 	.short	(.L_1129 - .L_1128)


	//   ....[0]....
.L_1128:
        /*0048*/ 	.word	0x00015b70


	//   ....[1]....
        /*004c*/ 	.word	0x0002bff0


	//   ....[2]....
        /*0050*/ 	.word	0x0002c050


	//----- nvinfo : EIATTR_MAX_THREADS
	.align		4
.L_1129:
        /*0054*/ 	.byte	0x04, 0x05
        /*0056*/ 	.short	(.L_1131 - .L_1130)
.L_1130:
        /*0058*/ 	.word	0x00000080
        /*005c*/ 	.word	0x00000001
        /*0060*/ 	.word	0x00000001


	//----- nvinfo : EIATTR_CRS_STACK_SIZE
	.align		4
.L_1131:
        /*0064*/ 	.byte	0x04, 0x1e
        /*0066*/ 	.short	(.L_1133 - .L_1132)
.L_1132:
        /*0068*/ 	.word	0x00000000


	//----- nvinfo : EIATTR_CBANK_PARAM_SIZE
	.align		4
.L_1133:
        /*006c*/ 	.byte	0x03, 0x19
        /*006e*/ 	.short	0x0018


	//----- nvinfo : EIATTR_PARAM_CBANK
	.align		4
        /*0070*/ 	.byte	0x04, 0x0a
        /*0072*/ 	.short	(.L_1135 - .L_1134)
	.align		4
.L_1134:
        /*0074*/ 	.word	index@(.nv.constant0._ZN2at6native29vectorized_elementwise_kernelILi8EZZZNS0_17asinh_kernel_cudaERNS_18TensorIteratorBaseEENKUlvE_clEvENKUlvE1_clEvEUlN3c107complexINS6_4HalfEEEE_St5arrayIPcLm2EEEEviT0_T1_)
        /*0078*/ 	.short	0x0210
        /*007a*/ 	.short	0x0018


	//----- nvinfo : EIATTR_SW_WAR
	.align		4
.L_1135:
        /*007c*/ 	.byte	0x04, 0x36
        /*007e*/ 	.short	(.L_1137 - .L_1136)
.L_1136:
        /*0080*/ 	.word	0x00000008
.L_1137:


//--------------------- .nv.info._ZN2at6native18elementwise_kernelILi128ELi4EZNS0_15gpu_kernel_implIZZZNS0_17asinh_kernel_cudaERNS_18TensorIteratorBaseEENKUlvE_clEvENKUlvE0_clEvEUlN3c107complexIfEEE_EEvS4_RKT_EUliE_EEviT1_ --------------------------
	.section	.nv.info._ZN2at6native18elementwise_kernelILi128ELi4EZNS0_15gpu_kernel_implIZZZNS0_17asinh_kernel_cudaERNS_18TensorIteratorBaseEENKUlvE_clEvENKUlvE0_clEvEUlN3c107complexIfEEE_EEvS4_RKT_EUliE_EEviT1_,"",@"SHT_CUDA_INFO"
	.sectionflags	@""
	.align	4


	//----- nvinfo : EIATTR_CUDA_API_VERSION
	.align		4
        /*0000*/ 	.byte	0x04, 0x37
        /*0002*/ 	.short	(.L_1139 - .L_1138)
.L_1138:
        /*0004*/ 	.word	0x00000082


	//----- nvinfo : EIATTR_KPARAM_INFO
	.align		4
.L_1139:
        /*0008*/ 	.byte	0x04, 0x17
        /*000a*/ 	.short	(.L_1141 - .L_1140)
.L_1140:
        /*000c*/ 	.word	0x00000000
        /*0010*/ 	.short	0x0001
        /*0012*/ 	.short	0x0008
        /*0014*/ 	.byte	0x00, 0xf0, 0x61, 0x08


	//----- nvinfo : EIATTR_KPARAM_INFO
	.align		4
.L_1141:
        /*0018*/ 	.byte	0x04, 0x17
        /*001a*/ 	.short	(.L_1143 - .L_1142)
.L_1142:
        /*001c*/ 	.word	0x00000000
        /*0020*/ 	.short	0x0000
        /*0022*/ 	.short	0x0000
        /*0024*/ 	.byte	0x00, 0xf0, 0x11, 0x00


	//----- nvinfo : EIATTR_SPARSE_MMA_MASK
	.align		4
.L_1143:
        /*0028*/ 	.byte	0x03, 0x50
        /*002a*/ 	.short	0x0000


	//----- nvinfo : EIATTR_MAXREG_COUNT
	.align		4
        /*002c*/ 	.byte	0x03, 0x1b
        /*002e*/ 	.short	0x0080


	//----- nvinfo : EIATTR_EXTERNS
	.align		4
        /*0030*/ 	.byte	0x04, 0x0f
        /*0032*/ 	.short	(.L_1145 - .L_1144)


	//   ....[0]....
	.align		4
.L_1144:
        /*0034*/ 	.word	index@(__assertfail)


	//----- nvinfo : EIATTR_MERCURY_ISA_VERSION
	.align		4
.L_1145:
        /*0038*/ 	.byte	0x03, 0x5f
        /*003a*/ 	.short	0x0101


	//----- nvinfo : EIATTR_SYSCALL_OFFSETS
	.align		4
        /*003c*/ 	.byte	0x04, 0x46
        /*003e*/ 	.short	(.L_1147 - .L_1146)


	//   ....[0]....
.L_1146:
        /*0040*/ 	.word	0x00002250


	//   ....[1]....
        /*0044*/ 	.word	0x00005ce0


	//   ....[2]....
        /*0048*/ 	.word	0x00007fb0


	//   ....[3]....
        /*004c*/ 	.word	0x0000ba10


	//   ....[4]....
        /*0050*/ 	.word	0x0000dcd0


	//   ....[5]....
        /*0054*/ 	.word	0x00011730


	//   ....[6]....
        /*0058*/ 	.word	0x000139e0


	//   ....[7]....
        /*005c*/ 	.word	0x00017440


	//----- nvinfo : EIATTR_EXIT_INSTR_OFFSETS
	.align		4
.L_1147:
        /*0060*/ 	.byte	0x04, 0x1c
        /*0062*/ 	.short	(.L_1149 - .L_1148)


	//   ....[0]....
.L_1148:
        /*0064*/ 	.word	0x000117e0


	//   ....[1]....
        /*0068*/ 	.word	0x00016750


	//   ....[2]....
        /*006c*/ 	.word	0x00016790


	//   ....[3]....
        /*0070*/ 	.word	0x00016820


	//   ....[4]....
        /*0074*/ 	.word	0x00016850


	//   ....[5]....
        /*0078*/ 	.word	0x00016880


	//   ....[6]....
        /*007c*/ 	.word	0x00016900


	//   ....[7]....
        /*0080*/ 	.word	0x00016930


	//   ....[8]....
        /*0084*/ 	.word	0x000169b0


	//   ....[9]....
        /*0088*/ 	.word	0x000169e0


	//   ....[10]....
        /*008c*/ 	.word	0x00016a20


	//   ....[11]....
        /*0090*/ 	.word	0x00016b00


	//   ....[12]....
        /*0094*/ 	.word	0x00016b60


	//   ....[13]....
        /*0098*/ 	.word	0x00016ce0


	//   ....[14]....
        /*009c*/ 	.word	0x00016e30


	//   ....[15]....
        /*00a0*/ 	.word	0x00016e60


	//   ....[16]....
        /*00a4*/ 	.word	0x00016f10


	//   ....[17]....
        /*00a8*/ 	.word	0x00017080


	//   ....[18]....
        /*00ac*/ 	.word	0x000171f0


	//   ....[19]....
        /*00b0*/ 	.word	0x00017340


	//   ....[20]....
        /*00b4*/ 	.word	0x00017450


	//   ....[21]....
        /*00b8*/ 	.word	0x00017480


	//   ....[22]....
        /*00bc*/ 	.word	0x000174b0


	//----- nvinfo : EIATTR_MAX_THREADS
	.align		4
.L_1149:
        /*00c0*/ 	.byte	0x04, 0x05
        /*00c2*/ 	.short	(.L_1151 - .L_1150)
.L_1150:
        /*00c4*/ 	.word	0x00000080
        /*00c8*/ 	.word	0x00000001
        /*00cc*/ 	.word	0x00000001


	//----- nvinfo : EIATTR_CRS_STACK_SIZE
	.align		4
.L_1151:
        /*00d0*/ 	.byte	0x04, 0x1e
        /*00d2*/ 	.short	(.L_1153 - .L_1152)
.L_1152:
        /*00d4*/ 	.word	0x00000000


	//----- nvinfo : EIATTR_CBANK_PARAM_SIZE
	.align		4
.L_1153:
        /*00d8*/ 	.byte	0x03, 0x19
        /*00da*/ 	.short	0x0220


	//----- nvinfo : EIATTR_PARAM_CBANK
	.align		4
        /*00dc*/ 	.byte	0x04, 0x0a
        /*00de*/ 	.short	(.L_1155 - .L_1154)
	.align		4
.L_1154:
        /*00e0*/ 	.word	index@(.nv.constant0._ZN2at6native18elementwise_kernelILi128ELi4EZNS0_15gpu_kernel_implIZZZNS0_17asinh_kernel_cudaERNS_18TensorIteratorBaseEENKUlvE_clEvENKUlvE0_clEvEUlN3c107complexIfEEE_EEvS4_RKT_EUliE_EEviT1_)
        /*00e4*/ 	.short	0x0210
        /*00e6*/ 	.short	0x0220


	//----- nvinfo : EIATTR_SW_WAR
	.align		4
.L_1155:
        /*00e8*/ 	.byte	0x04, 0x36
        /*00ea*/ 	.short	(.L_1157 - .L_1156)
.L_1156:
        /*00ec*/ 	.word	0x00000008
.L_1157:


//--------------------- .nv.info._ZN2at6native27unrolled_elementwise_kernelIZZZNS0_17asinh_kernel_cudaERNS_18TensorIteratorBaseEENKUlvE_clEvENKUlvE0_clEvEUlN3c107complexIfEEE_St5arrayIPcLm2EELi4E23TrivialOffsetCalculatorILi1EjESE_NS0_6memory12LoadWithCastILi1EEENSF_13StoreWithCastILi1EEEEEviT_T0_T2_T3_T4_T5_ --------------------------
	.section	.nv.info._ZN2at6native27unrolled_elementwise_kernelIZZZNS0_17asinh_kernel_cudaERNS_18TensorIteratorBaseEENKUlvE_clEvENKUlvE0_clEvEUlN3c107complexIfEEE_St5arrayIPcLm2EELi4E23TrivialOffsetCalculatorILi1EjESE_NS0_6memory12LoadWithCastILi1EEENSF_13StoreWithCastILi1EEEEEviT_T0_T2_T3_T4_T5_,"",@"SHT_CUDA_INFO"
	.sectionflags	@""
	.align	4


	//----- nvinfo : EIATTR_CUDA_API_VERSION
	.align		4
        /*0000*/ 	.byte	0x04, 0x37
        /*0002*/ 	.short	(.L_1159 - .L_1158)
.L_1158:
        /*0004*/ 	.word	0x00000082


	//----- nvinfo : EIATTR_KPARAM_INFO
	.align		4
.L_1159:
        /*0008*/ 	.byte	0x04, 0x17
        /*000a*/ 	.short	(.L_1161 - .L_1160)
.L_1160:
        /*000c*/ 	.word	0x00000000
        /*0010*/ 	.short	0x0006
        /*0012*/ 	.short	0x0024
        /*0014*/ 	.byte	0x00, 0xf0, 0x21, 0x00


	//----- nvinfo : EIATTR_KPARAM_INFO
	.align		4
.L_1161:
        /*0018*/ 	.byte	0x04, 0x17
        /*001a*/ 	.short	(.L_1163 - .L_1162)
.L_1162:
        /*001c*/ 	.word	0x00000000
        /*0020*/ 	.short	0x0005
        /*0022*/ 	.short	0x001c
        /*0024*/ 	.byte	0x00, 0xf0, 0x21, 0x00


	//----- nvinfo : EIATTR_KPARAM_INFO
	.align		4
.L_1163:
        /*0028*/ 	.byte	0x04, 0x17
        /*002a*/ 	.short	(.L_1165 - .L_1164)
.L_1164:
        /*002c*/ 	.word	0x00000000
        /*0030*/ 	.short	0x0004
        /*0032*/ 	.short	0x0019
        /*0034*/ 	.byte	0x00, 0xf0, 0x05, 0x00


	//----- nvinfo : EIATTR_KPARAM_INFO
	.align		4
.L_1165:
        /*0038*/ 	.byte	0x04, 0x17
        /*003a*/ 	.short	(.L_1167 - .L_1166)
.L_1166:
        /*003c*/ 	.word	0x00000000
        /*0040*/ 	.short	0x0003
        /*0042*/ 	.short	0x0018
        /*0044*/ 	.byte	0x00, 0xf0, 0x05, 0x00


	//----- nvinfo : EIATTR_KPARAM_INFO
	.align		4
.L_1167:
        /*0048*/ 	.byte	0x04, 0x17
        /*004a*/ 	.short	(.L_1169 - .L_1168)
.L_1168:
        /*004c*/ 	.word	0x00000000
        /*0050*/ 	.short	0x0002
        /*0052*/ 	.short	0x0008
        /*0054*/ 	.byte	0x00, 0xf0, 0x41, 0x00


	//----- nvinfo : EIATTR_KPARAM_INFO
	.align		4
.L_1169:
        /*0058*/ 	.byte	0x04, 0x17
        /*005a*/ 	.short	(.L_1171 - .L_1170)
.L_1170:
        /*005c*/ 	.word	0x00000000
        /*0060*/ 	.short	0x0001
        /*0062*/ 	.short	0x0004
        /*0064*/ 	.byte	0x00, 0xf0, 0x05, 0x00


	//----- nvinfo : EIATTR_KPARAM_INFO
	.align		4
.L_1171:
        /*0068*/ 	.byte	0x04, 0x17
        /*006a*/ 	.short	(.L_1173 - .L_1172)
.L_1172:
        /*006c*/ 	.word	0x00000000
        /*0070*/ 	.short	0x0000
        /*0072*/ 	.short	0x0000
        /*0074*/ 	.byte	0x00, 0xf0, 0x11, 0x00


	//----- nvinfo : EIATTR_SPARSE_MMA_MASK
	.align		4
.L_1173:
        /*0078*/ 	.byte	0x03, 0x50
        /*007a*/ 	.short	0x0000


	//----- nvinfo : EIATTR_MAXREG_COUNT
	.align		4
        /*007c*/ 	.byte	0x03, 0x1b
        /*007e*/ 	.short	0x00ff


	//----- nvinfo : EIATTR_EXTERNS
	.align		4
        /*0080*/ 	.byte	0x04, 0x0f
        /*0082*/ 	.short	(.L_1175 - .L_1174)


	//   ....[0]....
	.align		4
.L_1174:
        /*0084*/ 	.word	index@(__assertfail)


	//----- nvinfo : EIATTR_MERCURY_ISA_VERSION
	.align		4
.L_1175:
        /*0088*/ 	.byte	0x03, 0x5f
        /*008a*/ 	.short	0x0101


	//----- nvinfo : EIATTR_SYSCALL_OFFSETS
	.align		4
        /*008c*/ 	.byte	0x04, 0x46
        /*008e*/ 	.short	(.L_1177 - .L_1176)


	//   ....[0]....
.L_1176:
        /*0090*/ 	.word	0x00000fd0


	//   ....[1]....
        /*0094*/ 	.word	0x00001fe0


	//   ....[2]....
        /*0098*/ 	.word	0x00003000


	//   ....[3]....
        /*009c*/ 	.word	0x00003ff0


	//   ....[4]....
        /*00a0*/ 	.word	0x00010200


	//   ....[5]....
        /*00a4*/ 	.word	0x00011100


	//   ....[6]....
        /*00a8*/ 	.word	0x00011ff0


	//   ....[7]....
        /*00ac*/ 	.word	0x00012ec0


	//----- nvinfo : EIATTR_EXIT_INSTR_OFFSETS
	.align		4
.L_1177:
        /*00b0*/ 	.byte	0x04, 0x1c
        /*00b2*/ 	.short	(.L_1179 - .L_1178)


	//   ....[0]....
.L_1178:
        /*00b4*/ 	.word	0x00012090


	//   ....[1]....
        /*00b8*/ 	.word	0x000121d0


	//   ....[2]....
        /*00bc*/ 	.word	0x00012210


	//   ....[3]....
        /*00c0*/ 	.word	0x000122a0


	//   ....[4]....
        /*00c4*/ 	.word	0x000122d0


	//   ....[5]....
        /*00c8*/ 	.word	0x00012300


	//   ....[6]....
        /*00cc*/ 	.word	0x00012380


	//   ....[7]....
        /*00d0*/ 	.word	0x000123b0


	//   ....[8]....
        /*00d4*/ 	.word	0x00012430


	//   ....[9]....
        /*00d8*/ 	.word	0x00012460


	//   ....[10]....
        /*00dc*/ 	.word	0x000124a0


	//   ....[11]....
        /*00e0*/ 	.word	0x00012580


	//   ....[12]....
        /*00e4*/ 	.word	0x000125e0


	//   ....[13]....
        /*00e8*/ 	.word	0x00012760


	//   ....[14]....
        /*00ec*/ 	.word	0x000128b0


	//   ....[15]....
        /*00f0*/ 	.word	0x000128e0


	//   ....[16]....
        /*00f4*/ 	.word	0x00012990


	//   ....[17]....
        /*00f8*/ 	.word	0x00012b00


	//   ....[18]....
        /*00fc*/ 	.word	0x00012c70


	//   ....[19]....
        /*0100*/ 	.word	0x00012dc0


	//   ....[20]....
        /*0104*/ 	.word	0x00012ed0


	//   ....[21]....
        /*0108*/ 	.word	0x00012f00


	//   ....[22]....
        /*010c*/ 	.word	0x00012f30


	//----- nvinfo : EIATTR_MAX_THREADS
	.align		4
.L_1179:
        /*0110*/ 	.byte	0x04, 0x05
        /*0112*/ 	.short	(.L_1181 - .L_1180)
.L_1180:
        /*0114*/ 	.word	0x00000080
        /*0118*/ 	.word	0x00000001
        /*011c*/ 	.word	0x00000001


	//----- nvinfo : EIATTR_CRS_STACK_SIZE
	.align		4
.L_1181:
        /*0120*/ 	.byte	0x04, 0x1e
        /*0122*/ 	.short	(.L_1183 - .L_1182)
.L_1182:
        /*0124*/ 	.word	0x00000000


	//----- nvinfo : EIATTR_CBANK_PARAM_SIZE
	.align		4
.L_1183:
        /*0128*/ 	.byte	0x03, 0x19
        /*012a*/ 	.short	0x002c


	//----- nvinfo : EIATTR_PARAM_CBANK
	.align		4
        /*012c*/ 	.byte	0x04, 0x0a
        /*012e*/ 	.short	(.L_1185 - .L_1184)
	.align		4
.L_1184:
        /*0130*/ 	.word	index@(.nv.constant0._ZN2at6native27unrolled_elementwise_kernelIZZZNS0_17asinh_kernel_cudaERNS_18TensorIteratorBaseEENKUlvE_clEvENKUlvE0_clEvEUlN3c107complexIfEEE_St5arrayIPcLm2EELi4E23TrivialOffsetCalculatorILi1EjESE_NS0_6memory12LoadWithCastILi1EEENSF_13StoreWithCastILi1EEEEEviT_T0_T2_T3_T4_T5_)
        /*0134*/ 	.short	0x0210
        /*0136*/ 	.short	0x002c


	//----- nvinfo : EIATTR_SW_WAR
	.align		4
.L_1185:
        /*0138*/ 	.byte	0x04, 0x36
        /*013a*/ 	.short	(.L_1187 - .L_1186)
.L_1186:
        /*013c*/ 	.word	0x00000008
.L_1187:


//--------------------- .nv.info._ZN2at6native18elementwise_kernelILi128ELi2EZNS0_22gpu_kernel_impl_nocastIZZZNS0_17asinh_kernel_cudaERNS_18TensorIteratorBaseEENKUlvE_clEvENKUlvE0_clEvEUlN3c107complexIfEEE_EEvS4_RKT_EUliE_EEviT1_ --------------------------
	.section	.nv.info._ZN2at6native18elementwise_kernelILi128ELi2EZNS0_22gpu_kernel_impl_nocastIZZZNS0_17asinh_kernel_cudaERNS_18TensorIteratorBaseEENKUlvE_clEvENKUlvE0_clEvEUlN3c107complexIfEEE_EEvS4_RKT_EUliE_EEviT1_,"",@"SHT_CUDA_INFO"
	.sectionflags	@""
	.align	4


	//----- nvinfo : EIATTR_CUDA_API_VERSION
	.align		4
        /*0000*/ 	.byte	0x04, 0x37
        /*0002*/ 	.short	(.L_1189 - .L_1188)
.L_1188:
        /*0004*/ 	.word	0x00000082


	//----- nvinfo : EIATTR_KPARAM_INFO
	.align		4
.L_1189:
        /*0008*/ 	.byte	0x04, 0x17
        /*000a*/ 	.short	(.L_1191 - .L_1190)
.L_1190:
        /*000c*/ 	.word	0x00000000
        /*0010*/ 	.short	0x0001
        /*0012*/ 	.short	0x0008
        /*0014*/ 	.byte	0x00, 0xf0, 0x61, 0x08


	//----- nvinfo : EIATTR_KPARAM_INFO
	.align		4
.L_1191:
        /*0018*/ 	.byte	0x04, 0x17
        /*001a*/ 	.short	(.L_1193 - .L_1192)
.L_1192:
        /*001c*/ 	.word	0x00000000
        /*0020*/ 	.short	0x0000
        /*0022*/ 	.short	0x0000
        /*0024*/ 	.byte	0x00, 0xf0, 0x11, 0x00


	//----- nvinfo : EIATTR_SPARSE_MMA_MASK
	.align		4
.L_1193:
        /*0028*/ 	.byte	0x03, 0x50
        /*002a*/ 	.short	0x0000


	//----- nvinfo : EIATTR_MAXREG_COUNT
	.align		4
        /*002c*/ 	.byte	0x03, 0x1b
        /*002e*/ 	.short	0x0080


	//----- nvinfo : EIATTR_MERCURY_ISA_VERSION
	.align		4
        /*0030*/ 	.byte	0x03, 0x5f
        /*0032*/ 	.short	0x0101


	//----- nvinfo : EIATTR_EXIT_INSTR_OFFSETS
	.align		4
        /*0034*/ 	.byte	0x04, 0x1c
        /*0036*/ 	.short	(.L_1195 - .L_1194)


	//   ....[0]....
.L_1194:
        /*0038*/ 	.word	0x00003ff0


	//   ....[1]....
        /*003c*/ 	.word	0x00007f10


	//----- nvinfo : EIATTR_MAX_THREADS
	.align		4
.L_1195:
        /*0040*/ 	.byte	0x04, 0x05
        /*0042*/ 	.short	(.L_1197 - .L_1196)
.L_1196:
        /*0044*/ 	.word	0x00000080
        /*0048*/ 	.word	0x00000001
        /*004c*/ 	.word	0x00000001


	//----- nvinfo : EIATTR_CRS_STACK_SIZE
	.align		4
.L_1197:
        /*0050*/ 	.byte	0x04, 0x1e
        /*0052*/ 	.short	(.L_1199 - .L_1198)
.L_1198:
        /*0054*/ 	.word	0x00000000


	//----- nvinfo : EIATTR_CBANK_PARAM_SIZE
	.align		4
.L_1199:
        /*0058*/ 	.byte	0x03, 0x19
        /*005a*/ 	.short	0x0220


	//----- nvinfo : EIATTR_PARAM_CBANK
	.align		4
        /*005c*/ 	.byte	0x04, 0x0a
        /*005e*/ 	.short	(.L_1201 - .L_1200)
	.align		4
.L_1200:
        /*0060*/ 	.word	index@(.nv.constant0._ZN2at6native18elementwise_kernelILi128ELi2EZNS0_22gpu_kernel_impl_nocastIZZZNS0_17asinh_kernel_cudaERNS_18TensorIteratorBaseEENKUlvE_clEvENKUlvE0_clEvEUlN3c107complexIfEEE_EEvS4_RKT_EUliE_EEviT1_)
        /*0064*/ 	.short	0x0210
        /*0066*/ 	.short	0x0220


	//----- nvinfo : EIATTR_SW_WAR
	.align		4
.L_1201:
        /*0068*/ 	.byte	0x04, 0x36
        /*006a*/ 	.short	(.L_1203 - .L_1202)
.L_1202:
        /*006c*/ 	.word	0x00000008
.L_1203:


//--------------------- .nv.info._ZN2at6native27unrolled_elementwise_kernelIZZZNS0_17asinh_kernel_cudaERNS_18TensorIteratorBaseEENKUlvE_clEvENKUlvE0_clEvEUlN3c107complexIfEEE_St5arrayIPcLm2EELi4E23TrivialOffsetCalculatorILi1EjESE_NS0_6memory15LoadWithoutCastENSF_16StoreWithoutCastEEEviT_T0_T2_T3_T4_T5_ --------------------------
	.section	.nv.info._ZN2at6native27unrolled_elementwise_kernelIZZZNS0_17asinh_kernel_cudaERNS_18TensorIteratorBaseEENKUlvE_clEvENKUlvE0_clEvEUlN3c107complexIfEEE_St5arrayIPcLm2EELi4E23TrivialOffsetCalculatorILi1EjESE_NS0_6memory15LoadWithoutCastENSF_16StoreWithoutCastEEEviT_T0_T2_T3_T4_T5_,"",@"SHT_CUDA_INFO"
	.sectionflags	@""
	.align	4


	//----- nvinfo : EIATTR_CUDA_API_VERSION
	.align		4
        /*0000*/ 	.byte	0x04, 0x37
        /*0002*/ 	.short	(.L_1205 - .L_1204)
.L_1204:
        /*0004*/ 	.word	0x00000082


	//----- nvinfo : EIATTR_KPARAM_INFO
	.align		4
.L_1205:
        /*0008*/ 	.byte	0x04, 0x17
        /*000a*/ 	.short	(.L_1207 - .L_1206)
.L_1206:
        /*000c*/ 	.word	0x00000000
        /*0010*/ 	.short	0x0006
        /*0012*/ 	.short	0x001b
        /*0014*/ 	.byte	0x00, 0xf0, 0x05, 0x00


	//----- nvinfo : EIATTR_KPARAM_INFO
	.align		4
.L_1207:
        /*0018*/ 	.byte	0x04, 0x17
        /*001a*/ 	.short	(.L_1209 - .L_1208)
.L_1208:
        /*001c*/ 	.word	0x00000000
        /*0020*/ 	.short	0x0005
        /*0022*/ 	.short	0x001a
        /*0024*/ 	.byte	0x00, 0xf0, 0x05, 0x00


	//----- nvinfo : EIATTR_KPARAM_INFO
	.align		4
.L_1209:
        /*0028*/ 	.byte	0x04, 0x17
        /*002a*/ 	.short	(.L_1211 - .L_1210)
.L_1210:
        /*002c*/ 	.word	0x00000000
        /*0030*/ 	.short	0x0004
        /*0032*/ 	.short	0x0019
        /*0034*/ 	.byte	0x00, 0xf0, 0x05, 0x00


	//----- nvinfo : EIATTR_KPARAM_INFO
	.align		4
.L_1211:
        /*0038*/ 	.byte	0x04, 0x17
        /*003a*/ 	.short	(.L_1213 - .L_1212)
.L_1212:
        /*003c*/ 	.word	0x00000000
        /*0040*/ 	.short	0x0003
        /*0042*/ 	.short	0x0018
        /*0044*/ 	.byte	0x00, 0xf0, 0x05, 0x00


	//----- nvinfo : EIATTR_KPARAM_INFO
	.align		4
.L_1213:
        /*0048*/ 	.byte	0x04, 0x17
        /*004a*/ 	.short	(.L_1215 - .L_1214)
.L_1214:
        /*004c*/ 	.word	0x00000000
        /*0050*/ 	.short	0x0002
        /*0052*/ 	.short	0x0008
        /*0054*/ 	.byte	0x00, 0xf0, 0x41, 0x00


	//----- nvinfo : EIATTR_KPARAM_INFO
	.align		4
.L_1215:
        /*0058*/ 	.byte	0x04, 0x17
        /*005a*/ 	.short	(.L_1217 - .L_1216)
.L_1216:
        /*005c*/ 	.word	0x00000000
        /*0060*/ 	.short	0x0001
        /*0062*/ 	.short	0x0004
        /*0064*/ 	.byte	0x00, 0xf0, 0x05, 0x00


	//----- nvinfo : EIATTR_KPARAM_INFO
	.align		4
.L_1217:
        /*0068*/ 	.byte	0x04, 0x17
        /*006a*/ 	.short	(.L_1219 - .L_1218)
.L_1218:
        /*006c*/ 	.word	0x00000000
        /*0070*/ 	.short	0x0000
        /*0072*/ 	.short	0x0000
        /*0074*/ 	.byte	0x00, 0xf0, 0x11, 0x00


	//----- nvinfo : EIATTR_SPARSE_MMA_MASK
	.align		4
.L_1219:
        /*0078*/ 	.byte	0x03, 0x50
        /*007a*/ 	.short	0x0000


	//----- nvinfo : EIATTR_MAXREG_COUNT
	.align		4
        /*007c*/ 	.byte	0x03, 0x1b
        /*007e*/ 	.short	0x00ff


	//----- nvinfo : EIATTR_MERCURY_ISA_VERSION
	.align		4
        /*0080*/ 	.byte	0x03, 0x5f
        /*0082*/ 	.short	0x0101


	//----- nvinfo : EIATTR_EXIT_INSTR_OFFSETS
	.align		4
        /*0084*/ 	.byte	0x04, 0x1c
        /*0086*/ 	.short	(.L_1221 - .L_1220)


	//   ....[0]....
.L_1220:
        /*0088*/ 	.word	0x0000b5a0


	//   ....[1]....
        /*008c*/ 	.word	0x0000b5f0


	//----- nvinfo : EIATTR_MAX_THREADS
	.align		4
.L_1221:
        /*0090*/ 	.byte	0x04, 0x05
        /*0092*/ 	.short	(.L_1223 - .L_1222)
.L_1222:
        /*0094*/ 	.word	0x00000080
        /*0098*/ 	.word	0x00000001
        /*009c*/ 	.word	0x00000001


	//----- nvinfo : EIATTR_CRS_STACK_SIZE
	.align		4
.L_1223:
        /*00a0*/ 	.byte	0x04, 0x1e
        /*00a2*/ 	.short	(.L_1225 - .L_1224)
.L_1224:
        /*00a4*/ 	.word	0x00000000


	//----- nvinfo : EIATTR_CBANK_PARAM_SIZE
	.align		4
.L_1225:
        /*00a8*/ 	.byte	0x03, 0x19
        /*00aa*/ 	.short	0x001c


	//----- nvinfo : EIATTR_PARAM_CBANK
	.align		4
        /*00ac*/ 	.byte	0x04, 0x0a
        /*00ae*/ 	.short	(.L_1227 - .L_1226)
	.align		4
.L_1226:
        /*00b0*/ 	.word	index@(.nv.constant0._ZN2at6native27unrolled_elementwise_kernelIZZZNS0_17asinh_kernel_cudaERNS_18TensorIteratorBaseEENKUlvE_clEvENKUlvE0_clEvEUlN3c107complexIfEEE_St5arrayIPcLm2EELi4E23TrivialOffsetCalculatorILi1EjESE_NS0_6memory15LoadWithoutCastENSF_16StoreWithoutCastEEEviT_T0_T2_T3_T4_T5_)
        /*00b4*/ 	.short	0x0210
        /*00b6*/ 	.short	0x001c


	//----- nvinfo : EIATTR_SW_WAR
	.align		4
.L_1227:
        /*00b8*/ 	.byte	0x04, 0x36
        /*00ba*/ 	.short	(.L_1229 - .L_1228)
.L_1228:
        /*00bc*/ 	.word	0x00000008
.L_1229:


//--------------------- .nv.info._ZN2at6native29vectorized_elementwise_kernelILi2EZZZNS0_17asinh_kernel_cudaERNS_18TensorIteratorBaseEENKUlvE_clEvENKUlvE0_clEvEUlN3c107complexIfEEE_St5arrayIPcLm2EEEEviT0_T1_ --------------------------
	.section	.nv.info._ZN2at6native29vectorized_elementwise_kernelILi2EZZZNS0_17asinh_kernel_cudaERNS_18TensorIteratorBaseEENKUlvE_clEvENKUlvE0_clEvEUlN3c107complexIfEEE_St5arrayIPcLm2EEEEviT0_T1_,"",@"SHT_CUDA_INFO"
	.sectionflags	@""
	.align	4


	//----- nvinfo : EIATTR_CUDA_API_VERSION
	.align		4
        /*0000*/ 	.byte	0x04, 0x37
        /*0002*/ 	.short	(.L_1231 - .L_1230)
.L_1230:
        /*0004*/ 	.word	0x00000082


	//----- nvinfo : EIATTR_KPARAM_INFO
	.align		4
.L_1231:
        /*0008*/ 	.byte	0x04, 0x17
        /*000a*/ 	.short	(.L_1233 - .L_1232)
.L_1232:
        /*000c*/ 	.word	0x00000000
        /*0010*/ 	.short	0x0002
        /*0012*/ 	.short	0x0008
        /*0014*/ 	.byte	0x00, 0xf0, 0x41, 0x00


	//----- nvinfo : EIATTR_KPARAM_INFO
	.align		4
.L_1233:
        /*0018*/ 	.byte	0x04, 0x17
        /*001a*/ 	.short	(.L_1235 - .L_1234)
.L_1234:
        /*001c*/ 	.word	0x00000000
        /*0020*/ 	.short	0x0001
        /*0022*/ 	.short	0x0004
        /*0024*/ 	.byte	0x00, 0xf0, 0x05, 0x00


	//----- nvinfo : EIATTR_KPARAM_INFO
	.align		4
.L_1235:
        /*0028*/ 	.byte	0x04, 0x17
        /*002a*/ 	.short	(.L_1237 - .L_1236)
.L_1236:
        /*002c*/ 	.word	0x00000000
        /*0030*/ 	.short	0x0000
        /*0032*/ 	.short	0x0000
        /*0034*/ 	.byte	0x00, 0xf0, 0x11, 0x00


	//----- nvinfo : EIATTR_SPARSE_MMA_MASK
	.align		4
.L_1237:
        /*0038*/ 	.byte	0x03, 0x50
        /*003a*/ 	.short	0x0000


	//----- nvinfo : EIATTR_MAXREG_COUNT
	.align		4
        /*003c*/ 	.byte	0x03, 0x1b
        /*003e*/ 	.short	0x00ff


	//----- nvinfo : EIATTR_MERCURY_ISA_VERSION
	.align		4
        /*0040*/ 	.byte	0x03, 0x5f
        /*0042*/ 	.short	0x0101


	//----- nvinfo : EIATTR_EXIT_INSTR_OFFSETS
	.align		4
        /*0044*/ 	.byte	0x04, 0x1c
        /*0046*/ 	.short	(.L_1239 - .L_1238)


	//   ....[0]....
.L_1238:
        /*0048*/ 	.word	0x00015df0


	//   ....[1]....
        /*004c*/ 	.word	0x0002c820


	//   ....[2]....
        /*0050*/ 	.word	0x0002c870


	//----- nvinfo : EIATTR_MAX_THREADS
	.align		4
.L_1239:
        /*0054*/ 	.byte	0x04, 0x05
        /*0056*/ 	.short	(.L_1241 - .L_1240)
.L_1240:
        /*0058*/ 	.word	0x00000080
        /*005c*/ 	.word	0x00000001
        /*0060*/ 	.word	0x00000001


	//----- nvinfo : EIATTR_CRS_STACK_SIZE
	.align		4
.L_1241:
        /*0064*/ 	.byte	0x04, 0x1e
        /*0066*/ 	.short	(.L_1243 - .L_1242)
.L_1242:
        /*0068*/ 	.word	0x00000000


	//----- nvinfo : EIATTR_CBANK_PARAM_SIZE
	.align		4
.L_1243:
        /*006c*/ 	.byte	0x03, 0x19
        /*006e*/ 	.short	0x0018


	//----- nvinfo : EIATTR_PARAM_CBANK
	.align		4
        /*0070*/ 	.byte	0x04, 0x0a
        /*0072*/ 	.short	(.L_1245 - .L_1244)
	.align		4
.L_1244:
        /*0074*/ 	.word	index@(.nv.constant0._ZN2at6native29vectorized_elementwise_kernelILi2EZZZNS0_17asinh_kernel_cudaERNS_18TensorIteratorBaseEENKUlvE_clEvENKUlvE0_clEvEUlN3c107complexIfEEE_St5arrayIPcLm2EEEEviT0_T1_)
        /*0078*/ 	.short	0x0210
        /*007a*/ 	.short	0x0018


	//----- nvinfo : EIATTR_SW_WAR
	.align		4
.L_1245:
        /*007c*/ 	.byte	0x04, 0x36
        /*007e*/ 	.short	(.L_1247 - .L_1246)
.L_1246:
        /*0080*/ 	.word	0x00000008
.L_1247:


//--------------------- .nv.info._ZN2at6native29vectorized_elementwise_kernelILi4EZZZNS0_17asinh_kernel_cudaERNS_18TensorIteratorBaseEENKUlvE_clEvENKUlvE0_clEvEUlN3c107complexIfEEE_St5arrayIPcLm2EEEEviT0_T1_ --------------------------
	.section	.nv.info._ZN2at6native29vectorized_elementwise_kernelILi4EZZZNS0_17asinh_kernel_cudaERNS_18TensorIteratorBaseEENKUlvE_clEvENKUlvE0_clEvEUlN3c107complexIfEEE_St5arrayIPcLm2EEEEviT0_T1_,"",@"SHT_CUDA_INFO"
	.sectionflags	@""
	.align	4


	//----- nvinfo : EIATTR_CUDA_API_VERSION
	.align		4
        /*0000*/ 	.byte	0x04, 0x37
        /*0002*/ 	.short	(.L_1249 - .L_1248)
.L_1248:
        /*0004*/ 	.word	0x00000082


	//----- nvinfo : EIATTR_KPARAM_INFO
	.align		4
.L_1249:
        /*0008*/ 	.byte	0x04, 0x17
        /*000a*/ 	.short	(.L_1251 - .L_1250)
.L_1250:
        /*000c*/ 	.word	0x00000000
        /*0010*/ 	.short	0x0002
        /*0012*/ 	.short	0x0008
        /*0014*/ 	.byte	0x00, 0xf0, 0x41, 0x00


	//----- nvinfo : EIATTR_KPARAM_INFO
	.align		4
.L_1251:
        /*0018*/ 	.byte	0x04, 0x17
        /*001a*/ 	.short	(.L_1253 - .L_1252)
.L_1252:
        /*001c*/ 	.word	0x00000000
        /*0020*/ 	.short	0x0001
        /*0022*/ 	.short	0x0004
        /*0024*/ 	.byte	0x00, 0xf0, 0x05, 0x00


	//----- nvinfo : EIATTR_KPARAM_INFO
	.align		4
.L_1253:
        /*0028*/ 	.byte	0x04, 0x17
        /*002a*/ 	.short	(.L_1255 - .L_1254)
.L_1254:
        /*002c*/ 	.word	0x00000000
        /*0030*/ 	.short	0x0000
        /*0032*/ 	.short	0x0000
        /*0034*/ 	.byte	0x00, 0xf0, 0x11, 0x00


	//----- nvinfo : EIATTR_SPARSE_MMA_MASK
	.align		4
.L_1255:
        /*0038*/ 	.byte	0x03, 0x50
        /*003a*/ 	.short	0x0000


	//----- nvinfo : EIATTR_MAXREG_COUNT
	.align		4
        /*003c*/ 	.byte	0x03, 0x1b
        /*003e*/ 	.short	0x00ff


	//----- nvinfo : EIATTR_MERCURY_ISA_VERSION
	.align		4
        /*0040*/ 	.byte	0x03, 0x5f
        /*0042*/ 	.short	0x0101


	//----- nvinfo : EIATTR_EXIT_INSTR_OFFSETS
	.align		4
        /*0044*/ 	.byte	0x04, 0x1c
        /*0046*/ 	.short	(.L_1257 - .L_1256)


	//   ....[0]....
.L_1256:
        /*0048*/ 	.word	0x00015df0


	//   ....[1]....
        /*004c*/ 	.word	0x0002c820


	//   ....[2]....
        /*0050*/ 	.word	0x0002c870


	//----- nvinfo : EIATTR_MAX_THREADS
	.align		4
.L_1257:
        /*0054*/ 	.byte	0x04, 0x05
        /*0056*/ 	.short	(.L_1259 - .L_1258)
.L_1258:
        /*0058*/ 	.word	0x00000080
        /*005c*/ 	.word	0x00000001
        /*0060*/ 	.word	0x00000001


	//----- nvinfo : EIATTR_CRS_STACK_SIZE
	.align		4
.L_1259:
        /*0064*/ 	.byte	0x04, 0x1e
        /*0066*/ 	.short	(.L_1261 - .L_1260)
.L_1260:
        /*0068*/ 	.word	0x00000000


	//----- nvinfo : EIATTR_CBANK_PARAM_SIZE
	.align		4
.L_1261:
        /*006c*/ 	.byte	0x03, 0x19
        /*006e*/ 	.short	0x0018


	//----- nvinfo : EIATTR_PARAM_CBANK
	.align		4
        /*0070*/ 	.byte	0x04, 0x0a
        /*0072*/ 	.short	(.L_1263 - .L_1262)
	.align		4
.L_1262:
        /*0074*/ 	.word	index@(.nv.constant0._ZN2at6native29vectorized_elementwise_kernelILi4EZZZNS0_17asinh_kernel_cudaERNS_18TensorIteratorBaseEENKUlvE_clEvENKUlvE0_clEvEUlN3c107complexIfEEE_St5arrayIPcLm2EEEEviT0_T1_)
        /*0078*/ 	.short	0x0210
        /*007a*/ 	.short	0x0018


	//----- nvinfo : EIATTR_SW_WAR
	.align		4
.L_1263:
        /*007c*/ 	.byte	0x04, 0x36
        /*007e*/ 	.short	(.L_1265 - .L_1264)
.L_1264:
        /*0080*/ 	.word	0x00000008
.L_1265:


//--------------------- .nv.info._ZN2at6native29vectorized_elementwise_kernelILi8EZZZNS0_17asinh_kernel_cudaERNS_18TensorIteratorBaseEENKUlvE_clEvENKUlvE0_clEvEUlN3c107complexIfEEE_St5arrayIPcLm2EEEEviT0_T1_ --------------------------
	.section	.nv.info._ZN2at6native29vectorized_elementwise_kernelILi8EZZZNS0_17asinh_kernel_cudaERNS_18TensorIteratorBaseEENKUlvE_clEvENKUlvE0_clEvEUlN3c107complexIfEEE_St5arrayIPcLm2EEEEviT0_T1_,"",@"SHT_CUDA_INFO"
	.sectionflags	@""
	.align	4


	//----- nvinfo : EIATTR_CUDA_API_VERSION
	.align		4
        /*0000*/ 	.byte	0x04, 0x37
        /*0002*/ 	.short	(.L_1267 - .L_1266)
.L_1266:
        /*0004*/ 	.word	0x00000082


	//----- nvinfo : EIATTR_KPARAM_INFO
	.align		4
.L_1267:
        /*0008*/ 	.byte	0x04, 0x17
        /*000a*/ 	.short	(.L_1269 - .L_1268)
.L_1268:
        /*000c*/ 	.word	0x00000000
        /*0010*/ 	.short	0x0002
        /*0012*/ 	.short	0x0008
        /*0014*/ 	.byte	0x00, 0xf0, 0x41, 0x00


	//----- nvinfo : EIATTR_KPARAM_INFO
	.align		4
.L_1269:
        /*0018*/ 	.byte	0x04, 0x17
        /*001a*/ 	.short	(.L_1271 - .L_1270)
.L_1270:
        /*001c*/ 	.word	0x00000000
        /*0020*/ 	.short	0x0001
        /*0022*/ 	.short	0x0004
        /*0024*/ 	.byte	0x00, 0xf0, 0x05, 0x00


	//----- nvinfo : EIATTR_KPARAM_INFO
	.align		4
.L_1271:
        /*0028*/ 	.byte	0x04, 0x17
        /*002a*/ 	.short	(.L_1273 - .L_1272)
.L_1272:
        /*002c*/ 	.word	0x00000000
        /*0030*/ 	.short	0x0000
        /*0032*/ 	.short	0x0000
        /*0034*/ 	.byte	0x00, 0xf0, 0x11, 0x00


	//----- nvinfo : EIATTR_SPARSE_MMA_MASK
	.align		4
.L_1273:
        /*0038*/ 	.byte	0x03, 0x50
        /*003a*/ 	.short	0x0000


	//----- nvinfo : EIATTR_MAXREG_COUNT
	.align		4
        /*003c*/ 	.byte	0x03, 0x1b
        /*003e*/ 	.short	0x00ff


	//----- nvinfo : EIATTR_MERCURY_ISA_VERSION
	.align		4
        /*0040*/ 	.byte	0x03, 0x5f
        /*0042*/ 	.short	0x0101


	//----- nvinfo : EIATTR_EXIT_INSTR_OFFSETS
	.align		4
        /*0044*/ 	.byte	0x04, 0x1c
        /*0046*/ 	.short	(.L_1275 - .L_1274)


	//   ....[0]....
.L_1274:
        /*0048*/ 	.word	0x00015df0


	//   ....[1]....
        /*004c*/ 	.word	0x0002c820


	//   ....[2]....
        /*0050*/ 	.word	0x0002c870


	//----- nvinfo : EIATTR_MAX_THREADS
	.align		4
.L_1275:
        /*0054*/ 	.byte	0x04, 0x05
        /*0056*/ 	.short	(.L_1277 - .L_1276)
.L_1276:
        /*0058*/ 	.word	0x00000080
        /*005c*/ 	.word	0x00000001
        /*0060*/ 	.word	0x00000001


	//----- nvinfo : EIATTR_CRS_STACK_SIZE
	.align		4
.L_1277:
        /*0064*/ 	.byte	0x04, 0x1e
        /*0066*/ 	.short	(.L_1279 - .L_1278)
.L_1278:
        /*0068*/ 	.word	0x00000000


	//----- nvinfo : EIATTR_CBANK_PARAM_SIZE
	.align		4
.L_1279:
        /*006c*/ 	.byte	0x03, 0x19
        /*006e*/ 	.short	0x0018


	//----- nvinfo : EIATTR_PARAM_CBANK
	.align		4
        /*0070*/ 	.byte	0x04, 0x0a
        /*0072*/ 	.short	(.L_1281 - .L_1280)
	.align		4
.L_1280:
        /*0074*/ 	.word	index@(.nv.constant0._ZN2at6native29vectorized_elementwise_kernelILi8EZZZNS0_17asinh_kernel_cudaERNS_18TensorIteratorBaseEENKUlvE_clEvENKUlvE0_clEvEUlN3c107complexIfEEE_St5arrayIPcLm2EEEEviT0_T1_)
        /*0078*/ 	.short	0x0210
        /*007a*/ 	.short	0x0018


	//----- nvinfo : EIATTR_SW_WAR
	.align		4
.L_1281:
        /*007c*/ 	.byte	0x04, 0x36
        /*007e*/ 	.short	(.L_1283 - .L_1282)
.L_1282:
        /*0080*/ 	.word	0x00000008
.L_1283:


//--------------------- .nv.info._ZN2at6native18elementwise_kernelILi128ELi4EZNS0_15gpu_kernel_implIZZZNS0_17asinh_kernel_cudaERNS_18TensorIteratorBaseEENKUlvE_clEvENKUlvE_clEvEUlN3c107complexIdEEE_EEvS4_RKT_EUliE_EEviT1_ --------------------------
	.section	.nv.info._ZN2at6native18elementwise_kernelILi128ELi4EZNS0_15gpu_kernel_implIZZZNS0_17asinh_kernel_cudaERNS_18TensorIteratorBaseEENKUlvE_clEvENKUlvE_clEvEUlN3c107complexIdEEE_EEvS4_RKT_EUliE_EEviT1_,"",@"SHT_CUDA_INFO"
	.sectionflags	@""
	.align	4


	//----- nvinfo : EIATTR_CUDA_API_VERSION
	.align		4
        /*0000*/ 	.byte	0x04, 0x37
        /*0002*/ 	.short	(.L_1285 - .L_1284)
.L_1284:
        /*0004*/ 	.word	0x00000082


	//----- nvinfo : EIATTR_KPARAM_INFO
	.align		4
.L_1285:
        /*0008*/ 	.byte	0x04, 0x17
        /*000a*/ 	.short	(.L_1287 - .L_1286)
.L_1286:
        /*000c*/ 	.word	0x00000000
        /*0010*/ 	.short	0x0001
        /*0012*/ 	.short	0x0008
        /*0014*/ 	.byte	0x00, 0xf0, 0x61, 0x08


	//----- nvinfo : EIATTR_KPARAM_INFO
	.align		4
.L_1287:
        /*0018*/ 	.byte	0x04, 0x17
        /*001a*/ 	.short	(.L_1289 - .L_1288)
.L_1288:
        /*001c*/ 	.word	0x00000000
        /*0020*/ 	.short	0x0000
        /*0022*/ 	.short	0x0000
        /*0024*/ 	.byte	0x00, 0xf0, 0x11, 0x00


	//----- nvinfo : EIATTR_SPARSE_MMA_MASK
	.align		4
.L_1289:
        /*0028*/ 	.byte	0x03, 0x50
        /*002a*/ 	.short	0x0000


	//----- nvinfo : EIATTR_MAXREG_COUNT
	.align		4
        /*002c*/ 	.byte	0x03, 0x1b
        /*002e*/ 	.short	0x0080


	//----- nvinfo : EIATTR_EXTERNS
	.align		4
        /*0030*/ 	.byte	0x04, 0x0f
        /*0032*/ 	.short	(.L_1291 - .L_1290)


	//   ....[0]....
	.align		4
.L_1290:
        /*0034*/ 	.word	index@(__assertfail)


	//----- nvinfo : EIATTR_MERCURY_ISA_VERSION
	.align		4
.L_1291:
        /*0038*/ 	.byte	0x03, 0x5f
        /*003a*/ 	.short	0x0101


	//----- nvinfo : EIATTR_SYSCALL_OFFSETS
	.align		4
        /*003c*/ 	.byte	0x04, 0x46
        /*003e*/ 	.short	(.L_1293 - .L_1292)


	//   ....[0]....
.L_1292:
        /*0040*/ 	.word	0x00002370


	//   ....[1]....
        /*0044*/ 	.word	0x0000df10


	//   ....[2]....
        /*0048*/ 	.word	0x00010320


	//   ....[3]....
        /*004c*/ 	.word	0x0001be90


	//   ....[4]....
        /*0050*/ 	.word	0x0001e270


	//   ....[5]....
        /*0054*/ 	.word	0x00029de0


	//   ....[6]....
        /*0058*/ 	.word	0x0002c1b0


	//   ....[7]....
        /*005c*/ 	.word	0x00037be0


	//----- nvinfo : EIATTR_EXIT_INSTR_OFFSETS
	.align		4
.L_1293:
        /*0060*/ 	.byte	0x04, 0x1c
        /*0062*/ 	.short	(.L_1295 - .L_1294)


	//   ....[0]....
.L_1294:
        /*0064*/ 	.word	0x00029e90


	//   ....[1]....
        /*0068*/ 	.word	0x00036be0


	//   ....[2]....
        /*006c*/ 	.word	0x00036c20


	//   ....[3]....
        /*0070*/ 	.word	0x00036cb0


	//   ....[4]....
        /*0074*/ 	.word	0x00036ce0


	//   ....[5]....
        /*0078*/ 	.word	0x00036d10


	//   ....[6]....
        /*007c*/ 	.word	0x00036de0


	//   ....[7]....
        /*0080*/ 	.word	0x00036e60


	//   ....[8]....
        /*0084*/ 	.word	0x00036f60


	//   ....[9]....
        /*0088*/ 	.word	0x00037010


	//   ....[10]....
        /*008c*/ 	.word	0x00037030


	//   ....[11]....
        /*0090*/ 	.word	0x00037100


	//   ....[12]....
        /*0094*/ 	.word	0x00037120


	//   ....[13]....
        /*0098*/ 	.word	0x000372f0


	//   ....[14]....
        /*009c*/ 	.word	0x00037490


	//   ....[15]....
        /*00a0*/ 	.word	0x00037510


	//   ....[16]....
        /*00a4*/ 	.word	0x000375c0


	//   ....[17]....
        /*00a8*/ 	.word	0x00037780


	//   ....[18]....
        /*00ac*/ 	.word	0x00037940


	//   ....[19]....
        /*00b0*/ 	.word	0x00037ae0


	//   ....[20]....
        /*00b4*/ 	.word	0x00037bf0


	//   ....[21]....
        /*00b8*/ 	.word	0x00037c20


	//   ....[22]....
        /*00bc*/ 	.word	0x00037c50


	//----- nvinfo : EIATTR_MAX_THREADS
	.align		4
.L_1295:
        /*00c0*/ 	.byte	0x04, 0x05
        /*00c2*/ 	.short	(.L_1297 - .L_1296)
.L_1296:
        /*00c4*/ 	.word	0x00000080
        /*00c8*/ 	.word	0x00000001
        /*00cc*/ 	.word	0x00000001


	//----- nvinfo : EIATTR_CRS_STACK_SIZE
	.align		4
.L_1297:
        /*00d0*/ 	.byte	0x04, 0x1e
        /*00d2*/ 	.short	(.L_1299 - .L_1298)
.L_1298:
        /*00d4*/ 	.word	0x00000000


	//----- nvinfo : EIATTR_CBANK_PARAM_SIZE
	.align		4
.L_1299:
        /*00d8*/ 	.byte	0x03, 0x19
        /*00da*/ 	.short	0x0220


	//----- nvinfo : EIATTR_PARAM_CBANK
	.align		4
        /*00dc*/ 	.byte	0x04, 0x0a
        /*00de*/ 	.short	(.L_1301 - .L_1300)
	.align		4
.L_1300:
        /*00e0*/ 	.word	index@(.nv.constant0._ZN2at6native18elementwise_kernelILi128ELi4EZNS0_15gpu_kernel_implIZZZNS0_17asinh_kernel_cudaERNS_18TensorIteratorBaseEENKUlvE_clEvENKUlvE_clEvEUlN3c107complexIdEEE_EEvS4_RKT_EUliE_EEviT1_)
        /*00e4*/ 	.short	0x0210
        /*00e6*/ 	.short	0x0220


	//----- nvinfo : EIATTR_SW_WAR
	.align		4
.L_1301:
        /*00e8*/ 	.byte	0x04, 0x36
        /*00ea*/ 	.short	(.L_1303 - .L_1302)
.L_1302:
        /*00ec*/ 	.word	0x00000008
.L_1303:


//--------------------- .nv.info._ZN2at6native27unrolled_elementwise_kernelIZZZNS0_17asinh_kernel_cudaERNS_18TensorIteratorBaseEENKUlvE_clEvENKUlvE_clEvEUlN3c107complexIdEEE_St5arrayIPcLm2EELi4E23TrivialOffsetCalculatorILi1EjESE_NS0_6memory12LoadWithCastILi1EEENSF_13StoreWithCastILi1EEEEEviT_T0_T2_T3_T4_T5_ --------------------------
	.section	.nv.info._ZN2at6native27unrolled_elementwise_kernelIZZZNS0_17asinh_kernel_cudaERNS_18TensorIteratorBaseEENKUlvE_clEvENKUlvE_clEvEUlN3c107complexIdEEE_St5arrayIPcLm2EELi4E23TrivialOffsetCalculatorILi1EjESE_NS0_6memory12LoadWithCastILi1EEENSF_13StoreWithCastILi1EEEEEviT_T0_T2_T3_T4_T5_,"",@"SHT_CUDA_INFO"
	.sectionflags	@""
	.align	4


	//----- nvinfo : EIATTR_CUDA_API_VERSION
	.align		4
        /*0000*/ 	.byte	0x04, 0x37
        /*0002*/ 	.short	(.L_1305 - .L_1304)
.L_1304:
        /*0004*/ 	.word	0x00000082


	//----- nvinfo : EIATTR_KPARAM_INFO
	.align		4
.L_1305:
        /*0008*/ 	.byte	0x04, 0x17
        /*000a*/ 	.short	(.L_1307 - .L_1306)
.L_1306:
        /*000c*/ 	.word	0x00000000
        /*0010*/ 	.short	0x0006
        /*0012*/ 	.short	0x0024
        /*0014*/ 	.byte	0x00, 0xf0, 0x21, 0x00


	//----- nvinfo : EIATTR_KPARAM_INFO
	.align		4
.L_1307:
        /*0018*/ 	.byte	0x04, 0x17
        /*001a*/ 	.short	(.L_1309 - .L_1308)
.L_1308:
        /*001c*/ 	.word	0x00000000
        /*0020*/ 	.short	0x0005
        /*0022*/ 	.short	0x001c
        /*0024*/ 	.byte	0x00, 0xf0, 0x21, 0x00


	//----- nvinfo : EIATTR_KPARAM_INFO
	.align		4
.L_1309:
        /*0028*/ 	.byte	0x04, 0x17
        /*002a*/ 	.short	(.L_1311 - .L_1310)
.L_1310:
        /*002c*/ 	.word	0x00000000
        /*0030*/ 	.short	0x0004
        /*0032*/ 	.short	0x0019
        /*0034*/ 	.byte	0x00, 0xf0, 0x05, 0x00


	//----- nvinfo : EIATTR_KPARAM_INFO
	.align		4
.L_1311:
        /*0038*/ 	.byte	0x04, 0x17
        /*003a*/ 	.short	(.L_1313 - .L_1312)
.L_1312:
        /*003c*/ 	.word	0x00000000
        /*0040*/ 	.short	0x0003
        /*0042*/ 	.short	0x0018
        /*0044*/ 	.byte	0x00, 0xf0, 0x05, 0x00


	//----- nvinfo : EIATTR_KPARAM_INFO
	.align		4
.L_1313:
        /*0048*/ 	.byte	0x04, 0x17
        /*004a*/ 	.short	(.L_1315 - .L_1314)
.L_1314:
        /*004c*/ 	.word	0x00000000
        /*0050*/ 	.short	0x0002
        /*0052*/ 	.short	0x0008
        /*0054*/ 	.byte	0x00, 0xf0, 0x41, 0x00


	//----- nvinfo : EIATTR_KPARAM_INFO
	.align		4
.L_1315:
        /*0058*/ 	.byte	0x04, 0x17
        /*005a*/ 	.short	(.L_1317 - .L_1316)
.L_1316:
        /*005c*/ 	.word	0x00000000
        /*0060*/ 	.short	0x0001
        /*0062*/ 	.short	0x0004
        /*0064*/ 	.byte	0x00, 0xf0, 0x05, 0x00


	//----- nvinfo : EIATTR_KPARAM_INFO
	.align		4
.L_1317:
        /*0068*/ 	.byte	0x04, 0x17
        /*006a*/ 	.short	(.L_1319 - .L_1318)
.L_1318:
        /*006c*/ 	.word	0x00000000
        /*0070*/ 	.short	0x0000
        /*0072*/ 	.short	0x0000
        /*0074*/ 	.byte	0x00, 0xf0, 0x11, 0x00


	//----- nvinfo : EIATTR_SPARSE_MMA_MASK
	.align		4
.L_1319:
        /*0078*/ 	.byte	0x03, 0x50
        /*007a*/ 	.short	0x0000


	//----- nvinfo : EIATTR_MAXREG_COUNT
	.align		4
        /*007c*/ 	.byte	0x03, 0x1b
        /*007e*/ 	.short	0x00ff


	//----- nvinfo : EIATTR_EXTERNS
	.align		4
        /*0080*/ 	.byte	0x04, 0x0f
        /*0082*/ 	.short	(.L_1321 - .L_1320)


	//   ....[0]....
	.align		4
.L_1320:
        /*0084*/ 	.word	index@(__assertfail)


	//----- nvinfo : EIATTR_MERCURY_ISA_VERSION
	.align		4
.L_1321:
        /*0088*/ 	.byte	0x03, 0x5f
        /*008a*/ 	.short	0x0101


	//----- nvinfo : EIATTR_SYSCALL_OFFSETS
	.align		4
        /*008c*/ 	.byte	0x04, 0x46
        /*008e*/ 	.short	(.L_1323 - .L_1322)


	//   ....[0]....
.L_1322:
        /*0090*/ 	.word	0x000010f0


	//   ....[1]....
        /*0094*/ 	.word	0x00002210


	//   ....[2]....
        /*0098*/ 	.word	0x00003350


	//   ....[3]....
        /*009c*/ 	.word	0x00004460


	//   ....[4]....
        /*00a0*/ 	.word	0x000306d0


	//   ....[5]....
        /*00a4*/ 	.word	0x00031900


	//   ....[6]....
        /*00a8*/ 	.word	0x00032af0


	//   ....[7]....
        /*00ac*/ 	.word	0x00033ce0


	//----- nvinfo : EIATTR_EXIT_INSTR_OFFSETS
	.align		4
.L_1323:
        /*00b0*/ 	.byte	0x04, 0x1c
        /*00b2*/ 	.short	(.L_1325 - .L_1324)


	//   ....[0]....
.L_1324:
        /*00b4*/ 	.word	0x00032b90


	//   ....[1]....
        /*00b8*/ 	.word	0x00032ce0


	//   ....[2]....
        /*00bc*/ 	.word	0x00032d20


	//   ....[3]....
        /*00c0*/ 	.word	0x00032db0


	//   ....[4]....
        /*00c4*/ 	.word	0x00032de0


	//   ....[5]....
        /*00c8*/ 	.word	0x00032e10


	//   ....[6]....
        /*00cc*/ 	.word	0x00032ee0


	//   ....[7]....
        /*00d0*/ 	.word	0x00032f60


	//   ....[8]....
        /*00d4*/ 	.word	0x00033060


	//   ....[9]....
        /*00d8*/ 	.word	0x00033110


	//   ....[10]....
        /*00dc*/ 	.word	0x00033130


	//   ....[11]....
        /*00e0*/ 	.word	0x00033200


	//   ....[12]....
        /*00e4*/ 	.word	0x00033220


	//   ....[13]....
        /*00e8*/ 	.word	0x000333f0


	//   ....[14]....
        /*00ec*/ 	.word	0x00033590


	//   ....[15]....
        /*00f0*/ 	.word	0x00033610


	//   ....[16]....
        /*00f4*/ 	.word	0x000336c0


	//   ....[17]....
        /*00f8*/ 	.word	0x00033880


	//   ....[18]....
        /*00fc*/ 	.word	0x00033a40


	//   ....[19]....
        /*0100*/ 	.word	0x00033be0


	//   ....[20]....
        /*0104*/ 	.word	0x00033cf0


	//   ....[21]....
        /*0108*/ 	.word	0x00033d20


	//   ....[22]....
        /*010c*/ 	.word	0x00033d50


	//----- nvinfo : EIATTR_MAX_THREADS
	.align		4
.L_1325:
        /*0110*/ 	.byte	0x04, 0x05
        /*0112*/ 	.short	(.L_1327 - .L_1326)
.L_1326:
        /*0114*/ 	.word	0x00000080
        /*0118*/ 	.word	0x00000001
        /*011c*/ 	.word	0x00000001


	//----- nvinfo : EIATTR_CRS_STACK_SIZE
	.align		4
.L_1327:
        /*0120*/ 	.byte	0x04, 0x1e
        /*0122*/ 	.short	(.L_1329 - .L_1328)
.L_1328:
        /*0124*/ 	.word	0x00000000


	//----- nvinfo : EIATTR_CBANK_PARAM_SIZE
	.align		4
.L_1329:
        /*0128*/ 	.byte	0x03, 0x19
        /*012a*/ 	.short	0x002c


	//----- nvinfo : EIATTR_PARAM_CBANK
	.align		4
        /*012c*/ 	.byte	0x04, 0x0a
        /*012e*/ 	.short	(.L_1331 - .L_1330)
	.align		4
.L_1330:
        /*0130*/ 	.word	index@(.nv.constant0._ZN2at6native27unrolled_elementwise_kernelIZZZNS0_17asinh_kernel_cudaERNS_18TensorIteratorBaseEENKUlvE_clEvENKUlvE_clEvEUlN3c107complexIdEEE_St5arrayIPcLm2EELi4E23TrivialOffsetCalculatorILi1EjESE_NS0_6memory12LoadWithCastILi1EEENSF_13StoreWithCastILi1EEEEEviT_T0_T2_T3_T4_T5_)
        /*0134*/ 	.short	0x0210
        /*0136*/ 	.short	0x002c


	//----- nvinfo : EIATTR_SW_WAR
	.align		4
.L_1331:
        /*0138*/ 	.byte	0x04, 0x36
        /*013a*/ 	.short	(.L_1333 - .L_1332)
.L_1332:
        /*013c*/ 	.word	0x00000008
.L_1333:


//--------------------- .nv.info._ZN2at6native18elementwise_kernelILi128ELi2EZNS0_22gpu_kernel_impl_nocastIZZZNS0_17asinh_kernel_cudaERNS_18TensorIteratorBaseEENKUlvE_clEvENKUlvE_clEvEUlN3c107complexIdEEE_EEvS4_RKT_EUliE_EEviT1_ --------------------------
	.section	.nv.info._ZN2at6native18elementwise_kernelILi128ELi2EZNS0_22gpu_kernel_impl_nocastIZZZNS0_17asinh_kernel_cudaERNS_18TensorIteratorBaseEENKUlvE_clEvENKUlvE_clEvEUlN3c107complexIdEEE_EEvS4_RKT_EUliE_EEviT1_,"",@"SHT_CUDA_INFO"
	.sectionflags	@""
	.align	4


	//----- nvinfo : EIATTR_CUDA_API_VERSION
	.align		4
        /*0000*/ 	.byte	0x04, 0x37
        /*0002*/ 	.short	(.L_1335 - .L_1334)
.L_1334:
        /*0004*/ 	.word	0x00000082


	//----- nvinfo : EIATTR_KPARAM_INFO
	.align		4
.L_1335:
        /*0008*/ 	.byte	0x04, 0x17
        /*000a*/ 	.short	(.L_1337 - .L_1336)
.L_1336:
        /*000c*/ 	.word	0x00000000
        /*0010*/ 	.short	0x0001
        /*0012*/ 	.short	0x0008
        /*0014*/ 	.byte	0x00, 0xf0, 0x61, 0x08


	//----- nvinfo : EIATTR_KPARAM_INFO
	.align		4
.L_1337:
        /*0018*/ 	.byte	0x04, 0x17
        /*001a*/ 	.short	(.L_1339 - .L_1338)
.L_1338:
        /*001c*/ 	.word	0x00000000
        /*0020*/ 	.short	0x0000
        /*0022*/ 	.short	0x0000
        /*0024*/ 	.byte	0x00, 0xf0, 0x11, 0x00


	//----- nvinfo : EIATTR_SPARSE_MMA_MASK
	.align		4
.L_1339:
        /*0028*/ 	.byte	0x03, 0x50
        /*002a*/ 	.short	0x0000


	//----- nvinfo : EIATTR_MAXREG_COUNT
	.align		4
        /*002c*/ 	.byte	0x03, 0x1b
        /*002e*/ 	.short	0x0080


	//----- nvinfo : EIATTR_MERCURY_ISA_VERSION
	.align		4
        /*0030*/ 	.byte	0x03, 0x5f
        /*0032*/ 	.short	0x0101


	//----- nvinfo : EIATTR_EXIT_INSTR_OFFSETS
	.align		4
        /*0034*/ 	.byte	0x04, 0x1c
        /*0036*/ 	.short	(.L_1341 - .L_1340)


	//   ....[0]....
.L_1340:
        /*0038*/ 	.word	0x0000bd20


	//   ....[1]....
        /*003c*/ 	.word	0x00017910


	//----- nvinfo : EIATTR_MAX_THREADS
	.align		4
.L_1341:
        /*0040*/ 	.byte	0x04, 0x05
        /*0042*/ 	.short	(.L_1343 - .L_1342)
.L_1342:
        /*0044*/ 	.word	0x00000080
        /*0048*/ 	.word	0x00000001
        /*004c*/ 	.word	0x00000001


	//----- nvinfo : EIATTR_CRS_STACK_SIZE
	.align		4
.L_1343:
        /*0050*/ 	.byte	0x04, 0x1e
        /*0052*/ 	.short	(.L_1345 - .L_1344)
.L_1344:
        /*0054*/ 	.word	0x00000000


	//----- nvinfo : EIATTR_CBANK_PARAM_SIZE
	.align		4
.L_1345:
        /*0058*/ 	.byte	0x03, 0x19
        /*005a*/ 	.short	0x0220


	//----- nvinfo : EIATTR_PARAM_CBANK
	.align		4
        /*005c*/ 	.byte	0x04, 0x0a
        /*005e*/ 	.short	(.L_1347 - .L_1346)
	.align		4
.L_1346:
        /*0060*/ 	.word	index@(.nv.constant0._ZN2at6native18elementwise_kernelILi128ELi2EZNS0_22gpu_kernel_impl_nocastIZZZNS0_17asinh_kernel_cudaERNS_18TensorIteratorBaseEENKUlvE_clEvENKUlvE_clEvEUlN3c107complexIdEEE_EEvS4_RKT_EUliE_EEviT1_)
        /*0064*/ 	.short	0x0210
        /*0066*/ 	.short	0x0220


	//----- nvinfo : EIATTR_SW_WAR
	.align		4
.L_1347:
        /*0068*/ 	.byte	0x04, 0x36
        /*006a*/ 	.short	(.L_1349 - .L_1348)
.L_1348:
        /*006c*/ 	.word	0x00000008
.L_1349:


//--------------------- .nv.info._ZN2at6native27unrolled_elementwise_kernelIZZZNS0_17asinh_kernel_cudaERNS_18TensorIteratorBaseEENKUlvE_clEvENKUlvE_clEvEUlN3c107complexIdEEE_St5arrayIPcLm2EELi4E23TrivialOffsetCalculatorILi1EjESE_NS0_6memory15LoadWithoutCastENSF_16StoreWithoutCastEEEviT_T0_T2_T3_T4_T5_ --------------------------
	.section	.nv.info._ZN2at6native27unrolled_elementwise_kernelIZZZNS0_17asinh_kernel_cudaERNS_18TensorIteratorBaseEENKUlvE_clEvENKUlvE_clEvEUlN3c107complexIdEEE_St5arrayIPcLm2EELi4E23TrivialOffsetCalculatorILi1EjESE_NS0_6memory15LoadWithoutCastENSF_16StoreWithoutCastEEEviT_T0_T2_T3_T4_T5_,"",@"SHT_CUDA_INFO"
	.sectionflags	@""
	.align	4


	//----- nvinfo : EIATTR_CUDA_API_VERSION
	.align		4
        /*0000*/ 	.byte	0x04, 0x37
        /*0002*/ 	.short	(.L_1351 - .L_1350)
.L_1350:
        /*0004*/ 	.word	0x00000082


	//----- nvinfo : EIATTR_KPARAM_INFO
	.align		4
.L_1351:
        /*0008*/ 	.byte	0x04, 0x17
        /*000a*/ 	.short	(.L_1353 - .L_1352)
.L_1352:
        /*000c*/ 	.word	0x00000000
        /*0010*/ 	.short	0x0006
        /*0012*/ 	.short	0x001b
        /*0014*/ 	.byte	0x00, 0xf0, 0x05, 0x00


	//----- nvinfo : EIATTR_KPARAM_INFO
	.align		4
.L_1353:
        /*0018*/ 	.byte	0x04, 0x17
        /*001a*/ 	.short	(.L_1355 - .L_1354)
.L_1354:
        /*001c*/ 	.word	0x00000000
        /*0020*/ 	.short	0x0005
        /*0022*/ 	.short	0x001a
        /*0024*/ 	.byte	0x00, 0xf0, 0x05, 0x00


	//----- nvinfo : EIATTR_KPARAM_INFO
	.align		4
.L_1355:
        /*0028*/ 	.byte	0x04, 0x17
        /*002a*/ 	.short	(.L_1357 - .L_1356)
.L_1356:
        /*002c*/ 	.word	0x00000000
        /*0030*/ 	.short	0x0004
        /*0032*/ 	.short	0x0019
        /*0034*/ 	.byte	0x00, 0xf0, 0x05, 0x00


	//----- nvinfo : EIATTR_KPARAM_INFO
	.align		4
.L_1357:
        /*0038*/ 	.byte	0x04, 0x17
        /*003a*/ 	.short	(.L_1359 - .L_1358)
.L_1358:
        /*003c*/ 	.word	0x00000000
        /*0040*/ 	.short	0x0003
        /*0042*/ 	.short	0x0018
        /*0044*/ 	.byte	0x00, 0xf0, 0x05, 0x00


	//----- nvinfo : EIATTR_KPARAM_INFO
	.align		4
.L_1359:
        /*0048*/ 	.byte	0x04, 0x17
        /*004a*/ 	.short	(.L_1361 - .L_1360)
.L_1360:
        /*004c*/ 	.word	0x00000000
        /*0050*/ 	.short	0x0002
        /*0052*/ 	.short	0x0008
        /*0054*/ 	.byte	0x00, 0xf0, 0x41, 0x00


	//----- nvinfo : EIATTR_KPARAM_INFO
	.align		4
.L_1361:
        /*0058*/ 	.byte	0x04, 0x17
        /*005a*/ 	.short	(.L_1363 - .L_1362)
.L_1362:
        /*005c*/ 	.word	0x00000000
        /*0060*/ 	.short	0x0001
        /*0062*/ 	.short	0x0004
        /*0064*/ 	.byte	0x00, 0xf0, 0x05, 0x00


	//----- nvinfo : EIATTR_KPARAM_INFO
	.align		4
.L_1363:
        /*0068*/ 	.byte	0x04, 0x17
        /*006a*/ 	.short	(.L_1365 - .L_1364)
.L_1364:
        /*006c*/ 	.word	0x00000000
        /*0070*/ 	.short	0x0000
        /*0072*/ 	.short	0x0000
        /*0074*/ 	.byte	0x00, 0xf0, 0x11, 0x00


	//----- nvinfo : EIATTR_SPARSE_MMA_MASK
	.align		4
.L_1365:
        /*0078*/ 	.byte	0x03, 0x50
        /*007a*/ 	.short	0x0000


	//----- nvinfo : EIATTR_MAXREG_COUNT
	.align		4
        /*007c*/ 	.byte	0x03, 0x1b
        /*007e*/ 	.short	0x00ff


	//----- nvinfo : EIATTR_MERCURY_ISA_VERSION
	.align		4
        /*0080*/ 	.byte	0x03, 0x5f
        /*0082*/ 	.short	0x0101


	//----- nvinfo : EIATTR_EXIT_INSTR_OFFSETS
	.align		4
        /*0084*/ 	.byte	0x04, 0x1c
        /*0086*/ 	.short	(.L_1367 - .L_1366)


	//   ....[0]....
.L_1366:
        /*0088*/ 	.word	0x0002a9a0


	//   ....[1]....
        /*008c*/ 	.word	0x0002aa00


	//----- nvinfo : EIATTR_MAX_THREADS
	.align		4
.L_1367:
        /*0090*/ 	.byte	0x04, 0x05
        /*0092*/ 	.short	(.L_1369 - .L_1368)
.L_1368:
        /*0094*/ 	.word	0x00000080
        /*0098*/ 	.word	0x00000001
        /*009c*/ 	.word	0x00000001


	//----- nvinfo : EIATTR_CRS_STACK_SIZE
	.align		4
.L_1369:
        /*00a0*/ 	.byte	0x04, 0x1e
        /*00a2*/ 	.short	(.L_1371 - .L_1370)
.L_1370:
        /*00a4*/ 	.word	0x00000000


	//----- nvinfo : EIATTR_CBANK_PARAM_SIZE
	.align		4
.L_1371:
        /*00a8*/ 	.byte	0x03, 0x19
        /*00aa*/ 	.short	0x001c


	//----- nvinfo : EIATTR_PARAM_CBANK
	.align		4
        /*00ac*/ 	.byte	0x04, 0x0a
        /*00ae*/ 	.short	(.L_1373 - .L_1372)
	.align		4
.L_1372:
        /*00b0*/ 	.word	index@(.nv.constant0._ZN2at6native27unrolled_elementwise_kernelIZZZNS0_17asinh_kernel_cudaERNS_18TensorIteratorBaseEENKUlvE_clEvENKUlvE_clEvEUlN3c107complexIdEEE_St5arrayIPcLm2EELi4E23TrivialOffsetCalculatorILi1EjESE_NS0_6memory15LoadWithoutCastENSF_16StoreWithoutCastEEEviT_T0_T2_T3_T4_T5_)
        /*00b4*/ 	.short	0x0210
        /*00b6*/ 	.short	0x001c


	//----- nvinfo : EIATTR_SW_WAR
	.align		4
.L_1373:
        /*00b8*/ 	.byte	0x04, 0x36
        /*00ba*/ 	.short	(.L_1375 - .L_1374)
.L_1374:
        /*00bc*/ 	.word	0x00000008
.L_1375:


//--------------------- .nv.info._ZN2at6native29vectorized_elementwise_kernelILi2EZZZNS0_17asinh_kernel_cudaERNS_18TensorIteratorBaseEENKUlvE_clEvENKUlvE_clEvEUlN3c107complexIdEEE_St5arrayIPcLm2EEEEviT0_T1_ --------------------------
	.section	.nv.info._ZN2at6native29vectorized_elementwise_kernelILi2EZZZNS0_17asinh_kernel_cudaERNS_18TensorIteratorBaseEENKUlvE_clEvENKUlvE_clEvEUlN3c107complexIdEEE_St5arrayIPcLm2EEEEviT0_T1_,"",@"SHT_CUDA_INFO"
	.sectionflags	@""
	.align	4


	//----- nvinfo : EIATTR_CUDA_API_VERSION
	.align		4
        /*0000*/ 	.byte	0x04, 0x37
        /*0002*/ 	.short	(.L_1377 - .L_1376)
.L_1376:
        /*0004*/ 	.word	0x00000082


	//----- nvinfo : EIATTR_KPARAM_INFO
	.align		4
.L_1377:
        /*0008*/ 	.byte	0x04, 0x17
        /*000a*/ 	.short	(.L_1379 - .L_1378)
.L_1378:
        /*000c*/ 	.word	0x00000000
        /*0010*/ 	.short	0x0002
        /*0012*/ 	.short	0x0008
        /*0014*/ 	.byte	0x00, 0xf0, 0x41, 0x00


	//----- nvinfo : EIATTR_KPARAM_INFO
	.align		4
.L_1379:
        /*0018*/ 	.byte	0x04, 0x17
        /*001a*/ 	.short	(.L_1381 - .L_1380)
.L_1380:
        /*001c*/ 	.word	0x00000000
        /*0020*/ 	.short	0x0001
        /*0022*/ 	.short	0x0004
        /*0024*/ 	.byte	0x00, 0xf0, 0x05, 0x00


	//----- nvinfo : EIATTR_KPARAM_INFO
	.align		4
.L_1381:
        /*0028*/ 	.byte	0x04, 0x17
        /*002a*/ 	.short	(.L_1383 - .L_1382)
.L_1382:
        /*002c*/ 	.word	0x00000000
        /*0030*/ 	.short	0x0000
        /*0032*/ 	.short	0x0000
        /*0034*/ 	.byte	0x00, 0xf0, 0x11, 0x00


	//----- nvinfo : EIATTR_SPARSE_MMA_MASK
	.align		4
.L_1383:
        /*0038*/ 	.byte	0x03, 0x50
        /*003a*/ 	.short	0x0000


	//----- nvinfo : EIATTR_MAXREG_COUNT
	.align		4
        /*003c*/ 	.byte	0x03, 0x1b
        /*003e*/ 	.short	0x00ff


	//----- nvinfo : EIATTR_MERCURY_ISA_VERSION
	.align		4
        /*0040*/ 	.byte	0x03, 0x5f
        /*0042*/ 	.short	0x0101


	//----- nvinfo : EIATTR_EXIT_INSTR_OFFSETS
	.align		4
        /*0044*/ 	.byte	0x04, 0x1c
        /*0046*/ 	.short	(.L_1385 - .L_1384)


	//   ....[0]....
.L_1384:
        /*0048*/ 	.word	0x00054810


	//   ....[1]....
        /*004c*/ 	.word	0x000aa9f0


	//   ....[2]....
        /*0050*/ 	.word	0x000aaa40


	//----- nvinfo : EIATTR_MAX_THREADS
	.align		4
.L_1385:
        /*0054*/ 	.byte	0x04, 0x05
        /*0056*/ 	.short	(.L_1387 - .L_1386)
.L_1386:
        /*0058*/ 	.word	0x00000080
        /*005c*/ 	.word	0x00000001
        /*0060*/ 	.word	0x00000001


	//----- nvinfo : EIATTR_CRS_STACK_SIZE
	.align		4
.L_1387:
        /*0064*/ 	.byte	0x04, 0x1e
        /*0066*/ 	.short	(.L_1389 - .L_1388)
.L_1388:
        /*0068*/ 	.word	0x00000000


	//----- nvinfo : EIATTR_CBANK_PARAM_SIZE
	.align		4
.L_1389:
        /*006c*/ 	.byte	0x03, 0x19
        /*006e*/ 	.short	0x0018


	//----- nvinfo : EIATTR_PARAM_CBANK
	.align		4
        /*0070*/ 	.byte	0x04, 0x0a
        /*0072*/ 	.short	(.L_1391 - .L_1390)
	.align		4
.L_1390:
        /*0074*/ 	.word	index@(.nv.constant0._ZN2at6native29vectorized_elementwise_kernelILi2EZZZNS0_17asinh_kernel_cudaERNS_18TensorIteratorBaseEENKUlvE_clEvENKUlvE_clEvEUlN3c107complexIdEEE_St5arrayIPcLm2EEEEviT0_T1_)
        /*0078*/ 	.short	0x0210
        /*007a*/ 	.short	0x0018


	//----- nvinfo : EIATTR_SW_WAR
	.align		4
.L_1391:
        /*007c*/ 	.byte	0x04, 0x36
        /*007e*/ 	.short	(.L_1393 - .L_1392)
.L_1392:
        /*0080*/ 	.word	0x00000008
.L_1393:


//--------------------- .nv.info._ZN2at6native29vectorized_elementwise_kernelILi4EZZZNS0_17asinh_kernel_cudaERNS_18TensorIteratorBaseEENKUlvE_clEvENKUlvE_clEvEUlN3c107complexIdEEE_St5arrayIPcLm2EEEEviT0_T1_ --------------------------
	.section	.nv.info._ZN2at6native29vectorized_elementwise_kernelILi4EZZZNS0_17asinh_kernel_cudaERNS_18TensorIteratorBaseEENKUlvE_clEvENKUlvE_clEvEUlN3c107complexIdEEE_St5arrayIPcLm2EEEEviT0_T1_,"",@"SHT_CUDA_INFO"
	.sectionflags	@""
	.align	4


	//----- nvinfo : EIATTR_CUDA_API_VERSION
	.align		4
        /*0000*/ 	.byte	0x04, 0x37
        /*0002*/ 	.short	(.L_1395 - .L_1394)
.L_1394:
        /*0004*/ 	.word	0x00000082


	//----- nvinfo : EIATTR_KPARAM_INFO
	.align		4
.L_1395:
        /*0008*/ 	.byte	0x04, 0x17
        /*000a*/ 	.short	(.L_1397 - .L_1396)
.L_1396:
        /*000c*/ 	.word	0x00000000
        /*0010*/ 	.short	0x0002
        /*0012*/ 	.short	0x0008
        /*0014*/ 	.byte	0x00, 0xf0, 0x41, 0x00


	//----- nvinfo : EIATTR_KPARAM_INFO
	.align		4
.L_1397:
        /*0018*/ 	.byte	0x04, 0x17
        /*001a*/ 	.short	(.L_1399 - .L_1398)
.L_1398:
        /*001c*/ 	.word	0x00000000
        /*0020*/ 	.short	0x0001
        /*0022*/ 	.short	0x0004
        /*0024*/ 	.byte	0x00, 0xf0, 0x05, 0x00


	//----- nvinfo : EIATTR_KPARAM_INFO
	.align		4
.L_1399:
        /*0028*/ 	.byte	0x04, 0x17
        /*002a*/ 	.short	(.L_1401 - .L_1400)
.L_1400:
        /*002c*/ 	.word	0x00000000
        /*0030*/ 	.short	0x0000
        /*0032*/ 	.short	0x0000
        /*0034*/ 	.byte	0x00, 0xf0, 0x11, 0x00


	//----- nvinfo : EIATTR_SPARSE_MMA_MASK
	.align		4
.L_1401:
        /*0038*/ 	.byte	0x03, 0x50
        /*003a*/ 	.short	0x0000


	//----- nvinfo : EIATTR_MAXREG_COUNT
	.align		4
        /*003c*/ 	.byte	0x03, 0x1b
        /*003e*/ 	.short	0x00ff


	//----- nvinfo : EIATTR_MERCURY_ISA_VERSION
	.align		4
        /*0040*/ 	.byte	0x03, 0x5f
        /*0042*/ 	.short	0x0101


	//----- nvinfo : EIATTR_EXIT_INSTR_OFFSETS
	.align		4
        /*0044*/ 	.byte	0x04, 0x1c
        /*0046*/ 	.short	(.L_1403 - .L_1402)


	//   ....[0]....
.L_1402:
        /*0048*/ 	.word	0x00054810


	//   ....[1]....
        /*004c*/ 	.word	0x000aa9f0


	//   ....[2]....
        /*0050*/ 	.word	0x000aaa40


	//----- nvinfo : EIATTR_MAX_THREADS
	.align		4
.L_1403:
        /*0054*/ 	.byte	0x04, 0x05
        /*0056*/ 	.short	(.L_1405 - .L_1404)
.L_1404:
        /*0058*/ 	.word	0x00000080
        /*005c*/ 	.word	0x00000001
        /*0060*/ 	.word	0x00000001


	//----- nvinfo : EIATTR_CRS_STACK_SIZE
	.align		4
.L_1405:
        /*0064*/ 	.byte	0x04, 0x1e
        /*0066*/ 	.short	(.L_1407 - .L_1406)
.L_1406:
        /*0068*/ 	.word	0x00000000


	//----- nvinfo : EIATTR_CBANK_PARAM_SIZE
	.align		4
.L_1407:
        /*006c*/ 	.byte	0x03, 0x19
        /*006e*/ 	.short	0x0018


	//----- nvinfo : EIATTR_PARAM_CBANK
	.align		4
        /*0070*/ 	.byte	0x04, 0x0a
        /*0072*/ 	.short	(.L_1409 - .L_1408)
	.align		4
.L_1408:
        /*0074*/ 	.word	index@(.nv.constant0._ZN2at6native29vectorized_elementwise_kernelILi4EZZZNS0_17asinh_kernel_cudaERNS_18TensorIteratorBaseEENKUlvE_clEvENKUlvE_clEvEUlN3c107complexIdEEE_St5arrayIPcLm2EEEEviT0_T1_)
        /*0078*/ 	.short	0x0210
        /*007a*/ 	.short	0x0018


	//----- nvinfo : EIATTR_SW_WAR
	.align		4
.L_1409:
        /*007c*/ 	.byte	0x04, 0x36
        /*007e*/ 	.short	(.L_1411 - .L_1410)
.L_1410:
        /*0080*/ 	.word	0x00000008
.L_1411:


//--------------------- .nv.info._ZN2at6native29vectorized_elementwise_kernelILi8EZZZNS0_17asinh_kernel_cudaERNS_18TensorIteratorBaseEENKUlvE_clEvENKUlvE_clEvEUlN3c107complexIdEEE_St5arrayIPcLm2EEEEviT0_T1_ --------------------------
	.section	.nv.info._ZN2at6native29vectorized_elementwise_kernelILi8EZZZNS0_17asinh_kernel_cudaERNS_18TensorIteratorBaseEENKUlvE_clEvENKUlvE_clEvEUlN3c107complexIdEEE_St5arrayIPcLm2EEEEviT0_T1_,"",@"SHT_CUDA_INFO"
	.sectionflags	@""
	.align	4


	//----- nvinfo : EIATTR_CUDA_API_VERSION
	.align		4
        /*0000*/ 	.byte	0x04, 0x37
        /*0002*/ 	.short	(.L_1413 - .L_1412)
.L_1412:
        /*0004*/ 	.word	0x00000082


	//----- nvinfo : EIATTR_KPARAM_INFO
	.align		4
.L_1413:
        /*0008*/ 	.byte	0x04, 0x17
        /*000a*/ 	.short	(.L_1415 - .L_1414)
.L_1414:
        /*000c*/ 	.word	0x00000000
        /*0010*/ 	.short	0x0002
        /*0012*/ 	.short	0x0008
        /*0014*/ 	.byte	0x00, 0xf0, 0x41, 0x00


	//----- nvinfo : EIATTR_KPARAM_INFO
	.align		4
.L_1415:
        /*0018*/ 	.byte	0x04, 0x17
        /*001a*/ 	.short	(.L_1417 - .L_1416)
.L_1416:
        /*001c*/ 	.word	0x00000000
        /*0020*/ 	.short	0x0001
        /*0022*/ 	.short	0x0004
        /*0024*/ 	.byte	0x00, 0xf0, 0x05, 0x00


	//----- nvinfo : EIATTR_KPARAM_INFO
	.align		4
.L_1417:
        /*0028*/ 	.byte	0x04, 0x17
        /*002a*/ 	.short	(.L_1419 - .L_1418)
.L_1418:
        /*002c*/ 	.word	0x00000000
        /*0030*/ 	.short	0x0000
        /*0032*/ 	.short	0x0000
        /*0034*/ 	.byte	0x00, 0xf0, 0x11, 0x00


	//----- nvinfo : EIATTR_SPARSE_MMA_MASK
	.align		4
.L_1419:
        /*0038*/ 	.byte	0x03, 0x50
        /*003a*/ 	.short	0x0000


	//----- nvinfo : EIATTR_MAXREG_COUNT
	.align		4
        /*003c*/ 	.byte	0x03, 0x1b
        /*003e*/ 	.short	0x00ff


	//----- nvinfo : EIATTR_MERCURY_ISA_VERSION
	.align		4
        /*0040*/ 	.byte	0x03, 0x5f
        /*0042*/ 	.short	0x0101


	//----- nvinfo : EIATTR_EXIT_INSTR_OFFSETS
	.align		4
        /*0044*/ 	.byte	0x04, 0x1c
        /*0046*/ 	.short	(.L_1421 - .L_1420)


	//   ....[0]....
.L_1420:
        /*0048*/ 	.word	0x00054810


	//   ....[1]....
        /*004c*/ 	.word	0x000aa9f0


	//   ....[2]....
        /*0050*/ 	.word	0x000aaa40


	//----- nvinfo : EIATTR_MAX_THREADS
	.align		4
.L_1421:
        /*0054*/ 	.byte	0x04, 0x05
        /*0056*/ 	.short	(.L_1423 - .L_1422)
.L_1422:
        /*0058*/ 	.word	0x00000080
        /*005c*/ 	.word	0x00000001
        /*0060*/ 	.word	0x00000001


	//----- nvinfo : EIATTR_CRS_STACK_SIZE
	.align		4
.L_1423:
        /*0064*/ 	.byte	0x04, 0x1e
        /*0066*/ 	.short	(.L_1425 - .L_1424)
.L_1424:
        /*0068*/ 	.word	0x00000000


	//----- nvinfo : EIATTR_CBANK_PARAM_SIZE
	.align		4
.L_1425:
        /*006c*/ 	.byte	0x03, 0x19
        /*006e*/ 	.short	0x0018


	//----- nvinfo : EIATTR_PARAM_CBANK
	.align		4
        /*0070*/ 	.byte	0x04, 0x0a
        /*0072*/ 	.short	(.L_1427 - .L_1426)
	.align		4
.L_1426:
        /*0074*/ 	.word	index@(.nv.constant0._ZN2at6native29vectorized_elementwise_kernelILi8EZZZNS0_17asinh_kernel_cudaERNS_18TensorIteratorBaseEENKUlvE_clEvENKUlvE_clEvEUlN3c107complexIdEEE_St5arrayIPcLm2EEEEviT0_T1_)
        /*0078*/ 	.short	0x0210
        /*007a*/ 	.short	0x0018


	//----- nvinfo : EIATTR_SW_WAR
	.align		4
.L_1427:
        /*007c*/ 	.byte	0x04, 0x36
        /*007e*/ 	.short	(.L_1429 - .L_1428)
.L_1428:
        /*0080*/ 	.word	0x00000008
.L_1429:


//--------------------- .nv.callgraph             --------------------------
	.section	.nv.callgraph,"",@"SHT_CUDA_CALLGRAPH"
	.align	4
	.sectionentsize	8
	.align		4
        /*0000*/ 	.word	0x00000000
	.align		4
        /*0004*/ 	.word	0xffffffff
	.align		4
        /*0008*/ 	.word	index@(_ZN2at6native18elementwise_kernelILi128ELi4EZNS0_15gpu_kernel_implIZZZNS0_17asinh_kernel_cudaERNS_18TensorIteratorBaseEENKUlvE0_clEvENKUlvE2_clEvEUlN3c108BFloat16EE_EEvS4_RKT_EUliE_EEviT1_)
	.align		4
        /*000c*/ 	.word	index@(__assertfail)
	.align		4
        /*0010*/ 	.word	index@(_ZN2at6native27unrolled_elementwise_kernelIZZZNS0_17asinh_kernel_cudaERNS_18TensorIteratorBaseEENKUlvE0_clEvENKUlvE2_clEvEUlN3c108BFloat16EE_St5arrayIPcLm2EELi4E23TrivialOffsetCalculatorILi1EjESD_NS0_6memory12LoadWithCastILi1EEENSE_13StoreWithCastILi1EEEEEviT_T0_T2_T3_T4_T5_)
	.align		4
        /*0014*/ 	.word	index@(__assertfail)
	.align		4
        /*0018*/ 	.word	index@(_ZN2at6native18elementwise_kernelILi128ELi4EZNS0_15gpu_kernel_implIZZZNS0_17asinh_kernel_cudaERNS_18TensorIteratorBaseEENKUlvE0_clEvENKUlvE1_clEvEUlN3c104HalfEE_EEvS4_RKT_EUliE_EEviT1_)
	.align		4
        /*001c*/ 	.word	index@(__assertfail)
	.align		4
        /*0020*/ 	.word	index@(_ZN2at6native27unrolled_elementwise_kernelIZZZNS0_17asinh_kernel_cudaERNS_18TensorIteratorBaseEENKUlvE0_clEvENKUlvE1_clEvEUlN3c104HalfEE_St5arrayIPcLm2EELi4E23TrivialOffsetCalculatorILi1EjESD_NS0_6memory12LoadWithCastILi1EEENSE_13StoreWithCastILi1EEEEEviT_T0_T2_T3_T4_T5_)
	.align		4
        /*0024*/ 	.word	index@(__assertfail)
	.align		4
        /*0028*/ 	.word	index@(_ZN2at6native18elementwise_kernelILi128ELi4EZNS0_15gpu_kernel_implIZZZNS0_17asinh_kernel_cudaERNS_18TensorIteratorBaseEENKUlvE0_clEvENKUlvE0_clEvEUlfE_EEvS4_RKT_EUliE_EEviT1_)
	.align		4
        /*002c*/ 	.word	index@(__assertfail)
	.align		4
        /*0030*/ 	.word	index@(_ZN2at6native27unrolled_elementwise_kernelIZZZNS0_17asinh_kernel_cudaERNS_18TensorIteratorBaseEENKUlvE0_clEvENKUlvE0_clEvEUlfE_St5arrayIPcLm2EELi4E23TrivialOffsetCalculatorILi1EjESB_NS0_6memory12LoadWithCastILi1EEENSC_13StoreWithCastILi1EEEEEviT_T0_T2_T3_T4_T5_)
	.align		4
        /*0034*/ 	.word	index@(__assertfail)
	.align		4
        /*0038*/ 	.word	index@(_ZN2at6native18elementwise_kernelILi128ELi4EZNS0_15gpu_kernel_implIZZZNS0_17asinh_kernel_cudaERNS_18TensorIteratorBaseEENKUlvE0_clEvENKUlvE_clEvEUldE_EEvS4_RKT_EUliE_EEviT1_)
	.align		4
        /*003c*/ 	.word	index@(__assertfail)
	.align		4
        /*0040*/ 	.word	index@(_ZN2at6native27unrolled_elementwise_kernelIZZZNS0_17asinh_kernel_cudaERNS_18TensorIteratorBaseEENKUlvE0_clEvENKUlvE_clEvEUldE_St5arrayIPcLm2EELi4E23TrivialOffsetCalculatorILi1EjESB_NS0_6memory12LoadWithCastILi1EEENSC_13StoreWithCastILi1EEEEEviT_T0_T2_T3_T4_T5_)
	.align		4
        /*0044*/ 	.word	index@(__assertfail)
	.align		4
        /*0048*/ 	.word	index@(_ZN2at6native18elementwise_kernelILi128ELi4EZNS0_15gpu_kernel_implIZZZNS0_17asinh_kernel_cudaERNS_18TensorIteratorBaseEENKUlvE_clEvENKUlvE1_clEvEUlN3c107complexINS7_4HalfEEEE_EEvS4_RKT_EUliE_EEviT1_)
	.align		4
        /*004c*/ 	.word	index@(__assertfail)
	.align		4
        /*0050*/ 	.word	index@(_ZN2at6native27unrolled_elementwise_kernelIZZZNS0_17asinh_kernel_cudaERNS_18TensorIteratorBaseEENKUlvE_clEvENKUlvE1_clEvEUlN3c107complexINS6_4HalfEEEE_St5arrayIPcLm2EELi4E23TrivialOffsetCalculatorILi1EjESF_NS0_6memory12LoadWithCastILi1EEENSG_13StoreWithCastILi1EEEEEviT_T0_T2_T3_T4_T5_)
	.align		4
        /*0054*/ 	.word	index@(__assertfail)
	.align		4
        /*0058*/ 	.word	index@(_ZN2at6native18elementwise_kernelILi128ELi4EZNS0_15gpu_kernel_implIZZZNS0_17asinh_kernel_cudaERNS_18TensorIteratorBaseEENKUlvE_clEvENKUlvE0_clEvEUlN3c107complexIfEEE_EEvS4_RKT_EUliE_EEviT1_)
	.align		4
        /*005c*/ 	.word	index@(__assertfail)
	.align		4
        /*0060*/ 	.word	index@(_ZN2at6native27unrolled_elementwise_kernelIZZZNS0_17asinh_kernel_cudaERNS_18TensorIteratorBaseEENKUlvE_clEvENKUlvE0_clEvEUlN3c107complexIfEEE_St5arrayIPcLm2EELi4E23TrivialOffsetCalculatorILi1EjESE_NS0_6memory12LoadWithCastILi1EEENSF_13StoreWithCastILi1EEEEEviT_T0_T2_T3_T4_T5_)
	.align		4
        /*0064*/ 	.word	index@(__assertfail)
	.align		4
        /*0068*/ 	.word	index@(_ZN2at6native18elementwise_kernelILi128ELi4EZNS0_15gpu_kernel_implIZZZNS0_17asinh_kernel_cudaERNS_18TensorIteratorBaseEENKUlvE_clEvENKUlvE_clEvEUlN3c107complexIdEEE_EEvS4_RKT_EUliE_EEviT1_)
	.align		4
        /*006c*/ 	.word	index@(__assertfail)
	.align		4
        /*0070*/ 	.word	index@(_ZN2at6native27unrolled_elementwise_kernelIZZZNS0_17asinh_kernel_cudaERNS_18TensorIteratorBaseEENKUlvE_clEvENKUlvE_clEvEUlN3c107complexIdEEE_St5arrayIPcLm2EELi4E23TrivialOffsetCalculatorILi1EjESE_NS0_6memory12LoadWithCastILi1EEENSF_13StoreWithCastILi1EEEEEviT_T0_T2_T3_T4_T5_)
	.align		4
        /*0074*/ 	.word	index@(__assertfail)
	.align		4
        /*0078*/ 	.word	0x00000000
	.align		4
        /*007c*/ 	.word	0xfffffffe
	.align		4
        /*0080*/ 	.word	0x00000000
	.align		4
        /*0084*/ 	.word	0xfffffffd
	.align		4
        /*0088*/ 	.word	0x00000000
	.align		4
        /*008c*/ 	.word	0xfffffffc


//--------------------- .nv.constant4             --------------------------
	.section	.nv.constant4,"a",@progbits
	.align	8
	.align		8
.nv.constant4:
        /*0000*/ 	.dword	__assertfail
	.align		8
        /*0008*/ 	.dword	__unnamed_1
	.align		8
        /*0010*/ 	.dword	__unnamed_2
	.align		8
        /*0018*/ 	.dword	__unnamed_3
	.align		8
        /*0020*/ 	.dword	__unnamed_4
	.align		8
        /*0028*/ 	.dword	__unnamed_5
	.align		8
        /*0030*/ 	.dword	__unnamed_6
	.align		8
        /*0038*/ 	.dword	__unnamed_7
	.align		8
        /*0040*/ 	.dword	__unnamed_8
	.align		8
        /*0048*/ 	.dword	__unnamed_9
	.align		8
        /*0050*/ 	.dword	__unnamed_10
	.align		8
        /*0058*/ 	.dword	__unnamed_11
	.align		8
        /*0060*/ 	.dword	__unnamed_12
	.align		8
        /*0068*/ 	.dword	__unnamed_13
	.align		8
        /*0070*/ 	.dword	__unnamed_14
	.align		8
        /*0078*/ 	.dword	_ZN59_INTERNAL_918acfc9_28_UnaryGeometricAsinhKernel_cu_70db38914cuda3std3__45__cpo5beginE
	.align		8
        /*0080*/ 	.dword	_ZN59_INTERNAL_918acfc9_28_UnaryGeometricAsinhKernel_cu_70db38914cuda3std3__45__cpo3endE
	.align		8
        /*0088*/ 	.dword	_ZN59_INTERNAL_918acfc9_28_UnaryGeometricAsinhKernel_cu_70db38914cuda3std3__45__cpo6cbeginE
	.align		8
        /*0090*/ 	.dword	_ZN59_INTERNAL_918acfc9_28_UnaryGeometricAsinhKernel_cu_70db38914cuda3std3__45__cpo4cendE
	.align		8
        /*0098*/ 	.dword	_ZN59_INTERNAL_918acfc9_28_UnaryGeometricAsinhKernel_cu_70db38914cuda3std3__45__cpo6rbeginE
	.align		8
        /*00a0*/ 	.dword	_ZN59_INTERNAL_918acfc9_28_UnaryGeometricAsinhKernel_cu_70db38914cuda3std3__45__cpo4rendE
	.align		8
        /*00a8*/ 	.dword	_ZN59_INTERNAL_918acfc9_28_UnaryGeometricAsinhKernel_cu_70db38914cuda3std3__45__cpo7crbeginE
	.align		8
        /*00b0*/ 	.dword	_ZN59_INTERNAL_918acfc9_28_UnaryGeometricAsinhKernel_cu_70db38914cuda3std3__45__cpo5crendE
	.align		8
        /*00b8*/ 	.dword	_ZN59_INTERNAL_918acfc9_28_UnaryGeometricAsinhKernel_cu_70db38914cuda3std3__461_GLOBAL__N__918acfc9_28_UnaryGeometricAsinhKernel_cu_70db38916ignoreE
	.align		8
        /*00c0*/ 	.dword	_ZN59_INTERNAL_918acfc9_28_UnaryGeometricAsinhKernel_cu_70db38914cuda3std3__419piecewise_constructE
	.align		8
        /*00c8*/ 	.dword	_ZN59_INTERNAL_918acfc9_28_UnaryGeometricAsinhKernel_cu_70db38914cuda3std3__48in_placeE
	.align		8
        /*00d0*/ 	.dword	_ZN59_INTERNAL_918acfc9_28_UnaryGeometricAsinhKernel_cu_70db38914cuda3std3__420unreachable_sentinelE
	.align		8
        /*00d8*/ 	.dword	_ZN59_INTERNAL_918acfc9_28_UnaryGeometricAsinhKernel_cu_70db38914cuda3std6ranges3__45__cpo4swapE
	.align		8
        /*00e0*/ 	.dword	_ZN59_INTERNAL_918acfc9_28_UnaryGeometricAsinhKernel_cu_70db38914cuda3std6ranges3__45__cpo9iter_moveE
	.align		8
        /*00e8*/ 	.dword	_ZN59_INTERNAL_918acfc9_28_UnaryGeometricAsinhKernel_cu_70db38914cuda3std6ranges3__45__cpo5beginE
	.align		8
        /*00f0*/ 	.dword	_ZN59_INTERNAL_918acfc9_28_UnaryGeometricAsinhKernel_cu_70db38914cuda3std6ranges3__45__cpo3endE
	.align		8
        /*00f8*/ 	.dword	_ZN59_INTERNAL_918acfc9_28_UnaryGeometricAsinhKernel_cu_70db38914cuda3std6ranges3__45__cpo6cbeginE
	.align		8
        /*0100*/ 	.dword	_ZN59_INTERNAL_918acfc9_28_UnaryGeometricAsinhKernel_cu_70db38914cuda3std6ranges3__45__cpo4cendE
	.align		8
        /*0108*/ 	.dword	_ZN59_INTERNAL_918acfc9_28_UnaryGeometricAsinhKernel_cu_70db38914cuda3std6ranges3__45__cpo7advanceE
	.align		8
        /*0110*/ 	.dword	_ZN59_INTERNAL_918acfc9_28_UnaryGeometricAsinhKernel_cu_70db38914cuda3std6ranges3__45__cpo9iter_swapE
	.align		8
        /*0118*/ 	.dword	_ZN59_INTERNAL_918acfc9_28_UnaryGeometricAsinhKernel_cu_70db38914cuda3std6ranges3__45__cpo4nextE
	.align		8
        /*0120*/ 	.dword	_ZN59_INTERNAL_918acfc9_28_UnaryGeometricAsinhKernel_cu_70db38914cuda3std6ranges3__45__cpo4prevE
	.align		8
        /*0128*/ 	.dword	_ZN59_INTERNAL_918acfc9_28_UnaryGeometricAsinhKernel_cu_70db38914cuda3std6ranges3__45__cpo4dataE
	.align		8
        /*0130*/ 	.dword	_ZN59_INTERNAL_918acfc9_28_UnaryGeometricAsinhKernel_cu_70db38914cuda3std6ranges3__45__cpo5cdataE
	.align		8
        /*0138*/ 	.dword	_ZN59_INTERNAL_918acfc9_28_UnaryGeometricAsinhKernel_cu_70db38914cuda3std6ranges3__45__cpo4sizeE
	.align		8
        /*0140*/ 	.dword	_ZN59_INTERNAL_918acfc9_28_UnaryGeometricAsinhKernel_cu_70db38914cuda3std6ranges3__45__cpo5ssizeE
	.align		8
        /*0148*/ 	.dword	_ZN59_INTERNAL_918acfc9_28_UnaryGeometricAsinhKernel_cu_70db38914cuda3std6ranges3__45__cpo8distanceE
	.align		8
        /*0150*/ 	.dword	_ZN59_INTERNAL_918acfc9_28_UnaryGeometricAsinhKernel_cu_70db38916thrust23THRUST_300001_SM_900_NS6system6detail10sequential3seqE
	.align		8
        /*0158*/ 	.dword	$str$6
	.align		8
        /*0160*/ 	.dword	$str$7


//--------------------- .text._ZN2at6native18elementwise_kernelILi128ELi4EZNS0_15gpu_kernel_implIZZZNS0_17asinh_kernel_cudaERNS_18TensorIteratorBaseEENKUlvE0_clEvENKUlvE2_clEvEUlN3c108BFloat16EE_EEvS4_RKT_EUliE_EEviT1_ --------------------------
	.section	.text._ZN2at6native18elementwise_kernelILi128ELi4EZNS0_15gpu_kernel_implIZZZNS0_17asinh_kernel_cudaERNS_18TensorIteratorBaseEENKUlvE0_clEvENKUlvE2_clEvEUlN3c108BFloat16EE_EEvS4_RKT_EUliE_EEviT1_,"ax",@progbits
	.align	128
        .global         _ZN2at6native18elementwise_kernelILi128ELi4EZNS0_15gpu_kernel_implIZZZNS0_17asinh_kernel_cudaERNS_18TensorIteratorBaseEENKUlvE0_clEvENKUlvE2_clEvEUlN3c108BFloat16EE_EEvS4_RKT_EUliE_EEviT1_
        .type           _ZN2at6native18elementwise_kernelILi128ELi4EZNS0_15gpu_kernel_implIZZZNS0_17asinh_kernel_cudaERNS_18TensorIteratorBaseEENKUlvE0_clEvENKUlvE2_clEvEUlN3c108BFloat16EE_EEvS4_RKT_EUliE_EEviT1_,@function
        .size           _ZN2at6native18elementwise_kernelILi128ELi4EZNS0_15gpu_kernel_implIZZZNS0_17asinh_kernel_cudaERNS_18TensorIteratorBaseEENKUlvE0_clEvENKUlvE2_clEvEUlN3c108BFloat16EE_EEvS4_RKT_EUliE_EEviT1_,(.L_x_21451 - _ZN2at6native18elementwise_kernelILi128ELi4EZNS0_15gpu_kernel_implIZZZNS0_17asinh_kernel_cudaERNS_18TensorIteratorBaseEENKUlvE0_clEvENKUlvE2_clEvEUlN3c108BFloat16EE_EEvS4_RKT_EUliE_EEviT1_)
        .other          _ZN2at6native18elementwise_kernelILi128ELi4EZNS0_15gpu_kernel_implIZZZNS0_17asinh_kernel_cudaERNS_18TensorIteratorBaseEENKUlvE0_clEvENKUlvE2_clEvEUlN3c108BFloat16EE_EEvS4_RKT_EUliE_EEviT1_,@"STO_CUDA_ENTRY STV_DEFAULT"
_ZN2at6native18elementwise_kernelILi128ELi4EZNS0_15gpu_kernel_implIZZZNS0_17asinh_kernel_cudaERNS_18TensorIteratorBaseEENKUlvE0_clEvENKUlvE2_clEvEUlN3c108BFloat16EE_EEvS4_RKT_EUliE_EEviT1_:
.text._ZN2at6native18elementwise_kernelILi128ELi4EZNS0_15gpu_kernel_implIZZZNS0_17asinh_kernel_cudaERNS_18TensorIteratorBaseEENKUlvE0_clEvENKUlvE2_clEvEUlN3c108BFloat16EE_EEvS4_RKT_EUliE_EEviT1_:
[----:B------:R-:W0:Y:S01]  /*0000*/  LDC R1, c[0x0][0x28] ;  /* 0x00000a00ff017b82 */ /* 0x000e220000000800 */
[----:B------:R-:W1:Y:S01]  /*0010*/  S2R R23, SR_CTAID.X ;  /* 0x0000000000177919 */ /* 0x000e620000002500 */
[----:B------:R-:W-:Y:S01]  /*0020*/  ULDC UR4, c[0x0][0x210] ;  /* 0x0000840000047ab9 */ /* 0x000fe20000000800 */
[----:B------:R-:W-:Y:S01]  /*0030*/  ULDC.64 UR36, c[0x0][0x208] ;  /* 0x0000820000247ab9 */ /* 0x000fe20000000a00 */
[----:B------:R-:W-:Y:S01]  /*0040*/  BSSY B6, `(.L_x_0) ;  /* 0x0000357000067945 */ /* 0x000fe20003800000 */
[----:B------:R-:W1:Y:S02]  /*0050*/  S2R R18, SR_TID.X ;  /* 0x0000000000127919 */ /* 0x000e640000002100 */
[----:B-1----:R-:W-:-:S05]  /*0060*/  IMAD R19, R23, 0x200, R18 ;  /* 0x0000020017137824 */ /* 0x002fca00078e0212 */
[----:B------:R-:W-:-:S13]  /*0070*/  ISETP.GE.AND P0, PT, R19, UR4, PT ;  /* 0x0000000413007c0c */ /* 0x000fda000bf06270 */
[----:B0-----:R-:W-:Y:S05]  /*0080*/  @P0 BRA `(.L_x_1) ;  /* 0x0000003400480947 */ /* 0x001fea0003800000 */
[----:B------:R-:W0:Y:S01]  /*0090*/  LDC R6, c[0x0][0x218] ;  /* 0x00008600ff067b82 */ /* 0x000e220000000800 */
[----:B------:R-:W-:Y:S02]  /*00a0*/  IMAD.MOV.U32 R0, RZ, RZ, RZ ;  /* 0x000000ffff007224 */ /* 0x000fe400078e00ff */
[----:B------:R-:W-:Y:S01]  /*00b0*/  IMAD.MOV.U32 R16, RZ, RZ, RZ ;  /* 0x000000ffff107224 */ /* 0x000fe200078e00ff */
[----:B0-----:R-:W-:-:S13]  /*00c0*/  ISETP.NE.AND P0, PT, R6, RZ, PT ;  /* 0x000000ff0600720c */ /* 0x001fda0003f05270 */
[----:B------:R-:W-:Y:S05]  /*00d0*/  @!P0 BRA `(.L_x_2) ;  /* 0x0000001000ac8947 */ /* 0x000fea0003800000 */
[----:B------:R-:W-:Y:S01]  /*00e0*/  IMAD.MOV.U32 R2, RZ, RZ, RZ ;  /* 0x000000ffff027224 */ /* 0x000fe200078e00ff */
[----:B------:R-:W-:Y:S01]  /*00f0*/  ULDC.64 UR4, c[0x0][0x220] ;  /* 0x0000880000047ab9 */ /* 0x000fe20000000a00 */
[----:B------:R-:W-:Y:S01]  /*0100*/  IMAD.MOV.U32 R3, RZ, RZ, R19 ;  /* 0x000000ffff037224 */ /* 0x000fe200078e0013 */
[----:B------:R-:W-:Y:S01]  /*0110*/  ISETP.NE.AND P0, PT, R6, 0x1, PT ;  /* 0x000000010600780c */ /* 0x000fe20003f05270 */
[----:B------:R-:W-:Y:S01]  /*0120*/  IMAD.HI.U32 R2, R19, UR4, R2 ;  /* 0x0000000413027c27 */ /* 0x000fe2000f8e0002 */
[----:B------:R-:W-:-:S04]  /*0130*/  ULDC UR4, c[0x0][0x21c] ;  /* 0x0000870000047ab9 */ /* 0x000fc80000000800 */
[----:B------:R-:W-:-:S05]  /*0140*/  SHF.R.U32.HI R3, RZ, UR5, R2 ;  /* 0x00000005ff037c19 */ /* 0x000fca0008011602 */
[----:B------:R-:W-:-:S04]  /*0150*/  IMAD.MOV R0, RZ, RZ, -R3 ;  /* 0x000000ffff007224 */ /* 0x000fc800078e0a03 */
[----:B------:R-:W-:Y:S01]  /*0160*/  IMAD R0, R0, UR4, R19 ;  /* 0x0000000400007c24 */ /* 0x000fe2000f8e0213 */
[----:B------:R-:W-:-:S03]  /*0170*/  ULDC.64 UR4, c[0x0][0x348] ;  /* 0x0000d20000047ab9 */ /* 0x000fc60000000a00 */
[C---:B------:R-:W-:Y:S02]  /*0180*/  IMAD R16, R0.reuse, UR4, RZ ;  /* 0x0000000400107c24 */ /* 0x040fe4000f8e02ff */
[----:B------:R-:W-:Y:S01]  /*0190*/  IMAD R0, R0, UR5, RZ ;  /* 0x0000000500007c24 */ /* 0x000fe2000f8e02ff */
[----:B------:R-:W-:Y:S06]  /*01a0*/  @!P0 BRA `(.L_x_2) ;  /* 0x0000001000788947 */ /* 0x000fec0003800000 */
[----:B------:R-:W-:Y:S01]  /*01b0*/  IMAD.MOV.U32 R2, RZ, RZ, RZ ;  /* 0x000000ffff027224 */ /* 0x000fe200078e00ff */
[----:B------:R-:W-:Y:S01]  /*01c0*/  ULDC.64 UR6, c[0x0][0x228] ;  /* 0x00008a0000067ab9 */ /* 0x000fe20000000a00 */
[----:B------:R-:W-:Y:S01]  /*01d0*/  ULDC UR4, c[0x0][0x230] ;  /* 0x00008c0000047ab9 */ /* 0x000fe20000000800 */
[----:B------:R-:W-:Y:S01]  /*01e0*/  ISETP.NE.AND P0, PT, R6, 0x2, PT ;  /* 0x000000020600780c */ /* 0x000fe20003f05270 */
[----:B------:R-:W-:-:S05]  /*01f0*/  IMAD.HI.U32 R4, R3, UR7, R2 ;  /* 0x0000000703047c27 */ /* 0x000fca000f8e0002 */
[----:B------:R-:W-:Y:S01]  /*0200*/  SHF.R.U32.HI R5, RZ, UR4, R4 ;  /* 0x00000004ff057c19 */ /* 0x000fe20008011604 */
[----:B------:R-:W-:-:S04]  /*0210*/  ULDC.64 UR4, c[0x0][0x350] ;  /* 0x0000d40000047ab9 */ /* 0x000fc80000000a00 */
[----:B------:R-:W-:-:S04]  /*0220*/  IMAD.MOV R2, RZ, RZ, -R5 ;  /* 0x000000ffff027224 */ /* 0x000fc800078e0a05 */
[----:B------:R-:W-:-:S04]  /*0230*/  IMAD R3, R2, UR6, R3 ;  /* 0x0000000602037c24 */ /* 0x000fc8000f8e0203 */
[C---:B------:R-:W-:Y:S02]  /*0240*/  IMAD R16, R3.reuse, UR4, R16 ;  /* 0x0000000403107c24 */ /* 0x040fe4000f8e0210 */
[----:B------:R-:W-:Y:S01]  /*0250*/  IMAD R0, R3, UR5, R0 ;  /* 0x0000000503007c24 */ /* 0x000fe2000f8e0200 */
[----:B------:R-:W-:Y:S06]  /*0260*/  @!P0 BRA `(.L_x_2) ;  /* 0x0000001000488947 */ /* 0x000fec0003800000 */
[----:B------:R-:W-:Y:S01]  /*0270*/  IMAD.MOV.U32 R4, RZ, RZ, RZ ;  /* 0x000000ffff047224 */ /* 0x000fe200078e00ff */
[----:B------:R-:W-:Y:S01]  /*0280*/  ULDC.64 UR4, c[0x0][0x238] ;  /* 0x00008e0000047ab9 */ /* 0x000fe20000000a00 */
[----:B------:R-:W-:Y:S02]  /*0290*/  ISETP.NE.AND P0, PT, R6, 0x3, PT ;  /* 0x000000030600780c */ /* 0x000fe40003f05270 */
[----:B------:R-:W-:Y:S01]  /*02a0*/  IMAD.HI.U32 R2, R5, UR4, R4 ;  /* 0x0000000405027c27 */ /* 0x000fe2000f8e0004 */
[----:B------:R-:W-:-:S04]  /*02b0*/  ULDC UR4, c[0x0][0x234] ;  /* 0x00008d0000047ab9 */ /* 0x000fc80000000800 */
[----:B------:R-:W-:-:S05]  /*02c0*/  SHF.R.U32.HI R3, RZ, UR5, R2 ;  /* 0x00000005ff037c19 */ /* 0x000fca0008011602 */
[----:B------:R-:W-:-:S04]  /*02d0*/  IMAD.MOV R4, RZ, RZ, -R3 ;  /* 0x000000ffff047224 */ /* 0x000fc800078e0a03 */
[----:B------:R-:W-:Y:S01]  /*02e0*/  IMAD R5, R4, UR4, R5 ;  /* 0x0000000404057c24 */ /* 0x000fe2000f8e0205 */
[----:B------:R-:W-:-:S03]  /*02f0*/  ULDC.64 UR4, c[0x0][0x358] ;  /* 0x0000d60000047ab9 */ /* 0x000fc60000000a00 */
[C---:B------:R-:W-:Y:S02]  /*0300*/  IMAD R16, R5.reuse, UR4, R16 ;  /* 0x0000000405107c24 */ /* 0x040fe4000f8e0210 */
[----:B------:R-:W-:Y:S01]  /*0310*/  IMAD R0, R5, UR5, R0 ;  /* 0x0000000505007c24 */ /* 0x000fe2000f8e0200 */
        /* <DEDUP_REMOVED lines=205> */
[----:B------:R-:W-:Y:S01]  /*0ff0*/  HFMA2.MMA R4, -RZ, RZ, 0, 0 ;  /* 0x00000000ff047435 */ /* 0x000fe200000001ff */
[----:B------:R-:W-:Y:S01]  /*1000*/  ULDC.64 UR4, c[0x0][0x310] ;  /* 0x0000c40000047ab9 */ /* 0x000fe20000000a00 */
[----:B------:R-:W-:-:S08]  /*1010*/  ISETP.NE.AND P0, PT, R6, 0x15, PT ;  /* 0x000000150600780c */ /* 0x000fd00003f05270 */
        /* <DEDUP_REMOVED lines=46> */
[----:B------:R-:W-:-:S03]  /*1300*/  ULDC.64 UR4, c[0x0][0x340] ;  /* 0x0000d00000047ab9 */ /* 0x000fc60000000a00 */
[----:B------:R-:W-:Y:S01]  /*1310*/  IMAD.HI.U32 R2, R5, UR4, R4 ;  /* 0x0000000405027c27 */ /* 0x000fe2000f8e0004 */
[----:B------:R-:W-:-:S04]  /*1320*/  ULDC UR4, c[0x0][0x33c] ;  /* 0x0000cf0000047ab9 */ /* 0x000fc80000000800 */
[----:B------:R-:W-:-:S05]  /*1330*/  SHF.R.U32.HI R2, RZ, UR5, R2 ;  /* 0x00000005ff027c19 */ /* 0x000fca0008011602 */
[----:B------:R-:W-:-:S04]  /*1340*/  IMAD.MOV R3, RZ, RZ, -R2 ;  /* 0x000000ffff037224 */ /* 0x000fc800078e0a02 */
[----:B------:R-:W-:Y:S01]  /*1350*/  IMAD R5, R3, UR4, R5 ;  /* 0x0000000403057c24 */ /* 0x000fe2000f8e0205 */
[----:B------:R-:W-:-:S03]  /*1360*/  ULDC.64 UR4, c[0x0][0x408] ;  /* 0x0001020000047ab9 */ /* 0x000fc60000000a00 */
[C---:B------:R-:W-:Y:S02]  /*1370*/  IMAD R16, R5.reuse, UR4, R16 ;  /* 0x0000000405107c24 */ /* 0x040fe4000f8e0210 */
[----:B------:R-:W-:-:S07]  /*1380*/  IMAD R0, R5, UR5, R0 ;  /* 0x0000000505007c24 */ /* 0x000fce000f8e0200 */
.L_x_2:
[----:B------:R-:W0:Y:S01]  /*1390*/  LDC.U8 R5, c[0x0][0x422] ;  /* 0x00010880ff057b82 */ /* 0x000e220000000000 */
[----:B------:R-:W-:Y:S01]  /*13a0*/  ULDC.64 UR4, c[0x0][0x410] ;  /* 0x0001040000047ab9 */ /* 0x000fe20000000a00 */
[----:B------:R-:W-:Y:S01]  /*13b0*/  ULDC.64 UR6, c[0x0][0x418] ;  /* 0x0001060000067ab9 */ /* 0x000fe20000000a00 */
[----:B------:R-:W-:Y:S02]  /*13c0*/  IADD3 R16, P1, R16, UR4, RZ ;  /* 0x0000000410107c10 */ /* 0x000fe4000ff3e0ff */
[----:B------:R-:W-:-:S03]  /*13d0*/  IADD3 R2, P2, R0, UR6, RZ ;  /* 0x0000000600027c10 */ /* 0x000fc6000ff5e0ff */
[----:B------:R-:W-:Y:S02]  /*13e0*/  IMAD.X R17, RZ, RZ, UR5, P1 ;  /* 0x00000005ff117e24 */ /* 0x000fe400088e06ff */
[----:B------:R-:W-:Y:S01]  /*13f0*/  IMAD.X R3, RZ, RZ, UR7, P2 ;  /* 0x00000007ff037e24 */ /* 0x000fe200090e06ff */
[----:B0-----:R-:W-:-:S04]  /*1400*/  PRMT R4, R5, 0x9910, RZ ;  /* 0x0000991005047816 */ /* 0x001fc800000000ff */
[----:B------:R-:W-:-:S13]  /*1410*/  ISETP.GT.AND P0, PT, R4, 0x9, PT ;  /* 0x000000090400780c */ /* 0x000fda0003f04270 */
[----:B------:R-:W-:Y:S05]  /*1420*/  @P0 BRA `(.L_x_3) ;  /* 0x0000000400100947 */ /* 0x000fea0003800000 */
[----:B------:R-:W-:-:S13]  /*1430*/  ISETP.GT.AND P0, PT, R4, 0x4, PT ;  /* 0x000000040400780c */ /* 0x000fda0003f04270 */
[----:B------:R-:W-:Y:S05]  /*1440*/  @P0 BRA `(.L_x_4) ;  /* 0x0000000000800947 */ /* 0x000fea0003800000 */
[----:B------:R-:W-:-:S13]  /*1450*/  ISETP.GT.AND P0, PT, R4, 0x1, PT ;  /* 0x000000010400780c */ /* 0x000fda0003f04270 */
[----:B------:R-:W-:Y:S05]  /*1460*/  @P0 BRA `(.L_x_5) ;  /* 0x0000000000300947 */ /* 0x000fea0003800000 */
[----:B------:R-:W-:-:S13]  /*1470*/  ISETP.NE.AND P0, PT, R5, RZ, PT ;  /* 0x000000ff0500720c */ /* 0x000fda0003f05270 */
[----:B------:R-:W-:Y:S05]  /*1480*/  @!P0 BRA `(.L_x_6) ;  /* 0x0000000000188947 */ /* 0x000fea0003800000 */
[----:B------:R-:W-:-:S13]  /*1490*/  ISETP.NE.AND P0, PT, R4, 0x1, PT ;  /* 0x000000010400780c */ /* 0x000fda0003f05270 */
[----:B------:R-:W-:Y:S05]  /*14a0*/  @P0 BRA `(.L_x_7) ;  /* 0x0000000c004c0947 */ /* 0x000fea0003800000 */
[----:B------:R-:W2:Y:S02]  /*14b0*/  LDG.E.S8 R2, desc[UR36][R2.64] ;  /* 0x0000002402027981 */ /* 0x000ea4000c1e1300 */
[----:B--2---:R-:W0:Y:S02]  /*14c0*/  I2F.S16 R0, R2 ;  /* 0x0000000200007306 */ /* 0x004e240000101400 */
[----:B0-----:R-:W-:Y:S01]  /*14d0*/  F2FP.BF16.F32.PACK_AB R0, RZ, R0 ;  /* 0x00000000ff00723e */ /* 0x001fe200000010ff */
[----:B------:R-:W-:Y:S06]  /*14e0*/  BRA `(.L_x_8) ;  /* 0x0000000c00a07947 */ /* 0x000fec0003800000 */
.L_x_6:
[----:B------:R-:W2:Y:S02]  /*14f0*/  LDG.E.U8 R2, desc[UR36][R2.64] ;  /* 0x0000002402027981 */ /* 0x000ea4000c1e1100 */
[----:B--2---:R-:W-:-:S04]  /*1500*/  I2FP.F32.U32 R0, R2 ;  /* 0x0000000200007245 */ /* 0x004fc80000201000 */
[----:B------:R-:W-:Y:S01]  /*1510*/  F2FP.BF16.F32.PACK_AB R0, RZ, R0 ;  /* 0x00000000ff00723e */ /* 0x000fe200000010ff */
[----:B------:R-:W-:Y:S06]  /*1520*/  BRA `(.L_x_8) ;  /* 0x0000000c00907947 */ /* 0x000fec0003800000 */
.L_x_5:
[----:B------:R-:W-:-:S13]  /*1530*/  ISETP.NE.AND P0, PT, R4, 0x2, PT ;  /* 0x000000020400780c */ /* 0x000fda0003f05270 */
[----:B------:R-:W-:Y:S05]  /*1540*/  @!P0 BRA `(.L_x_9) ;  /* 0x0000000000308947 */ /* 0x000fea0003800000 */
[----:B------:R-:W-:-:S13]  /*1550*/  ISETP.NE.AND P0, PT, R4, 0x3, PT ;  /* 0x000000030400780c */ /* 0x000fda0003f05270 */
[----:B------:R-:W-:Y:S05]  /*1560*/  @!P0 BRA `(.L_x_10) ;  /* 0x0000000000188947 */ /* 0x000fea0003800000 */
[----:B------:R-:W-:-:S13]  /*1570*/  ISETP.NE.AND P0, PT, R4, 0x4, PT ;  /* 0x000000040400780c */ /* 0x000fda0003f05270 */
[----:B------:R-:W-:Y:S05]  /*1580*/  @P0 BRA `(.L_x_7) ;  /* 0x0000000c00140947 */ /* 0x000fea0003800000 */
[----:B------:R-:W2:Y:S02]  /*1590*/  LDG.E.64 R2, desc[UR36][R2.64] ;  /* 0x0000002402027981 */ /* 0x000ea4000c1e1b00 */
[----:B--2---:R-:W0:Y:S02]  /*15a0*/  I2F.S64 R0, R2 ;  /* 0x0000000200007312 */ /* 0x004e240000301400 */
[----:B0-----:R-:W-:Y:S01]  /*15b0*/  F2FP.BF16.F32.PACK_AB R0, RZ, R0 ;  /* 0x00000000ff00723e */ /* 0x001fe200000010ff */
[----:B------:R-:W-:Y:S06]  /*15c0*/  BRA `(.L_x_8) ;  /* 0x0000000c00687947 */ /* 0x000fec0003800000 */
.L_x_10:
[----:B------:R-:W2:Y:S02]  /*15d0*/  LDG.E R2, desc[UR36][R2.64] ;  /* 0x0000002402027981 */ /* 0x000ea4000c1e1900 */
[----:B--2---:R-:W-:-:S04]  /*15e0*/  I2FP.F32.S32 R0, R2 ;  /* 0x0000000200007245 */ /* 0x004fc80000201400 */
[----:B------:R-:W-:Y:S01]  /*15f0*/  F2FP.BF16.F32.PACK_AB R0, RZ, R0 ;  /* 0x00000000ff00723e */ /* 0x000fe200000010ff */
[----:B------:R-:W-:Y:S06]  /*1600*/  BRA `(.L_x_8) ;  /* 0x0000000c00587947 */ /* 0x000fec0003800000 */
.L_x_9:
[----:B------:R-:W2:Y:S02]  /*1610*/  LDG.E.U16 R2, desc[UR36][R2.64] ;  /* 0x0000002402027981 */ /* 0x000ea4000c1e1500 */
[----:B--2---:R-:W0:Y:S02]  /*1620*/  I2F.S16 R0, R2 ;  /* 0x0000000200007306 */ /* 0x004e240000101400 */
[----:B0-----:R-:W-:Y:S01]  /*1630*/  F2FP.BF16.F32.PACK_AB R0, RZ, R0 ;  /* 0x00000000ff00723e */ /* 0x001fe200000010ff */
[----:B------:R-:W-:Y:S06]  /*1640*/  BRA `(.L_x_8) ;  /* 0x0000000c00487947 */ /* 0x000fec0003800000 */
.L_x_4:
[----:B------:R-:W-:-:S13]  /*1650*/  ISETP.GT.AND P0, PT, R4, 0x6, PT ;  /* 0x000000060400780c */ /* 0x000fda0003f04270 */
[----:B------:R-:W-:Y:S05]  /*1660*/  @P0 BRA `(.L_x_11) ;  /* 0x00000000002c0947 */ /* 0x000fea0003800000 */
[----:B------:R-:W-:-:S13]  /*1670*/  ISETP.NE.AND P0, PT, R4, 0x5, PT ;  /* 0x000000050400780c */ /* 0x000fda0003f05270 */
[----:B------:R-:W-:Y:S05]  /*1680*/  @!P0 BRA `(.L_x_12) ;  /* 0x0000000000148947 */ /* 0x000fea0003800000 */
[----:B------:R-:W-:-:S13]  /*1690*/  ISETP.NE.AND P0, PT, R4, 0x6, PT ;  /* 0x000000060400780c */ /* 0x000fda0003f05270 */
[----:B------:R-:W-:Y:S05]  /*16a0*/  @P0 BRA `(.L_x_7) ;  /* 0x0000000800cc0947 */ /* 0x000fea0003800000 */
[----:B------:R-:W2:Y:S02]  /*16b0*/  LDG.E R2, desc[UR36][R2.64] ;  /* 0x0000002402027981 */ /* 0x000ea4000c1e1900 */
[----:B--2---:R-:W-:Y:S01]  /*16c0*/  F2FP.BF16.F32.PACK_AB R0, RZ, R2 ;  /* 0x00000002ff00723e */ /* 0x004fe200000010ff */
[----:B------:R-:W-:Y:S06]  /*16d0*/  BRA `(.L_x_8) ;  /* 0x0000000c00247947 */ /* 0x000fec0003800000 */
.L_x_12:
[----:B------:R-:W2:Y:S02]  /*16e0*/  LDG.E.U16 R0, desc[UR36][R2.64] ;  /* 0x0000002402007981 */ /* 0x000ea4000c1e1500 */
[----:B--2---:R-:W-:-:S05]  /*16f0*/  HADD2.F32 R0, -RZ, R0.H0_H0 ;  /* 0x20000000ff007230 */ /* 0x004fca0000004100 */
[----:B------:R-:W-:Y:S01]  /*1700*/  F2FP.BF16.F32.PACK_AB R0, RZ, R0 ;  /* 0x00000000ff00723e */ /* 0x000fe200000010ff */
[----:B------:R-:W-:Y:S06]  /*1710*/  BRA `(.L_x_8) ;  /* 0x0000000c00147947 */ /* 0x000fec0003800000 */
.L_x_11:
[----:B------:R-:W-:-:S13]  /*1720*/  ISETP.NE.AND P0, PT, R4, 0x7, PT ;  /* 0x000000070400780c */ /* 0x000fda0003f05270 */
[----:B------:R-:W-:Y:S05]  /*1730*/  @!P0 BRA `(.L_x_13) ;  /* 0x00000000002c8947 */ /* 0x000fea0003800000 */
[----:B------:R-:W-:-:S13]  /*1740*/  ISETP.NE.AND P0, PT, R4, 0x8, PT ;  /* 0x000000080400780c */ /* 0x000fda0003f05270 */
[----:B------:R-:W-:Y:S05]  /*1750*/  @!P0 BRA `(.L_x_14) ;  /* 0x0000000000148947 */ /* 0x000fea0003800000 */
[----:B------:R-:W-:-:S13]  /*1760*/  ISETP.NE.AND P0, PT, R4, 0x9, PT ;  /* 0x000000090400780c */ /* 0x000fda0003f05270 */
[----:B------:R-:W-:Y:S05]  /*1770*/  @P0 BRA `(.L_x_7) ;  /* 0x0000000800980947 */ /* 0x000fea0003800000 */
[----:B------:R-:W2:Y:S02]  /*1780*/  LDG.E R2, desc[UR36][R2.64] ;  /* 0x0000002402027981 */ /* 0x000ea4000c1e1900 */
[----:B--2---:R-:W-:Y:S01]  /*1790*/  F2FP.BF16.F32.PACK_AB R0, RZ, R2 ;  /* 0x00000002ff00723e */ /* 0x004fe200000010ff */
[----:B------:R-:W-:Y:S06]  /*17a0*/  BRA `(.L_x_8) ;  /* 0x0000000800f07947 */ /* 0x000fec0003800000 */
.L_x_14:
[----:B------:R-:W2:Y:S02]  /*17b0*/  LDG.E.U16 R2, desc[UR36][R2.64] ;  /* 0x0000002402027981 */ /* 0x000ea4000c1e1500 */
[----:B--2---:R-:W-:-:S05]  /*17c0*/  HADD2.F32 R0, -RZ, R2.H0_H0 ;  /* 0x20000002ff007230 */ /* 0x004fca0000004100 */
[----:B------:R-:W-:Y:S01]  /*17d0*/  F2FP.BF16.F32.PACK_AB R0, RZ, R0 ;  /* 0x00000000ff00723e */ /* 0x000fe200000010ff */
[----:B------:R-:W-:Y:S06]  /*17e0*/  BRA `(.L_x_8) ;  /* 0x0000000800e07947 */ /* 0x000fec0003800000 */
.L_x_13:
[----:B------:R-:W2:Y:S01]  /*17f0*/  LDG.E.64 R2, desc[UR36][R2.64] ;  /* 0x0000002402027981 */ /* 0x000ea2000c1e1b00 */
[----:B------:R-:W-:Y:S01]  /*1800*/  UMOV UR4, 0xf0000000 ;  /* 0xf000000000047882 */ /* 0x000fe20000000000 */
[----:B------:R-:W-:Y:S01]  /*1810*/  UMOV UR5, 0x380fffff ;  /* 0x380fffff00057882 */ /* 0x000fe20000000000 */
[----:B--2---:R-:W0:Y:S01]  /*1820*/  F2F.F32.F64 R0, R2 ;  /* 0x0000000200007310 */ /* 0x004e220000301000 */
[----:B------:R-:W-:-:S14]  /*1830*/  DSETP.GEU.AND P0, PT, |R2|, UR4, PT ;  /* 0x0000000402007e2a */ /* 0x000fdc000bf0e200 */
[----:B0-----:R-:W-:-:S05]  /*1840*/  @!P0 FMUL R0, R0, 1.175494350822287508e-38 ;  /* 0x0080000000008820 */ /* 0x001fca0000400000 */
[----:B------:R-:W-:Y:S01]  /*1850*/  F2FP.BF16.F32.PACK_AB R0, RZ, R0 ;  /* 0x00000000ff00723e */ /* 0x000fe200000010ff */
[----:B------:R-:W-:Y:S06]  /*1860*/  BRA `(.L_x_8) ;  /* 0x0000000800c07947 */ /* 0x000fec0003800000 */
.L_x_3:
[----:B------:R-:W-:-:S13]  /*1870*/  ISETP.GT.AND P0, PT, R4, 0x18, PT ;  /* 0x000000180400780c */ /* 0x000fda0003f04270 */
[----:B------:R-:W-:Y:S05]  /*1880*/  @P0 BRA `(.L_x_15) ;  /* 0x0000000400000947 */ /* 0x000fea0003800000 */
[----:B------:R-:W-:-:S13]  /*1890*/  ISETP.GT.AND P0, PT, R4, 0xe, PT ;  /* 0x0000000e0400780c */ /* 0x000fda0003f04270 */
[----:B------:R-:W-:Y:S05]  /*18a0*/  @P0 BRA `(.L_x_16) ;  /* 0x0000000000440947 */ /* 0x000fea0003800000 */
[----:B------:R-:W-:-:S13]  /*18b0*/  ISETP.NE.AND P0, PT, R4, 0xa, PT ;  /* 0x0000000a0400780c */ /* 0x000fda0003f05270 */
[----:B------:R-:W-:Y:S05]  /*18c0*/  @!P0 BRA `(.L_x_17) ;  /* 0x00000000001c8947 */ /* 0x000fea0003800000 */
[----:B------:R-:W-:-:S13]  /*18d0*/  ISETP.NE.AND P0, PT, R4, 0xb, PT ;  /* 0x0000000b0400780c */ /* 0x000fda0003f05270 */
[----:B------:R-:W-:Y:S05]  /*18e0*/  @P0 BRA `(.L_x_7) ;  /* 0x00000008003c0947 */ /* 0x000fea0003800000 */
[----:B------:R-:W2:Y:S02]  /*18f0*/  LDG.E.U8 R2, desc[UR36][R2.64] ;  /* 0x0000002402027981 */ /* 0x000ea4000c1e1100 */
[----:B--2---:R-:W-:-:S04]  /*1900*/  ISETP.NE.AND P0, PT, R2, RZ, PT ;  /* 0x000000ff0200720c */ /* 0x004fc80003f05270 */
[----:B------:R-:W-:-:S04]  /*1910*/  FSEL R0, RZ, 1, !P0 ;  /* 0x3f800000ff007808 */ /* 0x000fc80004000000 */
[----:B------:R-:W-:Y:S01]  /*1920*/  F2FP.BF16.F32.PACK_AB R0, RZ, R0 ;  /* 0x00000000ff00723e */ /* 0x000fe200000010ff */
[----:B------:R-:W-:Y:S06]  /*1930*/  BRA `(.L_x_8) ;  /* 0x00000008008c7947 */ /* 0x000fec0003800000 */
.L_x_17:
        /* <DEDUP_REMOVED lines=8> */
.L_x_16:
[----:B------:R-:W-:-:S13]  /*19c0*/  ISETP.NE.AND P0, PT, R4, 0xf, PT ;  /* 0x0000000f0400780c */ /* 0x000fda0003f05270 */
[----:B------:R-:W-:Y:S05]  /*19d0*/  @!P0 BRA `(.L_x_18) ;  /* 0x0000000000a48947 */ /* 0x000fea0003800000 */
[----:B------:R-:W-:-:S13]  /*19e0*/  ISETP.NE.AND P0, PT, R4, 0x17, PT ;  /* 0x000000170400780c */ /* 0x000fda0003f05270 */
[----:B------:R-:W-:Y:S05]  /*19f0*/  @!P0 BRA `(.L_x_19) ;  /* 0x0000000000608947 */ /* 0x000fea0003800000 */
[----:B------:R-:W-:-:S13]  /*1a00*/  ISETP.NE.AND P0, PT, R4, 0x18, PT ;  /* 0x000000180400780c */ /* 0x000fda0003f05270 */
[----:B------:R-:W-:Y:S05]  /*1a10*/  @P0 BRA `(.L_x_7) ;  /* 0x0000000400f00947 */ /* 0x000fea0003800000 */
[----:B------:R-:W2:Y:S01]  /*1a20*/  LDG.E.U8 R0, desc[UR36][R2.64] ;  /* 0x0000002402007981 */ /* 0x000ea2000c1e1100 */
[----:B------:R-:W-:Y:S02]  /*1a30*/  IMAD.MOV.U32 R8, RZ, RZ, -0x800000 ;  /* 0xff800000ff087424 */ /* 0x000fe400078e00ff */
[----:B--2---:R-:W-:-:S05]  /*1a40*/  IMAD.SHL.U32 R0, R0, 0x1000000, RZ ;  /* 0x0100000000007824 */ /* 0x004fca00078e00ff */
[----:B------:R-:W-:-:S04]  /*1a50*/  LOP3.LUT R4, R0, 0x7f000000, RZ, 0xc0, !PT ;  /* 0x7f00000000047812 */ /* 0x000fc800078ec0ff */
[----:B------:R-:W0:Y:S01]  /*1a60*/  FLO.U32 R5, R4 ;  /* 0x0000000400057300 */ /* 0x000e2200000e0000 */
[C---:B------:R-:W-:Y:S02]  /*1a70*/  VIADD R6, R4.reuse, 0x1000000 ;  /* 0x0100000004067836 */ /* 0x040fe40000000000 */
[----:B------:R-:W-:-:S03]  /*1a80*/  VIADD R2, R4, 0xffffffff ;  /* 0xffffffff04027836 */ /* 0x000fc60000000000 */
[----:B------:R-:W-:Y:S02]  /*1a90*/  SHF.R.S32.HI R6, RZ, 0x8, R6 ;  /* 0x00000008ff067819 */ /* 0x000fe40000011406 */
[----:B------:R-:W-:Y:S02]  /*1aa0*/  SHF.R.S32.HI R2, RZ, 0x1f, R2 ;  /* 0x0000001fff027819 */ /* 0x000fe40000011402 */
[----:B0-----:R-:W-:-:S04]  /*1ab0*/  IADD3 R5, -R5, 0x1f, RZ ;  /* 0x0000001f05057810 */ /* 0x001fc80007ffe1ff */
[C---:B------:R-:W-:Y:S01]  /*1ac0*/  ISETP.GT.U32.AND P0, PT, R5.reuse, 0x4, PT ;  /* 0x000000040500780c */ /* 0x040fe20003f04070 */
[----:B------:R-:W-:-:S05]  /*1ad0*/  VIADD R5, R5, 0xfffffffc ;  /* 0xfffffffc05057836 */ /* 0x000fca0000000000 */
[----:B------:R-:W-:-:S05]  /*1ae0*/  SEL R5, R5, RZ, P0 ;  /* 0x000000ff05057207 */ /* 0x000fca0000000000 */
[----:B------:R-:W-:Y:S01]  /*1af0*/  IMAD R8, R5, R8, 0x3c000000 ;  /* 0x3c00000005087424 */ /* 0x000fe200078e0208 */
[----:B------:R-:W-:-:S04]  /*1b00*/  SHF.L.U32 R5, R4, R5, RZ ;  /* 0x0000000504057219 */ /* 0x000fc800000006ff */
[----:B------:R-:W-:-:S04]  /*1b10*/  LEA.HI R5, R5, R8, RZ, 0x1c ;  /* 0x0000000805057211 */ /* 0x000fc800078fe0ff */
[----:B------:R-:W-:-:S04]  /*1b20*/  LOP3.LUT R5, R5, 0x7f800000, R6, 0xf8, !PT ;  /* 0x7f80000005057812 */ /* 0x000fc800078ef806 */
[----:B------:R-:W-:-:S04]  /*1b30*/  LOP3.LUT R5, R5, R2, RZ, 0x30, !PT ;  /* 0x0000000205057212 */ /* 0x000fc800078e30ff */
[----:B------:R-:W-:-:S04]  /*1b40*/  LOP3.LUT R5, R5, 0x80000000, R0, 0xf8, !PT ;  /* 0x8000000005057812 */ /* 0x000fc800078ef800 */
[----:B------:R-:W-:-:S04]  /*1b50*/  F2FP.BF16.F32.PACK_AB R5, RZ, R5 ;  /* 0x00000005ff05723e */ /* 0x000fc800000010ff */
[----:B------:R-:W-:Y:S01]  /*1b60*/  PRMT R0, R5, 0x7610, R0 ;  /* 0x0000761005007816 */ /* 0x000fe20000000000 */
[----:B------:R-:W-:Y:S06]  /*1b70*/  BRA `(.L_x_8) ;  /* 0x0000000400fc7947 */ /* 0x000fec0003800000 */
.L_x_19:
[----:B------:R-:W2:Y:S02]  /*1b80*/  LDG.E.U8 R2, desc[UR36][R2.64] ;  /* 0x0000002402027981 */ /* 0x000ea4000c1e1100 */
[C---:B--2---:R-:W-:Y:S02]  /*1b90*/  IMAD.SHL.U32 R0, R2.reuse, 0x2000000, RZ ;  /* 0x0200000002007824 */ /* 0x044fe400078e00ff */
[----:B------:R-:W-:-:S03]  /*1ba0*/  IMAD.SHL.U32 R5, R2, 0x1000000, RZ ;  /* 0x0100000002057824 */ /* 0x000fc600078e00ff */
[----:B------:R-:W-:-:S13]  /*1bb0*/  ISETP.GE.U32.AND P0, PT, R0, 0x8000000, PT ;  /* 0x080000000000780c */ /* 0x000fda0003f06070 */
[C---:B------:R-:W-:Y:S02]  /*1bc0*/  @!P0 IMAD.SHL.U32 R0, R2.reuse, 0x100, RZ ;  /* 0x0000010002008824 */ /* 0x040fe400078e00ff */
[----:B------:R-:W-:-:S03]  /*1bd0*/  @P0 IMAD.SHL.U32 R4, R2, 0x200000, RZ ;  /* 0x0020000002040824 */ /* 0x000fc600078e00ff */
[----:B------:R-:W-:Y:S02]  /*1be0*/  @!P0 LOP3.LUT R0, R0, 0x7f00, RZ, 0xc0, !PT ;  /* 0x00007f0000008812 */ /* 0x000fe400078ec0ff */
[----:B------:R-:W-:Y:S02]  /*1bf0*/  @P0 LOP3.LUT R4, R4, 0x70000000, RZ, 0xfc, !PT ;  /* 0x7000000004040812 */ /* 0x000fe400078efcff */
[----:B------:R-:W-:-:S03]  /*1c00*/  @!P0 LOP3.LUT R0, R0, 0x3f000000, RZ, 0xfc, !PT ;  /* 0x3f00000000008812 */ /* 0x000fc600078efcff */
[----:B------:R-:W-:Y:S02]  /*1c10*/  @P0 FMUL.FTZ R4, R4, 1.9259299443872358531e-34 ;  /* 0x0780000004040820 */ /* 0x000fe40000410000 */
[----:B------:R-:W-:-:S05]  /*1c20*/  @!P0 FADD.FTZ R4, R0, -0.5 ;  /* 0xbf00000000048421 */ /* 0x000fca0000010000 */
[----:B------:R-:W-:-:S04]  /*1c30*/  LOP3.LUT R4, R4, 0x80000000, R5, 0xf8, !PT ;  /* 0x8000000004047812 */ /* 0x000fc800078ef805 */
[----:B------:R-:W-:-:S04]  /*1c40*/  F2FP.BF16.F32.PACK_AB R4, RZ, R4 ;  /* 0x00000004ff04723e */ /* 0x000fc800000010ff */
[----:B------:R-:W-:Y:S01]  /*1c50*/  PRMT R0, R4, 0x7610, R0 ;  /* 0x0000761004007816 */ /* 0x000fe20000000000 */
[----:B------:R-:W-:Y:S06]  /*1c60*/  BRA `(.L_x_8) ;  /* 0x0000000400c07947 */ /* 0x000fec0003800000 */
.L_x_18:
[----:B------:R0:W5:Y:S01]  /*1c70*/  LDG.E.U16 R0, desc[UR36][R2.64] ;  /* 0x0000002402007981 */ /* 0x000162000c1e1500 */
[----:B------:R-:W-:Y:S05]  /*1c80*/  BRA `(.L_x_8) ;  /* 0x0000000400b87947 */ /* 0x000fea0003800000 */
.L_x_15:
[----:B------:R-:W-:-:S13]  /*1c90*/  ISETP.GT.AND P0, PT, R4, 0x1b, PT ;  /* 0x0000001b0400780c */ /* 0x000fda0003f04270 */
[----:B------:R-:W-:Y:S05]  /*1ca0*/  @P0 BRA `(.L_x_20) ;  /* 0x0000000400080947 */ /* 0x000fea0003800000 */
[----:B------:R-:W-:-:S13]  /*1cb0*/  ISETP.NE.AND P0, PT, R4, 0x19, PT ;  /* 0x000000190400780c */ /* 0x000fda0003f05270 */
[----:B------:R-:W-:Y:S05]  /*1cc0*/  @!P0 BRA `(.L_x_21) ;  /* 0x0000000000908947 */ /* 0x000fea0003800000 */
[----:B------:R-:W-:-:S13]  /*1cd0*/  ISETP.NE.AND P0, PT, R4, 0x1a, PT ;  /* 0x0000001a0400780c */ /* 0x000fda0003f05270 */
[----:B------:R-:W-:Y:S05]  /*1ce0*/  @!P0 BRA `(.L_x_22) ;  /* 0x0000000000188947 */ /* 0x000fea0003800000 */
[----:B------:R-:W-:-:S13]  /*1cf0*/  ISETP.NE.AND P0, PT, R4, 0x1b, PT ;  /* 0x0000001b0400780c */ /* 0x000fda0003f05270 */
[----:B------:R-:W-:Y:S05]  /*1d00*/  @P0 BRA `(.L_x_7) ;  /* 0x0000000400340947 */ /* 0x000fea0003800000 */
[----:B------:R-:W2:Y:S02]  /*1d10*/  LDG.E.U16 R0, desc[UR36][R2.64] ;  /* 0x0000002402007981 */ /* 0x000ea4000c1e1500 */
[----:B--2---:R-:W-:-:S04]  /*1d20*/  I2FP.F32.U32 R0, R0 ;  /* 0x0000000000007245 */ /* 0x004fc80000201000 */
[----:B------:R-:W-:Y:S01]  /*1d30*/  F2FP.BF16.F32.PACK_AB R0, RZ, R0 ;  /* 0x00000000ff00723e */ /* 0x000fe200000010ff */
[----:B------:R-:W-:Y:S06]  /*1d40*/  BRA `(.L_x_8) ;  /* 0x0000000400887947 */ /* 0x000fec0003800000 */
.L_x_22:
[----:B------:R-:W2:Y:S01]  /*1d50*/  LDG.E.U8 R2, desc[UR36][R2.64] ;  /* 0x0000002402027981 */ /* 0x000ea2000c1e1100 */
[----:B------:R-:W-:Y:S01]  /*1d60*/  BSSY B0, `(.L_x_23) ;  /* 0x0000018000007945 */ /* 0x000fe20003800000 */
[----:B------:R-:W-:Y:S01]  /*1d70*/  IMAD.MOV.U32 R0, RZ, RZ, RZ ;  /* 0x000000ffff007224 */ /* 0x000fe200078e00ff */
[----:B--2---:R-:W-:-:S13]  /*1d80*/  ISETP.NE.AND P0, PT, R2, RZ, PT ;  /* 0x000000ff0200720c */ /* 0x004fda0003f05270 */
[----:B------:R-:W-:Y:S05]  /*1d90*/  @!P0 BRA `(.L_x_24) ;  /* 0x0000000000508947 */ /* 0x000fea0003800000 */
[----:B------:R-:W-:-:S13]  /*1da0*/  ISETP.NE.AND P0, PT, R2, 0x80, PT ;  /* 0x000000800200780c */ /* 0x000fda0003f05270 */
[----:B------:R-:W-:Y:S01]  /*1db0*/  @!P0 IMAD.MOV.U32 R0, RZ, RZ, 0x7f800001 ;  /* 0x7f800001ff008424 */ /* 0x000fe200078e00ff */
[----:B------:R-:W-:Y:S06]  /*1dc0*/  @!P0 BRA `(.L_x_24) ;  /* 0x0000000000448947 */ /* 0x000fec0003800000 */
[C---:B------:R-:W-:Y:S01]  /*1dd0*/  LOP3.LUT P0, R0, R2.reuse, 0x78, RZ, 0xc0, !PT ;  /* 0x0000007802007812 */ /* 0x040fe2000780c0ff */
[----:B------:R-:W-:Y:S01]  /*1de0*/  BSSY B1, `(.L_x_25) ;  /* 0x000000c000017945 */ /* 0x000fe20003800000 */
[----:B------:R-:W-:Y:S02]  /*1df0*/  SHF.R.U32.HI R3, RZ, 0x7, R2 ;  /* 0x00000007ff037819 */ /* 0x000fe40000011602 */
[----:B------:R-:W-:Y:S02]  /*1e00*/  LOP3.LUT R2, R2, 0x7, RZ, 0xc0, !PT ;  /* 0x0000000702027812 */ /* 0x000fe400078ec0ff */
[----:B------:R-:W-:Y:S01]  /*1e10*/  SHF.R.U32.HI R0, RZ, 0x3, R0 ;  /* 0x00000003ff007819 */ /* 0x000fe20000011600 */
[----:B------:R-:W-:-:S06]  /*1e20*/  IMAD.U32 R4, R3, -0x80000000, RZ ;  /* 0x8000000003047824 */ /* 0x000fcc00078e00ff */
[----:B------:R-:W-:Y:S05]  /*1e30*/  @P0 BRA `(.L_x_26) ;  /* 0x0000000000180947 */ /* 0x000fea0003800000 */
[----:B------:R-:W0:Y:S02]  /*1e40*/  FLO.U32 R3, R2 ;  /* 0x0000000200037300 */ /* 0x000e2400000e0000 */
[----:B0-----:R-:W-:-:S04]  /*1e50*/  IADD3 R3, -R3, 0x1f, RZ ;  /* 0x0000001f03037810 */ /* 0x001fc80007ffe1ff */
[----:B------:R-:W-:Y:S01]  /*1e60*/  IADD3 R0, R0, 0x1d, -R3 ;  /* 0x0000001d00007810 */ /* 0x000fe20007ffe803 */
[----:B------:R-:W-:-:S05]  /*1e70*/  VIADD R5, R3, 0xffffffe4 ;  /* 0xffffffe403057836 */ /* 0x000fca0000000000 */
[----:B------:R-:W-:-:S04]  /*1e80*/  SHF.L.U32 R5, R2, R5, RZ ;  /* 0x0000000502057219 */ /* 0x000fc800000006ff */
[----:B------:R-:W-:-:S07]  /*1e90*/  LOP3.LUT R2, R5, 0x7, RZ, 0xc0, !PT ;  /* 0x0000000705027812 */ /* 0x000fce00078ec0ff */
.L_x_26:
[----:B------:R-:W-:Y:S05]  /*1ea0*/  BSYNC B1 ;  /* 0x0000000000017941 */ /* 0x000fea0003800000 */
.L_x_25:
[----:B------:R-:W-:Y:S01]  /*1eb0*/  LEA R3, R0, 0x3b800000, 0x17 ;  /* 0x3b80000000037811 */ /* 0x000fe200078eb8ff */
[----:B------:R-:W-:-:S05]  /*1ec0*/  IMAD.SHL.U32 R0, R2, 0x100000, RZ ;  /* 0x0010000002007824 */ /* 0x000fca00078e00ff */
[----:B------:R-:W-:-:S07]  /*1ed0*/  LOP3.LUT R0, R3, R0, R4, 0xfe, !PT ;  /* 0x0000000003007212 */ /* 0x000fce00078efe04 */
.L_x_24:
[----:B------:R-:W-:Y:S05]  /*1ee0*/  BSYNC B0 ;  /* 0x0000000000007941 */ /* 0x000fea0003800000 */
.L_x_23:
[----:B------:R-:W-:Y:S01]  /*1ef0*/  F2FP.BF16.F32.PACK_AB R0, RZ, R0 ;  /* 0x00000000ff00723e */ /* 0x000fe200000010ff */
[----:B------:R-:W-:Y:S06]  /*1f00*/  BRA `(.L_x_8) ;  /* 0x0000000400187947 */ /* 0x000fec0003800000 */
.L_x_21:
        /* <DEDUP_REMOVED lines=21> */
.L_x_30:
[----:B------:R-:W-:Y:S05]  /*2060*/  BSYNC B1 ;  /* 0x0000000000017941 */ /* 0x000fea0003800000 */
.L_x_29:
[----:B------:R-:W-:Y:S01]  /*2070*/  LEA R3, R0, 0x37800000, 0x17 ;  /* 0x3780000000037811 */ /* 0x000fe200078eb8ff */
[----:B------:R-:W-:-:S05]  /*2080*/  IMAD.SHL.U32 R0, R2, 0x200000, RZ ;  /* 0x0020000002007824 */ /* 0x000fca00078e00ff */
[----:B------:R-:W-:-:S07]  /*2090*/  LOP3.LUT R0, R3, R0, R4, 0xfe, !PT ;  /* 0x0000000003007212 */ /* 0x000fce00078efe04 */
.L_x_28:
[----:B------:R-:W-:Y:S05]  /*20a0*/  BSYNC B0 ;  /* 0x0000000000007941 */ /* 0x000fea0003800000 */
.L_x_27:
[----:B------:R-:W-:Y:S01]  /*20b0*/  F2FP.BF16.F32.PACK_AB R0, RZ, R0 ;  /* 0x00000000ff00723e */ /* 0x000fe200000010ff */
[----:B------:R-:W-:Y:S06]  /*20c0*/  BRA `(.L_x_8) ;  /* 0x0000000000a87947 */ /* 0x000fec0003800000 */
.L_x_20:
[----:B------:R-:W-:-:S13]  /*20d0*/  ISETP.NE.AND P0, PT, R4, 0x1c, PT ;  /* 0x0000001c0400780c */ /* 0x000fda0003f05270 */
[----:B------:R-:W-:Y:S05]  /*20e0*/  @!P0 BRA `(.L_x_31) ;  /* 0x0000000000948947 */ /* 0x000fea0003800000 */
[----:B------:R-:W-:-:S13]  /*20f0*/  ISETP.NE.AND P0, PT, R4, 0x1d, PT ;  /* 0x0000001d0400780c */ /* 0x000fda0003f05270 */
[----:B------:R-:W-:Y:S05]  /*2100*/  @!P0 BRA `(.L_x_32) ;  /* 0x00000000007c8947 */ /* 0x000fea0003800000 */
[----:B------:R-:W-:-:S13]  /*2110*/  ISETP.NE.AND P0, PT, R4, 0x2c, PT ;  /* 0x0000002c0400780c */ /* 0x000fda0003f05270 */
[----:B------:R-:W-:Y:S05]  /*2120*/  @P0 BRA `(.L_x_7) ;  /* 0x00000000002c0947 */ /* 0x000fea0003800000 */
[----:B------:R-:W2:Y:S01]  /*2130*/  LDG.E.U8 R2, desc[UR36][R2.64] ;  /* 0x0000002402027981 */ /* 0x000ea2000c1e1100 */
[----:B------:R-:W-:Y:S01]  /*2140*/  BSSY B0, `(.L_x_33) ;  /* 0x0000007000007945 */ /* 0x000fe20003800000 */
[----:B------:R-:W-:Y:S01]  /*2150*/  IMAD.MOV.U32 R0, RZ, RZ, 0x400000 ;  /* 0x00400000ff007424 */ /* 0x000fe200078e00ff */
[----:B--2---:R-:W-:-:S13]  /*2160*/  ISETP.NE.AND P0, PT, R2, RZ, PT ;  /* 0x000000ff0200720c */ /* 0x004fda0003f05270 */
[----:B------:R-:W-:Y:S05]  /*2170*/  @!P0 BRA `(.L_x_34) ;  /* 0x00000000000c8947 */ /* 0x000fea0003800000 */
[----:B------:R-:W-:-:S13]  /*2180*/  ISETP.NE.AND P0, PT, R2, 0xff, PT ;  /* 0x000000ff0200780c */ /* 0x000fda0003f05270 */
[----:B------:R-:W-:Y:S02]  /*2190*/  @!P0 IMAD.MOV.U32 R0, RZ, RZ, 0x7f800001 ;  /* 0x7f800001ff008424 */ /* 0x000fe400078e00ff */
[----:B------:R-:W-:-:S07]  /*21a0*/  @P0 IMAD.SHL.U32 R0, R2, 0x800000, RZ ;  /* 0x0080000002000824 */ /* 0x000fce00078e00ff */
.L_x_34:
[----:B------:R-:W-:Y:S05]  /*21b0*/  BSYNC B0 ;  /* 0x0000000000007941 */ /* 0x000fea0003800000 */
.L_x_33:
[----:B------:R-:W-:Y:S01]  /*21c0*/  F2FP.BF16.F32.PACK_AB R0, RZ, R0 ;  /* 0x00000000ff00723e */ /* 0x000fe200000010ff */
[----:B------:R-:W-:Y:S06]  /*21d0*/  BRA `(.L_x_8) ;  /* 0x0000000000647947 */ /* 0x000fec0003800000 */
.L_x_7:
[----:B------:R-:W-:Y:S01]  /*21e0*/  MOV R2, 0x0 ;  /* 0x0000000000027802 */ /* 0x000fe20000000f00 */
[----:B------:R-:W-:Y:S01]  /*21f0*/  ULDC.64 UR4, c[0x4][0x158] ;  /* 0x0100560000047ab9 */ /* 0x000fe20000000a00 */
[----:B------:R-:W-:Y:S01]  /*2200*/  ULDC.64 UR6, c[0x4][0x68] ;  /* 0x01001a0000067ab9 */ /* 0x000fe20000000a00 */
[----:B------:R-:W-:Y:S01]  /*2210*/  IMAD.U32 R4, RZ, RZ, UR4 ;  /* 0x00000004ff047e24 */ /* 0x000fe2000f8e00ff */
[----:B------:R-:W-:Y:S01]  /*2220*/  HFMA2.MMA R12, -RZ, RZ, 0, 5.9604644775390625e-08 ;  /* 0x00000001ff0c7435 */ /* 0x000fe200000001ff */
[----:B------:R-:W-:Y:S01]  /*2230*/  IMAD.U32 R5, RZ, RZ, UR5 ;  /* 0x00000005ff057e24 */ /* 0x000fe2000f8e00ff */
[----:B------:R-:W0:Y:S01]  /*2240*/  LDC.64 R2, c[0x4][R2] ;  /* 0x0100000002027b82 */ /* 0x000e220000000a00 */
[----:B------:R-:W-:Y:S01]  /*2250*/  ULDC.64 UR4, c[0x4][0x160] ;  /* 0x0100580000047ab9 */ /* 0x000fe20000000a00 */
[----:B------:R-:W-:Y:S02]  /*2260*/  IMAD.U32 R10, RZ, RZ, UR6 ;  /* 0x00000006ff0a7e24 */ /* 0x000fe4000f8e00ff */
[----:B------:R-:W-:-:S02]  /*2270*/  IMAD.U32 R6, RZ, RZ, UR4 ;  /* 0x00000004ff067e24 */ /* 0x000fc4000f8e00ff */
[----:B------:R-:W-:Y:S02]  /*2280*/  IMAD.U32 R7, RZ, RZ, UR5 ;  /* 0x00000005ff077e24 */ /* 0x000fe4000f8e00ff */
[----:B------:R-:W-:Y:S02]  /*2290*/  IMAD.U32 R11, RZ, RZ, UR7 ;  /* 0x00000007ff0b7e24 */ /* 0x000fe4000f8e00ff */
[----:B------:R-:W-:Y:S02]  /*22a0*/  IMAD.MOV.U32 R8, RZ, RZ, 0x4e ;  /* 0x0000004eff087424 */ /* 0x000fe400078e00ff */
[----:B------:R-:W-:-:S07]  /*22b0*/  IMAD.MOV.U32 R13, RZ, RZ, RZ ;  /* 0x000000ffff0d7224 */ /* 0x000fce00078e00ff */
[----:B------:R-:W-:-:S07]  /*22c0*/  LEPC R20, `(.L_x_35) ;  /* 0x000000001014794e */ /* 0x000fce0000000000 */
[----:B0-----:R-:W-:Y:S05]  /*22d0*/  CALL.ABS.NOINC R2 ;  /* 0x0000000002007343 */ /* 0x001fea0003c00000 */
.L_x_35:
[----:B------:R-:W-:Y:S01]  /*22e0*/  PRMT R0, RZ, 0x7610, R0 ;  /* 0x00007610ff007816 */ /* 0x000fe20000000000 */
[----:B------:R-:W-:Y:S06]  /*22f0*/  BRA `(.L_x_8) ;  /* 0x00000000001c7947 */ /* 0x000fec0003800000 */
.L_x_32:
[----:B------:R-:W2:Y:S02]  /*2300*/  LDG.E.64 R2, desc[UR36][R2.64] ;  /* 0x0000002402027981 */ /* 0x000ea4000c1e1b00 */
[----:B--2---:R-:W0:Y:S02]  /*2310*/  I2F.U64 R0, R2 ;  /* 0x0000000200007312 */ /* 0x004e240000301000 */
[----:B0-----:R-:W-:Y:S01]  /*2320*/  F2FP.BF16.F32.PACK_AB R0, RZ, R0 ;  /* 0x00000000ff00723e */ /* 0x001fe200000010ff */
[----:B------:R-:W-:Y:S06]  /*2330*/  BRA `(.L_x_8) ;  /* 0x00000000000c7947 */ /* 0x000fec0003800000 */
.L_x_31:
[----:B------:R-:W2:Y:S02]  /*2340*/  LDG.E R2, desc[UR36][R2.64] ;  /* 0x0000002402027981 */ /* 0x000ea4000c1e1900 */
[----:B--2---:R-:W-:-:S04]  /*2350*/  I2FP.F32.U32 R0, R2 ;  /* 0x0000000200007245 */ /* 0x004fc80000201000 */
[----:B------:R-:W-:-:S07]  /*2360*/  F2FP.BF16.F32.PACK_AB R0, RZ, R0 ;  /* 0x00000000ff00723e */ /* 0x000fce00000010ff */
.L_x_8:
[----:B-----5:R-:W-:Y:S01]  /*2370*/  IMAD.U32 R0, R0, 0x10000, RZ ;  /* 0x0001000000007824 */ /* 0x020fe200078e00ff */
[----:B------:R-:W-:Y:S01]  /*2380*/  BSSY B0, `(.L_x_36) ;  /* 0x0000027000007945 */ /* 0x000fe20003800000 */
[----:B------:R-:W-:Y:S02]  /*2390*/  IMAD.MOV.U32 R7, RZ, RZ, 0x3e800000 ;  /* 0x3e800000ff077424 */ /* 0x000fe400078e00ff */
[C---:B0-----:R-:W-:Y:S01]  /*23a0*/  FFMA.FTZ R3, R0.reuse, R0, 1 ;  /* 0x3f80000000037423 */ /* 0x041fe20000010000 */
[----:B------:R-:W-:-:S03]  /*23b0*/  FSETP.GT.FTZ.AND P0, PT, |R0|, 8388608, PT ;  /* 0x4b0000000000780b */ /* 0x000fc60003f14200 */
[----:B------:R-:W0:Y:S02]  /*23c0*/  MUFU.RSQ R2, R3 ;  /* 0x0000000300027308 */ /* 0x000e240000001400 */
[----:B0-----:R-:W-:Y:S01]  /*23d0*/  FFMA.FTZ R4, R3, R2, 1 ;  /* 0x3f80000003047423 */ /* 0x001fe20000010002 */
[----:B------:R-:W-:-:S05]  /*23e0*/  FADD.FTZ R2, |R0|, -RZ ;  /* 0x800000ff00027221 */ /* 0x000fca0000010200 */
[----:B------:R0:W1:Y:S02]  /*23f0*/  MUFU.RCP R5, R4 ;  /* 0x0000000400057308 */ /* 0x0000640000001000 */
[----:B0-----:R-:W-:Y:S02]  /*2400*/  IMAD.MOV.U32 R4, RZ, RZ, 0x3d39bf78 ;  /* 0x3d39bf78ff047424 */ /* 0x001fe400078e00ff */
[----:B-1----:R-:W-:-:S04]  /*2410*/  FMUL.FTZ R5, |R0|, R5 ;  /* 0x0000000500057220 */ /* 0x002fc80000410200 */
[----:B------:R-:W-:-:S04]  /*2420*/  @!P0 FFMA.FTZ R2, |R0|, R5, |R0| ;  /* 0x0000000500028223 */ /* 0x000fc80000010600 */
[C---:B------:R-:W-:Y:S01]  /*2430*/  FADD.FTZ.RZ R5, R2.reuse, 1 ;  /* 0x3f80000002057421 */ /* 0x040fe2000001c000 */
[----:B------:R-:W-:-:S03]  /*2440*/  ISETP.GE.U32.AND P1, PT, R2, 0x7f800000, PT ;  /* 0x7f8000000200780c */ /* 0x000fc60003f26070 */
[----:B------:R-:W-:-:S05]  /*2450*/  VIADD R5, R5, 0xc0c00000 ;  /* 0xc0c0000005057836 */ /* 0x000fca0000000000 */
[----:B------:R-:W-:-:S04]  /*2460*/  LOP3.LUT R5, R5, 0xff800000, RZ, 0xc0, !PT ;  /* 0xff80000005057812 */ /* 0x000fc800078ec0ff */
[----:B------:R-:W-:Y:S01]  /*2470*/  IADD3 R6, -R5, 0x40800000, RZ ;  /* 0x4080000005067810 */ /* 0x000fe20007ffe1ff */
[----:B------:R-:W-:Y:S01]  /*2480*/  IMAD.IADD R3, R2, 0x1, -R5 ;  /* 0x0000000102037824 */ /* 0x000fe200078e0a05 */
[----:B------:R-:W-:-:S03]  /*2490*/  I2FP.F32.S32 R5, R5 ;  /* 0x0000000500057245 */ /* 0x000fc60000201400 */
[----:B------:R-:W-:Y:S02]  /*24a0*/  FFMA.FTZ R6, R6, R7, -1 ;  /* 0xbf80000006067423 */ /* 0x000fe40000010007 */
[----:B------:R-:W-:Y:S02]  /*24b0*/  FMUL.FTZ R5, R5, 1.1920928955078125e-07 ;  /* 0x3400000005057820 */ /* 0x000fe40000410000 */
[----:B------:R-:W-:Y:S02]  /*24c0*/  FADD.FTZ R3, R3, R6 ;  /* 0x0000000603037221 */ /* 0x000fe40000010000 */
[----:B------:R-:W0:Y:S02]  /*24d0*/  LDC.U8 R6, c[0x0][0x421] ;  /* 0x00010840ff067b82 */ /* 0x000e240000000000 */
[----:B------:R-:W-:-:S04]  /*24e0*/  FFMA.FTZ R4, R3, -R4, 0.10546888411045074463 ;  /* 0x3dd8001203047423 */ /* 0x000fc80000010804 */
[----:B------:R-:W-:-:S04]  /*24f0*/  FFMA.FTZ R4, R3, R4, -0.13229703903198242188 ;  /* 0xbe0778e003047423 */ /* 0x000fc80000010004 */
[----:B------:R-:W-:-:S04]  /*2500*/  FFMA.FTZ R4, R3, R4, 0.14491446316242218018 ;  /* 0x3e14647503047423 */ /* 0x000fc80000010004 */
[----:B------:R-:W-:-:S04]  /*2510*/  FFMA.FTZ R4, R3, R4, -0.16641564667224884033 ;  /* 0xbe2a68dd03047423 */ /* 0x000fc80000010004 */
[----:B------:R-:W-:-:S04]  /*2520*/  FFMA.FTZ R4, R3, R4, 0.19988867640495300293 ;  /* 0x3e4caf9e03047423 */ /* 0x000fc80000010004 */
[----:B------:R-:W-:-:S04]  /*2530*/  FFMA.FTZ R4, R3, R4, -0.25000196695327758789 ;  /* 0xbe80004203047423 */ /* 0x000fc80000010004 */
[----:B------:R-:W-:-:S04]  /*2540*/  FFMA.FTZ R4, R3, R4, 0.33333510160446166992 ;  /* 0x3eaaaae603047423 */ /* 0x000fc80000010004 */
[----:B------:R-:W-:-:S04]  /*2550*/  FFMA.FTZ R4, R3, R4, -0.5 ;  /* 0xbf00000003047423 */ /* 0x000fc80000010004 */
[----:B------:R-:W-:-:S04]  /*2560*/  FMUL.FTZ R4, R3, R4 ;  /* 0x0000000403047220 */ /* 0x000fc80000410000 */
[----:B------:R-:W-:-:S04]  /*2570*/  FFMA.FTZ R4, R3, R4, R3 ;  /* 0x0000000403047223 */ /* 0x000fc80000010003 */
[----:B------:R-:W-:Y:S01]  /*2580*/  FFMA.FTZ R4, R5, 0.69314718246459960938, R4 ;  /* 0x3f31721805047823 */ /* 0x000fe20000010004 */
[----:B------:R-:W-:Y:S06]  /*2590*/  @!P1 BRA `(.L_x_37) ;  /* 0x0000000000149947 */ /* 0x000fec0003800000 */
[C---:B------:R-:W-:Y:S02]  /*25a0*/  ISETP.GE.AND P1, PT, R2.reuse, -0x407fffff, PT ;  /* 0xbf8000010200780c */ /* 0x040fe40003f26270 */
[----:B------:R-:W-:-:S11]  /*25b0*/  FSETP.NEU.FTZ.AND P2, PT, R2, RZ, PT ;  /* 0x000000ff0200720b */ /* 0x000fd60003f5d000 */
[----:B------:R-:W-:-:S04]  /*25c0*/  @P1 IMAD.MOV.U32 R3, RZ, RZ, 0x7f800000 ;  /* 0x7f800000ff031424 */ /* 0x000fc800078e00ff */
[----:B------:R-:W-:-:S05]  /*25d0*/  @P1 FFMA.FTZ R4, R2, R3, +INF ;  /* 0x7f80000002041423 */ /* 0x000fca0000010003 */
[----:B------:R-:W-:-:S07]  /*25e0*/  FSEL R4, R4, -RZ, P2 ;  /* 0x800000ff04047208 */ /* 0x000fce0001000000 */
.L_x_37:
[----:B------:R-:W-:Y:S05]  /*25f0*/  BSYNC B0 ;  /* 0x0000000000007941 */ /* 0x000fea0003800000 */
.L_x_36:
[----:B------:R-:W-:Y:S01]  /*2600*/  @P0 FADD.FTZ R4, R4, 0.69314718246459960938 ;  /* 0x3f31721804040421 */ /* 0x000fe20000010000 */
[----:B------:R-:W-:Y:S02]  /*2610*/  FSETP.GTU.FTZ.AND P0, PT, |R0|, +INF , PT ;  /* 0x7f8000000000780b */ /* 0x000fe40003f1c200 */
[----:B0-----:R-:W-:Y:S02]  /*2620*/  PRMT R2, R6, 0x9910, RZ ;  /* 0x0000991006027816 */ /* 0x001fe400000000ff */
[----:B------:R-:W-:-:S04]  /*2630*/  LOP3.LUT R0, R4, 0x80000000, R0, 0xb8, !PT ;  /* 0x8000000004007812 */ /* 0x000fc800078eb800 */
[----:B------:R-:W-:Y:S02]  /*2640*/  FSEL R0, R0, R4, !P0 ;  /* 0x0000000400007208 */ /* 0x000fe40004000000 */
[----:B------:R-:W-:Y:S02]  /*2650*/  ISETP.GT.AND P0, PT, R2, 0x9, PT ;  /* 0x000000090200780c */ /* 0x000fe40003f04270 */
[----:B------:R0:W1:Y:S11]  /*2660*/  F2F.BF16.F32 R3, R0 ;  /* 0x0000000000037304 */ /* 0x0000760000202000 */
[----:B0-----:R-:W-:Y:S05]  /*2670*/  @P0 BRA `(.L_x_38) ;  /* 0x00000004000c0947 */ /* 0x001fea0003800000 */
        /* <DEDUP_REMOVED lines=8> */
[----:B-1----:R-:W-:-:S04]  /*2700*/  IMAD.U32 R0, R3, 0x10000, RZ ;  /* 0x0001000003007824 */ /* 0x002fc800078e00ff */
[----:B------:R-:W0:Y:S02]  /*2710*/  F2I.FTZ.TRUNC.NTZ R3, R0 ;  /* 0x0000000000037305 */ /* 0x000e24000021f100 */
[----:B0-----:R0:W-:Y:S01]  /*2720*/  STG.E.U8 desc[UR36][R16.64], R3 ;  /* 0x0000000310007986 */ /* 0x0011e2000c101124 */
[----:B------:R-:W-:Y:S05]  /*2730*/  BRA `(.L_x_43) ;  /* 0x0000000c00947947 */ /* 0x000fea0003800000 */
.L_x_41:
[----:B-1----:R-:W-:-:S06]  /*2740*/  IMAD.U32 R3, R3, 0x10000, RZ ;  /* 0x0001000003037824 */ /* 0x002fcc00078e00ff */
[----:B------:R-:W0:Y:S02]  /*2750*/  F2I.S64.TRUNC R2, R3 ;  /* 0x0000000300027311 */ /* 0x000e24000020d900 */
[----:B0-----:R0:W-:Y:S01]  /*2760*/  STG.E.U8 desc[UR36][R16.64], R2 ;  /* 0x0000000210007986 */ /* 0x0011e2000c101124 */
[----:B------:R-:W-:Y:S05]  /*2770*/  BRA `(.L_x_43) ;  /* 0x0000000c00847947 */ /* 0x000fea0003800000 */
.L_x_40:
[----:B------:R-:W-:-:S13]  /*2780*/  ISETP.NE.AND P0, PT, R2, 0x2, PT ;  /* 0x000000020200780c */ /* 0x000fda0003f05270 */
[----:B------:R-:W-:Y:S05]  /*2790*/  @!P0 BRA `(.L_x_44) ;  /* 0x0000000000308947 */ /* 0x000fea0003800000 */
[----:B------:R-:W-:-:S13]  /*27a0*/  ISETP.NE.AND P0, PT, R2, 0x3, PT ;  /* 0x000000030200780c */ /* 0x000fda0003f05270 */
[----:B------:R-:W-:Y:S05]  /*27b0*/  @!P0 BRA `(.L_x_45) ;  /* 0x0000000000188947 */ /* 0x000fea0003800000 */
[----:B------:R-:W-:-:S13]  /*27c0*/  ISETP.NE.AND P0, PT, R2, 0x4, PT ;  /* 0x000000040200780c */ /* 0x000fda0003f05270 */
[----:B------:R-:W-:Y:S05]  /*27d0*/  @P0 BRA `(.L_x_42) ;  /* 0x0000000c000c0947 */ /* 0x000fea0003800000 */
[----:B-1----:R-:W-:-:S06]  /*27e0*/  IMAD.U32 R3, R3, 0x10000, RZ ;  /* 0x0001000003037824 */ /* 0x002fcc00078e00ff */
[----:B------:R-:W0:Y:S02]  /*27f0*/  F2I.S64.TRUNC R2, R3 ;  /* 0x0000000300027311 */ /* 0x000e24000020d900 */
[----:B0-----:R0:W-:Y:S01]  /*2800*/  STG.E.64 desc[UR36][R16.64], R2 ;  /* 0x0000000210007986 */ /* 0x0011e2000c101b24 */
[----:B------:R-:W-:Y:S05]  /*2810*/  BRA `(.L_x_43) ;  /* 0x0000000c005c7947 */ /* 0x000fea0003800000 */
.L_x_45:
[----:B-1----:R-:W-:-:S06]  /*2820*/  IMAD.U32 R3, R3, 0x10000, RZ ;  /* 0x0001000003037824 */ /* 0x002fcc00078e00ff */
[----:B------:R-:W0:Y:S02]  /*2830*/  F2I.FTZ.TRUNC.NTZ R3, R3 ;  /* 0x0000000300037305 */ /* 0x000e24000021f100 */
[----:B0-----:R0:W-:Y:S01]  /*2840*/  STG.E desc[UR36][R16.64], R3 ;  /* 0x0000000310007986 */ /* 0x0011e2000c101924 */
[----:B------:R-:W-:Y:S05]  /*2850*/  BRA `(.L_x_43) ;  /* 0x0000000c004c7947 */ /* 0x000fea0003800000 */
.L_x_44:
[----:B-1----:R-:W-:-:S06]  /*2860*/  IMAD.U32 R3, R3, 0x10000, RZ ;  /* 0x0001000003037824 */ /* 0x002fcc00078e00ff */
[----:B------:R-:W0:Y:S02]  /*2870*/  F2I.FTZ.TRUNC.NTZ R3, R3 ;  /* 0x0000000300037305 */ /* 0x000e24000021f100 */
[----:B0-----:R0:W-:Y:S01]  /*2880*/  STG.E.U16 desc[UR36][R16.64], R3 ;  /* 0x0000000310007986 */ /* 0x0011e2000c101524 */
[----:B------:R-:W-:Y:S05]  /*2890*/  BRA `(.L_x_43) ;  /* 0x0000000c003c7947 */ /* 0x000fea0003800000 */
.L_x_39:
[----:B------:R-:W-:-:S13]  /*28a0*/  ISETP.GT.AND P0, PT, R2, 0x6, PT ;  /* 0x000000060200780c */ /* 0x000fda0003f04270 */
[----:B------:R-:W-:Y:S05]  /*28b0*/  @P0 BRA `(.L_x_46) ;  /* 0x00000000002c0947 */ /* 0x000fea0003800000 */
[----:B------:R-:W-:-:S13]  /*28c0*/  ISETP.NE.AND P0, PT, R2, 0x5, PT ;  /* 0x000000050200780c */ /* 0x000fda0003f05270 */
[----:B------:R-:W-:Y:S05]  /*28d0*/  @!P0 BRA `(.L_x_47) ;  /* 0x0000000000148947 */ /* 0x000fea0003800000 */
[----:B------:R-:W-:-:S13]  /*28e0*/  ISETP.NE.AND P0, PT, R2, 0x6, PT ;  /* 0x000000060200780c */ /* 0x000fda0003f05270 */
[----:B------:R-:W-:Y:S05]  /*28f0*/  @P0 BRA `(.L_x_42) ;  /* 0x0000000800c40947 */ /* 0x000fea0003800000 */
[----:B-1----:R-:W-:-:S05]  /*2900*/  IMAD.U32 R3, R3, 0x10000, RZ ;  /* 0x0001000003037824 */ /* 0x002fca00078e00ff */
[----:B------:R0:W-:Y:S01]  /*2910*/  STG.E desc[UR36][R16.64], R3 ;  /* 0x0000000310007986 */ /* 0x0001e2000c101924 */
[----:B------:R-:W-:Y:S05]  /*2920*/  BRA `(.L_x_43) ;  /* 0x0000000c00187947 */ /* 0x000fea0003800000 */
.L_x_47:
[----:B-1----:R-:W-:-:S05]  /*2930*/  IMAD.U32 R0, R3, 0x10000, RZ ;  /* 0x0001000003007824 */ /* 0x002fca00078e00ff */
[----:B------:R-:W-:-:S05]  /*2940*/  F2FP.F16.F32.PACK_AB R0, RZ, R0 ;  /* 0x00000000ff00723e */ /* 0x000fca00000000ff */
[----:B------:R0:W-:Y:S01]  /*2950*/  STG.E.U16 desc[UR36][R16.64], R0 ;  /* 0x0000000010007986 */ /* 0x0001e2000c101524 */
[----:B------:R-:W-:Y:S05]  /*2960*/  BRA `(.L_x_43) ;  /* 0x0000000c00087947 */ /* 0x000fea0003800000 */
.L_x_46:
[----:B------:R-:W-:-:S13]  /*2970*/  ISETP.NE.AND P0, PT, R2, 0x7, PT ;  /* 0x000000070200780c */ /* 0x000fda0003f05270 */
[----:B------:R-:W-:Y:S05]  /*2980*/  @!P0 BRA `(.L_x_48) ;  /* 0x0000000000348947 */ /* 0x000fea0003800000 */
[----:B------:R-:W-:-:S13]  /*2990*/  ISETP.NE.AND P0, PT, R2, 0x8, PT ;  /* 0x000000080200780c */ /* 0x000fda0003f05270 */
[----:B------:R-:W-:Y:S05]  /*29a0*/  @!P0 BRA `(.L_x_49) ;  /* 0x0000000000188947 */ /* 0x000fea0003800000 */
[----:B------:R-:W-:-:S13]  /*29b0*/  ISETP.NE.AND P0, PT, R2, 0x9, PT ;  /* 0x000000090200780c */ /* 0x000fda0003f05270 */
[----:B------:R-:W-:Y:S05]  /*29c0*/  @P0 BRA `(.L_x_42) ;  /* 0x0000000800900947 */ /* 0x000fea0003800000 */
[----:B-1----:R-:W-:Y:S02]  /*29d0*/  IMAD.U32 R2, R3, 0x10000, RZ ;  /* 0x0001000003027824 */ /* 0x002fe400078e00ff */
[----:B------:R-:W-:-:S05]  /*29e0*/  IMAD.MOV.U32 R3, RZ, RZ, RZ ;  /* 0x000000ffff037224 */ /* 0x000fca00078e00ff */
[----:B------:R0:W-:Y:S01]  /*29f0*/  STG.E.64 desc[UR36][R16.64], R2 ;  /* 0x0000000210007986 */ /* 0x0001e2000c101b24 */
[----:B------:R-:W-:Y:S05]  /*2a00*/  BRA `(.L_x_43) ;  /* 0x0000000800e07947 */ /* 0x000fea0003800000 */
.L_x_49:
[----:B-1----:R-:W-:-:S05]  /*2a10*/  IMAD.U32 R3, R3, 0x10000, RZ ;  /* 0x0001000003037824 */ /* 0x002fca00078e00ff */
[----:B------:R-:W-:-:S04]  /*2a20*/  F2FP.F16.F32.PACK_AB R3, RZ, R3 ;  /* 0x00000003ff03723e */ /* 0x000fc800000000ff */
[----:B------:R-:W-:-:S05]  /*2a30*/  PRMT R3, R3, 0x5410, RZ ;  /* 0x0000541003037816 */ /* 0x000fca00000000ff */
[----:B------:R0:W-:Y:S01]  /*2a40*/  STG.E desc[UR36][R16.64], R3 ;  /* 0x0000000310007986 */ /* 0x0001e2000c101924 */
[----:B------:R-:W-:Y:S05]  /*2a50*/  BRA `(.L_x_43) ;  /* 0x0000000800cc7947 */ /* 0x000fea0003800000 */
.L_x_48:
[----:B-1----:R-:W-:-:S04]  /*2a60*/  IMAD.U32 R2, R3, 0x10000, RZ ;  /* 0x0001000003027824 */ /* 0x002fc800078e00ff */
[----:B------:R-:W-:-:S06]  /*2a70*/  FMUL.FTZ R2, R2, 1 ;  /* 0x3f80000002027820 */ /* 0x000fcc0000410000 */
[----:B------:R-:W0:Y:S02]  /*2a80*/  F2F.F64.F32 R2, R2 ;  /* 0x0000000200027310 */ /* 0x000e240000201800 */
[----:B0-----:R0:W-:Y:S01]  /*2a90*/  STG.E.64 desc[UR36][R16.64], R2 ;  /* 0x0000000210007986 */ /* 0x0011e2000c101b24 */
[----:B------:R-:W-:Y:S05]  /*2aa0*/  BRA `(.L_x_43) ;  /* 0x0000000800b87947 */ /* 0x000fea0003800000 */
.L_x_38:
        /* <DEDUP_REMOVED lines=8> */
[----:B-1----:R-:W-:-:S05]  /*2b30*/  IMAD.U32 R3, R3, 0x10000, RZ ;  /* 0x0001000003037824 */ /* 0x002fca00078e00ff */
[----:B------:R-:W-:-:S04]  /*2b40*/  FSETP.NEU.FTZ.AND P0, PT, R3, RZ, PT ;  /* 0x000000ff0300720b */ /* 0x000fc80003f1d000 */
[----:B------:R-:W-:-:S05]  /*2b50*/  SEL R3, RZ, 0x1, !P0 ;  /* 0x00000001ff037807 */ /* 0x000fca0004000000 */
[----:B------:R0:W-:Y:S01]  /*2b60*/  STG.E.U8 desc[UR36][R16.64], R3 ;  /* 0x0000000310007986 */ /* 0x0001e2000c101124 */
[----:B------:R-:W-:Y:S05]  /*2b70*/  BRA `(.L_x_43) ;  /* 0x0000000800847947 */ /* 0x000fea0003800000 */
.L_x_52:
[----:B-1----:R-:W-:Y:S01]  /*2b80*/  IMAD.U32 R3, R3, 0x10000, RZ ;  /* 0x0001000003037824 */ /* 0x002fe200078e00ff */
[----:B------:R-:W-:-:S03]  /*2b90*/  CS2R R6, SRZ ;  /* 0x0000000000067805 */ /* 0x000fc6000001ff00 */
[----:B------:R-:W-:-:S04]  /*2ba0*/  FMUL.FTZ R3, R3, 1 ;  /* 0x3f80000003037820 */ /* 0x000fc80000410000 */
[----:B------:R-:W0:Y:S02]  /*2bb0*/  F2F.F64.F32 R4, R3 ;  /* 0x0000000300047310 */ /* 0x000e240000201800 */
[----:B0-----:R0:W-:Y:S01]  /*2bc0*/  STG.E.128 desc[UR36][R16.64], R4 ;  /* 0x0000000410007986 */ /* 0x0011e2000c101d24 */
[----:B------:R-:W-:Y:S05]  /*2bd0*/  BRA `(.L_x_43) ;  /* 0x00000008006c7947 */ /* 0x000fea0003800000 */
.L_x_51:
[----:B------:R-:W-:-:S13]  /*2be0*/  ISETP.NE.AND P0, PT, R2, 0xf, PT ;  /* 0x0000000f0200780c */ /* 0x000fda0003f05270 */
[----:B------:R-:W-:Y:S05]  /*2bf0*/  @!P0 BRA `(.L_x_53) ;  /* 0x0000000000b48947 */ /* 0x000fea0003800000 */
[----:B------:R-:W-:-:S13]  /*2c00*/  ISETP.NE.AND P0, PT, R2, 0x17, PT ;  /* 0x000000170200780c */ /* 0x000fda0003f05270 */
[----:B------:R-:W-:Y:S05]  /*2c10*/  @!P0 BRA `(.L_x_54) ;  /* 0x0000000000548947 */ /* 0x000fea0003800000 */
[----:B------:R-:W-:-:S13]  /*2c20*/  ISETP.NE.AND P0, PT, R2, 0x18, PT ;  /* 0x000000180200780c */ /* 0x000fda0003f05270 */
[----:B------:R-:W-:Y:S05]  /*2c30*/  @P0 BRA `(.L_x_42) ;  /* 0x0000000400f40947 */ /* 0x000fea0003800000 */
[----:B-1----:R-:W-:Y:S01]  /*2c40*/  IMAD.U32 R5, R3, 0x10000, RZ ;  /* 0x0001000003057824 */ /* 0x002fe200078e00ff */
[----:B------:R-:W-:Y:S04]  /*2c50*/  BSSY B0, `(.L_x_55) ;  /* 0x000000e000007945 */ /* 0x000fe80003800000 */
[C---:B------:R-:W-:Y:S02]  /*2c60*/  LOP3.LUT R2, R5.reuse, 0x7fffffff, RZ, 0xc0, !PT ;  /* 0x7fffffff05027812 */ /* 0x040fe400078ec0ff */
[----:B------:R-:W-:Y:S02]  /*2c70*/  LOP3.LUT R0, R5, 0x80000000, RZ, 0xc0, !PT ;  /* 0x8000000005007812 */ /* 0x000fe400078ec0ff */
[----:B------:R-:W-:Y:S02]  /*2c80*/  ISETP.GT.U32.AND P0, PT, R2, 0x43efffff, PT ;  /* 0x43efffff0200780c */ /* 0x000fe40003f04070 */
[----:B------:R-:W-:Y:S01]  /*2c90*/  SHF.R.U32.HI R3, RZ, 0x18, R0 ;  /* 0x00000018ff037819 */ /* 0x000fe20000011600 */
[----:B------:R-:W-:-:S10]  /*2ca0*/  IMAD.MOV.U32 R0, RZ, RZ, 0x7f ;  /* 0x0000007fff007424 */ /* 0x000fd400078e00ff */
[----:B------:R-:W-:Y:S05]  /*2cb0*/  @P0 BRA `(.L_x_56) ;  /* 0x00000000001c0947 */ /* 0x000fea0003800000 */
[----:B------:R-:W-:-:S13]  /*2cc0*/  ISETP.GE.U32.AND P0, PT, R2, 0x3c800000, PT ;  /* 0x3c8000000200780c */ /* 0x000fda0003f06070 */
[----:B------:R-:W-:Y:S01]  /*2cd0*/  @P0 SHF.R.U32.HI R0, RZ, 0x14, R5 ;  /* 0x00000014ff000819 */ /* 0x000fe20000011605 */
[----:B------:R-:W-:-:S03]  /*2ce0*/  @!P0 FADD.FTZ R2, R2, 16384 ;  /* 0x4680000002028421 */ /* 0x000fc60000010000 */
[----:B------:R-:W-:-:S04]  /*2cf0*/  @P0 LOP3.LUT R0, R0, 0x1, RZ, 0xc0, !PT ;  /* 0x0000000100000812 */ /* 0x000fc800078ec0ff */
[----:B------:R-:W-:-:S04]  /*2d00*/  @P0 IADD3 R0, R5, 0x407ffff, R0 ;  /* 0x0407ffff05000810 */ /* 0x000fc80007ffe000 */
[----:B------:R-:W-:Y:S01]  /*2d10*/  @P0 SHF.R.U32.HI R0, RZ, 0x14, R0 ;  /* 0x00000014ff000819 */ /* 0x000fe20000011600 */
[----:B------:R-:W-:-:S07]  /*2d20*/  @!P0 VIADD R0, R2, 0xb9800000 ;  /* 0xb980000002008836 */ /* 0x000fce0000000000 */
.L_x_56:
[----:B------:R-:W-:Y:S05]  /*2d30*/  BSYNC B0 ;  /* 0x0000000000007941 */ /* 0x000fea0003800000 */
.L_x_55:
[----:B------:R-:W-:-:S05]  /*2d40*/  LOP3.LUT R3, R0, R3, RZ, 0xfc, !PT ;  /* 0x0000000300037212 */ /* 0x000fca00078efcff */
[----:B------:R0:W-:Y:S01]  /*2d50*/  STG.E.U8 desc[UR36][R16.64], R3 ;  /* 0x0000000310007986 */ /* 0x0001e2000c101124 */
[----:B------:R-:W-:Y:S05]  /*2d60*/  BRA `(.L_x_43) ;  /* 0x0000000800087947 */ /* 0x000fea0003800000 */
.L_x_54:
[----:B-1----:R-:W-:Y:S01]  /*2d70*/  IMAD.U32 R3, R3, 0x10000, RZ ;  /* 0x0001000003037824 */ /* 0x002fe200078e00ff */
[----:B------:R-:W-:Y:S04]  /*2d80*/  BSSY B0, `(.L_x_57) ;  /* 0x000000f000007945 */ /* 0x000fe80003800000 */
[----:B------:R-:W-:-:S04]  /*2d90*/  LOP3.LUT R2, R3, 0x7fffffff, RZ, 0xc0, !PT ;  /* 0x7fffffff03027812 */ /* 0x000fc800078ec0ff */
[----:B------:R-:W-:-:S13]  /*2da0*/  ISETP.GT.U32.AND P0, PT, R2, 0x477fffff, PT ;  /* 0x477fffff0200780c */ /* 0x000fda0003f04070 */
[----:B------:R-:W-:Y:S05]  /*2db0*/  @P0 BRA `(.L_x_58) ;  /* 0x0000000000200947 */ /* 0x000fea0003800000 */
[----:B------:R-:W-:-:S13]  /*2dc0*/  ISETP.GE.U32.AND P0, PT, R2, 0x38800000, PT ;  /* 0x388000000200780c */ /* 0x000fda0003f06070 */
[----:B------:R-:W-:Y:S01]  /*2dd0*/  @P0 SHF.R.U32.HI R0, RZ, 0x15, R3 ;  /* 0x00000015ff000819 */ /* 0x000fe20000011603 */
[----:B------:R-:W-:-:S03]  /*2de0*/  @!P0 FADD.FTZ R2, R2, 128 ;  /* 0x4300000002028421 */ /* 0x000fc60000010000 */
[----:B------:R-:W-:-:S04]  /*2df0*/  @P0 LOP3.LUT R0, R0, 0x1, RZ, 0xc0, !PT ;  /* 0x0000000100000812 */ /* 0x000fc800078ec0ff */
[----:B------:R-:W-:-:S04]  /*2e00*/  @P0 IADD3 R0, R3, 0x80fffff, R0 ;  /* 0x080fffff03000810 */ /* 0x000fc80007ffe000 */
[----:B------:R-:W-:Y:S01]  /*2e10*/  @P0 SHF.R.U32.HI R0, RZ, 0x15, R0 ;  /* 0x00000015ff000819 */ /* 0x000fe20000011600 */
[----:B------:R-:W-:Y:S01]  /*2e20*/  @!P0 VIADD R0, R2, 0xbd000000 ;  /* 0xbd00000002008836 */ /* 0x000fe20000000000 */
[----:B------:R-:W-:Y:S06]  /*2e30*/  BRA `(.L_x_59) ;  /* 0x00000000000c7947 */ /* 0x000fec0003800000 */
.L_x_58:
[----:B------:R-:W-:Y:S01]  /*2e40*/  IMAD.MOV.U32 R0, RZ, RZ, 0x7f ;  /* 0x0000007fff007424 */ /* 0x000fe200078e00ff */
[----:B------:R-:W-:-:S04]  /*2e50*/  ISETP.GT.U32.AND P0, PT, R2, 0x7f800000, PT ;  /* 0x7f8000000200780c */ /* 0x000fc80003f04070 */
[----:B------:R-:W-:-:S09]  /*2e60*/  SEL R0, R0, 0x7c, P0 ;  /* 0x0000007c00007807 */ /* 0x000fd20000000000 */
.L_x_59:
[----:B------:R-:W-:Y:S05]  /*2e70*/  BSYNC B0 ;  /* 0x0000000000007941 */ /* 0x000fea0003800000 */
.L_x_57:
[----:B------:R-:W-:-:S04]  /*2e80*/  LOP3.LUT R2, R3, 0x80000000, RZ, 0xc0, !PT ;  /* 0x8000000003027812 */ /* 0x000fc800078ec0ff */
[----:B------:R-:W-:-:S04]  /*2e90*/  SHF.R.U32.HI R3, RZ, 0x18, R2 ;  /* 0x00000018ff037819 */ /* 0x000fc80000011602 */
[----:B------:R-:W-:-:S05]  /*2ea0*/  LOP3.LUT R3, R0, R3, RZ, 0xfc, !PT ;  /* 0x0000000300037212 */ /* 0x000fca00078efcff */
[----:B------:R0:W-:Y:S01]  /*2eb0*/  STG.E.U8 desc[UR36][R16.64], R3 ;  /* 0x0000000310007986 */ /* 0x0001e2000c101124 */
[----:B------:R-:W-:Y:S05]  /*2ec0*/  BRA `(.L_x_43) ;  /* 0x0000000400b07947 */ /* 0x000fea0003800000 */
.L_x_53:
[----:B-1----:R0:W-:Y:S01]  /*2ed0*/  STG.E.U16 desc[UR36][R16.64], R3 ;  /* 0x0000000310007986 */ /* 0x0021e2000c101524 */
[----:B------:R-:W-:Y:S05]  /*2ee0*/  BRA `(.L_x_43) ;  /* 0x0000000400a87947 */ /* 0x000fea0003800000 */
.L_x_50:
        /* <DEDUP_REMOVED lines=8> */
[----:B-1----:R-:W-:-:S06]  /*2f70*/  IMAD.U32 R3, R3, 0x10000, RZ ;  /* 0x0001000003037824 */ /* 0x002fcc00078e00ff */
[----:B------:R-:W0:Y:S02]  /*2f80*/  F2I.FTZ.U32.TRUNC.NTZ R3, R3 ;  /* 0x0000000300037305 */ /* 0x000e24000021f000 */
[----:B0-----:R4:W-:Y:S01]  /*2f90*/  STG.E.U16 desc[UR36][R16.64], R3 ;  /* 0x0000000310007986 */ /* 0x0019e2000c101524 */
[----:B------:R-:W-:Y:S05]  /*2fa0*/  BRA `(.L_x_43) ;  /* 0x0000000400787947 */ /* 0x000fea0003800000 */
.L_x_62:
[----:B-1----:R-:W-:Y:S01]  /*2fb0*/  IMAD.U32 R3, R3, 0x10000, RZ ;  /* 0x0001000003037824 */ /* 0x002fe200078e00ff */
[----:B------:R-:W-:Y:S01]  /*2fc0*/  BSSY B0, `(.L_x_63) ;  /* 0x0000014000007945 */ /* 0x000fe20003800000 */
[----:B------:R-:W-:-:S03]  /*2fd0*/  IMAD.MOV.U32 R8, RZ, RZ, 0x80 ;  /* 0x00000080ff087424 */ /* 0x000fc600078e00ff */
[----:B------:R-:W-:-:S04]  /*2fe0*/  LOP3.LUT R2, R3, 0x7fffffff, RZ, 0xc0, !PT ;  /* 0x7fffffff03027812 */ /* 0x000fc800078ec0ff */
[----:B------:R-:W-:-:S13]  /*2ff0*/  ISETP.GT.U32.AND P0, PT, R2, 0x437fffff, PT ;  /* 0x437fffff0200780c */ /* 0x000fda0003f04070 */
[----:B------:R-:W-:Y:S05]  /*3000*/  @P0 BRA `(.L_x_64) ;  /* 0x00000000003c0947 */ /* 0x000fea0003800000 */
[----:B------:R-:W-:-:S13]  /*3010*/  ISETP.GE.U32.AND P0, PT, R2, 0x3c000000, PT ;  /* 0x3c0000000200780c */ /* 0x000fda0003f06070 */
[----:B------:R-:W-:-:S04]  /*3020*/  @P0 SHF.R.U32.HI R0, RZ, 0x14, R3 ;  /* 0x00000014ff000819 */ /* 0x000fc80000011603 */
[----:B------:R-:W-:-:S04]  /*3030*/  @P0 LOP3.LUT R0, R0, 0x1, RZ, 0xc0, !PT ;  /* 0x0000000100000812 */ /* 0x000fc800078ec0ff */
[----:B------:R-:W-:-:S04]  /*3040*/  @P0 IADD3 R0, R3, 0x487ffff, R0 ;  /* 0x0487ffff03000810 */ /* 0x000fc80007ffe000 */
[----:B------:R-:W-:-:S04]  /*3050*/  @P0 SHF.R.U32.HI R0, RZ, 0x14, R0 ;  /* 0x00000014ff000819 */ /* 0x000fc80000011600 */
[----:B------:R-:W-:Y:S01]  /*3060*/  @P0 LOP3.LUT R0, R0, 0xff, RZ, 0xc0, !PT ;  /* 0x000000ff00000812 */ /* 0x000fe200078ec0ff */
[----:B------:R-:W-:Y:S06]  /*3070*/  @P0 BRA `(.L_x_65) ;  /* 0x0000000000100947 */ /* 0x000fec0003800000 */
[----:B------:R-:W-:Y:S01]  /*3080*/  FADD.FTZ R0, R2, 8192 ;  /* 0x4600000002007421 */ /* 0x000fe20000010000 */
[----:B------:R-:W-:-:S04]  /*3090*/  PRMT R8, RZ, 0x7610, R8 ;  /* 0x00007610ff087816 */ /* 0x000fc80000000008 */
[----:B------:R-:W-:-:S13]  /*30a0*/  LOP3.LUT P0, R0, R0, 0xff, RZ, 0xc0, !PT ;  /* 0x000000ff00007812 */ /* 0x000fda000780c0ff */
[----:B------:R-:W-:Y:S05]  /*30b0*/  @!P0 BRA `(.L_x_64) ;  /* 0x0000000000108947 */ /* 0x000fea0003800000 */
.L_x_65:
[----:B------:R-:W-:-:S04]  /*30c0*/  LOP3.LUT R2, R3, 0x80000000, RZ, 0xc0, !PT ;  /* 0x8000000003027812 */ /* 0x000fc800078ec0ff */
[----:B------:R-:W-:-:S04]  /*30d0*/  SHF.R.U32.HI R3, RZ, 0x18, R2 ;  /* 0x00000018ff037819 */ /* 0x000fc80000011602 */
[----:B------:R-:W-:-:S04]  /*30e0*/  LOP3.LUT R0, R0, R3, RZ, 0xfc, !PT ;  /* 0x0000000300007212 */ /* 0x000fc800078efcff */
[----:B------:R-:W-:-:S07]  /*30f0*/  PRMT R8, R0, 0x7610, R8 ;  /* 0x0000761000087816 */ /* 0x000fce0000000008 */
.L_x_64:
[----:B------:R-:W-:Y:S05]  /*3100*/  BSYNC B0 ;  /* 0x0000000000007941 */ /* 0x000fea0003800000 */
.L_x_63:
[----:B------:R0:W-:Y:S01]  /*3110*/  STG.E.U8 desc[UR36][R16.64], R8 ;  /* 0x0000000810007986 */ /* 0x0001e2000c101124 */
[----:B------:R-:W-:Y:S05]  /*3120*/  BRA `(.L_x_43) ;  /* 0x0000000400187947 */ /* 0x000fea0003800000 */
.L_x_61:
        /* <DEDUP_REMOVED lines=17> */
.L_x_68:
[----:B------:R-:W-:-:S04]  /*3240*/  LOP3.LUT R2, R3, 0x80000000, RZ, 0xc0, !PT ;  /* 0x8000000003027812 */ /* 0x000fc800078ec0ff */
[----:B------:R-:W-:-:S04]  /*3250*/  SHF.R.U32.HI R3, RZ, 0x18, R2 ;  /* 0x00000018ff037819 */ /* 0x000fc80000011602 */
[----:B------:R-:W-:-:S04]  /*3260*/  LOP3.LUT R0, R0, R3, RZ, 0xfc, !PT ;  /* 0x0000000300007212 */ /* 0x000fc800078efcff */
[----:B------:R-:W-:-:S07]  /*3270*/  PRMT R8, R0, 0x7610, R8 ;  /* 0x0000761000087816 */ /* 0x000fce0000000008 */
.L_x_67:
[----:B------:R-:W-:Y:S05]  /*3280*/  BSYNC B0 ;  /* 0x0000000000007941 */ /* 0x000fea0003800000 */
.L_x_66:
[----:B------:R3:W-:Y:S01]  /*3290*/  STG.E.U8 desc[UR36][R16.64], R8 ;  /* 0x0000000810007986 */ /* 0x0007e2000c101124 */
[----:B------:R-:W-:Y:S05]  /*32a0*/  BRA `(.L_x_43) ;  /* 0x0000000000b87947 */ /* 0x000fea0003800000 */
.L_x_60:
[----:B------:R-:W-:-:S13]  /*32b0*/  ISETP.NE.AND P0, PT, R2, 0x1c, PT ;  /* 0x0000001c0200780c */ /* 0x000fda0003f05270 */
[----:B------:R-:W-:Y:S05]  /*32c0*/  @!P0 BRA `(.L_x_69) ;  /* 0x0000000000a48947 */ /* 0x000fea0003800000 */
[----:B------:R-:W-:-:S13]  /*32d0*/  ISETP.NE.AND P0, PT, R2, 0x1d, PT ;  /* 0x0000001d0200780c */ /* 0x000fda0003f05270 */
[----:B------:R-:W-:Y:S05]  /*32e0*/  @!P0 BRA `(.L_x_70) ;  /* 0x00000000008c8947 */ /* 0x000fea0003800000 */
[----:B------:R-:W-:-:S13]  /*32f0*/  ISETP.NE.AND P0, PT, R2, 0x2c, PT ;  /* 0x0000002c0200780c */ /* 0x000fda0003f05270 */
[----:B------:R-:W-:Y:S05]  /*3300*/  @P0 BRA `(.L_x_42) ;  /* 0x0000000000400947 */ /* 0x000fea0003800000 */
[----:B-1----:R-:W-:-:S05]  /*3310*/  IMAD.U32 R3, R3, 0x10000, RZ ;  /* 0x0001000003037824 */ /* 0x002fca00078e00ff */
[----:B------:R-:W-:-:S04]  /*3320*/  SHF.R.U32.HI R4, RZ, 0x17, R3 ;  /* 0x00000017ff047819 */ /* 0x000fc80000011603 */
[----:B------:R-:W-:-:S04]  /*3330*/  LOP3.LUT R2, R4, 0xff, RZ, 0xc0, !PT ;  /* 0x000000ff04027812 */ /* 0x000fc800078ec0ff */
[----:B------:R-:W-:-:S13]  /*3340*/  ISETP.NE.AND P1, PT, R2, 0xff, PT ;  /* 0x000000ff0200780c */ /* 0x000fda0003f25270 */
[--C-:B------:R-:W-:Y:S02]  /*3350*/  @P1 SHF.R.U32.HI R0, RZ, 0x16, R3.reuse ;  /* 0x00000016ff001819 */ /* 0x100fe40000011603 */
[----:B------:R-:W-:Y:S01]  /*3360*/  @P1 LOP3.LUT P0, RZ, R2, 0x3fffff, R3, 0xf8, !PT ;  /* 0x003fffff02ff1812 */ /* 0x000fe2000780f803 */
[----:B------:R-:W-:Y:S01]  /*3370*/  IMAD.MOV.U32 R3, RZ, RZ, 0xff ;  /* 0x000000ffff037424 */ /* 0x000fe200078e00ff */
[----:B------:R-:W-:-:S04]  /*3380*/  @P1 LOP3.LUT R0, R0, 0x1, RZ, 0xc0, !PT ;  /* 0x0000000100001812 */ /* 0x000fc800078ec0ff */
[----:B------:R-:W-:Y:S01]  /*3390*/  @P1 ISETP.EQ.U32.AND P2, PT, R0, 0x1, P0 ;  /* 0x000000010000180c */ /* 0x000fe20000742070 */
[----:B------:R-:W-:Y:S01]  /*33a0*/  @P1 VIADD R0, R4, 0x1 ;  /* 0x0000000104001836 */ /* 0x000fe20000000000 */
[----:B------:R-:W-:Y:S02]  /*33b0*/  PLOP3.LUT P0, PT, PT, PT, PT, 0x80, 0x0 ;  /* 0x000000000000781c */ /* 0x000fe40003f0f070 */
[----:B------:R-:W-:-:S13]  /*33c0*/  @P1 PLOP3.LUT P0, PT, P2, PT, PT, 0x80, 0x0 ;  /* 0x000000000000181c */ /* 0x000fda000170f070 */
[----:B------:R-:W-:-:S04]  /*33d0*/  @!P0 IMAD.MOV R0, RZ, RZ, R4 ;  /* 0x000000ffff008224 */ /* 0x000fc800078e0204 */
[----:B------:R-:W-:-:S05]  /*33e0*/  @P1 IMAD.MOV.U32 R3, RZ, RZ, R0 ;  /* 0x000000ffff031224 */ /* 0x000fca00078e0000 */
[----:B------:R1:W-:Y:S01]  /*33f0*/  STG.E.U8 desc[UR36][R16.64], R3 ;  /* 0x0000000310007986 */ /* 0x0003e2000c101124 */
[----:B------:R-:W-:Y:S05]  /*3400*/  BRA `(.L_x_43) ;  /* 0x0000000000607947 */ /* 0x000fea0003800000 */
.L_x_42:
[----:B------:R-:W-:Y:S01]  /*3410*/  MOV R2, 0x0 ;  /* 0x0000000000027802 */ /* 0x000fe20000000f00 */
[----:B------:R-:W-:Y:S01]  /*3420*/  ULDC.64 UR4, c[0x4][0x158] ;  /* 0x0100560000047ab9 */ /* 0x000fe20000000a00 */
[----:B------:R-:W-:Y:S01]  /*3430*/  ULDC.64 UR6, c[0x4][0x160] ;  /* 0x0100580000067ab9 */ /* 0x000fe20000000a00 */
[----:B------:R-:W-:Y:S02]  /*3440*/  IMAD.U32 R4, RZ, RZ, UR4 ;  /* 0x00000004ff047e24 */ /* 0x000fe4000f8e00ff */
[----:B------:R-:W-:Y:S01]  /*3450*/  IMAD.U32 R5, RZ, RZ, UR5 ;  /* 0x00000005ff057e24 */ /* 0x000fe2000f8e00ff */
[----:B-1----:R-:W0:Y:S01]  /*3460*/  LDC.64 R2, c[0x4][R2] ;  /* 0x0100000002027b82 */ /* 0x002e220000000a00 */
[----:B------:R-:W-:Y:S01]  /*3470*/  ULDC.64 UR4, c[0x4][0x70] ;  /* 0x01001c0000047ab9 */ /* 0x000fe20000000a00 */
[----:B------:R-:W-:Y:S01]  /*3480*/  IMAD.U32 R6, RZ, RZ, UR6 ;  /* 0x00000006ff067e24 */ /* 0x000fe2000f8e00ff */
[----:B------:R-:W-:Y:S01]  /*3490*/  MOV R10, UR4 ;  /* 0x00000004000a7c02 */ /* 0x000fe20008000f00 */
[----:B------:R-:W-:-:S02]  /*34a0*/  IMAD.U32 R7, RZ, RZ, UR7 ;  /* 0x00000007ff077e24 */ /* 0x000fc4000f8e00ff */
[----:B------:R-:W-:Y:S02]  /*34b0*/  IMAD.U32 R11, RZ, RZ, UR5 ;  /* 0x00000005ff0b7e24 */ /* 0x000fe4000f8e00ff */
[----:B------:R-:W-:Y:S02]  /*34c0*/  IMAD.MOV.U32 R8, RZ, RZ, 0x65 ;  /* 0x00000065ff087424 */ /* 0x000fe400078e00ff */
[----:B------:R-:W-:Y:S02]  /*34d0*/  IMAD.MOV.U32 R12, RZ, RZ, 0x1 ;  /* 0x00000001ff0c7424 */ /* 0x000fe400078e00ff */
[----:B------:R-:W-:-:S07]  /*34e0*/  IMAD.MOV.U32 R13, RZ, RZ, RZ ;  /* 0x000000ffff0d7224 */ /* 0x000fce00078e00ff */
[----:B------:R-:W-:-:S07]  /*34f0*/  LEPC R20, `(.L_x_71) ;  /* 0x000000001014794e */ /* 0x000fce0000000000 */
[----:B0-----:R-:W-:Y:S05]  /*3500*/  CALL.ABS.NOINC R2 ;  /* 0x0000000002007343 */ /* 0x001fea0003c00000 */
.L_x_71:
[----:B------:R-:W-:Y:S05]  /*3510*/  BRA `(.L_x_43) ;  /* 0x00000000001c7947 */ /* 0x000fea0003800000 */
.L_x_70:
[----:B-1----:R-:W-:-:S06]  /*3520*/  IMAD.U32 R3, R3, 0x10000, RZ ;  /* 0x0001000003037824 */ /* 0x002fcc00078e00ff */
[----:B------:R-:W0:Y:S02]  /*3530*/  F2I.U64.TRUNC R2, R3 ;  /* 0x0000000300027311 */ /* 0x000e24000020d800 */
[----:B0-----:R2:W-:Y:S01]  /*3540*/  STG.E.64 desc[UR36][R16.64], R2 ;  /* 0x0000000210007986 */ /* 0x0015e2000c101b24 */
[----:B------:R-:W-:Y:S05]  /*3550*/  BRA `(.L_x_43) ;  /* 0x00000000000c7947 */ /* 0x000fea0003800000 */
.L_x_69:
[----:B-1----:R-:W-:-:S06]  /*3560*/  IMAD.U32 R3, R3, 0x10000, RZ ;  /* 0x0001000003037824 */ /* 0x002fcc00078e00ff */
[----:B------:R-:W0:Y:S02]  /*3570*/  F2I.FTZ.U32.TRUNC.NTZ R3, R3 ;  /* 0x0000000300037305 */ /* 0x000e24000021f000 */
[----:B0-----:R0:W-:Y:S02]  /*3580*/  STG.E desc[UR36][R16.64], R3 ;  /* 0x0000000310007986 */ /* 0x0011e4000c101924 */
.L_x_43:
[----:B------:R-:W-:-:S04]  /*3590*/  IMAD R18, R23, 0x200, R18 ;  /* 0x0000020017127824 */ /* 0x000fc800078e0212 */
[----:B------:R-:W-:-:S07]  /*35a0*/  VIADD R19, R18, 0x80 ;  /* 0x0000008012137836 */ /* 0x000fce0000000000 */
.L_x_1:
[----:B------:R-:W-:Y:S05]  /*35b0*/  BSYNC B6 ;  /* 0x0000000000067941 */ /* 0x000fea0003800000 */
.L_x_0:
[----:B------:R-:W-:Y:S01]  /*35c0*/  ULDC UR4, c[0x0][0x210] ;  /* 0x0000840000047ab9 */ /* 0x000fe20000000800 */
[----:B------:R-:W-:Y:S01]  /*35d0*/  BSSY B6, `(.L_x_72) ;  /* 0x0000353000067945 */ /* 0x000fe20003800000 */
[----:B------:R-:W-:-:S13]  /*35e0*/  ISETP.GE.AND P0, PT, R19, UR4, PT ;  /* 0x0000000413007c0c */ /* 0x000fda000bf06270 */
[----:B------:R-:W-:Y:S05]  /*35f0*/  @P0 BRA `(.L_x_73) ;  /* 0x0000003400400947 */ /* 0x000fea0003800000 */
[----:B0-----:R-:W0:Y:S01]  /*3600*/  LDC R6, c[0x0][0x218] ;  /* 0x00008600ff067b82 */ /* 0x001e220000000800 */
[----:B------:R-:W-:Y:S02]  /*3610*/  IMAD.MOV.U32 R0, RZ, RZ, RZ ;  /* 0x000000ffff007224 */ /* 0x000fe400078e00ff */
[----:B-1234-:R-:W-:Y:S01]  /*3620*/  IMAD.MOV.U32 R16, RZ, RZ, RZ ;  /* 0x000000ffff107224 */ /* 0x01efe200078e00ff */
[----:B0-----:R-:W-:-:S13]  /*3630*/  ISETP.NE.AND P0, PT, R6, RZ, PT ;  /* 0x000000ff0600720c */ /* 0x001fda0003f05270 */
[----:B------:R-:W-:Y:S05]  /*3640*/  @!P0 BRA `(.L_x_74) ;  /* 0x0000001000a88947 */ /* 0x000fea0003800000 */
        /* <DEDUP_REMOVED lines=180> */
[----:B------:R-:W-:Y:S01]  /*4190*/  HFMA2.MMA R2, -RZ, RZ, 0, 0 ;  /* 0x00000000ff027435 */ /* 0x000fe200000001ff */
[----:B------:R-:W-:Y:S01]  /*41a0*/  ULDC.64 UR6, c[0x0][0x2d0] ;  /* 0x0000b40000067ab9 */ /* 0x000fe20000000a00 */
[----:B------:R-:W-:Y:S01]  /*41b0*/  ULDC UR4, c[0x0][0x2d8] ;  /* 0x0000b60000047ab9 */ /* 0x000fe20000000800 */
[----:B------:R-:W-:-:S07]  /*41c0*/  ISETP.NE.AND P0, PT, R6, 0x10, PT ;  /* 0x000000100600780c */ /* 0x000fce0003f05270 */
        /* <DEDUP_REMOVED lines=114> */
.L_x_74:
        /* <DEDUP_REMOVED lines=22> */
.L_x_78:
[----:B------:R-:W2:Y:S02]  /*4a50*/  LDG.E.U8 R2, desc[UR36][R2.64] ;  /* 0x0000002402027981 */ /* 0x000ea4000c1e1100 */
[----:B--2---:R-:W-:-:S04]  /*4a60*/  I2FP.F32.U32 R0, R2 ;  /* 0x0000000200007245 */ /* 0x004fc80000201000 */
[----:B------:R-:W-:Y:S01]  /*4a70*/  F2FP.BF16.F32.PACK_AB R0, RZ, R0 ;  /* 0x00000000ff00723e */ /* 0x000fe200000010ff */
[----:B------:R-:W-:Y:S06]  /*4a80*/  BRA `(.L_x_80) ;  /* 0x0000000c00907947 */ /* 0x000fec0003800000 */
.L_x_77:
        /* <DEDUP_REMOVED lines=10> */
.L_x_82:
[----:B------:R-:W2:Y:S02]  /*4b30*/  LDG.E R2, desc[UR36][R2.64] ;  /* 0x0000002402027981 */ /* 0x000ea4000c1e1900 */
[----:B--2---:R-:W-:-:S04]  /*4b40*/  I2FP.F32.S32 R0, R2 ;  /* 0x0000000200007245 */ /* 0x004fc80000201400 */
[----:B------:R-:W-:Y:S01]  /*4b50*/  F2FP.BF16.F32.PACK_AB R0, RZ, R0 ;  /* 0x00000000ff00723e */ /* 0x000fe200000010ff */
[----:B------:R-:W-:Y:S06]  /*4b60*/  BRA `(.L_x_80) ;  /* 0x0000000c00587947 */ /* 0x000fec0003800000 */
.L_x_81:
[----:B------:R-:W2:Y:S02]  /*4b70*/  LDG.E.U16 R2, desc[UR36][R2.64] ;  /* 0x0000002402027981 */ /* 0x000ea4000c1e1500 */
[----:B--2---:R-:W0:Y:S02]  /*4b80*/  I2F.S16 R0, R2 ;  /* 0x0000000200007306 */ /* 0x004e240000101400 */
[----:B0-----:R-:W-:Y:S01]  /*4b90*/  F2FP.BF16.F32.PACK_AB R0, RZ, R0 ;  /* 0x00000000ff00723e */ /* 0x001fe200000010ff */
[----:B------:R-:W-:Y:S06]  /*4ba0*/  BRA `(.L_x_80) ;  /* 0x0000000c00487947 */ /* 0x000fec0003800000 */
.L_x_76:
        /* <DEDUP_REMOVED lines=9> */
.L_x_84:
[----:B------:R-:W2:Y:S02]  /*4c40*/  LDG.E.U16 R0, desc[UR36][R2.64] ;  /* 0x0000002402007981 */ /* 0x000ea4000c1e1500 */
[----:B--2---:R-:W-:-:S05]  /*4c50*/  HADD2.F32 R0, -RZ, R0.H0_H0 ;  /* 0x20000000ff007230 */ /* 0x004fca0000004100 */
[----:B------:R-:W-:Y:S01]  /*4c60*/  F2FP.BF16.F32.PACK_AB R0, RZ, R0 ;  /* 0x00000000ff00723e */ /* 0x000fe200000010ff */
[----:B------:R-:W-:Y:S06]  /*4c70*/  BRA `(.L_x_80) ;  /* 0x0000000c00147947 */ /* 0x000fec0003800000 */
.L_x_83:
        /* <DEDUP_REMOVED lines=9> */
.L_x_86:
[----:B------:R-:W2:Y:S02]  /*4d10*/  LDG.E.U16 R2, desc[UR36][R2.64] ;  /* 0x0000002402027981 */ /* 0x000ea4000c1e1500 */
[----:B--2---:R-:W-:-:S05]  /*4d20*/  HADD2.F32 R0, -RZ, R2.H0_H0 ;  /* 0x20000002ff007230 */ /* 0x004fca0000004100 */
[----:B------:R-:W-:Y:S01]  /*4d30*/  F2FP.BF16.F32.PACK_AB R0, RZ, R0 ;  /* 0x00000000ff00723e */ /* 0x000fe200000010ff */
[----:B------:R-:W-:Y:S06]  /*4d40*/  BRA `(.L_x_80) ;  /* 0x0000000800e07947 */ /* 0x000fec0003800000 */
.L_x_85:
        /* <DEDUP_REMOVED lines=8> */
.L_x_75:
        /* <DEDUP_REMOVED lines=13> */
.L_x_89:
        /* <DEDUP_REMOVED lines=8> */
.L_x_88:
        /* <DEDUP_REMOVED lines=28> */
.L_x_91:
        /* <DEDUP_REMOVED lines=15> */
.L_x_90:
[----:B------:R0:W5:Y:S01]  /*51d0*/  LDG.E.U16 R0, desc[UR36][R2.64] ;  /* 0x0000002402007981 */ /* 0x000162000c1e1500 */
[----:B------:R-:W-:Y:S05]  /*51e0*/  BRA `(.L_x_80) ;  /* 0x0000000400b87947 */ /* 0x000fea0003800000 */
.L_x_87:
        /* <DEDUP_REMOVED lines=12> */
.L_x_94:
        /* <DEDUP_REMOVED lines=21> */
.L_x_98:
[----:B------:R-:W-:Y:S05]  /*5400*/  BSYNC B1 ;  /* 0x0000000000017941 */ /* 0x000fea0003800000 */
.L_x_97:
[----:B------:R-:W-:Y:S01]  /*5410*/  LEA R3, R0, 0x3b800000, 0x17 ;  /* 0x3b80000000037811 */ /* 0x000fe200078eb8ff */
[----:B------:R-:W-:-:S05]  /*5420*/  IMAD.SHL.U32 R0, R2, 0x100000, RZ ;  /* 0x0010000002007824 */ /* 0x000fca00078e00ff */
[----:B------:R-:W-:-:S07]  /*5430*/  LOP3.LUT R0, R3, R0, R4, 0xfe, !PT ;  /* 0x0000000003007212 */ /* 0x000fce00078efe04 */
.L_x_96:
[----:B------:R-:W-:Y:S05]  /*5440*/  BSYNC B0 ;  /* 0x0000000000007941 */ /* 0x000fea0003800000 */
.L_x_95:
[----:B------:R-:W-:Y:S01]  /*5450*/  F2FP.BF16.F32.PACK_AB R0, RZ, R0 ;  /* 0x00000000ff00723e */ /* 0x000fe200000010ff */
[----:B------:R-:W-:Y:S06]  /*5460*/  BRA `(.L_x_80) ;  /* 0x0000000400187947 */ /* 0x000fec0003800000 */
.L_x_93:
        /* <DEDUP_REMOVED lines=21> */
.L_x_102:
[----:B------:R-:W-:Y:S05]  /*55c0*/  BSYNC B1 ;  /* 0x0000000000017941 */ /* 0x000fea0003800000 */
.L_x_101:
[----:B------:R-:W-:Y:S01]  /*55d0*/  LEA R3, R0, 0x37800000, 0x17 ;  /* 0x3780000000037811 */ /* 0x000fe200078eb8ff */
[----:B------:R-:W-:-:S05]  /*55e0*/  IMAD.SHL.U32 R0, R2, 0x200000, RZ ;  /* 0x0020000002007824 */ /* 0x000fca00078e00ff */
[----:B------:R-:W-:-:S07]  /*55f0*/  LOP3.LUT R0, R3, R0, R4, 0xfe, !PT ;  /* 0x0000000003007212 */ /* 0x000fce00078efe04 */
.L_x_100:
[----:B------:R-:W-:Y:S05]  /*5600*/  BSYNC B0 ;  /* 0x0000000000007941 */ /* 0x000fea0003800000 */
.L_x_99:
[----:B------:R-:W-:Y:S01]  /*5610*/  F2FP.BF16.F32.PACK_AB R0, RZ, R0 ;  /* 0x00000000ff00723e */ /* 0x000fe200000010ff */
[----:B------:R-:W-:Y:S06]  /*5620*/  BRA `(.L_x_80) ;  /* 0x0000000000a87947 */ /* 0x000fec0003800000 */
.L_x_92:
        /* <DEDUP_REMOVED lines=8> */
[----:B------:R-:W-:Y:S02]  /*56b0*/  MOV R0, 0x400000 ;  /* 0x0040000000007802 */ /* 0x000fe40000000f00 */
[----:B--2---:R-:W-:-:S13]  /*56c0*/  ISETP.NE.AND P0, PT, R2, RZ, PT ;  /* 0x000000ff0200720c */ /* 0x004fda0003f05270 */
[----:B------:R-:W-:Y:S05]  /*56d0*/  @!P0 BRA `(.L_x_106) ;  /* 0x00000000000c8947 */ /* 0x000fea0003800000 */
[----:B------:R-:W-:-:S13]  /*56e0*/  ISETP.NE.AND P0, PT, R2, 0xff, PT ;  /* 0x000000ff0200780c */ /* 0x000fda0003f05270 */
[----:B------:R-:W-:Y:S02]  /*56f0*/  @!P0 IMAD.MOV.U32 R0, RZ, RZ, 0x7f800001 ;  /* 0x7f800001ff008424 */ /* 0x000fe400078e00ff */
[----:B------:R-:W-:-:S07]  /*5700*/  @P0 IMAD.SHL.U32 R0, R2, 0x800000, RZ ;  /* 0x0080000002000824 */ /* 0x000fce00078e00ff */
.L_x_106:
[----:B------:R-:W-:Y:S05]  /*5710*/  BSYNC B0 ;  /* 0x0000000000007941 */ /* 0x000fea0003800000 */
.L_x_105:
[----:B------:R-:W-:Y:S01]  /*5720*/  F2FP.BF16.F32.PACK_AB R0, RZ, R0 ;  /* 0x00000000ff00723e */ /* 0x000fe200000010ff */
[----:B------:R-:W-:Y:S06]  /*5730*/  BRA `(.L_x_80) ;  /* 0x0000000000647947 */ /* 0x000fec0003800000 */
.L_x_79:
[----:B------:R-:W-:Y:S01]  /*5740*/  MOV R2, 0x0 ;  /* 0x0000000000027802 */ /* 0x000fe20000000f00 */
[----:B------:R-:W-:Y:S01]  /*5750*/  ULDC.64 UR4, c[0x4][0x158] ;  /* 0x0100560000047ab9 */ /* 0x000fe20000000a00 */
[----:B------:R-:W-:Y:S01]  /*5760*/  ULDC.64 UR6, c[0x4][0x68] ;  /* 0x01001a0000067ab9 */ /* 0x000fe20000000a00 */
[----:B------:R-:W-:Y:S02]  /*5770*/  IMAD.U32 R4, RZ, RZ, UR4 ;  /* 0x00000004ff047e24 */ /* 0x000fe4000f8e00ff */
        /* <DEDUP_REMOVED lines=8> */
[----:B------:R-:W-:Y:S02]  /*5800*/  IMAD.MOV.U32 R12, RZ, RZ, 0x1 ;  /* 0x00000001ff0c7424 */ /* 0x000fe400078e00ff */
[----:B------:R-:W-:-:S07]  /*5810*/  IMAD.MOV.U32 R13, RZ, RZ, RZ ;  /* 0x000000ffff0d7224 */ /* 0x000fce00078e00ff */
[----:B------:R-:W-:-:S07]  /*5820*/  LEPC R20, `(.L_x_107) ;  /* 0x000000001014794e */ /* 0x000fce0000000000 */
[----:B0-----:R-:W-:Y:S05]  /*5830*/  CALL.ABS.NOINC R2 ;  /* 0x0000000002007343 */ /* 0x001fea0003c00000 */
.L_x_107:
[----:B------:R-:W-:Y:S01]  /*5840*/  PRMT R0, RZ, 0x7610, R0 ;  /* 0x00007610ff007816 */ /* 0x000fe20000000000 */
[----:B------:R-:W-:Y:S06]  /*5850*/  BRA `(.L_x_80) ;  /* 0x00000000001c7947 */ /* 0x000fec0003800000 */
.L_x_104:
[----:B------:R-:W2:Y:S02]  /*5860*/  LDG.E.64 R2, desc[UR36][R2.64] ;  /* 0x0000002402027981 */ /* 0x000ea4000c1e1b00 */
[----:B--2---:R-:W0:Y:S02]  /*5870*/  I2F.U64 R0, R2 ;  /* 0x0000000200007312 */ /* 0x004e240000301000 */
[----:B0-----:R-:W-:Y:S01]  /*5880*/  F2FP.BF16.F32.PACK_AB R0, RZ, R0 ;  /* 0x00000000ff00723e */ /* 0x001fe200000010ff */
[----:B------:R-:W-:Y:S06]  /*5890*/  BRA `(.L_x_80) ;  /* 0x00000000000c7947 */ /* 0x000fec0003800000 */
.L_x_103:
[----:B------:R-:W2:Y:S02]  /*58a0*/  LDG.E R2, desc[UR36][R2.64] ;  /* 0x0000002402027981 */ /* 0x000ea4000c1e1900 */
[----:B--2---:R-:W-:-:S04]  /*58b0*/  I2FP.F32.U32 R0, R2 ;  /* 0x0000000200007245 */ /* 0x004fc80000201000 */
[----:B------:R-:W-:-:S07]  /*58c0*/  F2FP.BF16.F32.PACK_AB R0, RZ, R0 ;  /* 0x00000000ff00723e */ /* 0x000fce00000010ff */
.L_x_80:
        /* <DEDUP_REMOVED lines=40> */
.L_x_109:
[----:B------:R-:W-:Y:S05]  /*5b50*/  BSYNC B0 ;  /* 0x0000000000007941 */ /* 0x000fea0003800000 */
.L_x_108:
        /* <DEDUP_REMOVED lines=20> */
.L_x_113:
[----:B-1----:R-:W-:-:S06]  /*5ca0*/  IMAD.U32 R3, R3, 0x10000, RZ ;  /* 0x0001000003037824 */ /* 0x002fcc00078e00ff */
[----:B------:R-:W0:Y:S02]  /*5cb0*/  F2I.S64.TRUNC R2, R3 ;  /* 0x0000000300027311 */ /* 0x000e24000020d900 */
[----:B0-----:R4:W-:Y:S01]  /*5cc0*/  STG.E.U8 desc[UR36][R16.64], R2 ;  /* 0x0000000210007986 */ /* 0x0019e2000c101124 */
[----:B------:R-:W-:Y:S05]  /*5cd0*/  BRA `(.L_x_115) ;  /* 0x0000000c00847947 */ /* 0x000fea0003800000 */
.L_x_112:
        /* <DEDUP_REMOVED lines=10> */
.L_x_117:
[----:B-1----:R-:W-:-:S06]  /*5d80*/  IMAD.U32 R3, R3, 0x10000, RZ ;  /* 0x0001000003037824 */ /* 0x002fcc00078e00ff */
[----:B------:R-:W0:Y:S02]  /*5d90*/  F2I.FTZ.TRUNC.NTZ R3, R3 ;  /* 0x0000000300037305 */ /* 0x000e24000021f100 */
[----:B0-----:R2:W-:Y:S01]  /*5da0*/  STG.E desc[UR36][R16.64], R3 ;  /* 0x0000000310007986 */ /* 0x0015e2000c101924 */
[----:B------:R-:W-:Y:S05]  /*5db0*/  BRA `(.L_x_115) ;  /* 0x0000000c004c7947 */ /* 0x000fea0003800000 */
.L_x_116:
[----:B-1----:R-:W-:-:S06]  /*5dc0*/  IMAD.U32 R3, R3, 0x10000, RZ ;  /* 0x0001000003037824 */ /* 0x002fcc00078e00ff */
[----:B------:R-:W0:Y:S02]  /*5dd0*/  F2I.FTZ.TRUNC.NTZ R3, R3 ;  /* 0x0000000300037305 */ /* 0x000e24000021f100 */
[----:B0-----:R0:W-:Y:S01]  /*5de0*/  STG.E.U16 desc[UR36][R16.64], R3 ;  /* 0x0000000310007986 */ /* 0x0011e2000c101524 */
[----:B------:R-:W-:Y:S05]  /*5df0*/  BRA `(.L_x_115) ;  /* 0x0000000c003c7947 */ /* 0x000fea0003800000 */
.L_x_111:
        /* <DEDUP_REMOVED lines=9> */
.L_x_119:
[----:B-1----:R-:W-:-:S05]  /*5e90*/  IMAD.U32 R0, R3, 0x10000, RZ ;  /* 0x0001000003007824 */ /* 0x002fca00078e00ff */
[----:B------:R-:W-:-:S05]  /*5ea0*/  F2FP.F16.F32.PACK_AB R0, RZ, R0 ;  /* 0x00000000ff00723e */ /* 0x000fca00000000ff */
[----:B------:R0:W-:Y:S01]  /*5eb0*/  STG.E.U16 desc[UR36][R16.64], R0 ;  /* 0x0000000010007986 */ /* 0x0001e2000c101524 */
[----:B------:R-:W-:Y:S05]  /*5ec0*/  BRA `(.L_x_115) ;  /* 0x0000000c00087947 */ /* 0x000fea0003800000 */
.L_x_118:
        /* <DEDUP_REMOVED lines=10> */
.L_x_121:
[----:B-1----:R-:W-:-:S05]  /*5f70*/  IMAD.U32 R3, R3, 0x10000, RZ ;  /* 0x0001000003037824 */ /* 0x002fca00078e00ff */
[----:B------:R-:W-:-:S04]  /*5f80*/  F2FP.F16.F32.PACK_AB R3, RZ, R3 ;  /* 0x00000003ff03723e */ /* 0x000fc800000000ff */
[----:B------:R-:W-:-:S05]  /*5f90*/  PRMT R3, R3, 0x5410, RZ ;  /* 0x0000541003037816 */ /* 0x000fca00000000ff */
[----:B------:R0:W-:Y:S01]  /*5fa0*/  STG.E desc[UR36][R16.64], R3 ;  /* 0x0000000310007986 */ /* 0x0001e2000c101924 */
[----:B------:R-:W-:Y:S05]  /*5fb0*/  BRA `(.L_x_115) ;  /* 0x0000000800cc7947 */ /* 0x000fea0003800000 */
.L_x_120:
[----:B-1----:R-:W-:-:S04]  /*5fc0*/  IMAD.U32 R2, R3, 0x10000, RZ ;  /* 0x0001000003027824 */ /* 0x002fc800078e00ff */
[----:B------:R-:W-:-:S06]  /*5fd0*/  FMUL.FTZ R2, R2, 1 ;  /* 0x3f80000002027820 */ /* 0x000fcc0000410000 */
[----:B------:R-:W0:Y:S02]  /*5fe0*/  F2F.F64.F32 R2, R2 ;  /* 0x0000000200027310 */ /* 0x000e240000201800 */
[----:B0-----:R0:W-:Y:S01]  /*5ff0*/  STG.E.64 desc[UR36][R16.64], R2 ;  /* 0x0000000210007986 */ /* 0x0011e2000c101b24 */
[----:B------:R-:W-:Y:S05]  /*6000*/  BRA `(.L_x_115) ;  /* 0x0000000800b87947 */ /* 0x000fea0003800000 */
.L_x_110:
        /* <DEDUP_REMOVED lines=13> */
.L_x_124:
[----:B-1----:R-:W-:Y:S01]  /*60e0*/  IMAD.U32 R3, R3, 0x10000, RZ ;  /* 0x0001000003037824 */ /* 0x002fe200078e00ff */
[----:B------:R-:W-:-:S03]  /*60f0*/  CS2R R6, SRZ ;  /* 0x0000000000067805 */ /* 0x000fc6000001ff00 */
[----:B------:R-:W-:-:S04]  /*6100*/  FMUL.FTZ R3, R3, 1 ;  /* 0x3f80000003037820 */ /* 0x000fc80000410000 */
[----:B------:R-:W0:Y:S02]  /*6110*/  F2F.F64.F32 R4, R3 ;  /* 0x0000000300047310 */ /* 0x000e240000201800 */
[----:B0-----:R0:W-:Y:S01]  /*6120*/  STG.E.128 desc[UR36][R16.64], R4 ;  /* 0x0000000410007986 */ /* 0x0011e2000c101d24 */
[----:B------:R-:W-:Y:S05]  /*6130*/  BRA `(.L_x_115) ;  /* 0x00000008006c7947 */ /* 0x000fea0003800000 */
.L_x_123:
        /* <DEDUP_REMOVED lines=21> */
.L_x_128:
[----:B------:R-:W-:Y:S05]  /*6290*/  BSYNC B0 ;  /* 0x0000000000007941 */ /* 0x000fea0003800000 */
.L_x_127:
[----:B------:R-:W-:-:S05]  /*62a0*/  LOP3.LUT R3, R0, R3, RZ, 0xfc, !PT ;  /* 0x0000000300037212 */ /* 0x000fca00078efcff */
[----:B------:R0:W-:Y:S01]  /*62b0*/  STG.E.U8 desc[UR36][R16.64], R3 ;  /* 0x0000000310007986 */ /* 0x0001e2000c101124 */
[----:B------:R-:W-:Y:S05]  /*62c0*/  BRA `(.L_x_115) ;  /* 0x0000000800087947 */ /* 0x000fea0003800000 */
.L_x_126:
        /* <DEDUP_REMOVED lines=13> */
.L_x_130:
[----:B------:R-:W-:Y:S01]  /*63a0*/  IMAD.MOV.U32 R0, RZ, RZ, 0x7f ;  /* 0x0000007fff007424 */ /* 0x000fe200078e00ff */
[----:B------:R-:W-:-:S04]  /*63b0*/  ISETP.GT.U32.AND P0, PT, R2, 0x7f800000, PT ;  /* 0x7f8000000200780c */ /* 0x000fc80003f04070 */
[----:B------:R-:W-:-:S09]  /*63c0*/  SEL R0, R0, 0x7c, P0 ;  /* 0x0000007c00007807 */ /* 0x000fd20000000000 */
.L_x_131:
[----:B------:R-:W-:Y:S05]  /*63d0*/  BSYNC B0 ;  /* 0x0000000000007941 */ /* 0x000fea0003800000 */
.L_x_129:
[----:B------:R-:W-:-:S04]  /*63e0*/  LOP3.LUT R2, R3, 0x80000000, RZ, 0xc0, !PT ;  /* 0x8000000003027812 */ /* 0x000fc800078ec0ff */
[----:B------:R-:W-:-:S04]  /*63f0*/  SHF.R.U32.HI R3, RZ, 0x18, R2 ;  /* 0x00000018ff037819 */ /* 0x000fc80000011602 */
[----:B------:R-:W-:-:S05]  /*6400*/  LOP3.LUT R3, R0, R3, RZ, 0xfc, !PT ;  /* 0x0000000300037212 */ /* 0x000fca00078efcff */
[----:B------:R0:W-:Y:S01]  /*6410*/  STG.E.U8 desc[UR36][R16.64], R3 ;  /* 0x0000000310007986 */ /* 0x0001e2000c101124 */
[----:B------:R-:W-:Y:S05]  /*6420*/  BRA `(.L_x_115) ;  /* 0x0000000400b07947 */ /* 0x000fea0003800000 */
.L_x_125:
[----:B-1----:R0:W-:Y:S01]  /*6430*/  STG.E.U16 desc[UR36][R16.64], R3 ;  /* 0x0000000310007986 */ /* 0x0021e2000c101524 */
[----:B------:R-:W-:Y:S05]  /*6440*/  BRA `(.L_x_115) ;  /* 0x0000000400a87947 */ /* 0x000fea0003800000 */
.L_x_122:
        /* <DEDUP_REMOVED lines=12> */
.L_x_134:
        /* <DEDUP_REMOVED lines=17> */
.L_x_137:
[----:B------:R-:W-:-:S04]  /*6620*/  LOP3.LUT R2, R3, 0x80000000, RZ, 0xc0, !PT ;  /* 0x8000000003027812 */ /* 0x000fc800078ec0ff */
[----:B------:R-:W-:-:S04]  /*6630*/  SHF.R.U32.HI R3, RZ, 0x18, R2 ;  /* 0x00000018ff037819 */ /* 0x000fc80000011602 */
[----:B------:R-:W-:-:S04]  /*6640*/  LOP3.LUT R0, R0, R3, RZ, 0xfc, !PT ;  /* 0x0000000300007212 */ /* 0x000fc800078efcff */
[----:B------:R-:W-:-:S07]  /*6650*/  PRMT R8, R0, 0x7610, R8 ;  /* 0x0000761000087816 */ /* 0x000fce0000000008 */
.L_x_136:
[----:B------:R-:W-:Y:S05]  /*6660*/  BSYNC B0 ;  /* 0x0000000000007941 */ /* 0x000fea0003800000 */
.L_x_135:
[----:B------:R0:W-:Y:S01]  /*6670*/  STG.E.U8 desc[UR36][R16.64], R8 ;  /* 0x0000000810007986 */ /* 0x0001e2000c101124 */
[----:B------:R-:W-:Y:S05]  /*6680*/  BRA `(.L_x_115) ;  /* 0x0000000400187947 */ /* 0x000fea0003800000 */
.L_x_133:
[----:B-1----:R-:W-:Y:S01]  /*6690*/  IMAD.U32 R3, R3, 0x10000, RZ ;  /* 0x0001000003037824 */ /* 0x002fe200078e00ff */
[----:B------:R-:W-:Y:S01]  /*66a0*/  BSSY B0, `(.L_x_138) ;  /* 0x0000014000007945 */ /* 0x000fe20003800000 */
[----:B------:R-:W-:-:S03]  /*66b0*/  HFMA2.MMA R8, -RZ, RZ, 0, 7.62939453125e-06 ;  /* 0x00000080ff087435 */ /* 0x000fc600000001ff */
        /* <DEDUP_REMOVED lines=14> */
.L_x_140:
[----:B------:R-:W-:-:S04]  /*67a0*/  LOP3.LUT R2, R3, 0x80000000, RZ, 0xc0, !PT ;  /* 0x8000000003027812 */ /* 0x000fc800078ec0ff */
[----:B------:R-:W-:-:S04]  /*67b0*/  SHF.R.U32.HI R3, RZ, 0x18, R2 ;  /* 0x00000018ff037819 */ /* 0x000fc80000011602 */
[----:B------:R-:W-:-:S04]  /*67c0*/  LOP3.LUT R0, R0, R3, RZ, 0xfc, !PT ;  /* 0x0000000300007212 */ /* 0x000fc800078efcff */
[----:B------:R-:W-:-:S07]  /*67d0*/  PRMT R8, R0, 0x7610, R8 ;  /* 0x0000761000087816 */ /* 0x000fce0000000008 */
.L_x_139:
[----:B------:R-:W-:Y:S05]  /*67e0*/  BSYNC B0 ;  /* 0x0000000000007941 */ /* 0x000fea0003800000 */
.L_x_138:
[----:B------:R0:W-:Y:S01]  /*67f0*/  STG.E.U8 desc[UR36][R16.64], R8 ;  /* 0x0000000810007986 */ /* 0x0001e2000c101124 */
[----:B------:R-:W-:Y:S05]  /*6800*/  BRA `(.L_x_115) ;  /* 0x0000000000b87947 */ /* 0x000fea0003800000 */
.L_x_132:
        /* <DEDUP_REMOVED lines=22> */
.L_x_114:
[----:B------:R-:W-:Y:S01]  /*6970*/  MOV R0, 0x0 ;  /* 0x0000000000007802 */ /* 0x000fe20000000f00 */
[----:B------:R-:W-:Y:S01]  /*6980*/  ULDC.64 UR4, c[0x4][0x158] ;  /* 0x0100560000047ab9 */ /* 0x000fe20000000a00 */
[----:B------:R-:W-:Y:S01]  /*6990*/  ULDC.64 UR6, c[0x4][0x70] ;  /* 0x01001c0000067ab9 */ /* 0x000fe20000000a00 */
[----:B------:R-:W-:Y:S01]  /*69a0*/  IMAD.U32 R4, RZ, RZ, UR4 ;  /* 0x00000004ff047e24 */ /* 0x000fe2000f8e00ff */
[----:B-1----:R0:W1:Y:S01]  /*69b0*/  LDC.64 R2, c[0x4][R0] ;  /* 0x0100000000027b82 */ /* 0x0020620000000a00 */
[----:B------:R-:W-:Y:S01]  /*69c0*/  IMAD.U32 R5, RZ, RZ, UR5 ;  /* 0x00000005ff057e24 */ /* 0x000fe2000f8e00ff */
[----:B------:R-:W-:Y:S01]  /*69d0*/  ULDC.64 UR4, c[0x4][0x160] ;  /* 0x0100580000047ab9 */ /* 0x000fe20000000a00 */
[----:B------:R-:W-:Y:S02]  /*69e0*/  IMAD.U32 R10, RZ, RZ, UR6 ;  /* 0x00000006ff0a7e24 */ /* 0x000fe4000f8e00ff */
[----:B------:R-:W-:Y:S02]  /*69f0*/  IMAD.U32 R6, RZ, RZ, UR4 ;  /* 0x00000004ff067e24 */ /* 0x000fe4000f8e00ff */
[----:B------:R-:W-:-:S02]  /*6a00*/  IMAD.U32 R7, RZ, RZ, UR5 ;  /* 0x00000005ff077e24 */ /* 0x000fc4000f8e00ff */
[----:B------:R-:W-:Y:S02]  /*6a10*/  IMAD.U32 R11, RZ, RZ, UR7 ;  /* 0x00000007ff0b7e24 */ /* 0x000fe4000f8e00ff */
[----:B------:R-:W-:Y:S02]  /*6a20*/  IMAD.MOV.U32 R8, RZ, RZ, 0x65 ;  /* 0x00000065ff087424 */ /* 0x000fe400078e00ff */
[----:B------:R-:W-:Y:S02]  /*6a30*/  IMAD.MOV.U32 R12, RZ, RZ, 0x1 ;  /* 0x00000001ff0c7424 */ /* 0x000fe400078e00ff */
[----:B0-----:R-:W-:-:S07]  /*6a40*/  IMAD.MOV.U32 R13, RZ, RZ, RZ ;  /* 0x000000ffff0d7224 */ /* 0x001fce00078e00ff */
[----:B------:R-:W-:-:S07]  /*6a50*/  LEPC R20, `(.L_x_143) ;  /* 0x000000001014794e */ /* 0x000fce0000000000 */
[----:B-1----:R-:W-:Y:S05]  /*6a60*/  CALL.ABS.NOINC R2 ;  /* 0x0000000002007343 */ /* 0x002fea0003c00000 */
.L_x_143:
[----:B------:R-:W-:Y:S05]  /*6a70*/  BRA `(.L_x_115) ;  /* 0x00000000001c7947 */ /* 0x000fea0003800000 */
.L_x_142:
[----:B-1----:R-:W-:-:S06]  /*6a80*/  IMAD.U32 R3, R3, 0x10000, RZ ;  /* 0x0001000003037824 */ /* 0x002fcc00078e00ff */
[----:B------:R-:W0:Y:S02]  /*6a90*/  F2I.U64.TRUNC R2, R3 ;  /* 0x0000000300027311 */ /* 0x000e24000020d800 */
[----:B0-----:R0:W-:Y:S01]  /*6aa0*/  STG.E.64 desc[UR36][R16.64], R2 ;  /* 0x0000000210007986 */ /* 0x0011e2000c101b24 */
[----:B------:R-:W-:Y:S05]  /*6ab0*/  BRA `(.L_x_115) ;  /* 0x00000000000c7947 */ /* 0x000fea0003800000 */
.L_x_141:
[----:B-1----:R-:W-:-:S06]  /*6ac0*/  IMAD.U32 R3, R3, 0x10000, RZ ;  /* 0x0001000003037824 */ /* 0x002fcc00078e00ff */
[----:B------:R-:W0:Y:S02]  /*6ad0*/  F2I.FTZ.U32.TRUNC.NTZ R3, R3 ;  /* 0x0000000300037305 */ /* 0x000e24000021f000 */
[----:B0-----:R0:W-:Y:S02]  /*6ae0*/  STG.E desc[UR36][R16.64], R3 ;  /* 0x0000000310007986 */ /* 0x0011e4000c101924 */
.L_x_115:
[----:B------:R-:W-:-:S07]  /*6af0*/  VIADD R19, R19, 0x80 ;  /* 0x0000008013137836 */ /* 0x000fce0000000000 */
.L_x_73:
[----:B------:R-:W-:Y:S05]  /*6b00*/  BSYNC B6 ;  /* 0x0000000000067941 */ /* 0x000fea0003800000 */
.L_x_72:
        /* <DEDUP_REMOVED lines=134> */
[----:B------:R-:W-:-:S04]  /*7370*/  SHF.R.U32.HI R3, RZ, UR5, R2 ;  /* 0x00000005ff037c19 */ /* 0x000fc80008011602 */
[----:B------:R-:W-:-:S05]  /*7380*/  IADD3 R4, -R3, RZ, RZ ;  /* 0x000000ff03047210 */ /* 0x000fca0007ffe1ff */
        /* <DEDUP_REMOVED lines=171> */
.L_x_146:
        /* <DEDUP_REMOVED lines=22> */
.L_x_150:
[----:B------:R-:W2:Y:S02]  /*7fa0*/  LDG.E.U8 R2, desc[UR36][R2.64] ;  /* 0x0000002402027981 */ /* 0x000ea4000c1e1100 */
[----:B--2---:R-:W-:-:S04]  /*7fb0*/  I2FP.F32.U32 R0, R2 ;  /* 0x0000000200007245 */ /* 0x004fc80000201000 */
[----:B------:R-:W-:Y:S01]  /*7fc0*/  F2FP.BF16.F32.PACK_AB R0, RZ, R0 ;  /* 0x00000000ff00723e */ /* 0x000fe200000010ff */
[----:B------:R-:W-:Y:S06]  /*7fd0*/  BRA `(.L_x_152) ;  /* 0x0000000c00907947 */ /* 0x000fec0003800000 */
.L_x_149:
        /* <DEDUP_REMOVED lines=10> */
.L_x_154:
[----:B------:R-:W2:Y:S02]  /*8080*/  LDG.E R2, desc[UR36][R2.64] ;  /* 0x0000002402027981 */ /* 0x000ea4000c1e1900 */
[----:B--2---:R-:W-:-:S04]  /*8090*/  I2FP.F32.S32 R0, R2 ;  /* 0x0000000200007245 */ /* 0x004fc80000201400 */
[----:B------:R-:W-:Y:S01]  /*80a0*/  F2FP.BF16.F32.PACK_AB R0, RZ, R0 ;  /* 0x00000000ff00723e */ /* 0x000fe200000010ff */
[----:B------:R-:W-:Y:S06]  /*80b0*/  BRA `(.L_x_152) ;  /* 0x0000000c00587947 */ /* 0x000fec0003800000 */
.L_x_153:
[----:B------:R-:W2:Y:S02]  /*80c0*/  LDG.E.U16 R2, desc[UR36][R2.64] ;  /* 0x0000002402027981 */ /* 0x000ea4000c1e1500 */
[----:B--2---:R-:W0:Y:S02]  /*80d0*/  I2F.S16 R0, R2 ;  /* 0x0000000200007306 */ /* 0x004e240000101400 */
[----:B0-----:R-:W-:Y:S01]  /*80e0*/  F2FP.BF16.F32.PACK_AB R0, RZ, R0 ;  /* 0x00000000ff00723e */ /* 0x001fe200000010ff */
[----:B------:R-:W-:Y:S06]  /*80f0*/  BRA `(.L_x_152) ;  /* 0x0000000c00487947 */ /* 0x000fec0003800000 */
.L_x_148:
        /* <DEDUP_REMOVED lines=9> */
.L_x_156:
[----:B------:R-:W2:Y:S02]  /*8190*/  LDG.E.U16 R0, desc[UR36][R2.64] ;  /* 0x0000002402007981 */ /* 0x000ea4000c1e1500 */
[----:B--2---:R-:W-:-:S05]  /*81a0*/  HADD2.F32 R0, -RZ, R0.H0_H0 ;  /* 0x20000000ff007230 */ /* 0x004fca0000004100 */
[----:B------:R-:W-:Y:S01]  /*81b0*/  F2FP.BF16.F32.PACK_AB R0, RZ, R0 ;  /* 0x00000000ff00723e */ /* 0x000fe200000010ff */
[----:B------:R-:W-:Y:S06]  /*81c0*/  BRA `(.L_x_152) ;  /* 0x0000000c00147947 */ /* 0x000fec0003800000 */
.L_x_155:
        /* <DEDUP_REMOVED lines=9> */
.L_x_158:
[----:B------:R-:W2:Y:S02]  /*8260*/  LDG.E.U16 R2, desc[UR36][R2.64] ;  /* 0x0000002402027981 */ /* 0x000ea4000c1e1500 */
[----:B--2---:R-:W-:-:S05]  /*8270*/  HADD2.F32 R0, -RZ, R2.H0_H0 ;  /* 0x20000002ff007230 */ /* 0x004fca0000004100 */
[----:B------:R-:W-:Y:S01]  /*8280*/  F2FP.BF16.F32.PACK_AB R0, RZ, R0 ;  /* 0x00000000ff00723e */ /* 0x000fe200000010ff */
[----:B------:R-:W-:Y:S06]  /*8290*/  BRA `(.L_x_152) ;  /* 0x0000000800e07947 */ /* 0x000fec0003800000 */
.L_x_157:
        /* <DEDUP_REMOVED lines=8> */
.L_x_147:
        /* <DEDUP_REMOVED lines=13> */
.L_x_161:
        /* <DEDUP_REMOVED lines=8> */
.L_x_160:
        /* <DEDUP_REMOVED lines=28> */
.L_x_163:
        /* <DEDUP_REMOVED lines=15> */
.L_x_162:
[----:B------:R0:W5:Y:S01]  /*8720*/  LDG.E.U16 R0, desc[UR36][R2.64] ;  /* 0x0000002402007981 */ /* 0x000162000c1e1500 */
[----:B------:R-:W-:Y:S05]  /*8730*/  BRA `(.L_x_152) ;  /* 0x0000000400b87947 */ /* 0x000fea0003800000 */
.L_x_159:
        /* <DEDUP_REMOVED lines=12> */
.L_x_166:
[----:B------:R-:W2:Y:S01]  /*8800*/  LDG.E.U8 R2, desc[UR36][R2.64] ;  /* 0x0000002402027981 */ /* 0x000ea2000c1e1100 */
[----:B------:R-:W-:Y:S01]  /*8810*/  BSSY B0, `(.L_x_167) ;  /* 0x0000018000007945 */ /* 0x000fe20003800000 */
[----:B------:R-:W-:Y:S01]  /*8820*/  IMAD.MOV.U32 R0, RZ, RZ, RZ ;  /* 0x000000ffff007224 */ /* 0x000fe200078e00ff */
[----:B--2---:R-:W-:-:S13]  /*8830*/  ISETP.NE.AND P0, PT, R2, RZ, PT ;  /* 0x000000ff0200720c */ /* 0x004fda0003f05270 */
[----:B------:R-:W-:Y:S05]  /*8840*/  @!P0 BRA `(.L_x_168) ;  /* 0x0000000000508947 */ /* 0x000fea0003800000 */
[----:B------:R-:W-:-:S13]  /*8850*/  ISETP.NE.AND P0, PT, R2, 0x80, PT ;  /* 0x000000800200780c */ /* 0x000fda0003f05270 */
[----:B------:R-:W-:Y:S01]  /*8860*/  @!P0 MOV R0, 0x7f800001 ;  /* 0x7f80000100008802 */ /* 0x000fe20000000f00 */
        /* <DEDUP_REMOVED lines=14> */
.L_x_170:
[----:B------:R-:W-:Y:S05]  /*8950*/  BSYNC B1 ;  /* 0x0000000000017941 */ /* 0x000fea0003800000 */
.L_x_169:
[----:B------:R-:W-:Y:S01]  /*8960*/  LEA R3, R0, 0x3b800000, 0x17 ;  /* 0x3b80000000037811 */ /* 0x000fe200078eb8ff */
[----:B------:R-:W-:-:S05]  /*8970*/  IMAD.SHL.U32 R0, R2, 0x100000, RZ ;  /* 0x0010000002007824 */ /* 0x000fca00078e00ff */
[----:B------:R-:W-:-:S07]  /*8980*/  LOP3.LUT R0, R3, R0, R4, 0xfe, !PT ;  /* 0x0000000003007212 */ /* 0x000fce00078efe04 */
.L_x_168:
[----:B------:R-:W-:Y:S05]  /*8990*/  BSYNC B0 ;  /* 0x0000000000007941 */ /* 0x000fea0003800000 */
.L_x_167:
[----:B------:R-:W-:Y:S01]  /*89a0*/  F2FP.BF16.F32.PACK_AB R0, RZ, R0 ;  /* 0x00000000ff00723e */ /* 0x000fe200000010ff */
[----:B------:R-:W-:Y:S06]  /*89b0*/  BRA `(.L_x_152) ;  /* 0x0000000400187947 */ /* 0x000fec0003800000 */
.L_x_165:
        /* <DEDUP_REMOVED lines=21> */
.L_x_174:
[----:B------:R-:W-:Y:S05]  /*8b10*/  BSYNC B1 ;  /* 0x0000000000017941 */ /* 0x000fea0003800000 */
.L_x_173:
[----:B------:R-:W-:Y:S01]  /*8b20*/  LEA R3, R0, 0x37800000, 0x17 ;  /* 0x3780000000037811 */ /* 0x000fe200078eb8ff */
[----:B------:R-:W-:-:S05]  /*8b30*/  IMAD.SHL.U32 R0, R2, 0x200000, RZ ;  /* 0x0020000002007824 */ /* 0x000fca00078e00ff */
[----:B------:R-:W-:-:S07]  /*8b40*/  LOP3.LUT R0, R3, R0, R4, 0xfe, !PT ;  /* 0x0000000003007212 */ /* 0x000fce00078efe04 */
.L_x_172:
[----:B------:R-:W-:Y:S05]  /*8b50*/  BSYNC B0 ;  /* 0x0000000000007941 */ /* 0x000fea0003800000 */
.L_x_171:
[----:B------:R-:W-:Y:S01]  /*8b60*/  F2FP.BF16.F32.PACK_AB R0, RZ, R0 ;  /* 0x00000000ff00723e */ /* 0x000fe200000010ff */
[----:B------:R-:W-:Y:S06]  /*8b70*/  BRA `(.L_x_152) ;  /* 0x0000000000a87947 */ /* 0x000fec0003800000 */
.L_x_164:
        /* <DEDUP_REMOVED lines=14> */
.L_x_178:
[----:B------:R-:W-:Y:S05]  /*8c60*/  BSYNC B0 ;  /* 0x0000000000007941 */ /* 0x000fea0003800000 */
.L_x_177:
[----:B------:R-:W-:Y:S01]  /*8c70*/  F2FP.BF16.F32.PACK_AB R0, RZ, R0 ;  /* 0x00000000ff00723e */ /* 0x000fe200000010ff */
[----:B------:R-:W-:Y:S06]  /*8c80*/  BRA `(.L_x_152) ;  /* 0x0000000000647947 */ /* 0x000fec0003800000 */
.L_x_151:
        /* <DEDUP_REMOVED lines=16> */
.L_x_179:
[----:B------:R-:W-:Y:S01]  /*8d90*/  PRMT R0, RZ, 0x7610, R0 ;  /* 0x00007610ff007816 */ /* 0x000fe20000000000 */
[----:B------:R-:W-:Y:S06]  /*8da0*/  BRA `(.L_x_152) ;  /* 0x00000000001c7947 */ /* 0x000fec0003800000 */
.L_x_176:
[----:B------:R-:W2:Y:S02]  /*8db0*/  LDG.E.64 R2, desc[UR36][R2.64] ;  /* 0x0000002402027981 */ /* 0x000ea4000c1e1b00 */
[----:B--2---:R-:W0:Y:S02]  /*8dc0*/  I2F.U64 R0, R2 ;  /* 0x0000000200007312 */ /* 0x004e240000301000 */
[----:B0-----:R-:W-:Y:S01]  /*8dd0*/  F2FP.BF16.F32.PACK_AB R0, RZ, R0 ;  /* 0x00000000ff00723e */ /* 0x001fe200000010ff */
[----:B------:R-:W-:Y:S06]  /*8de0*/  BRA `(.L_x_152) ;  /* 0x00000000000c7947 */ /* 0x000fec0003800000 */
.L_x_175:
[----:B------:R-:W2:Y:S02]  /*8df0*/  LDG.E R2, desc[UR36][R2.64] ;  /* 0x0000002402027981 */ /* 0x000ea4000c1e1900 */
[----:B--2---:R-:W-:-:S04]  /*8e00*/  I2FP.F32.U32 R0, R2 ;  /* 0x0000000200007245 */ /* 0x004fc80000201000 */
[----:B------:R-:W-:-:S07]  /*8e10*/  F2FP.BF16.F32.PACK_AB R0, RZ, R0 ;  /* 0x00000000ff00723e */ /* 0x000fce00000010ff */
.L_x_152:
        /* <DEDUP_REMOVED lines=40> */
.L_x_181:
[----:B------:R-:W-:Y:S05]  /*90a0*/  BSYNC B0 ;  /* 0x0000000000007941 */ /* 0x000fea0003800000 */
.L_x_180:
        /* <DEDUP_REMOVED lines=20> */
.L_x_185:
[----:B-1----:R-:W-:-:S06]  /*91f0*/  IMAD.U32 R3, R3, 0x10000, RZ ;  /* 0x0001000003037824 */ /* 0x002fcc00078e00ff */
[----:B------:R-:W0:Y:S02]  /*9200*/  F2I.S64.TRUNC R2, R3 ;  /* 0x0000000300027311 */ /* 0x000e24000020d900 */
[----:B0-----:R0:W-:Y:S01]  /*9210*/  STG.E.U8 desc[UR36][R16.64], R2 ;  /* 0x0000000210007986 */ /* 0x0011e2000c101124 */
[----:B------:R-:W-:Y:S05]  /*9220*/  BRA `(.L_x_187) ;  /* 0x0000000c00847947 */ /* 0x000fea0003800000 */
.L_x_184:
        /* <DEDUP_REMOVED lines=10> */
.L_x_189:
[----:B-1----:R-:W-:-:S06]  /*92d0*/  IMAD.U32 R3, R3, 0x10000, RZ ;  /* 0x0001000003037824 */ /* 0x002fcc00078e00ff */
[----:B------:R-:W0:Y:S02]  /*92e0*/  F2I.FTZ.TRUNC.NTZ R3, R3 ;  /* 0x0000000300037305 */ /* 0x000e24000021f100 */
[----:B0-----:R0:W-:Y:S01]  /*92f0*/  STG.E desc[UR36][R16.64], R3 ;  /* 0x0000000310007986 */ /* 0x0011e2000c101924 */
[----:B------:R-:W-:Y:S05]  /*9300*/  BRA `(.L_x_187) ;  /* 0x0000000c004c7947 */ /* 0x000fea0003800000 */
.L_x_188:
[----:B-1----:R-:W-:-:S06]  /*9310*/  IMAD.U32 R3, R3, 0x10000, RZ ;  /* 0x0001000003037824 */ /* 0x002fcc00078e00ff */
[----:B------:R-:W0:Y:S02]  /*9320*/  F2I.FTZ.TRUNC.NTZ R3, R3 ;  /* 0x0000000300037305 */ /* 0x000e24000021f100 */
[----:B0-----:R0:W-:Y:S01]  /*9330*/  STG.E.U16 desc[UR36][R16.64], R3 ;  /* 0x0000000310007986 */ /* 0x0011e2000c101524 */
[----:B------:R-:W-:Y:S05]  /*9340*/  BRA `(.L_x_187) ;  /* 0x0000000c003c7947 */ /* 0x000fea0003800000 */
.L_x_183:
        /* <DEDUP_REMOVED lines=9> */
.L_x_191:
[----:B-1----:R-:W-:-:S05]  /*93e0*/  IMAD.U32 R0, R3, 0x10000, RZ ;  /* 0x0001000003007824 */ /* 0x002fca00078e00ff */
[----:B------:R-:W-:-:S05]  /*93f0*/  F2FP.F16.F32.PACK_AB R0, RZ, R0 ;  /* 0x00000000ff00723e */ /* 0x000fca00000000ff */
[----:B------:R0:W-:Y:S01]  /*9400*/  STG.E.U16 desc[UR36][R16.64], R0 ;  /* 0x0000000010007986 */ /* 0x0001e2000c101524 */
[----:B------:R-:W-:Y:S05]  /*9410*/  BRA `(.L_x_187) ;  /* 0x0000000c00087947 */ /* 0x000fea0003800000 */
.L_x_190:
        /* <DEDUP_REMOVED lines=10> */
.L_x_193:
[----:B-1----:R-:W-:-:S05]  /*94c0*/  IMAD.U32 R3, R3, 0x10000, RZ ;  /* 0x0001000003037824 */ /* 0x002fca00078e00ff */
[----:B------:R-:W-:-:S04]  /*94d0*/  F2FP.F16.F32.PACK_AB R3, RZ, R3 ;  /* 0x00000003ff03723e */ /* 0x000fc800000000ff */
[----:B------:R-:W-:-:S05]  /*94e0*/  PRMT R3, R3, 0x5410, RZ ;  /* 0x0000541003037816 */ /* 0x000fca00000000ff */
[----:B------:R0:W-:Y:S01]  /*94f0*/  STG.E desc[UR36][R16.64], R3 ;  /* 0x0000000310007986 */ /* 0x0001e2000c101924 */
[----:B------:R-:W-:Y:S05]  /*9500*/  BRA `(.L_x_187) ;  /* 0x0000000800cc7947 */ /* 0x000fea0003800000 */
.L_x_192:
[----:B-1----:R-:W-:-:S04]  /*9510*/  IMAD.U32 R2, R3, 0x10000, RZ ;  /* 0x0001000003027824 */ /* 0x002fc800078e00ff */
[----:B------:R-:W-:-:S06]  /*9520*/  FMUL.FTZ R2, R2, 1 ;  /* 0x3f80000002027820 */ /* 0x000fcc0000410000 */
[----:B------:R-:W0:Y:S02]  /*9530*/  F2F.F64.F32 R2, R2 ;  /* 0x0000000200027310 */ /* 0x000e240000201800 */
[----:B0-----:R0:W-:Y:S01]  /*9540*/  STG.E.64 desc[UR36][R16.64], R2 ;  /* 0x0000000210007986 */ /* 0x0011e2000c101b24 */
[----:B------:R-:W-:Y:S05]  /*9550*/  BRA `(.L_x_187) ;  /* 0x0000000800b87947 */ /* 0x000fea0003800000 */
.L_x_182:
        /* <DEDUP_REMOVED lines=13> */
.L_x_196:
[----:B-1----:R-:W-:Y:S01]  /*9630*/  IMAD.U32 R3, R3, 0x10000, RZ ;  /* 0x0001000003037824 */ /* 0x002fe200078e00ff */
[----:B------:R-:W-:-:S03]  /*9640*/  CS2R R6, SRZ ;  /* 0x0000000000067805 */ /* 0x000fc6000001ff00 */
[----:B------:R-:W-:-:S04]  /*9650*/  FMUL.FTZ R3, R3, 1 ;  /* 0x3f80000003037820 */ /* 0x000fc80000410000 */
[----:B------:R-:W0:Y:S02]  /*9660*/  F2F.F64.F32 R4, R3 ;  /* 0x0000000300047310 */ /* 0x000e240000201800 */
[----:B0-----:R0:W-:Y:S01]  /*9670*/  STG.E.128 desc[UR36][R16.64], R4 ;  /* 0x0000000410007986 */ /* 0x0011e2000c101d24 */
[----:B------:R-:W-:Y:S05]  /*9680*/  BRA `(.L_x_187) ;  /* 0x00000008006c7947 */ /* 0x000fea0003800000 */
.L_x_195:
[----:B------:R-:W-:-:S13]  /*9690*/  ISETP.NE.AND P0, PT, R2, 0xf, PT ;  /* 0x0000000f0200780c */ /* 0x000fda0003f05270 */
[----:B------:R-:W-:Y:S05]  /*96a0*/  @!P0 BRA `(.L_x_197) ;  /* 0x0000000000b48947 */ /* 0x000fea0003800000 */
[----:B------:R-:W-:-:S13]  /*96b0*/  ISETP.NE.AND P0, PT, R2, 0x17, PT ;  /* 0x000000170200780c */ /* 0x000fda0003f05270 */
[----:B------:R-:W-:Y:S05]  /*96c0*/  @!P0 BRA `(.L_x_198) ;  /* 0x0000000000548947 */ /* 0x000fea0003800000 */
[----:B------:R-:W-:-:S13]  /*96d0*/  ISETP.NE.AND P0, PT, R2, 0x18, PT ;  /* 0x000000180200780c */ /* 0x000fda0003f05270 */
[----:B------:R-:W-:Y:S05]  /*96e0*/  @P0 BRA `(.L_x_186) ;  /* 0x0000000400f40947 */ /* 0x000fea0003800000 */
[----:B-1----:R-:W-:Y:S01]  /*96f0*/  SHF.L.U32 R5, R3, 0x10, RZ ;  /* 0x0000001003057819 */ /* 0x002fe200000006ff */
[----:B------:R-:W-:Y:S03]  /*9700*/  BSSY B0, `(.L_x_199) ;  /* 0x000000e000007945 */ /* 0x000fe60003800000 */
        /* <DEDUP_REMOVED lines=13> */
.L_x_200:
[----:B------:R-:W-:Y:S05]  /*97e0*/  BSYNC B0 ;  /* 0x0000000000007941 */ /* 0x000fea0003800000 */
.L_x_199:
[----:B------:R-:W-:-:S05]  /*97f0*/  LOP3.LUT R3, R0, R3, RZ, 0xfc, !PT ;  /* 0x0000000300037212 */ /* 0x000fca00078efcff */
[----:B------:R0:W-:Y:S01]  /*9800*/  STG.E.U8 desc[UR36][R16.64], R3 ;  /* 0x0000000310007986 */ /* 0x0001e2000c101124 */
[----:B------:R-:W-:Y:S05]  /*9810*/  BRA `(.L_x_187) ;  /* 0x0000000800087947 */ /* 0x000fea0003800000 */
.L_x_198:
        /* <DEDUP_REMOVED lines=13> */
.L_x_202:
[----:B------:R-:W-:Y:S01]  /*98f0*/  IMAD.MOV.U32 R0, RZ, RZ, 0x7f ;  /* 0x0000007fff007424 */ /* 0x000fe200078e00ff */
[----:B------:R-:W-:-:S04]  /*9900*/  ISETP.GT.U32.AND P0, PT, R2, 0x7f800000, PT ;  /* 0x7f8000000200780c */ /* 0x000fc80003f04070 */
[----:B------:R-:W-:-:S09]  /*9910*/  SEL R0, R0, 0x7c, P0 ;  /* 0x0000007c00007807 */ /* 0x000fd20000000000 */
.L_x_203:
[----:B------:R-:W-:Y:S05]  /*9920*/  BSYNC B0 ;  /* 0x0000000000007941 */ /* 0x000fea0003800000 */
.L_x_201:
[----:B------:R-:W-:-:S04]  /*9930*/  LOP3.LUT R2, R3, 0x80000000, RZ, 0xc0, !PT ;  /* 0x8000000003027812 */ /* 0x000fc800078ec0ff */
[----:B------:R-:W-:-:S04]  /*9940*/  SHF.R.U32.HI R3, RZ, 0x18, R2 ;  /* 0x00000018ff037819 */ /* 0x000fc80000011602 */
[----:B------:R-:W-:-:S05]  /*9950*/  LOP3.LUT R3, R0, R3, RZ, 0xfc, !PT ;  /* 0x0000000300037212 */ /* 0x000fca00078efcff */
[----:B------:R0:W-:Y:S01]  /*9960*/  STG.E.U8 desc[UR36][R16.64], R3 ;  /* 0x0000000310007986 */ /* 0x0001e2000c101124 */
[----:B------:R-:W-:Y:S05]  /*9970*/  BRA `(.L_x_187) ;  /* 0x0000000400b07947 */ /* 0x000fea0003800000 */
.L_x_197:
[----:B-1----:R0:W-:Y:S01]  /*9980*/  STG.E.U16 desc[UR36][R16.64], R3 ;  /* 0x0000000310007986 */ /* 0x0021e2000c101524 */
[----:B------:R-:W-:Y:S05]  /*9990*/  BRA `(.L_x_187) ;  /* 0x0000000400a87947 */ /* 0x000fea0003800000 */
.L_x_194:
        /* <DEDUP_REMOVED lines=12> */
.L_x_206:
        /* <DEDUP_REMOVED lines=17> */
.L_x_209:
[----:B------:R-:W-:-:S04]  /*9b70*/  LOP3.LUT R2, R3, 0x80000000, RZ, 0xc0, !PT ;  /* 0x8000000003027812 */ /* 0x000fc800078ec0ff */
[----:B------:R-:W-:-:S04]  /*9b80*/  SHF.R.U32.HI R3, RZ, 0x18, R2 ;  /* 0x00000018ff037819 */ /* 0x000fc80000011602 */
[----:B------:R-:W-:-:S04]  /*9b90*/  LOP3.LUT R0, R0, R3, RZ, 0xfc, !PT ;  /* 0x0000000300007212 */ /* 0x000fc800078efcff */
[----:B------:R-:W-:-:S07]  /*9ba0*/  PRMT R8, R0, 0x7610, R8 ;  /* 0x0000761000087816 */ /* 0x000fce0000000008 */
.L_x_208:
[----:B------:R-:W-:Y:S05]  /*9bb0*/  BSYNC B0 ;  /* 0x0000000000007941 */ /* 0x000fea0003800000 */
.L_x_207:
[----:B------:R3:W-:Y:S01]  /*9bc0*/  STG.E.U8 desc[UR36][R16.64], R8 ;  /* 0x0000000810007986 */ /* 0x0007e2000c101124 */
[----:B------:R-:W-:Y:S05]  /*9bd0*/  BRA `(.L_x_187) ;  /* 0x0000000400187947 */ /* 0x000fea0003800000 */
.L_x_205:
        /* <DEDUP_REMOVED lines=17> */
.L_x_212:
[----:B------:R-:W-:-:S04]  /*9cf0*/  LOP3.LUT R2, R3, 0x80000000, RZ, 0xc0, !PT ;  /* 0x8000000003027812 */ /* 0x000fc800078ec0ff */
[----:B------:R-:W-:-:S04]  /*9d00*/  SHF.R.U32.HI R3, RZ, 0x18, R2 ;  /* 0x00000018ff037819 */ /* 0x000fc80000011602 */
[----:B------:R-:W-:-:S04]  /*9d10*/  LOP3.LUT R0, R0, R3, RZ, 0xfc, !PT ;  /* 0x0000000300007212 */ /* 0x000fc800078efcff */
[----:B------:R-:W-:-:S07]  /*9d20*/  PRMT R8, R0, 0x7610, R8 ;  /* 0x0000761000087816 */ /* 0x000fce0000000008 */
.L_x_211:
[----:B------:R-:W-:Y:S05]  /*9d30*/  BSYNC B0 ;  /* 0x0000000000007941 */ /* 0x000fea0003800000 */
.L_x_210:
[----:B------:R0:W-:Y:S01]  /*9d40*/  STG.E.U8 desc[UR36][R16.64], R8 ;  /* 0x0000000810007986 */ /* 0x0001e2000c101124 */
[----:B------:R-:W-:Y:S05]  /*9d50*/  BRA `(.L_x_187) ;  /* 0x0000000000b87947 */ /* 0x000fea0003800000 */
.L_x_204:
        /* <DEDUP_REMOVED lines=22> */
.L_x_186:
        /* <DEDUP_REMOVED lines=16> */
.L_x_215:
[----:B------:R-:W-:Y:S05]  /*9fc0*/  BRA `(.L_x_187) ;  /* 0x00000000001c7947 */ /* 0x000fea0003800000 */
.L_x_214:
[----:B-1----:R-:W-:-:S06]  /*9fd0*/  IMAD.U32 R3, R3, 0x10000, RZ ;  /* 0x0001000003037824 */ /* 0x002fcc00078e00ff */
[----:B------:R-:W0:Y:S02]  /*9fe0*/  F2I.U64.TRUNC R2, R3 ;  /* 0x0000000300027311 */ /* 0x000e24000020d800 */
[----:B0-----:R0:W-:Y:S01]  /*9ff0*/  STG.E.64 desc[UR36][R16.64], R2 ;  /* 0x0000000210007986 */ /* 0x0011e2000c101b24 */
[----:B------:R-:W-:Y:S05]  /*a000*/  BRA `(.L_x_187) ;  /* 0x00000000000c7947 */ /* 0x000fea0003800000 */
.L_x_213:
[----:B-1----:R-:W-:-:S06]  /*a010*/  IMAD.U32 R3, R3, 0x10000, RZ ;  /* 0x0001000003037824 */ /* 0x002fcc00078e00ff */
[----:B------:R-:W0:Y:S02]  /*a020*/  F2I.FTZ.U32.TRUNC.NTZ R3, R3 ;  /* 0x0000000300037305 */ /* 0x000e24000021f000 */
[----:B0-----:R2:W-:Y:S02]  /*a030*/  STG.E desc[UR36][R16.64], R3 ;  /* 0x0000000310007986 */ /* 0x0015e4000c101924 */
.L_x_187:
[----:B------:R-:W-:-:S07]  /*a040*/  VIADD R19, R19, 0x80 ;  /* 0x0000008013137836 */ /* 0x000fce0000000000 */
.L_x_145:
[----:B------:R-:W-:Y:S05]  /*a050*/  BSYNC B6 ;  /* 0x0000000000067941 */ /* 0x000fea0003800000 */
.L_x_144:
[----:B------:R-:W-:Y:S02]  /*a060*/  ULDC UR4, c[0x0][0x210] ;  /* 0x0000840000047ab9 */ /* 0x000fe40000000800 */
[----:B------:R-:W-:-:S13]  /*a070*/  ISETP.GE.AND P0, PT, R19, UR4, PT ;  /* 0x0000000413007c0c */ /* 0x000fda000bf06270 */
[----:B------:R-:W-:Y:S05]  /*a080*/  @P0 EXIT ;  /* 0x000000000000094d */ /* 0x000fea0003800000 */
        /* <DEDUP_REMOVED lines=303> */
.L_x_216:
[----:B------:R-:W0:Y:S01]  /*b380*/  LDC.U8 R5, c[0x0][0x422] ;  /* 0x00010880ff057b82 */ /* 0x000e220000000000 */
[----:B------:R-:W-:Y:S01]  /*b390*/  ULDC.64 UR6, c[0x0][0x418] ;  /* 0x0001060000067ab9 */ /* 0x000fe20000000a00 */
[----:B------:R-:W-:Y:S01]  /*b3a0*/  ULDC.64 UR4, c[0x0][0x410] ;  /* 0x0001040000047ab9 */ /* 0x000fe20000000a00 */
[----:B------:R-:W-:Y:S02]  /*b3b0*/  IADD3 R2, P1, R0, UR6, RZ ;  /* 0x0000000600027c10 */ /* 0x000fe4000ff3e0ff */
[----:B------:R-:W-:-:S03]  /*b3c0*/  IADD3 R16, P0, R16, UR4, RZ ;  /* 0x0000000410107c10 */ /* 0x000fc6000ff1e0ff */
[----:B------:R-:W-:Y:S01]  /*b3d0*/  IMAD.X R3, RZ, RZ, UR7, P1 ;  /* 0x00000007ff037e24 */ /* 0x000fe200088e06ff */
[----:B------:R-:W-:Y:S02]  /*b3e0*/  IADD3.X R17, RZ, UR5, RZ, P0, !PT ;  /* 0x00000005ff117c10 */ /* 0x000fe400087fe4ff */
        /* <DEDUP_REMOVED lines=15> */
.L_x_220:
[----:B------:R-:W2:Y:S02]  /*b4e0*/  LDG.E.U8 R2, desc[UR36][R2.64] ;  /* 0x0000002402027981 */ /* 0x000ea4000c1e1100 */
[----:B--2---:R-:W-:-:S04]  /*b4f0*/  I2FP.F32.U32 R0, R2 ;  /* 0x0000000200007245 */ /* 0x004fc80000201000 */
[----:B------:R-:W-:Y:S01]  /*b500*/  F2FP.BF16.F32.PACK_AB R0, RZ, R0 ;  /* 0x00000000ff00723e */ /* 0x000fe200000010ff */
[----:B------:R-:W-:Y:S06]  /*b510*/  BRA `(.L_x_222) ;  /* 0x0000000c00907947 */ /* 0x000fec0003800000 */
.L_x_219:
        /* <DEDUP_REMOVED lines=10> */
.L_x_224:
[----:B------:R-:W2:Y:S02]  /*b5c0*/  LDG.E R2, desc[UR36][R2.64] ;  /* 0x0000002402027981 */ /* 0x000ea4000c1e1900 */
[----:B--2---:R-:W-:-:S04]  /*b5d0*/  I2FP.F32.S32 R0, R2 ;  /* 0x0000000200007245 */ /* 0x004fc80000201400 */
[----:B------:R-:W-:Y:S01]  /*b5e0*/  F2FP.BF16.F32.PACK_AB R0, RZ, R0 ;  /* 0x00000000ff00723e */ /* 0x000fe200000010ff */
[----:B------:R-:W-:Y:S06]  /*b5f0*/  BRA `(.L_x_222) ;  /* 0x0000000c00587947 */ /* 0x000fec0003800000 */
.L_x_223:
[----:B------:R-:W2:Y:S02]  /*b600*/  LDG.E.U16 R2, desc[UR36][R2.64] ;  /* 0x0000002402027981 */ /* 0x000ea4000c1e1500 */
[----:B--2---:R-:W0:Y:S02]  /*b610*/  I2F.S16 R0, R2 ;  /* 0x0000000200007306 */ /* 0x004e240000101400 */
[----:B0-----:R-:W-:Y:S01]  /*b620*/  F2FP.BF16.F32.PACK_AB R0, RZ, R0 ;  /* 0x00000000ff00723e */ /* 0x001fe200000010ff */
[----:B------:R-:W-:Y:S06]  /*b630*/  BRA `(.L_x_222) ;  /* 0x0000000c00487947 */ /* 0x000fec0003800000 */
.L_x_218:
        /* <DEDUP_REMOVED lines=9> */
.L_x_226:
[----:B------:R-:W2:Y:S02]  /*b6d0*/  LDG.E.U16 R0, desc[UR36][R2.64] ;  /* 0x0000002402007981 */ /* 0x000ea4000c1e1500 */
[----:B--2---:R-:W-:-:S05]  /*b6e0*/  HADD2.F32 R0, -RZ, R0.H0_H0 ;  /* 0x20000000ff007230 */ /* 0x004fca0000004100 */
[----:B------:R-:W-:Y:S01]  /*b6f0*/  F2FP.BF16.F32.PACK_AB R0, RZ, R0 ;  /* 0x00000000ff00723e */ /* 0x000fe200000010ff */
[----:B------:R-:W-:Y:S06]  /*b700*/  BRA `(.L_x_222) ;  /* 0x0000000c00147947 */ /* 0x000fec0003800000 */
.L_x_225:
        /* <DEDUP_REMOVED lines=9> */
.L_x_228:
[----:B------:R-:W2:Y:S02]  /*b7a0*/  LDG.E.U16 R2, desc[UR36][R2.64] ;  /* 0x0000002402027981 */ /* 0x000ea4000c1e1500 */
[----:B--2---:R-:W-:-:S05]  /*b7b0*/  HADD2.F32 R0, -RZ, R2.H0_H0 ;  /* 0x20000002ff007230 */ /* 0x004fca0000004100 */
[----:B------:R-:W-:Y:S01]  /*b7c0*/  F2FP.BF16.F32.PACK_AB R0, RZ, R0 ;  /* 0x00000000ff00723e */ /* 0x000fe200000010ff */
[----:B------:R-:W-:Y:S06]  /*b7d0*/  BRA `(.L_x_222) ;  /* 0x0000000800e07947 */ /* 0x000fec0003800000 */
.L_x_227:
        /* <DEDUP_REMOVED lines=8> */
.L_x_217:
        /* <DEDUP_REMOVED lines=13> */
.L_x_231:
        /* <DEDUP_REMOVED lines=8> */
.L_x_230:
        /* <DEDUP_REMOVED lines=28> */
.L_x_233:
        /* <DEDUP_REMOVED lines=15> */
.L_x_232:
[----:B------:R0:W5:Y:S01]  /*bc60*/  LDG.E.U16 R0, desc[UR36][R2.64] ;  /* 0x0000002402007981 */ /* 0x000162000c1e1500 */
[----:B------:R-:W-:Y:S05]  /*bc70*/  BRA `(.L_x_222) ;  /* 0x0000000400b87947 */ /* 0x000fea0003800000 */
.L_x_229:
        /* <DEDUP_REMOVED lines=12> */
.L_x_236:
        /* <DEDUP_REMOVED lines=21> */
.L_x_240:
[----:B------:R-:W-:Y:S05]  /*be90*/  BSYNC B1 ;  /* 0x0000000000017941 */ /* 0x000fea0003800000 */
.L_x_239:
[----:B------:R-:W-:Y:S01]  /*bea0*/  LEA R3, R0, 0x3b800000, 0x17 ;  /* 0x3b80000000037811 */ /* 0x000fe200078eb8ff */
[----:B------:R-:W-:-:S05]  /*beb0*/  IMAD.SHL.U32 R0, R2, 0x100000, RZ ;  /* 0x0010000002007824 */ /* 0x000fca00078e00ff */
[----:B------:R-:W-:-:S07]  /*bec0*/  LOP3.LUT R0, R3, R0, R4, 0xfe, !PT ;  /* 0x0000000003007212 */ /* 0x000fce00078efe04 */
.L_x_238:
[----:B------:R-:W-:Y:S05]  /*bed0*/  BSYNC B0 ;  /* 0x0000000000007941 */ /* 0x000fea0003800000 */
.L_x_237:
[----:B------:R-:W-:Y:S01]  /*bee0*/  F2FP.BF16.F32.PACK_AB R0, RZ, R0 ;  /* 0x00000000ff00723e */ /* 0x000fe200000010ff */
[----:B------:R-:W-:Y:S06]  /*bef0*/  BRA `(.L_x_222) ;  /* 0x0000000400187947 */ /* 0x000fec0003800000 */
.L_x_235:
        /* <DEDUP_REMOVED lines=21> */
.L_x_244:
[----:B------:R-:W-:Y:S05]  /*c050*/  BSYNC B1 ;  /* 0x0000000000017941 */ /* 0x000fea0003800000 */
.L_x_243:
[----:B------:R-:W-:Y:S01]  /*c060*/  LEA R3, R0, 0x37800000, 0x17 ;  /* 0x3780000000037811 */ /* 0x000fe200078eb8ff */
[----:B------:R-:W-:-:S05]  /*c070*/  IMAD.SHL.U32 R0, R2, 0x200000, RZ ;  /* 0x0020000002007824 */ /* 0x000fca00078e00ff */
[----:B------:R-:W-:-:S07]  /*c080*/  LOP3.LUT R0, R3, R0, R4, 0xfe, !PT ;  /* 0x0000000003007212 */ /* 0x000fce00078efe04 */
.L_x_242:
[----:B------:R-:W-:Y:S05]  /*c090*/  BSYNC B0 ;  /* 0x0000000000007941 */ /* 0x000fea0003800000 */
.L_x_241:
[----:B------:R-:W-:Y:S01]  /*c0a0*/  F2FP.BF16.F32.PACK_AB R0, RZ, R0 ;  /* 0x00000000ff00723e */ /* 0x000fe200000010ff */
[----:B------:R-:W-:Y:S06]  /*c0b0*/  BRA `(.L_x_222) ;  /* 0x0000000000a87947 */ /* 0x000fec0003800000 */
.L_x_234:
        /* <DEDUP_REMOVED lines=14> */
.L_x_248:
[----:B------:R-:W-:Y:S05]  /*c1a0*/  BSYNC B0 ;  /* 0x0000000000007941 */ /* 0x000fea0003800000 */
.L_x_247:
[----:B------:R-:W-:Y:S01]  /*c1b0*/  F2FP.BF16.F32.PACK_AB R0, RZ, R0 ;  /* 0x00000000ff00723e */ /* 0x000fe200000010ff */
[----:B------:R-:W-:Y:S06]  /*c1c0*/  BRA `(.L_x_222) ;  /* 0x0000000000647947 */ /* 0x000fec0003800000 */
.L_x_221:
[----:B------:R-:W-:Y:S01]  /*c1d0*/  MOV R0, 0x0 ;  /* 0x0000000000007802 */ /* 0x000fe20000000f00 */
[----:B------:R-:W-:Y:S01]  /*c1e0*/  ULDC.64 UR4, c[0x4][0x158] ;  /* 0x0100560000047ab9 */ /* 0x000fe20000000a00 */
[----:B------:R-:W-:Y:S01]  /*c1f0*/  ULDC.64 UR6, c[0x4][0x68] ;  /* 0x01001a0000067ab9 */ /* 0x000fe20000000a00 */
[----:B------:R-:W-:Y:S01]  /*c200*/  IMAD.U32 R4, RZ, RZ, UR4 ;  /* 0x00000004ff047e24 */ /* 0x000fe2000f8e00ff */
[----:B------:R0:W1:Y:S01]  /*c210*/  LDC.64 R2, c[0x4][R0] ;  /* 0x0100000000027b82 */ /* 0x0000620000000a00 */
        /* <DEDUP_REMOVED lines=11> */
.L_x_249:
[----:B------:R-:W-:Y:S01]  /*c2d0*/  PRMT R0, RZ, 0x7610, R0 ;  /* 0x00007610ff007816 */ /* 0x000fe20000000000 */
[----:B------:R-:W-:Y:S06]  /*c2e0*/  BRA `(.L_x_222) ;  /* 0x00000000001c7947 */ /* 0x000fec0003800000 */
.L_x_246:
[----:B------:R-:W2:Y:S02]  /*c2f0*/  LDG.E.64 R2, desc[UR36][R2.64] ;  /* 0x0000002402027981 */ /* 0x000ea4000c1e1b00 */
[----:B--2---:R-:W0:Y:S02]  /*c300*/  I2F.U64 R0, R2 ;  /* 0x0000000200007312 */ /* 0x004e240000301000 */
[----:B0-----:R-:W-:Y:S01]  /*c310*/  F2FP.BF16.F32.PACK_AB R0, RZ, R0 ;  /* 0x00000000ff00723e */ /* 0x001fe200000010ff */
[----:B------:R-:W-:Y:S06]  /*c320*/  BRA `(.L_x_222) ;  /* 0x00000000000c7947 */ /* 0x000fec0003800000 */
.L_x_245:
[----:B------:R-:W2:Y:S02]  /*c330*/  LDG.E R2, desc[UR36][R2.64] ;  /* 0x0000002402027981 */ /* 0x000ea4000c1e1900 */
[----:B--2---:R-:W-:-:S04]  /*c340*/  I2FP.F32.U32 R0, R2 ;  /* 0x0000000200007245 */ /* 0x004fc80000201000 */
[----:B------:R-:W-:-:S07]  /*c350*/  F2FP.BF16.F32.PACK_AB R0, RZ, R0 ;  /* 0x00000000ff00723e */ /* 0x000fce00000010ff */
.L_x_222:
        /* <DEDUP_REMOVED lines=40> */
.L_x_251:
[----:B------:R-:W-:Y:S05]  /*c5e0*/  BSYNC B0 ;  /* 0x0000000000007941 */ /* 0x000fea0003800000 */
.L_x_250:
        /* <DEDUP_REMOVED lines=18> */
[----:B0-----:R-:W-:Y:S01]  /*c710*/  STG.E.U8 desc[UR36][R16.64], R3 ;  /* 0x0000000310007986 */ /* 0x001fe2000c101124 */
[----:B------:R-:W-:Y:S05]  /*c720*/  EXIT ;  /* 0x000000000000794d */ /* 0x000fea0003800000 */
.L_x_255:
[----:B-1----:R-:W-:-:S06]  /*c730*/  SHF.L.U32 R3, R3, 0x10, RZ ;  /* 0x0000001003037819 */ /* 0x002fcc00000006ff */
[----:B------:R-:W0:Y:S02]  /*c740*/  F2I.S64.TRUNC R2, R3 ;  /* 0x0000000300027311 */ /* 0x000e24000020d900 */
[----:B0-----:R-:W-:Y:S01]  /*c750*/  STG.E.U8 desc[UR36][R16.64], R2 ;  /* 0x0000000210007986 */ /* 0x001fe2000c101124 */
[----:B------:R-:W-:Y:S05]  /*c760*/  EXIT ;  /* 0x000000000000794d */ /* 0x000fea0003800000 */
.L_x_254:
        /* <DEDUP_REMOVED lines=8> */
[----:B0-----:R-:W-:Y:S01]  /*c7f0*/  STG.E.64 desc[UR36][R16.64], R2 ;  /* 0x0000000210007986 */ /* 0x001fe2000c101b24 */
[----:B------:R-:W-:Y:S05]  /*c800*/  EXIT ;  /* 0x000000000000794d */ /* 0x000fea0003800000 */
.L_x_258:
[----:B-1----:R-:W-:-:S06]  /*c810*/  IMAD.U32 R3, R3, 0x10000, RZ ;  /* 0x0001000003037824 */ /* 0x002fcc00078e00ff */
[----:B------:R-:W0:Y:S02]  /*c820*/  F2I.FTZ.TRUNC.NTZ R3, R3 ;  /* 0x0000000300037305 */ /* 0x000e24000021f100 */
[----:B0-----:R-:W-:Y:S01]  /*c830*/  STG.E desc[UR36][R16.64], R3 ;  /* 0x0000000310007986 */ /* 0x001fe2000c101924 */
[----:B------:R-:W-:Y:S05]  /*c840*/  EXIT ;  /* 0x000000000000794d */ /* 0x000fea0003800000 */
.L_x_257:
[----:B-1----:R-:W-:-:S06]  /*c850*/  IMAD.U32 R3, R3, 0x10000, RZ ;  /* 0x0001000003037824 */ /* 0x002fcc00078e00ff */
[----:B------:R-:W0:Y:S02]  /*c860*/  F2I.FTZ.TRUNC.NTZ R3, R3 ;  /* 0x0000000300037305 */ /* 0x000e24000021f100 */
[----:B0-----:R-:W-:Y:S01]  /*c870*/  STG.E.U16 desc[UR36][R16.64], R3 ;  /* 0x0000000310007986 */ /* 0x001fe2000c101524 */
[----:B------:R-:W-:Y:S05]  /*c880*/  EXIT ;  /* 0x000000000000794d */ /* 0x000fea0003800000 */
.L_x_253:
[----:B------:R-:W-:-:S13]  /*c890*/  ISETP.GT.AND P0, PT, R2, 0x6, PT ;  /* 0x000000060200780c */ /* 0x000fda0003f04270 */
[----:B------:R-:W-:Y:S05]  /*c8a0*/  @P0 BRA `(.L_x_259) ;  /* 0x00000000002c0947 */ /* 0x000fea0003800000 */
[----:B------:R-:W-:-:S13]  /*c8b0*/  ISETP.NE.AND P0, PT, R2, 0x5, PT ;  /* 0x000000050200780c */ /* 0x000fda0003f05270 */
[----:B------:R-:W-:Y:S05]  /*c8c0*/  @!P0 BRA `(.L_x_260) ;  /* 0x0000000000148947 */ /* 0x000fea0003800000 */
[----:B------:R-:W-:-:S13]  /*c8d0*/  ISETP.NE.AND P0, PT, R2, 0x6, PT ;  /* 0x000000060200780c */ /* 0x000fda0003f05270 */
[----:B------:R-:W-:Y:S05]  /*c8e0*/  @P0 BRA `(.L_x_256) ;  /* 0x0000000800c40947 */ /* 0x000fea0003800000 */
[----:B-1----:R-:W-:-:S05]  /*c8f0*/  IMAD.U32 R3, R3, 0x10000, RZ ;  /* 0x0001000003037824 */ /* 0x002fca00078e00ff */
[----:B------:R-:W-:Y:S01]  /*c900*/  STG.E desc[UR36][R16.64], R3 ;  /* 0x0000000310007986 */ /* 0x000fe2000c101924 */
[----:B------:R-:W-:Y:S05]  /*c910*/  EXIT ;  /* 0x000000000000794d */ /* 0x000fea0003800000 */
.L_x_260:
[----:B-1----:R-:W-:-:S05]  /*c920*/  IMAD.U32 R0, R3, 0x10000, RZ ;  /* 0x0001000003007824 */ /* 0x002fca00078e00ff */
[----:B------:R-:W-:-:S05]  /*c930*/  F2FP.F16.F32.PACK_AB R0, RZ, R0 ;  /* 0x00000000ff00723e */ /* 0x000fca00000000ff */
[----:B------:R-:W-:Y:S01]  /*c940*/  STG.E.U16 desc[UR36][R16.64], R0 ;  /* 0x0000000010007986 */ /* 0x000fe2000c101524 */
[----:B------:R-:W-:Y:S05]  /*c950*/  EXIT ;  /* 0x000000000000794d */ /* 0x000fea0003800000 */
.L_x_259:
        /* <DEDUP_REMOVED lines=8> */
[----:B------:R-:W-:Y:S01]  /*c9e0*/  STG.E.64 desc[UR36][R16.64], R2 ;  /* 0x0000000210007986 */ /* 0x000fe2000c101b24 */
[----:B------:R-:W-:Y:S05]  /*c9f0*/  EXIT ;  /* 0x000000000000794d */ /* 0x000fea0003800000 */
.L_x_262:
[----:B-1----:R-:W-:-:S05]  /*ca00*/  IMAD.U32 R3, R3, 0x10000, RZ ;  /* 0x0001000003037824 */ /* 0x002fca00078e00ff */
[----:B------:R-:W-:-:S04]  /*ca10*/  F2FP.F16.F32.PACK_AB R3, RZ, R3 ;  /* 0x00000003ff03723e */ /* 0x000fc800000000ff */
[----:B------:R-:W-:-:S05]  /*ca20*/  PRMT R3, R3, 0x5410, RZ ;  /* 0x0000541003037816 */ /* 0x000fca00000000ff */
[----:B------:R-:W-:Y:S01]  /*ca30*/  STG.E desc[UR36][R16.64], R3 ;  /* 0x0000000310007986 */ /* 0x000fe2000c101924 */
[----:B------:R-:W-:Y:S05]  /*ca40*/  EXIT ;  /* 0x000000000000794d */ /* 0x000fea0003800000 */
.L_x_261:
[----:B-1----:R-:W-:-:S04]  /*ca50*/  IMAD.U32 R2, R3, 0x10000, RZ ;  /* 0x0001000003027824 */ /* 0x002fc800078e00ff */
[----:B------:R-:W-:-:S06]  /*ca60*/  FMUL.FTZ R2, R2, 1 ;  /* 0x3f80000002027820 */ /* 0x000fcc0000410000 */
[----:B------:R-:W0:Y:S02]  /*ca70*/  F2F.F64.F32 R2, R2 ;  /* 0x0000000200027310 */ /* 0x000e240000201800 */
[----:B0-----:R-:W-:Y:S01]  /*ca80*/  STG.E.64 desc[UR36][R16.64], R2 ;  /* 0x0000000210007986 */ /* 0x001fe2000c101b24 */
[----:B------:R-:W-:Y:S05]  /*ca90*/  EXIT ;  /* 0x000000000000794d */ /* 0x000fea0003800000 */
.L_x_252:
        /* <DEDUP_REMOVED lines=11> */
[----:B------:R-:W-:Y:S01]  /*cb50*/  STG.E.U8 desc[UR36][R16.64], R3 ;  /* 0x0000000310007986 */ /* 0x000fe2000c101124 */
[----:B------:R-:W-:Y:S05]  /*cb60*/  EXIT ;  /* 0x000000000000794d */ /* 0x000fea0003800000 */
.L_x_265:
[----:B-1----:R-:W-:Y:S01]  /*cb70*/  IMAD.U32 R3, R3, 0x10000, RZ ;  /* 0x0001000003037824 */ /* 0x002fe200078e00ff */
[----:B------:R-:W-:-:S03]  /*cb80*/  CS2R R6, SRZ ;  /* 0x0000000000067805 */ /* 0x000fc6000001ff00 */
[----:B------:R-:W-:-:S04]  /*cb90*/  FMUL.FTZ R3, R3, 1 ;  /* 0x3f80000003037820 */ /* 0x000fc80000410000 */
[----:B------:R-:W0:Y:S02]  /*cba0*/  F2F.F64.F32 R4, R3 ;  /* 0x0000000300047310 */ /* 0x000e240000201800 */
[----:B0-----:R-:W-:Y:S01]  /*cbb0*/  STG.E.128 desc[UR36][R16.64], R4 ;  /* 0x0000000410007986 */ /* 0x001fe2000c101d24 */
[----:B------:R-:W-:Y:S05]  /*cbc0*/  EXIT ;  /* 0x000000000000794d */ /* 0x000fea0003800000 */
.L_x_264:
        /* <DEDUP_REMOVED lines=21> */
.L_x_269:
[----:B------:R-:W-:Y:S05]  /*cd20*/  BSYNC B0 ;  /* 0x0000000000007941 */ /* 0x000fea0003800000 */
.L_x_268:
[----:B------:R-:W-:-:S05]  /*cd30*/  LOP3.LUT R3, R0, R3, RZ, 0xfc, !PT ;  /* 0x0000000300037212 */ /* 0x000fca00078efcff */
[----:B------:R-:W-:Y:S01]  /*cd40*/  STG.E.U8 desc[UR36][R16.64], R3 ;  /* 0x0000000310007986 */ /* 0x000fe2000c101124 */
[----:B------:R-:W-:Y:S05]  /*cd50*/  EXIT ;  /* 0x000000000000794d */ /* 0x000fea0003800000 */
.L_x_267:
        /* <DEDUP_REMOVED lines=13> */
.L_x_271:
[----:B------:R-:W-:Y:S01]  /*ce30*/  IMAD.MOV.U32 R0, RZ, RZ, 0x7f ;  /* 0x0000007fff007424 */ /* 0x000fe200078e00ff */
[----:B------:R-:W-:-:S04]  /*ce40*/  ISETP.GT.U32.AND P0, PT, R2, 0x7f800000, PT ;  /* 0x7f8000000200780c */ /* 0x000fc80003f04070 */
[----:B------:R-:W-:-:S09]  /*ce50*/  SEL R0, R0, 0x7c, P0 ;  /* 0x0000007c00007807 */ /* 0x000fd20000000000 */
.L_x_272:
[----:B------:R-:W-:Y:S05]  /*ce60*/  BSYNC B0 ;  /* 0x0000000000007941 */ /* 0x000fea0003800000 */
.L_x_270:
[----:B------:R-:W-:-:S04]  /*ce70*/  LOP3.LUT R2, R3, 0x80000000, RZ, 0xc0, !PT ;  /* 0x8000000003027812 */ /* 0x000fc800078ec0ff */
[----:B------:R-:W-:-:S04]  /*ce80*/  SHF.R.U32.HI R3, RZ, 0x18, R2 ;  /* 0x00000018ff037819 */ /* 0x000fc80000011602 */
[----:B------:R-:W-:-:S05]  /*ce90*/  LOP3.LUT R3, R0, R3, RZ, 0xfc, !PT ;  /* 0x0000000300037212 */ /* 0x000fca00078efcff */
[----:B------:R-:W-:Y:S01]  /*cea0*/  STG.E.U8 desc[UR36][R16.64], R3 ;  /* 0x0000000310007986 */ /* 0x000fe2000c101124 */
[----:B------:R-:W-:Y:S05]  /*ceb0*/  EXIT ;  /* 0x000000000000794d */ /* 0x000fea0003800000 */
.L_x_266:
[----:B-1----:R-:W-:Y:S01]  /*cec0*/  STG.E.U16 desc[UR36][R16.64], R3 ;  /* 0x0000000310007986 */ /* 0x002fe2000c101524 */
[----:B------:R-:W-:Y:S05]  /*ced0*/  EXIT ;  /* 0x000000000000794d */ /* 0x000fea0003800000 */
.L_x_263:
        /* <DEDUP_REMOVED lines=10> */
[----:B0-----:R-:W-:Y:S01]  /*cf80*/  STG.E.U16 desc[UR36][R16.64], R3 ;  /* 0x0000000310007986 */ /* 0x001fe2000c101524 */
[----:B------:R-:W-:Y:S05]  /*cf90*/  EXIT ;  /* 0x000000000000794d */ /* 0x000fea0003800000 */
.L_x_275:
        /* <DEDUP_REMOVED lines=17> */
.L_x_278:
[----:B------:R-:W-:-:S04]  /*d0b0*/  LOP3.LUT R2, R3, 0x80000000, RZ, 0xc0, !PT ;  /* 0x8000000003027812 */ /* 0x000fc800078ec0ff */
[----:B------:R-:W-:-:S04]  /*d0c0*/  SHF.R.U32.HI R3, RZ, 0x18, R2 ;  /* 0x00000018ff037819 */ /* 0x000fc80000011602 */
[----:B------:R-:W-:-:S04]  /*d0d0*/  LOP3.LUT R0, R0, R3, RZ, 0xfc, !PT ;  /* 0x0000000300007212 */ /* 0x000fc800078efcff */
[----:B------:R-:W-:-:S07]  /*d0e0*/  PRMT R8, R0, 0x7610, R8 ;  /* 0x0000761000087816 */ /* 0x000fce0000000008 */
.L_x_277:
[----:B------:R-:W-:Y:S05]  /*d0f0*/  BSYNC B0 ;  /* 0x0000000000007941 */ /* 0x000fea0003800000 */
.L_x_276:
[----:B------:R-:W-:Y:S01]  /*d100*/  STG.E.U8 desc[UR36][R16.64], R8 ;  /* 0x0000000810007986 */ /* 0x000fe2000c101124 */
[----:B------:R-:W-:Y:S05]  /*d110*/  EXIT ;  /* 0x000000000000794d */ /* 0x000fea0003800000 */
.L_x_274:
        /* <DEDUP_REMOVED lines=17> */
.L_x_281:
[----:B------:R-:W-:-:S04]  /*d230*/  LOP3.LUT R2, R3, 0x80000000, RZ, 0xc0, !PT ;  /* 0x8000000003027812 */ /* 0x000fc800078ec0ff */
[----:B------:R-:W-:-:S04]  /*d240*/  SHF.R.U32.HI R3, RZ, 0x18, R2 ;  /* 0x00000018ff037819 */ /* 0x000fc80000011602 */
[----:B------:R-:W-:-:S04]  /*d250*/  LOP3.LUT R0, R0, R3, RZ, 0xfc, !PT ;  /* 0x0000000300007212 */ /* 0x000fc800078efcff */
[----:B------:R-:W-:-:S07]  /*d260*/  PRMT R8, R0, 0x7610, R8 ;  /* 0x0000761000087816 */ /* 0x000fce0000000008 */
.L_x_280:
[----:B------:R-:W-:Y:S05]  /*d270*/  BSYNC B0 ;  /* 0x0000000000007941 */ /* 0x000fea0003800000 */
.L_x_279:
[----:B------:R-:W-:Y:S01]  /*d280*/  STG.E.U8 desc[UR36][R16.64], R8 ;  /* 0x0000000810007986 */ /* 0x000fe2000c101124 */
[----:B------:R-:W-:Y:S05]  /*d290*/  EXIT ;  /* 0x000000000000794d */ /* 0x000fea0003800000 */
.L_x_273:
        /* <DEDUP_REMOVED lines=20> */
[----:B------:R-:W-:Y:S01]  /*d3e0*/  STG.E.U8 desc[UR36][R16.64], R3 ;  /* 0x0000000310007986 */ /* 0x000fe2000c101124 */
[----:B------:R-:W-:Y:S05]  /*d3f0*/  EXIT ;  /* 0x000000000000794d */ /* 0x000fea0003800000 */
.L_x_256:
        /* <DEDUP_REMOVED lines=16> */
.L_x_284:
[----:B------:R-:W-:Y:S05]  /*d500*/  EXIT ;  /* 0x000000000000794d */ /* 0x000fea0003800000 */
.L_x_283:
[----:B-1----:R-:W-:-:S06]  /*d510*/  IMAD.U32 R3, R3, 0x10000, RZ ;  /* 0x0001000003037824 */ /* 0x002fcc00078e00ff */
[----:B------:R-:W0:Y:S02]  /*d520*/  F2I.U64.TRUNC R2, R3 ;  /* 0x0000000300027311 */ /* 0x000e24000020d800 */
[----:B0-----:R-:W-:Y:S01]  /*d530*/  STG.E.64 desc[UR36][R16.64], R2 ;  /* 0x0000000210007986 */ /* 0x001fe2000c101b24 */
[----:B------:R-:W-:Y:S05]  /*d540*/  EXIT ;  /* 0x000000000000794d */ /* 0x000fea0003800000 */
.L_x_282:
[----:B-1----:R-:W-:-:S06]  /*d550*/  IMAD.U32 R3, R3, 0x10000, RZ ;  /* 0x0001000003037824 */ /* 0x002fcc00078e00ff */
[----:B------:R-:W0:Y:S02]  /*d560*/  F2I.FTZ.U32.TRUNC.NTZ R3, R3 ;  /* 0x0000000300037305 */ /* 0x000e24000021f000 */
[----:B0-----:R-:W-:Y:S01]  /*d570*/  STG.E desc[UR36][R16.64], R3 ;  /* 0x0000000310007986 */ /* 0x001fe2000c101924 */
[----:B------:R-:W-:Y:S05]  /*d580*/  EXIT ;  /* 0x000000000000794d */ /* 0x000fea0003800000 */
.L_x_285:
[----:B------:R-:W-:-:S00]  /*d590*/  BRA `(.L_x_285) ;  /* 0xfffffffc00fc7947 */ /* 0x000fc0000383ffff */
[----:B------:R-:W-:-:S00]  /*d5a0*/  NOP ;  /* 0x0000000000007918 */ /* 0x000fc00000000000 */
        /* <DEDUP_REMOVED lines=13> */
.L_x_21451:


//--------------------- .text._ZN2at6native27unrolled_elementwise_kernelIZZZNS0_17asinh_kernel_cudaERNS_18TensorIteratorBaseEENKUlvE0_clEvENKUlvE2_clEvEUlN3c108BFloat16EE_St5arrayIPcLm2EELi4E23TrivialOffsetCalculatorILi1EjESD_NS0_6memory12LoadWithCastILi1EEENSE_13StoreWithCastILi1EEEEEviT_T0_T2_T3_T4_T5_ --------------------------
	.section	.text._ZN2at6native27unrolled_elementwise_kernelIZZZNS0_17asinh_kernel_cudaERNS_18TensorIteratorBaseEENKUlvE0_clEvENKUlvE2_clEvEUlN3c108BFloat16EE_St5arrayIPcLm2EELi4E23TrivialOffsetCalculatorILi1EjESD_NS0_6memory12LoadWithCastILi1EEENSE_13StoreWithCastILi1EEEEEviT_T0_T2_T3_T4_T5_,"ax",@progbits
	.align	128
        .global         _ZN2at6native27unrolled_elementwise_kernelIZZZNS0_17asinh_kernel_cudaERNS_18TensorIteratorBaseEENKUlvE0_clEvENKUlvE2_clEvEUlN3c108BFloat16EE_St5arrayIPcLm2EELi4E23TrivialOffsetCalculatorILi1EjESD_NS0_6memory12LoadWithCastILi1EEENSE_13StoreWithCastILi1EEEEEviT_T0_T2_T3_T4_T5_
        .type           _ZN2at6native27unrolled_elementwise_kernelIZZZNS0_17asinh_kernel_cudaERNS_18TensorIteratorBaseEENKUlvE0_clEvENKUlvE2_clEvEUlN3c108BFloat16EE_St5arrayIPcLm2EELi4E23TrivialOffsetCalculatorILi1EjESD_NS0_6memory12LoadWithCastILi1EEENSE_13StoreWithCastILi1EEEEEviT_T0_T2_T3_T4_T5_,@function
        .size           _ZN2at6native27unrolled_elementwise_kernelIZZZNS0_17asinh_kernel_cudaERNS_18TensorIteratorBaseEENKUlvE0_clEvENKUlvE2_clEvEUlN3c108BFloat16EE_St5arrayIPcLm2EELi4E23TrivialOffsetCalculatorILi1EjESD_NS0_6memory12LoadWithCastILi1EEENSE_13StoreWithCastILi1EEEEEviT_T0_T2_T3_T4_T5_,(.L_x_21452 - _ZN2at6native27unrolled_elementwise_kernelIZZZNS0_17asinh_kernel_cudaERNS_18TensorIteratorBaseEENKUlvE0_clEvENKUlvE2_clEvEUlN3c108BFloat16EE_St5arrayIPcLm2EELi4E23TrivialOffsetCalculatorILi1EjESD_NS0_6memory12LoadWithCastILi1EEENSE_13StoreWithCastILi1EEEEEviT_T0_T2_T3_T4_T5_)
        .other          _ZN2at6native27unrolled_elementwise_kernelIZZZNS0_17asinh_kernel_cudaERNS_18TensorIteratorBaseEENKUlvE0_clEvENKUlvE2_clEvEUlN3c108BFloat16EE_St5arrayIPcLm2EELi4E23TrivialOffsetCalculatorILi1EjESD_NS0_6memory12LoadWithCastILi1EEENSE_13StoreWithCastILi1EEEEEviT_T0_T2_T3_T4_T5_,@"STO_CUDA_ENTRY STV_DEFAULT"
_ZN2at6native27unrolled_elementwise_kernelIZZZNS0_17asinh_kernel_cudaERNS_18TensorIteratorBaseEENKUlvE0_clEvENKUlvE2_clEvEUlN3c108BFloat16EE_St5arrayIPcLm2EELi4E23TrivialOffsetCalculatorILi1EjESD_NS0_6memory12LoadWithCastILi1EEENSE_13StoreWithCastILi1EEEEEviT_T0_T2_T3_T4_T5_:
.text._ZN2at6native27unrolled_elementwise_kernelIZZZNS0_17asinh_kernel_cudaERNS_18TensorIteratorBaseEENKUlvE0_clEvENKUlvE2_clEvEUlN3c108BFloat16EE_St5arrayIPcLm2EELi4E23TrivialOffsetCalculatorILi1EjESD_NS0_6memory12LoadWithCastILi1EEENSE_13StoreWithCastILi1EEEEEviT_T0_T2_T3_T4_T5_:
[----:B------:R-:W0:Y:S01]  /*0000*/  LDC R1, c[0x0][0x28] ;  /* 0x00000a00ff017b82 */ /* 0x000e220000000800 */
[----:B------:R-:W1:Y:S07]  /*0010*/  S2R R2, SR_CTAID.X ;  /* 0x0000000000027919 */ /* 0x000e6e0000002500 */
[----:B------:R-:W1:Y:S01]  /*0020*/  LDC R3, c[0x0][0x210] ;  /* 0x00008400ff037b82 */ /* 0x000e620000000800 */
[----:B------:R-:W-:Y:S01]  /*0030*/  ULDC.64 UR36, c[0x0][0x208] ;  /* 0x0000820000247ab9 */ /* 0x000fe20000000a00 */
[----:B------:R-:W-:Y:S01]  /*0040*/  BSSY B6, `(.L_x_286) ;  /* 0x0000118000067945 */ /* 0x000fe20003800000 */
[----:B------:R-:W2:Y:S01]  /*0050*/  S2R R23, SR_TID.X ;  /* 0x0000000000177919 */ /* 0x000ea20000002100 */
[----:B------:R-:W-:-:S02]  /*0060*/  PRMT R17, RZ, 0x7610, R17 ;  /* 0x00007610ff117816 */ /* 0x000fc40000000011 */
[----:B------:R-:W-:Y:S02]  /*0070*/  PRMT R19, RZ, 0x7610, R19 ;  /* 0x00007610ff137816 */ /* 0x000fe40000000013 */
[----:B------:R-:W3:Y:S01]  /*0080*/  LDC.U8 R22, c[0x0][0x22c] ;  /* 0x00008b00ff167b82 */ /* 0x000ee20000000000 */
[----:B-1----:R-:W-:-:S05]  /*0090*/  IMAD R16, R2, -0x200, R3 ;  /* 0xfffffe0002107824 */ /* 0x002fca00078e0203 */
[----:B--2---:R-:W-:-:S13]  /*00a0*/  ISETP.GE.AND P0, PT, R23, R16, PT ;  /* 0x000000101700720c */ /* 0x004fda0003f06270 */
[----:B0--3--:R-:W-:Y:S05]  /*00b0*/  @P0 BRA `(.L_x_287) ;  /* 0x0000001000400947 */ /* 0x009fea0003800000 */
[----:B------:R-:W0:Y:S01]  /*00c0*/  LDC.64 R4, c[0x0][0x220] ;  /* 0x00008800ff047b82 */ /* 0x000e220000000a00 */
[----:B------:R-:W-:Y:S01]  /*00d0*/  PRMT R0, R22, 0x9910, RZ ;  /* 0x0000991016007816 */ /* 0x000fe200000000ff */
[----:B------:R-:W-:Y:S01]  /*00e0*/  IMAD R23, R2, 0x200, R23 ;  /* 0x0000020002177824 */ /* 0x000fe200078e0217 */
[----:B------:R-:W-:Y:S02]  /*00f0*/  ULDC UR4, c[0x0][0x230] ;  /* 0x00008c0000047ab9 */ /* 0x000fe40000000800 */
[----:B------:R-:W-:Y:S01]  /*0100*/  ISETP.GT.AND P0, PT, R0, 0x9, PT ;  /* 0x000000090000780c */ /* 0x000fe20003f04270 */
[----:B------:R-:W-:-:S05]  /*0110*/  IMAD R23, R23, UR4, RZ ;  /* 0x0000000417177c24 */ /* 0x000fca000f8e02ff */
[----:B0-----:R-:W-:-:S05]  /*0120*/  IADD3 R4, P1, R23, R4, RZ ;  /* 0x0000000417047210 */ /* 0x001fca0007f3e0ff */
[----:B------:R-:W-:Y:S02]  /*0130*/  IMAD.X R5, RZ, RZ, R5, P1 ;  /* 0x000000ffff057224 */ /* 0x000fe400008e0605 */
[----:B------:R-:W-:Y:S06]  /*0140*/  @P0 BRA `(.L_x_288) ;  /* 0x0000000400300947 */ /* 0x000fec0003800000 */
        /* <DEDUP_REMOVED lines=10> */
[----:B0-----:R-:W-:-:S04]  /*01f0*/  F2FP.BF16.F32.PACK_AB R0, RZ, R0 ;  /* 0x00000000ff00723e */ /* 0x001fc800000010ff */
[----:B------:R-:W-:Y:S01]  /*0200*/  PRMT R19, R0, 0x7610, R19 ;  /* 0x0000761000137816 */ /* 0x000fe20000000013 */
[----:B------:R-:W-:Y:S06]  /*0210*/  BRA `(.L_x_293) ;  /* 0x0000000c00e07947 */ /* 0x000fec0003800000 */
.L_x_291:
[----:B------:R-:W2:Y:S02]  /*0220*/  LDG.E.U8 R4, desc[UR36][R4.64] ;  /* 0x0000002404047981 */ /* 0x000ea4000c1e1100 */
[----:B--2---:R-:W-:-:S04]  /*0230*/  I2FP.F32.U32 R0, R4 ;  /* 0x0000000400007245 */ /* 0x004fc80000201000 */
[----:B------:R-:W-:-:S04]  /*0240*/  F2FP.BF16.F32.PACK_AB R0, RZ, R0 ;  /* 0x00000000ff00723e */ /* 0x000fc800000010ff */
[----:B------:R-:W-:Y:S01]  /*0250*/  PRMT R19, R0, 0x7610, R19 ;  /* 0x0000761000137816 */ /* 0x000fe20000000013 */
[----:B------:R-:W-:Y:S06]  /*0260*/  BRA `(.L_x_293) ;  /* 0x0000000c00cc7947 */ /* 0x000fec0003800000 */
.L_x_290:
        /* <DEDUP_REMOVED lines=8> */
[----:B0-----:R-:W-:-:S04]  /*02f0*/  F2FP.BF16.F32.PACK_AB R0, RZ, R0 ;  /* 0x00000000ff00723e */ /* 0x001fc800000010ff */
[----:B------:R-:W-:Y:S01]  /*0300*/  PRMT R19, R0, 0x7610, R19 ;  /* 0x0000761000137816 */ /* 0x000fe20000000013 */
[----:B------:R-:W-:Y:S06]  /*0310*/  BRA `(.L_x_293) ;  /* 0x0000000c00a07947 */ /* 0x000fec0003800000 */
.L_x_295:
[----:B------:R-:W2:Y:S02]  /*0320*/  LDG.E R4, desc[UR36][R4.64] ;  /* 0x0000002404047981 */ /* 0x000ea4000c1e1900 */
[----:B--2---:R-:W-:-:S04]  /*0330*/  I2FP.F32.S32 R0, R4 ;  /* 0x0000000400007245 */ /* 0x004fc80000201400 */
[----:B------:R-:W-:-:S04]  /*0340*/  F2FP.BF16.F32.PACK_AB R0, RZ, R0 ;  /* 0x00000000ff00723e */ /* 0x000fc800000010ff */
[----:B------:R-:W-:Y:S01]  /*0350*/  PRMT R19, R0, 0x7610, R19 ;  /* 0x0000761000137816 */ /* 0x000fe20000000013 */
[----:B------:R-:W-:Y:S06]  /*0360*/  BRA `(.L_x_293) ;  /* 0x0000000c008c7947 */ /* 0x000fec0003800000 */
.L_x_294:
[----:B------:R-:W2:Y:S02]  /*0370*/  LDG.E.U16 R4, desc[UR36][R4.64] ;  /* 0x0000002404047981 */ /* 0x000ea4000c1e1500 */
[----:B--2---:R-:W0:Y:S02]  /*0380*/  I2F.S16 R0, R4 ;  /* 0x0000000400007306 */ /* 0x004e240000101400 */
[----:B0-----:R-:W-:-:S04]  /*0390*/  F2FP.BF16.F32.PACK_AB R0, RZ, R0 ;  /* 0x00000000ff00723e */ /* 0x001fc800000010ff */
[----:B------:R-:W-:Y:S01]  /*03a0*/  PRMT R19, R0, 0x7610, R19 ;  /* 0x0000761000137816 */ /* 0x000fe20000000013 */
[----:B------:R-:W-:Y:S06]  /*03b0*/  BRA `(.L_x_293) ;  /* 0x0000000c00787947 */ /* 0x000fec0003800000 */
.L_x_289:
        /* <DEDUP_REMOVED lines=9> */
.L_x_297:
[----:B------:R-:W2:Y:S02]  /*0450*/  LDG.E.U16 R0, desc[UR36][R4.64] ;  /* 0x0000002404007981 */ /* 0x000ea4000c1e1500 */
[----:B--2---:R-:W-:-:S05]  /*0460*/  HADD2.F32 R0, -RZ, R0.H0_H0 ;  /* 0x20000000ff007230 */ /* 0x004fca0000004100 */
[----:B------:R-:W-:-:S04]  /*0470*/  F2FP.BF16.F32.PACK_AB R0, RZ, R0 ;  /* 0x00000000ff00723e */ /* 0x000fc800000010ff */
[----:B------:R-:W-:Y:S01]  /*0480*/  PRMT R19, R0, 0x7610, R19 ;  /* 0x0000761000137816 */ /* 0x000fe20000000013 */
[----:B------:R-:W-:Y:S06]  /*0490*/  BRA `(.L_x_293) ;  /* 0x0000000c00407947 */ /* 0x000fec0003800000 */
.L_x_296:
        /* <DEDUP_REMOVED lines=9> */
.L_x_299:
[----:B------:R-:W2:Y:S02]  /*0530*/  LDG.E.U16 R4, desc[UR36][R4.64] ;  /* 0x0000002404047981 */ /* 0x000ea4000c1e1500 */
[----:B--2---:R-:W-:-:S05]  /*0540*/  HADD2.F32 R0, -RZ, R4.H0_H0 ;  /* 0x20000004ff007230 */ /* 0x004fca0000004100 */
[----:B------:R-:W-:-:S04]  /*0550*/  F2FP.BF16.F32.PACK_AB R0, RZ, R0 ;  /* 0x00000000ff00723e */ /* 0x000fc800000010ff */
[----:B------:R-:W-:Y:S01]  /*0560*/  PRMT R19, R0, 0x7610, R19 ;  /* 0x0000761000137816 */ /* 0x000fe20000000013 */
[----:B------:R-:W-:Y:S06]  /*0570*/  BRA `(.L_x_293) ;  /* 0x0000000c00087947 */ /* 0x000fec0003800000 */
.L_x_298:
[----:B------:R-:W2:Y:S01]  /*0580*/  LDG.E.64 R4, desc[UR36][R4.64] ;  /* 0x0000002404047981 */ /* 0x000ea2000c1e1b00 */
[----:B------:R-:W-:Y:S01]  /*0590*/  UMOV UR4, 0xf0000000 ;  /* 0xf000000000047882 */ /* 0x000fe20000000000 */
[----:B------:R-:W-:Y:S01]  /*05a0*/  UMOV UR5, 0x380fffff ;  /* 0x380fffff00057882 */ /* 0x000fe20000000000 */
[----:B--2---:R-:W0:Y:S01]  /*05b0*/  F2F.F32.F64 R0, R4 ;  /* 0x0000000400007310 */ /* 0x004e220000301000 */
[----:B------:R-:W-:-:S14]  /*05c0*/  DSETP.GEU.AND P0, PT, |R4|, UR4, PT ;  /* 0x0000000404007e2a */ /* 0x000fdc000bf0e200 */
[----:B0-----:R-:W-:-:S05]  /*05d0*/  @!P0 FMUL R0, R0, 1.175494350822287508e-38 ;  /* 0x0080000000008820 */ /* 0x001fca0000400000 */
[----:B------:R-:W-:-:S04]  /*05e0*/  F2FP.BF16.F32.PACK_AB R0, RZ, R0 ;  /* 0x00000000ff00723e */ /* 0x000fc800000010ff */
[----:B------:R-:W-:Y:S01]  /*05f0*/  PRMT R19, R0, 0x7610, R19 ;  /* 0x0000761000137816 */ /* 0x000fe20000000013 */
[----:B------:R-:W-:Y:S06]  /*0600*/  BRA `(.L_x_293) ;  /* 0x0000000800e47947 */ /* 0x000fec0003800000 */
.L_x_288:
        /* <DEDUP_REMOVED lines=11> */
[----:B------:R-:W-:-:S04]  /*06c0*/  F2FP.BF16.F32.PACK_AB R0, RZ, R0 ;  /* 0x00000000ff00723e */ /* 0x000fc800000010ff */
[----:B------:R-:W-:Y:S01]  /*06d0*/  PRMT R19, R0, 0x7610, R19 ;  /* 0x0000761000137816 */ /* 0x000fe20000000013 */
[----:B------:R-:W-:Y:S06]  /*06e0*/  BRA `(.L_x_293) ;  /* 0x0000000800ac7947 */ /* 0x000fec0003800000 */
.L_x_302:
        /* <DEDUP_REMOVED lines=9> */
.L_x_301:
        /* <DEDUP_REMOVED lines=28> */
.L_x_304:
[----:B------:R-:W2:Y:S02]  /*0940*/  LDG.E.U8 R4, desc[UR36][R4.64] ;  /* 0x0000002404047981 */ /* 0x000ea4000c1e1100 */
[----:B--2---:R-:W-:-:S05]  /*0950*/  IMAD.SHL.U32 R0, R4, 0x2000000, RZ ;  /* 0x0200000004007824 */ /* 0x004fca00078e00ff */
[----:B------:R-:W-:-:S13]  /*0960*/  ISETP.GE.U32.AND P0, PT, R0, 0x8000000, PT ;  /* 0x080000000000780c */ /* 0x000fda0003f06070 */
[C---:B------:R-:W-:Y:S02]  /*0970*/  @P0 IMAD.SHL.U32 R3, R4.reuse, 0x200000, RZ ;  /* 0x0020000004030824 */ /* 0x040fe400078e00ff */
[----:B------:R-:W-:-:S03]  /*0980*/  @!P0 IMAD.SHL.U32 R0, R4, 0x100, RZ ;  /* 0x0000010004008824 */ /* 0x000fc600078e00ff */
[----:B------:R-:W-:Y:S02]  /*0990*/  @P0 LOP3.LUT R3, R3, 0xfe00000, RZ, 0xc0, !PT ;  /* 0x0fe0000003030812 */ /* 0x000fe400078ec0ff */
[----:B------:R-:W-:Y:S02]  /*09a0*/  @!P0 LOP3.LUT R0, R0, 0x7f00, RZ, 0xc0, !PT ;  /* 0x00007f0000008812 */ /* 0x000fe400078ec0ff */
[----:B------:R-:W-:Y:S02]  /*09b0*/  @P0 LOP3.LUT R3, R3, 0x70000000, RZ, 0xfc, !PT ;  /* 0x7000000003030812 */ /* 0x000fe400078efcff */
[----:B------:R-:W-:-:S03]  /*09c0*/  @!P0 LOP3.LUT R0, R0, 0x3f000000, RZ, 0xfc, !PT ;  /* 0x3f00000000008812 */ /* 0x000fc600078efcff */
[----:B------:R-:W-:Y:S02]  /*09d0*/  @P0 FMUL.FTZ R3, R3, 1.9259299443872358531e-34 ;  /* 0x0780000003030820 */ /* 0x000fe40000410000 */
[----:B------:R-:W-:Y:S01]  /*09e0*/  @!P0 FADD.FTZ R3, R0, -0.5 ;  /* 0xbf00000000038421 */ /* 0x000fe20000010000 */
[----:B------:R-:W-:-:S05]  /*09f0*/  IMAD.SHL.U32 R0, R4, 0x1000000, RZ ;  /* 0x0100000004007824 */ /* 0x000fca00078e00ff */
[----:B------:R-:W-:-:S04]  /*0a00*/  LOP3.LUT R0, R3, 0x80000000, R0, 0xf8, !PT ;  /* 0x8000000003007812 */ /* 0x000fc800078ef800 */
[----:B------:R-:W-:-:S04]  /*0a10*/  F2FP.BF16.F32.PACK_AB R0, RZ, R0 ;  /* 0x00000000ff00723e */ /* 0x000fc800000010ff */
[----:B------:R-:W-:Y:S01]  /*0a20*/  PRMT R19, R0, 0x7610, R19 ;  /* 0x0000761000137816 */ /* 0x000fe20000000013 */
[----:B------:R-:W-:Y:S06]  /*0a30*/  BRA `(.L_x_293) ;  /* 0x0000000400d87947 */ /* 0x000fec0003800000 */
.L_x_303:
[----:B------:R0:W5:Y:S01]  /*0a40*/  LDG.E.U16 R19, desc[UR36][R4.64] ;  /* 0x0000002404137981 */ /* 0x000162000c1e1500 */
[----:B------:R-:W-:Y:S05]  /*0a50*/  BRA `(.L_x_293) ;  /* 0x0000000400d07947 */ /* 0x000fea0003800000 */
.L_x_300:
        /* <DEDUP_REMOVED lines=10> */
[----:B------:R-:W-:-:S04]  /*0b00*/  F2FP.BF16.F32.PACK_AB R0, RZ, R0 ;  /* 0x00000000ff00723e */ /* 0x000fc800000010ff */
[----:B------:R-:W-:Y:S01]  /*0b10*/  PRMT R19, R0, 0x7610, R19 ;  /* 0x0000761000137816 */ /* 0x000fe20000000013 */
[----:B------:R-:W-:Y:S06]  /*0b20*/  BRA `(.L_x_293) ;  /* 0x00000004009c7947 */ /* 0x000fec0003800000 */
.L_x_307:
        /* <DEDUP_REMOVED lines=21> */
.L_x_311:
[----:B------:R-:W-:Y:S05]  /*0c80*/  BSYNC B1 ;  /* 0x0000000000017941 */ /* 0x000fea0003800000 */
.L_x_310:
[----:B------:R-:W-:Y:S01]  /*0c90*/  LEA R5, R0, 0x3b800000, 0x17 ;  /* 0x3b80000000057811 */ /* 0x000fe200078eb8ff */
[----:B------:R-:W-:-:S05]  /*0ca0*/  IMAD.SHL.U32 R0, R3, 0x100000, RZ ;  /* 0x0010000003007824 */ /* 0x000fca00078e00ff */
[----:B------:R-:W-:-:S07]  /*0cb0*/  LOP3.LUT R0, R5, R0, R6, 0xfe, !PT ;  /* 0x0000000005007212 */ /* 0x000fce00078efe06 */
.L_x_309:
[----:B------:R-:W-:Y:S05]  /*0cc0*/  BSYNC B0 ;  /* 0x0000000000007941 */ /* 0x000fea0003800000 */
.L_x_308:
[----:B------:R-:W-:-:S04]  /*0cd0*/  F2FP.BF16.F32.PACK_AB R0, RZ, R0 ;  /* 0x00000000ff00723e */ /* 0x000fc800000010ff */
[----:B------:R-:W-:Y:S01]  /*0ce0*/  PRMT R19, R0, 0x7610, R19 ;  /* 0x0000761000137816 */ /* 0x000fe20000000013 */
[----:B------:R-:W-:Y:S06]  /*0cf0*/  BRA `(.L_x_293) ;  /* 0x0000000400287947 */ /* 0x000fec0003800000 */
.L_x_306:
        /* <DEDUP_REMOVED lines=21> */
.L_x_315:
[----:B------:R-:W-:Y:S05]  /*0e50*/  BSYNC B1 ;  /* 0x0000000000017941 */ /* 0x000fea0003800000 */
.L_x_314:
[----:B------:R-:W-:Y:S01]  /*0e60*/  LEA R5, R0, 0x37800000, 0x17 ;  /* 0x3780000000057811 */ /* 0x000fe200078eb8ff */
[----:B------:R-:W-:-:S05]  /*0e70*/  IMAD.SHL.U32 R0, R3, 0x200000, RZ ;  /* 0x0020000003007824 */ /* 0x000fca00078e00ff */
[----:B------:R-:W-:-:S07]  /*0e80*/  LOP3.LUT R0, R5, R0, R6, 0xfe, !PT ;  /* 0x0000000005007212 */ /* 0x000fce00078efe06 */
.L_x_313:
[----:B------:R-:W-:Y:S05]  /*0e90*/  BSYNC B0 ;  /* 0x0000000000007941 */ /* 0x000fea0003800000 */
.L_x_312:
[----:B------:R-:W-:-:S04]  /*0ea0*/  F2FP.BF16.F32.PACK_AB R0, RZ, R0 ;  /* 0x00000000ff00723e */ /* 0x000fc800000010ff */
[----:B------:R-:W-:Y:S01]  /*0eb0*/  PRMT R19, R0, 0x7610, R19 ;  /* 0x0000761000137816 */ /* 0x000fe20000000013 */
[----:B------:R-:W-:Y:S06]  /*0ec0*/  BRA `(.L_x_293) ;  /* 0x0000000000b47947 */ /* 0x000fec0003800000 */
.L_x_305:
        /* <DEDUP_REMOVED lines=14> */
.L_x_319:
[----:B------:R-:W-:Y:S05]  /*0fb0*/  BSYNC B0 ;  /* 0x0000000000007941 */ /* 0x000fea0003800000 */
.L_x_318:
[----:B------:R-:W-:-:S04]  /*0fc0*/  F2FP.BF16.F32.PACK_AB R0, RZ, R0 ;  /* 0x00000000ff00723e */ /* 0x000fc800000010ff */
[----:B------:R-:W-:Y:S01]  /*0fd0*/  PRMT R19, R0, 0x7610, R19 ;  /* 0x0000761000137816 */ /* 0x000fe20000000013 */
[----:B------:R-:W-:Y:S06]  /*0fe0*/  BRA `(.L_x_293) ;  /* 0x00000000006c7947 */ /* 0x000fec0003800000 */
.L_x_292:
        /* <DEDUP_REMOVED lines=16> */
.L_x_320:
[----:B------:R-:W-:Y:S01]  /*10f0*/  PRMT R19, RZ, 0x7610, R19 ;  /* 0x00007610ff137816 */ /* 0x000fe20000000013 */
[----:B------:R-:W-:Y:S06]  /*1100*/  BRA `(.L_x_293) ;  /* 0x0000000000247947 */ /* 0x000fec0003800000 */
.L_x_317:
[----:B------:R-:W2:Y:S02]  /*1110*/  LDG.E.64 R4, desc[UR36][R4.64] ;  /* 0x0000002404047981 */ /* 0x000ea4000c1e1b00 */
[----:B--2---:R-:W0:Y:S02]  /*1120*/  I2F.U64 R0, R4 ;  /* 0x0000000400007312 */ /* 0x004e240000301000 */
[----:B0-----:R-:W-:-:S04]  /*1130*/  F2FP.BF16.F32.PACK_AB R0, RZ, R0 ;  /* 0x00000000ff00723e */ /* 0x001fc800000010ff */
[----:B------:R-:W-:Y:S01]  /*1140*/  PRMT R19, R0, 0x7610, R19 ;  /* 0x0000761000137816 */ /* 0x000fe20000000013 */
[----:B------:R-:W-:Y:S06]  /*1150*/  BRA `(.L_x_293) ;  /* 0x0000000000107947 */ /* 0x000fec0003800000 */
.L_x_316:
[----:B------:R-:W2:Y:S02]  /*1160*/  LDG.E R4, desc[UR36][R4.64] ;  /* 0x0000002404047981 */ /* 0x000ea4000c1e1900 */
[----:B--2---:R-:W-:-:S04]  /*1170*/  I2FP.F32.U32 R0, R4 ;  /* 0x0000000400007245 */ /* 0x004fc80000201000 */
[----:B------:R-:W-:-:S04]  /*1180*/  F2FP.BF16.F32.PACK_AB R0, RZ, R0 ;  /* 0x00000000ff00723e */ /* 0x000fc800000010ff */
[----:B------:R-:W-:-:S07]  /*1190*/  PRMT R19, R0, 0x7610, R19 ;  /* 0x0000761000137816 */ /* 0x000fce0000000013 */
.L_x_293:
[----:B------:R-:W1:Y:S02]  /*11a0*/  S2R R23, SR_TID.X ;  /* 0x0000000000177919 */ /* 0x000e640000002100 */
[----:B-1----:R-:W-:-:S07]  /*11b0*/  VIADD R23, R23, 0x80 ;  /* 0x0000008017177836 */ /* 0x002fce0000000000 */
.L_x_287:
[----:B------:R-:W-:Y:S05]  /*11c0*/  BSYNC B6 ;  /* 0x0000000000067941 */ /* 0x000fea0003800000 */
.L_x_286:
[----:B------:R-:W-:Y:S01]  /*11d0*/  ISETP.GE.AND P0, PT, R23, R16, PT ;  /* 0x000000101700720c */ /* 0x000fe20003f06270 */
[----:B------:R-:W-:-:S12]  /*11e0*/  BSSY B6, `(.L_x_321) ;  /* 0x0000111000067945 */ /* 0x000fd80003800000 */
[----:B------:R-:W-:Y:S05]  /*11f0*/  @P0 BRA `(.L_x_322) ;  /* 0x00000010003c0947 */ /* 0x000fea0003800000 */
[----:B0-----:R-:W0:Y:S01]  /*1200*/  LDC.64 R4, c[0x0][0x220] ;  /* 0x00008800ff047b82 */ /* 0x001e220000000a00 */
[----:B------:R-:W-:Y:S01]  /*1210*/  IMAD R0, R2, 0x200, R23 ;  /* 0x0000020002007824 */ /* 0x000fe200078e0217 */
[----:B------:R-:W-:Y:S01]  /*1220*/  PRMT R6, R22, 0x9910, RZ ;  /* 0x0000991016067816 */ /* 0x000fe200000000ff */
[----:B------:R-:W-:Y:S02]  /*1230*/  ULDC UR4, c[0x0][0x230] ;  /* 0x00008c0000047ab9 */ /* 0x000fe40000000800 */
[----:B------:R-:W-:Y:S02]  /*1240*/  IMAD R3, R0, UR4, RZ ;  /* 0x0000000400037c24 */ /* 0x000fe4000f8e02ff */
[----:B------:R-:W-:-:S05]  /*1250*/  IMAD.MOV.U32 R0, RZ, RZ, R6 ;  /* 0x000000ffff007224 */ /* 0x000fca00078e0006 */
[----:B------:R-:W-:Y:S02]  /*1260*/  ISETP.GT.AND P1, PT, R0, 0x9, PT ;  /* 0x000000090000780c */ /* 0x000fe40003f24270 */
[----:B0-----:R-:W-:-:S05]  /*1270*/  IADD3 R4, P0, R3, R4, RZ ;  /* 0x0000000403047210 */ /* 0x001fca0007f1e0ff */
[----:B------:R-:W-:-:S06]  /*1280*/  IMAD.X R5, RZ, RZ, R5, P0 ;  /* 0x000000ffff057224 */ /* 0x000fcc00000e0605 */
        /* <DEDUP_REMOVED lines=14> */
.L_x_326:
[----:B------:R-:W2:Y:S02]  /*1370*/  LDG.E.U8 R4, desc[UR36][R4.64] ;  /* 0x0000002404047981 */ /* 0x000ea4000c1e1100 */
[----:B--2---:R-:W-:-:S04]  /*1380*/  I2FP.F32.U32 R0, R4 ;  /* 0x0000000400007245 */ /* 0x004fc80000201000 */
[----:B------:R-:W-:-:S04]  /*1390*/  F2FP.BF16.F32.PACK_AB R0, RZ, R0 ;  /* 0x00000000ff00723e */ /* 0x000fc800000010ff */
[----:B------:R-:W-:Y:S01]  /*13a0*/  PRMT R17, R0, 0x7610, R17 ;  /* 0x0000761000117816 */ /* 0x000fe20000000011 */
[----:B------:R-:W-:Y:S06]  /*13b0*/  BRA `(.L_x_328) ;  /* 0x0000000c00c87947 */ /* 0x000fec0003800000 */
.L_x_325:
        /* <DEDUP_REMOVED lines=11> */
.L_x_330:
[----:B------:R-:W2:Y:S02]  /*1470*/  LDG.E R4, desc[UR36][R4.64] ;  /* 0x0000002404047981 */ /* 0x000ea4000c1e1900 */
[----:B--2---:R-:W-:-:S04]  /*1480*/  I2FP.F32.S32 R0, R4 ;  /* 0x0000000400007245 */ /* 0x004fc80000201400 */
[----:B------:R-:W-:-:S04]  /*1490*/  F2FP.BF16.F32.PACK_AB R0, RZ, R0 ;  /* 0x00000000ff00723e */ /* 0x000fc800000010ff */
[----:B------:R-:W-:Y:S01]  /*14a0*/  PRMT R17, R0, 0x7610, R17 ;  /* 0x0000761000117816 */ /* 0x000fe20000000011 */
[----:B------:R-:W-:Y:S06]  /*14b0*/  BRA `(.L_x_328) ;  /* 0x0000000c00887947 */ /* 0x000fec0003800000 */
.L_x_329:
[----:B------:R-:W2:Y:S02]  /*14c0*/  LDG.E.U16 R4, desc[UR36][R4.64] ;  /* 0x0000002404047981 */ /* 0x000ea4000c1e1500 */
[----:B--2---:R-:W0:Y:S02]  /*14d0*/  I2F.S16 R0, R4 ;  /* 0x0000000400007306 */ /* 0x004e240000101400 */
[----:B0-----:R-:W-:-:S04]  /*14e0*/  F2FP.BF16.F32.PACK_AB R0, RZ, R0 ;  /* 0x00000000ff00723e */ /* 0x001fc800000010ff */
[----:B------:R-:W-:Y:S01]  /*14f0*/  PRMT R17, R0, 0x7610, R17 ;  /* 0x0000761000117816 */ /* 0x000fe20000000011 */
[----:B------:R-:W-:Y:S06]  /*1500*/  BRA `(.L_x_328) ;  /* 0x0000000c00747947 */ /* 0x000fec0003800000 */
.L_x_324:
        /* <DEDUP_REMOVED lines=9> */
.L_x_332:
[----:B------:R-:W2:Y:S02]  /*15a0*/  LDG.E.U16 R0, desc[UR36][R4.64] ;  /* 0x0000002404007981 */ /* 0x000ea4000c1e1500 */
[----:B--2---:R-:W-:-:S05]  /*15b0*/  HADD2.F32 R0, -RZ, R0.H0_H0 ;  /* 0x20000000ff007230 */ /* 0x004fca0000004100 */
[----:B------:R-:W-:-:S04]  /*15c0*/  F2FP.BF16.F32.PACK_AB R0, RZ, R0 ;  /* 0x00000000ff00723e */ /* 0x000fc800000010ff */
[----:B------:R-:W-:Y:S01]  /*15d0*/  PRMT R17, R0, 0x7610, R17 ;  /* 0x0000761000117816 */ /* 0x000fe20000000011 */
[----:B------:R-:W-:Y:S06]  /*15e0*/  BRA `(.L_x_328) ;  /* 0x0000000c003c7947 */ /* 0x000fec0003800000 */
.L_x_331:
        /* <DEDUP_REMOVED lines=9> */
.L_x_334:
[----:B------:R-:W2:Y:S02]  /*1680*/  LDG.E.U16 R4, desc[UR36][R4.64] ;  /* 0x0000002404047981 */ /* 0x000ea4000c1e1500 */
[----:B--2---:R-:W-:-:S05]  /*1690*/  HADD2.F32 R0, -RZ, R4.H0_H0 ;  /* 0x20000004ff007230 */ /* 0x004fca0000004100 */
[----:B------:R-:W-:-:S04]  /*16a0*/  F2FP.BF16.F32.PACK_AB R0, RZ, R0 ;  /* 0x00000000ff00723e */ /* 0x000fc800000010ff */
[----:B------:R-:W-:Y:S01]  /*16b0*/  PRMT R17, R0, 0x7610, R17 ;  /* 0x0000761000117816 */ /* 0x000fe20000000011 */
[----:B------:R-:W-:Y:S06]  /*16c0*/  BRA `(.L_x_328) ;  /* 0x0000000c00047947 */ /* 0x000fec0003800000 */
.L_x_333:
        /* <DEDUP_REMOVED lines=9> */
.L_x_323:
        /* <DEDUP_REMOVED lines=14> */
.L_x_337:
        /* <DEDUP_REMOVED lines=9> */
.L_x_336:
        /* <DEDUP_REMOVED lines=28> */
.L_x_339:
[----:B------:R-:W2:Y:S02]  /*1a90*/  LDG.E.U8 R4, desc[UR36][R4.64] ;  /* 0x0000002404047981 */ /* 0x000ea4000c1e1100 */
[----:B--2---:R-:W-:-:S05]  /*1aa0*/  IMAD.SHL.U32 R0, R4, 0x2000000, RZ ;  /* 0x0200000004007824 */ /* 0x004fca00078e00ff */
[----:B------:R-:W-:-:S13]  /*1ab0*/  ISETP.GE.U32.AND P0, PT, R0, 0x8000000, PT ;  /* 0x080000000000780c */ /* 0x000fda0003f06070 */
[C---:B------:R-:W-:Y:S02]  /*1ac0*/  @!P0 IMAD.SHL.U32 R0, R4.reuse, 0x100, RZ ;  /* 0x0000010004008824 */ /* 0x040fe400078e00ff */
[----:B------:R-:W-:-:S03]  /*1ad0*/  @P0 IMAD.SHL.U32 R3, R4, 0x200000, RZ ;  /* 0x0020000004030824 */ /* 0x000fc600078e00ff */
        /* <DEDUP_REMOVED lines=10> */
.L_x_338:
[----:B------:R0:W5:Y:S01]  /*1b80*/  LDG.E.U16 R17, desc[UR36][R4.64] ;  /* 0x0000002404117981 */ /* 0x000162000c1e1500 */
[----:B------:R-:W-:Y:S05]  /*1b90*/  BRA `(.L_x_328) ;  /* 0x0000000400d07947 */ /* 0x000fea0003800000 */
.L_x_335:
        /* <DEDUP_REMOVED lines=13> */
.L_x_342:
        /* <DEDUP_REMOVED lines=21> */
.L_x_346:
[----:B------:R-:W-:Y:S05]  /*1dc0*/  BSYNC B1 ;  /* 0x0000000000017941 */ /* 0x000fea0003800000 */
.L_x_345:
[----:B------:R-:W-:Y:S01]  /*1dd0*/  LEA R5, R0, 0x3b800000, 0x17 ;  /* 0x3b80000000057811 */ /* 0x000fe200078eb8ff */
[----:B------:R-:W-:-:S05]  /*1de0*/  IMAD.SHL.U32 R0, R3, 0x100000, RZ ;  /* 0x0010000003007824 */ /* 0x000fca00078e00ff */
[----:B------:R-:W-:-:S07]  /*1df0*/  LOP3.LUT R0, R5, R0, R6, 0xfe, !PT ;  /* 0x0000000005007212 */ /* 0x000fce00078efe06 */
.L_x_344:
[----:B------:R-:W-:Y:S05]  /*1e00*/  BSYNC B0 ;  /* 0x0000000000007941 */ /* 0x000fea0003800000 */
.L_x_343:
[----:B------:R-:W-:-:S04]  /*1e10*/  F2FP.BF16.F32.PACK_AB R0, RZ, R0 ;  /* 0x00000000ff00723e */ /* 0x000fc800000010ff */
[----:B------:R-:W-:Y:S01]  /*1e20*/  PRMT R17, R0, 0x7610, R17 ;  /* 0x0000761000117816 */ /* 0x000fe20000000011 */
[----:B------:R-:W-:Y:S06]  /*1e30*/  BRA `(.L_x_328) ;  /* 0x0000000400287947 */ /* 0x000fec0003800000 */
.L_x_341:
        /* <DEDUP_REMOVED lines=21> */
.L_x_350:
[----:B------:R-:W-:Y:S05]  /*1f90*/  BSYNC B1 ;  /* 0x0000000000017941 */ /* 0x000fea0003800000 */
.L_x_349:
[----:B------:R-:W-:Y:S01]  /*1fa0*/  LEA R5, R0, 0x37800000, 0x17 ;  /* 0x3780000000057811 */ /* 0x000fe200078eb8ff */
[----:B------:R-:W-:-:S05]  /*1fb0*/  IMAD.SHL.U32 R0, R3, 0x200000, RZ ;  /* 0x0020000003007824 */ /* 0x000fca00078e00ff */
[----:B------:R-:W-:-:S07]  /*1fc0*/  LOP3.LUT R0, R5, R0, R6, 0xfe, !PT ;  /* 0x0000000005007212 */ /* 0x000fce00078efe06 */
.L_x_348:
[----:B------:R-:W-:Y:S05]  /*1fd0*/  BSYNC B0 ;  /* 0x0000000000007941 */ /* 0x000fea0003800000 */
.L_x_347:
[----:B------:R-:W-:-:S04]  /*1fe0*/  F2FP.BF16.F32.PACK_AB R0, RZ, R0 ;  /* 0x00000000ff00723e */ /* 0x000fc800000010ff */
[----:B------:R-:W-:Y:S01]  /*1ff0*/  PRMT R17, R0, 0x7610, R17 ;  /* 0x0000761000117816 */ /* 0x000fe20000000011 */
[----:B------:R-:W-:Y:S06]  /*2000*/  BRA `(.L_x_328) ;  /* 0x0000000000b47947 */ /* 0x000fec0003800000 */
.L_x_340:
        /* <DEDUP_REMOVED lines=14> */
.L_x_354:
[----:B------:R-:W-:Y:S05]  /*20f0*/  BSYNC B0 ;  /* 0x0000000000007941 */ /* 0x000fea0003800000 */
.L_x_353:
[----:B------:R-:W-:-:S04]  /*2100*/  F2FP.BF16.F32.PACK_AB R0, RZ, R0 ;  /* 0x00000000ff00723e */ /* 0x000fc800000010ff */
[----:B------:R-:W-:Y:S01]  /*2110*/  PRMT R17, R0, 0x7610, R17 ;  /* 0x0000761000117816 */ /* 0x000fe20000000011 */
[----:B------:R-:W-:Y:S06]  /*2120*/  BRA `(.L_x_328) ;  /* 0x00000000006c7947 */ /* 0x000fec0003800000 */
.L_x_327:
        /* <DEDUP_REMOVED lines=15> */
[----:B0----5:R-:W-:Y:S05]  /*2220*/  CALL.ABS.NOINC R14 ;  /* 0x000000000e007343 */ /* 0x021fea0003c00000 */
.L_x_355:
[----:B------:R-:W-:Y:S01]  /*2230*/  PRMT R17, RZ, 0x7610, R17 ;  /* 0x00007610ff117816 */ /* 0x000fe20000000011 */
[----:B------:R-:W-:Y:S06]  /*2240*/  BRA `(.L_x_328) ;  /* 0x0000000000247947 */ /* 0x000fec0003800000 */
.L_x_352:
[----:B------:R-:W2:Y:S02]  /*2250*/  LDG.E.64 R4, desc[UR36][R4.64] ;  /* 0x0000002404047981 */ /* 0x000ea4000c1e1b00 */
[----:B--2---:R-:W0:Y:S02]  /*2260*/  I2F.U64 R0, R4 ;  /* 0x0000000400007312 */ /* 0x004e240000301000 */
[----:B0-----:R-:W-:-:S04]  /*2270*/  F2FP.BF16.F32.PACK_AB R0, RZ, R0 ;  /* 0x00000000ff00723e */ /* 0x001fc800000010ff */
[----:B------:R-:W-:Y:S01]  /*2280*/  PRMT R17, R0, 0x7610, R17 ;  /* 0x0000761000117816 */ /* 0x000fe20000000011 */
[----:B------:R-:W-:Y:S06]  /*2290*/  BRA `(.L_x_328) ;  /* 0x0000000000107947 */ /* 0x000fec0003800000 */
.L_x_351:
[----:B------:R-:W2:Y:S02]  /*22a0*/  LDG.E R4, desc[UR36][R4.64] ;  /* 0x0000002404047981 */ /* 0x000ea4000c1e1900 */
[----:B--2---:R-:W-:-:S04]  /*22b0*/  I2FP.F32.U32 R0, R4 ;  /* 0x0000000400007245 */ /* 0x004fc80000201000 */
[----:B------:R-:W-:-:S04]  /*22c0*/  F2FP.BF16.F32.PACK_AB R0, RZ, R0 ;  /* 0x00000000ff00723e */ /* 0x000fc800000010ff */
[----:B------:R-:W-:-:S07]  /*22d0*/  PRMT R17, R0, 0x7610, R17 ;  /* 0x0000761000117816 */ /* 0x000fce0000000011 */
.L_x_328:
[----:B------:R-:W-:-:S07]  /*22e0*/  VIADD R23, R23, 0x80 ;  /* 0x0000008017177836 */ /* 0x000fce0000000000 */
.L_x_322:
[----:B------:R-:W-:Y:S05]  /*22f0*/  BSYNC B6 ;  /* 0x0000000000067941 */ /* 0x000fea0003800000 */
.L_x_321:
[----:B------:R-:W-:Y:S01]  /*2300*/  ISETP.GE.AND P0, PT, R23, R16, PT ;  /* 0x000000101700720c */ /* 0x000fe20003f06270 */
[----:B------:R-:W-:Y:S01]  /*2310*/  BSSY B6, `(.L_x_356) ;  /* 0x0000113000067945 */ /* 0x000fe20003800000 */
[----:B------:R-:W-:Y:S02]  /*2320*/  PRMT R18, RZ, 0x7610, R18 ;  /* 0x00007610ff127816 */ /* 0x000fe40000000012 */
[----:B------:R-:W-:-:S09]  /*2330*/  PRMT R24, RZ, 0x7610, R24 ;  /* 0x00007610ff187816 */ /* 0x000fd20000000018 */
        /* <DEDUP_REMOVED lines=24> */
.L_x_361:
[----:B------:R-:W2:Y:S02]  /*24c0*/  LDG.E.U8 R4, desc[UR36][R4.64] ;  /* 0x0000002404047981 */ /* 0x000ea4000c1e1100 */
[----:B--2---:R-:W-:-:S04]  /*24d0*/  I2FP.F32.U32 R0, R4 ;  /* 0x0000000400007245 */ /* 0x004fc80000201000 */
[----:B------:R-:W-:-:S04]  /*24e0*/  F2FP.BF16.F32.PACK_AB R0, RZ, R0 ;  /* 0x00000000ff00723e */ /* 0x000fc800000010ff */
[----:B------:R-:W-:Y:S01]  /*24f0*/  PRMT R24, R0, 0x7610, R24 ;  /* 0x0000761000187816 */ /* 0x000fe20000000018 */
[----:B------:R-:W-:Y:S06]  /*2500*/  BRA `(.L_x_363) ;  /* 0x0000000c00c87947 */ /* 0x000fec0003800000 */
.L_x_360:
        /* <DEDUP_REMOVED lines=11> */
.L_x_365:
[----:B------:R-:W2:Y:S02]  /*25c0*/  LDG.E R4, desc[UR36][R4.64] ;  /* 0x0000002404047981 */ /* 0x000ea4000c1e1900 */
[----:B--2---:R-:W-:-:S04]  /*25d0*/  I2FP.F32.S32 R0, R4 ;  /* 0x0000000400007245 */ /* 0x004fc80000201400 */
[----:B------:R-:W-:-:S04]  /*25e0*/  F2FP.BF16.F32.PACK_AB R0, RZ, R0 ;  /* 0x00000000ff00723e */ /* 0x000fc800000010ff */
[----:B------:R-:W-:Y:S01]  /*25f0*/  PRMT R24, R0, 0x7610, R24 ;  /* 0x0000761000187816 */ /* 0x000fe20000000018 */
[----:B------:R-:W-:Y:S06]  /*2600*/  BRA `(.L_x_363) ;  /* 0x0000000c00887947 */ /* 0x000fec0003800000 */
.L_x_364:
[----:B------:R-:W2:Y:S02]  /*2610*/  LDG.E.U16 R4, desc[UR36][R4.64] ;  /* 0x0000002404047981 */ /* 0x000ea4000c1e1500 */
[----:B--2---:R-:W0:Y:S02]  /*2620*/  I2F.S16 R0, R4 ;  /* 0x0000000400007306 */ /* 0x004e240000101400 */
[----:B0-----:R-:W-:-:S04]  /*2630*/  F2FP.BF16.F32.PACK_AB R0, RZ, R0 ;  /* 0x00000000ff00723e */ /* 0x001fc800000010ff */
[----:B------:R-:W-:Y:S01]  /*2640*/  PRMT R24, R0, 0x7610, R24 ;  /* 0x0000761000187816 */ /* 0x000fe20000000018 */
[----:B------:R-:W-:Y:S06]  /*2650*/  BRA `(.L_x_363) ;  /* 0x0000000c00747947 */ /* 0x000fec0003800000 */
.L_x_359:
        /* <DEDUP_REMOVED lines=9> */
.L_x_367:
[----:B------:R-:W2:Y:S02]  /*26f0*/  LDG.E.U16 R0, desc[UR36][R4.64] ;  /* 0x0000002404007981 */ /* 0x000ea4000c1e1500 */
[----:B--2---:R-:W-:-:S05]  /*2700*/  HADD2.F32 R0, -RZ, R0.H0_H0 ;  /* 0x20000000ff007230 */ /* 0x004fca0000004100 */
[----:B------:R-:W-:-:S04]  /*2710*/  F2FP.BF16.F32.PACK_AB R0, RZ, R0 ;  /* 0x00000000ff00723e */ /* 0x000fc800000010ff */
[----:B------:R-:W-:Y:S01]  /*2720*/  PRMT R24, R0, 0x7610, R24 ;  /* 0x0000761000187816 */ /* 0x000fe20000000018 */
[----:B------:R-:W-:Y:S06]  /*2730*/  BRA `(.L_x_363) ;  /* 0x0000000c003c7947 */ /* 0x000fec0003800000 */
.L_x_366:
        /* <DEDUP_REMOVED lines=9> */
.L_x_369:
[----:B------:R-:W2:Y:S02]  /*27d0*/  LDG.E.U16 R4, desc[UR36][R4.64] ;  /* 0x0000002404047981 */ /* 0x000ea4000c1e1500 */
[----:B--2---:R-:W-:-:S05]  /*27e0*/  HADD2.F32 R0, -RZ, R4.H0_H0 ;  /* 0x20000004ff007230 */ /* 0x004fca0000004100 */
[----:B------:R-:W-:-:S04]  /*27f0*/  F2FP.BF16.F32.PACK_AB R0, RZ, R0 ;  /* 0x00000000ff00723e */ /* 0x000fc800000010ff */
[----:B------:R-:W-:Y:S01]  /*2800*/  PRMT R24, R0, 0x7610, R24 ;  /* 0x0000761000187816 */ /* 0x000fe20000000018 */
[----:B------:R-:W-:Y:S06]  /*2810*/  BRA `(.L_x_363) ;  /* 0x0000000c00047947 */ /* 0x000fec0003800000 */
.L_x_368:
        /* <DEDUP_REMOVED lines=9> */
.L_x_358:
        /* <DEDUP_REMOVED lines=14> */
.L_x_372:
        /* <DEDUP_REMOVED lines=9> */
.L_x_371:
        /* <DEDUP_REMOVED lines=28> */
.L_x_374:
        /* <DEDUP_REMOVED lines=15> */
.L_x_373:
[----:B------:R0:W5:Y:S01]  /*2cd0*/  LDG.E.U16 R24, desc[UR36][R4.64] ;  /* 0x0000002404187981 */ /* 0x000162000c1e1500 */
[----:B------:R-:W-:Y:S05]  /*2ce0*/  BRA `(.L_x_363) ;  /* 0x0000000400d07947 */ /* 0x000fea0003800000 */
.L_x_370:
        /* <DEDUP_REMOVED lines=13> */
.L_x_377:
        /* <DEDUP_REMOVED lines=21> */
.L_x_381:
[----:B------:R-:W-:Y:S05]  /*2f10*/  BSYNC B1 ;  /* 0x0000000000017941 */ /* 0x000fea0003800000 */
.L_x_380:
[----:B------:R-:W-:Y:S01]  /*2f20*/  LEA R5, R0, 0x3b800000, 0x17 ;  /* 0x3b80000000057811 */ /* 0x000fe200078eb8ff */
[----:B------:R-:W-:-:S05]  /*2f30*/  IMAD.SHL.U32 R0, R3, 0x100000, RZ ;  /* 0x0010000003007824 */ /* 0x000fca00078e00ff */
[----:B------:R-:W-:-:S07]  /*2f40*/  LOP3.LUT R0, R5, R0, R6, 0xfe, !PT ;  /* 0x0000000005007212 */ /* 0x000fce00078efe06 */
.L_x_379:
[----:B------:R-:W-:Y:S05]  /*2f50*/  BSYNC B0 ;  /* 0x0000000000007941 */ /* 0x000fea0003800000 */
.L_x_378:
[----:B------:R-:W-:-:S04]  /*2f60*/  F2FP.BF16.F32.PACK_AB R0, RZ, R0 ;  /* 0x00000000ff00723e */ /* 0x000fc800000010ff */
[----:B------:R-:W-:Y:S01]  /*2f70*/  PRMT R24, R0, 0x7610, R24 ;  /* 0x0000761000187816 */ /* 0x000fe20000000018 */
[----:B------:R-:W-:Y:S06]  /*2f80*/  BRA `(.L_x_363) ;  /* 0x0000000400287947 */ /* 0x000fec0003800000 */
.L_x_376:
        /* <DEDUP_REMOVED lines=21> */
.L_x_385:
[----:B------:R-:W-:Y:S05]  /*30e0*/  BSYNC B1 ;  /* 0x0000000000017941 */ /* 0x000fea0003800000 */
.L_x_384:
[----:B------:R-:W-:Y:S01]  /*30f0*/  LEA R5, R0, 0x37800000, 0x17 ;  /* 0x3780000000057811 */ /* 0x000fe200078eb8ff */
[----:B------:R-:W-:-:S05]  /*3100*/  IMAD.SHL.U32 R0, R3, 0x200000, RZ ;  /* 0x0020000003007824 */ /* 0x000fca00078e00ff */
[----:B------:R-:W-:-:S07]  /*3110*/  LOP3.LUT R0, R5, R0, R6, 0xfe, !PT ;  /* 0x0000000005007212 */ /* 0x000fce00078efe06 */
.L_x_383:
[----:B------:R-:W-:Y:S05]  /*3120*/  BSYNC B0 ;  /* 0x0000000000007941 */ /* 0x000fea0003800000 */
.L_x_382:
[----:B------:R-:W-:-:S04]  /*3130*/  F2FP.BF16.F32.PACK_AB R0, RZ, R0 ;  /* 0x00000000ff00723e */ /* 0x000fc800000010ff */
[----:B------:R-:W-:Y:S01]  /*3140*/  PRMT R24, R0, 0x7610, R24 ;  /* 0x0000761000187816 */ /* 0x000fe20000000018 */
[----:B------:R-:W-:Y:S06]  /*3150*/  BRA `(.L_x_363) ;  /* 0x0000000000b47947 */ /* 0x000fec0003800000 */
.L_x_375:
        /* <DEDUP_REMOVED lines=14> */
.L_x_389:
[----:B------:R-:W-:Y:S05]  /*3240*/  BSYNC B0 ;  /* 0x0000000000007941 */ /* 0x000fea0003800000 */
.L_x_388:
[----:B------:R-:W-:-:S04]  /*3250*/  F2FP.BF16.F32.PACK_AB R0, RZ, R0 ;  /* 0x00000000ff00723e */ /* 0x000fc800000010ff */
[----:B------:R-:W-:Y:S01]  /*3260*/  PRMT R24, R0, 0x7610, R24 ;  /* 0x0000761000187816 */ /* 0x000fe20000000018 */
[----:B------:R-:W-:Y:S06]  /*3270*/  BRA `(.L_x_363) ;  /* 0x00000000006c7947 */ /* 0x000fec0003800000 */
.L_x_362:
        /* <DEDUP_REMOVED lines=16> */
.L_x_390:
[----:B------:R-:W-:Y:S01]  /*3380*/  PRMT R24, RZ, 0x7610, R24 ;  /* 0x00007610ff187816 */ /* 0x000fe20000000018 */
[----:B------:R-:W-:Y:S06]  /*3390*/  BRA `(.L_x_363) ;  /* 0x0000000000247947 */ /* 0x000fec0003800000 */
.L_x_387:
[----:B------:R-:W2:Y:S02]  /*33a0*/  LDG.E.64 R4, desc[UR36][R4.64] ;  /* 0x0000002404047981 */ /* 0x000ea4000c1e1b00 */
[----:B--2---:R-:W0:Y:S02]  /*33b0*/  I2F.U64 R0, R4 ;  /* 0x0000000400007312 */ /* 0x004e240000301000 */
[----:B0-----:R-:W-:-:S04]  /*33c0*/  F2FP.BF16.F32.PACK_AB R0, RZ, R0 ;  /* 0x00000000ff00723e */ /* 0x001fc800000010ff */
[----:B------:R-:W-:Y:S01]  /*33d0*/  PRMT R24, R0, 0x7610, R24 ;  /* 0x0000761000187816 */ /* 0x000fe20000000018 */
[----:B------:R-:W-:Y:S06]  /*33e0*/  BRA `(.L_x_363) ;  /* 0x0000000000107947 */ /* 0x000fec0003800000 */
.L_x_386:
[----:B------:R-:W2:Y:S02]  /*33f0*/  LDG.E R4, desc[UR36][R4.64] ;  /* 0x0000002404047981 */ /* 0x000ea4000c1e1900 */
[----:B--2---:R-:W-:-:S04]  /*3400*/  I2FP.F32.U32 R0, R4 ;  /* 0x0000000400007245 */ /* 0x004fc80000201000 */
[----:B------:R-:W-:-:S04]  /*3410*/  F2FP.BF16.F32.PACK_AB R0, RZ, R0 ;  /* 0x00000000ff00723e */ /* 0x000fc800000010ff */
[----:B------:R-:W-:-:S07]  /*3420*/  PRMT R24, R0, 0x7610, R24 ;  /* 0x0000761000187816 */ /* 0x000fce0000000018 */
.L_x_363:
[----:B------:R-:W-:-:S07]  /*3430*/  VIADD R23, R23, 0x80 ;  /* 0x0000008017177836 */ /* 0x000fce0000000000 */
.L_x_357:
[----:B------:R-:W-:Y:S05]  /*3440*/  BSYNC B6 ;  /* 0x0000000000067941 */ /* 0x000fea0003800000 */
.L_x_356:
[----:B------:R-:W-:Y:S01]  /*3450*/  ISETP.GE.AND P0, PT, R23, R16, PT ;  /* 0x000000101700720c */ /* 0x000fe20003f06270 */
[----:B------:R-:W-:-:S12]  /*3460*/  BSSY B6, `(.L_x_391) ;  /* 0x000010f000067945 */ /* 0x000fd80003800000 */
[----:B------:R-:W-:Y:S05]  /*3470*/  @P0 BRA `(.L_x_392) ;  /* 0x0000001000340947 */ /* 0x000fea0003800000 */
[----:B0-----:R-:W0:Y:S01]  /*3480*/  LDC.64 R4, c[0x0][0x220] ;  /* 0x00008800ff047b82 */ /* 0x001e220000000a00 */
        /* <DEDUP_REMOVED lines=21> */
.L_x_396:
[----:B------:R-:W2:Y:S02]  /*35e0*/  LDG.E.U8 R4, desc[UR36][R4.64] ;  /* 0x0000002404047981 */ /* 0x000ea4000c1e1100 */
[----:B--2---:R-:W-:-:S04]  /*35f0*/  I2FP.F32.U32 R0, R4 ;  /* 0x0000000400007245 */ /* 0x004fc80000201000 */
[----:B------:R-:W-:-:S04]  /*3600*/  F2FP.BF16.F32.PACK_AB R0, RZ, R0 ;  /* 0x00000000ff00723e */ /* 0x000fc800000010ff */
[----:B------:R-:W-:Y:S01]  /*3610*/  PRMT R18, R0, 0x7610, R18 ;  /* 0x0000761000127816 */ /* 0x000fe20000000012 */
[----:B------:R-:W-:Y:S06]  /*3620*/  BRA `(.L_x_392) ;  /* 0x0000000c00c87947 */ /* 0x000fec0003800000 */
.L_x_395:
        /* <DEDUP_REMOVED lines=11> */
.L_x_399:
[----:B------:R-:W2:Y:S02]  /*36e0*/  LDG.E R4, desc[UR36][R4.64] ;  /* 0x0000002404047981 */ /* 0x000ea4000c1e1900 */
[----:B--2---:R-:W-:-:S04]  /*36f0*/  I2FP.F32.S32 R0, R4 ;  /* 0x0000000400007245 */ /* 0x004fc80000201400 */
[----:B------:R-:W-:-:S04]  /*3700*/  F2FP.BF16.F32.PACK_AB R0, RZ, R0 ;  /* 0x00000000ff00723e */ /* 0x000fc800000010ff */
[----:B------:R-:W-:Y:S01]  /*3710*/  PRMT R18, R0, 0x7610, R18 ;  /* 0x0000761000127816 */ /* 0x000fe20000000012 */
[----:B------:R-:W-:Y:S06]  /*3720*/  BRA `(.L_x_392) ;  /* 0x0000000c00887947 */ /* 0x000fec0003800000 */
.L_x_398:
[----:B------:R-:W2:Y:S02]  /*3730*/  LDG.E.U16 R4, desc[UR36][R4.64] ;  /* 0x0000002404047981 */ /* 0x000ea4000c1e1500 */
[----:B--2---:R-:W0:Y:S02]  /*3740*/  I2F.S16 R0, R4 ;  /* 0x0000000400007306 */ /* 0x004e240000101400 */
[----:B0-----:R-:W-:-:S04]  /*3750*/  F2FP.BF16.F32.PACK_AB R0, RZ, R0 ;  /* 0x00000000ff00723e */ /* 0x001fc800000010ff */
[----:B------:R-:W-:Y:S01]  /*3760*/  PRMT R18, R0, 0x7610, R18 ;  /* 0x0000761000127816 */ /* 0x000fe20000000012 */
[----:B------:R-:W-:Y:S06]  /*3770*/  BRA `(.L_x_392) ;  /* 0x0000000c00747947 */ /* 0x000fec0003800000 */
.L_x_394:
        /* <DEDUP_REMOVED lines=9> */
.L_x_401:
[----:B------:R-:W2:Y:S02]  /*3810*/  LDG.E.U16 R0, desc[UR36][R4.64] ;  /* 0x0000002404007981 */ /* 0x000ea4000c1e1500 */
[----:B--2---:R-:W-:-:S05]  /*3820*/  HADD2.F32 R0, -RZ, R0.H0_H0 ;  /* 0x20000000ff007230 */ /* 0x004fca0000004100 */
[----:B------:R-:W-:-:S04]  /*3830*/  F2FP.BF16.F32.PACK_AB R0, RZ, R0 ;  /* 0x00000000ff00723e */ /* 0x000fc800000010ff */
[----:B------:R-:W-:Y:S01]  /*3840*/  PRMT R18, R0, 0x7610, R18 ;  /* 0x0000761000127816 */ /* 0x000fe20000000012 */
[----:B------:R-:W-:Y:S06]  /*3850*/  BRA `(.L_x_392) ;  /* 0x0000000c003c7947 */ /* 0x000fec0003800000 */
.L_x_400:
        /* <DEDUP_REMOVED lines=9> */
.L_x_403:
[----:B------:R-:W2:Y:S02]  /*38f0*/  LDG.E.U16 R4, desc[UR36][R4.64] ;  /* 0x0000002404047981 */ /* 0x000ea4000c1e1500 */
[----:B--2---:R-:W-:-:S05]  /*3900*/  HADD2.F32 R0, -RZ, R4.H0_H0 ;  /* 0x20000004ff007230 */ /* 0x004fca0000004100 */
[----:B------:R-:W-:-:S04]  /*3910*/  F2FP.BF16.F32.PACK_AB R0, RZ, R0 ;  /* 0x00000000ff00723e */ /* 0x000fc800000010ff */
[----:B------:R-:W-:Y:S01]  /*3920*/  PRMT R18, R0, 0x7610, R18 ;  /* 0x0000761000127816 */ /* 0x000fe20000000012 */
[----:B------:R-:W-:Y:S06]  /*3930*/  BRA `(.L_x_392) ;  /* 0x0000000c00047947 */ /* 0x000fec0003800000 */
.L_x_402:
        /* <DEDUP_REMOVED lines=9> */
.L_x_393:
        /* <DEDUP_REMOVED lines=14> */
.L_x_406:
        /* <DEDUP_REMOVED lines=9> */
.L_x_405:
        /* <DEDUP_REMOVED lines=28> */
.L_x_408:
        /* <DEDUP_REMOVED lines=15> */
.L_x_407:
[----:B------:R1:W5:Y:S01]  /*3df0*/  LDG.E.U16 R18, desc[UR36][R4.64] ;  /* 0x0000002404127981 */ /* 0x000362000c1e1500 */
[----:B------:R-:W-:Y:S05]  /*3e00*/  BRA `(.L_x_392) ;  /* 0x0000000400d07947 */ /* 0x000fea0003800000 */
.L_x_404:
        /* <DEDUP_REMOVED lines=13> */
.L_x_411:
        /* <DEDUP_REMOVED lines=21> */
.L_x_415:
[----:B------:R-:W-:Y:S05]  /*4030*/  BSYNC B1 ;  /* 0x0000000000017941 */ /* 0x000fea0003800000 */
.L_x_414:
[----:B------:R-:W-:Y:S01]  /*4040*/  LEA R5, R0, 0x3b800000, 0x17 ;  /* 0x3b80000000057811 */ /* 0x000fe200078eb8ff */
[----:B------:R-:W-:-:S05]  /*4050*/  IMAD.SHL.U32 R0, R3, 0x100000, RZ ;  /* 0x0010000003007824 */ /* 0x000fca00078e00ff */
[----:B------:R-:W-:-:S07]  /*4060*/  LOP3.LUT R0, R5, R0, R6, 0xfe, !PT ;  /* 0x0000000005007212 */ /* 0x000fce00078efe06 */
.L_x_413:
[----:B------:R-:W-:Y:S05]  /*4070*/  BSYNC B0 ;  /* 0x0000000000007941 */ /* 0x000fea0003800000 */
.L_x_412:
[----:B------:R-:W-:-:S04]  /*4080*/  F2FP.BF16.F32.PACK_AB R0, RZ, R0 ;  /* 0x00000000ff00723e */ /* 0x000fc800000010ff */
[----:B------:R-:W-:Y:S01]  /*4090*/  PRMT R18, R0, 0x7610, R18 ;  /* 0x0000761000127816 */ /* 0x000fe20000000012 */
[----:B------:R-:W-:Y:S06]  /*40a0*/  BRA `(.L_x_392) ;  /* 0x0000000400287947 */ /* 0x000fec0003800000 */
.L_x_410:
        /* <DEDUP_REMOVED lines=21> */
.L_x_419:
[----:B------:R-:W-:Y:S05]  /*4200*/  BSYNC B1 ;  /* 0x0000000000017941 */ /* 0x000fea0003800000 */
.L_x_418:
[----:B------:R-:W-:Y:S01]  /*4210*/  LEA R5, R0, 0x37800000, 0x17 ;  /* 0x3780000000057811 */ /* 0x000fe200078eb8ff */
[----:B------:R-:W-:-:S05]  /*4220*/  IMAD.SHL.U32 R0, R3, 0x200000, RZ ;  /* 0x0020000003007824 */ /* 0x000fca00078e00ff */
[----:B------:R-:W-:-:S07]  /*4230*/  LOP3.LUT R0, R5, R0, R6, 0xfe, !PT ;  /* 0x0000000005007212 */ /* 0x000fce00078efe06 */
.L_x_417:
[----:B------:R-:W-:Y:S05]  /*4240*/  BSYNC B0 ;  /* 0x0000000000007941 */ /* 0x000fea0003800000 */
.L_x_416:
[----:B------:R-:W-:-:S04]  /*4250*/  F2FP.BF16.F32.PACK_AB R0, RZ, R0 ;  /* 0x00000000ff00723e */ /* 0x000fc800000010ff */
[----:B------:R-:W-:Y:S01]  /*4260*/  PRMT R18, R0, 0x7610, R18 ;  /* 0x0000761000127816 */ /* 0x000fe20000000012 */
[----:B------:R-:W-:Y:S06]  /*4270*/  BRA `(.L_x_392) ;  /* 0x0000000000b47947 */ /* 0x000fec0003800000 */
.L_x_409:
        /* <DEDUP_REMOVED lines=14> */
.L_x_423:
[----:B------:R-:W-:Y:S05]  /*4360*/  BSYNC B0 ;  /* 0x0000000000007941 */ /* 0x000fea0003800000 */
.L_x_422:
[----:B------:R-:W-:-:S04]  /*4370*/  F2FP.BF16.F32.PACK_AB R0, RZ, R0 ;  /* 0x00000000ff00723e */ /* 0x000fc800000010ff */
[----:B------:R-:W-:Y:S01]  /*4380*/  PRMT R18, R0, 0x7610, R18 ;  /* 0x0000761000127816 */ /* 0x000fe20000000012 */
[----:B------:R-:W-:Y:S06]  /*4390*/  BRA `(.L_x_392) ;  /* 0x00000000006c7947 */ /* 0x000fec0003800000 */
.L_x_397:
        /* <DEDUP_REMOVED lines=16> */
.L_x_424:
[----:B------:R-:W-:Y:S01]  /*44a0*/  PRMT R18, RZ, 0x7610, R18 ;  /* 0x00007610ff127816 */ /* 0x000fe20000000012 */
[----:B------:R-:W-:Y:S06]  /*44b0*/  BRA `(.L_x_392) ;  /* 0x0000000000247947 */ /* 0x000fec0003800000 */
.L_x_421:
[----:B------:R-:W2:Y:S02]  /*44c0*/  LDG.E.64 R4, desc[UR36][R4.64] ;  /* 0x0000002404047981 */ /* 0x000ea4000c1e1b00 */
[----:B--2---:R-:W0:Y:S02]  /*44d0*/  I2F.U64 R0, R4 ;  /* 0x0000000400007312 */ /* 0x004e240000301000 */
[----:B0-----:R-:W-:-:S04]  /*44e0*/  F2FP.BF16.F32.PACK_AB R0, RZ, R0 ;  /* 0x00000000ff00723e */ /* 0x001fc800000010ff */
[----:B------:R-:W-:Y:S01]  /*44f0*/  PRMT R18, R0, 0x7610, R18 ;  /* 0x0000761000127816 */ /* 0x000fe20000000012 */
[----:B------:R-:W-:Y:S06]  /*4500*/  BRA `(.L_x_392) ;  /* 0x0000000000107947 */ /* 0x000fec0003800000 */
.L_x_420:
[----:B------:R-:W2:Y:S02]  /*4510*/  LDG.E R4, desc[UR36][R4.64] ;  /* 0x0000002404047981 */ /* 0x000ea4000c1e1900 */
[----:B--2---:R-:W-:-:S04]  /*4520*/  I2FP.F32.U32 R0, R4 ;  /* 0x0000000400007245 */ /* 0x004fc80000201000 */
[----:B------:R-:W-:-:S04]  /*4530*/  F2FP.BF16.F32.PACK_AB R0, RZ, R0 ;  /* 0x00000000ff00723e */ /* 0x000fc800000010ff */
[----:B------:R-:W-:-:S07]  /*4540*/  PRMT R18, R0, 0x7610, R18 ;  /* 0x0000761000127816 */ /* 0x000fce0000000012 */
.L_x_392:
[----:B------:R-:W-:Y:S05]  /*4550*/  BSYNC B6 ;  /* 0x0000000000067941 */ /* 0x000fea0003800000 */
.L_x_391:
[----:B------:R-:W2:Y:S01]  /*4560*/  S2R R25, SR_TID.X ;  /* 0x0000000000197919 */ /* 0x000ea20000002100 */
[----:B------:R-:W-:Y:S01]  /*4570*/  BSSY B0, `(.L_x_425) ;  /* 0x0000030000007945 */ /* 0x000fe20003800000 */
[----:B--2---:R-:W-:-:S13]  /*4580*/  ISETP.GE.AND P0, PT, R25, R16, PT ;  /* 0x000000101900720c */ /* 0x004fda0003f06270 */
[----:B------:R-:W-:Y:S05]  /*4590*/  @P0 BRA `(.L_x_426) ;  /* 0x0000000000b40947 */ /* 0x000fea0003800000 */
[----:B-----5:R-:W-:Y:S01]  /*45a0*/  IMAD.U32 R19, R19, 0x10000, RZ ;  /* 0x0001000013137824 */ /* 0x020fe200078e00ff */
[----:B------:R-:W-:Y:S01]  /*45b0*/  BSSY B1, `(.L_x_427) ;  /* 0x0000026000017945 */ /* 0x000fe20003800000 */
[----:B------:R-:W-:Y:S02]  /*45c0*/  IMAD.MOV.U32 R7, RZ, RZ, 0x3e800000 ;  /* 0x3e800000ff077424 */ /* 0x000fe400078e00ff */
[C---:B------:R-:W-:Y:S01]  /*45d0*/  FFMA.FTZ R3, R19.reuse, R19, 1 ;  /* 0x3f80000013037423 */ /* 0x040fe20000010013 */
[----:B------:R-:W-:-:S03]  /*45e0*/  FSETP.GT.FTZ.AND P1, PT, |R19|, 8388608, PT ;  /* 0x4b0000001300780b */ /* 0x000fc60003f34200 */
[----:B------:R-:W0:Y:S02]  /*45f0*/  MUFU.RSQ R0, R3 ;  /* 0x0000000300007308 */ /* 0x000e240000001400 */
[----:B01----:R-:W-:Y:S01]  /*4600*/  FFMA.FTZ R4, R3, R0, 1 ;  /* 0x3f80000003047423 */ /* 0x003fe20000010000 */
[----:B------:R-:W-:-:S05]  /*4610*/  FADD.FTZ R0, |R19|, -RZ ;  /* 0x800000ff13007221 */ /* 0x000fca0000010200 */
[----:B------:R-:W0:Y:S02]  /*4620*/  MUFU.RCP R4, R4 ;  /* 0x0000000400047308 */ /* 0x000e240000001000 */
[----:B0-----:R-:W-:Y:S01]  /*4630*/  FMUL.FTZ R6, |R19|, R4 ;  /* 0x0000000413067220 */ /* 0x001fe20000410200 */
[----:B------:R-:W-:-:S03]  /*4640*/  IMAD.MOV.U32 R4, RZ, RZ, 0x3d39bf78 ;  /* 0x3d39bf78ff047424 */ /* 0x000fc600078e00ff */
        /* <DEDUP_REMOVED lines=10> */
[----:B------:R-:W-:-:S04]  /*46f0*/  FADD.FTZ R3, R3, R6 ;  /* 0x0000000603037221 */ /* 0x000fc80000010000 */
        /* <DEDUP_REMOVED lines=17> */
.L_x_428:
[----:B------:R-:W-:Y:S05]  /*4810*/  BSYNC B1 ;  /* 0x0000000000017941 */ /* 0x000fea0003800000 */
.L_x_427:
[----:B------:R-:W-:Y:S01]  /*4820*/  @P1 FADD.FTZ R4, R4, 0.69314718246459960938 ;  /* 0x3f31721804041421 */ /* 0x000fe20000010000 */
[----:B------:R-:W-:-:S04]  /*4830*/  FSETP.GTU.FTZ.AND P1, PT, |R19|, +INF , PT ;  /* 0x7f8000001300780b */ /* 0x000fc80003f3c200 */
[----:B------:R-:W-:-:S04]  /*4840*/  LOP3.LUT R19, R4, 0x80000000, R19, 0xb8, !PT ;  /* 0x8000000004137812 */ /* 0x000fc800078eb813 */
[----:B------:R-:W-:-:S06]  /*4850*/  FSEL R3, R19, R4, !P1 ;  /* 0x0000000413037208 */ /* 0x000fcc0004800000 */
[----:B------:R-:W2:Y:S02]  /*4860*/  F2F.BF16.F32 R3, R3 ;  /* 0x0000000300037304 */ /* 0x000ea40000202000 */
.L_x_426:
[----:B------:R-:W-:Y:S05]  /*4870*/  BSYNC B0 ;  /* 0x0000000000007941 */ /* 0x000fea0003800000 */
.L_x_425:
[----:B------:R-:W-:Y:S01]  /*4880*/  VIADD R23, R25, 0x80 ;  /* 0x0000008019177836 */ /* 0x000fe20000000000 */
[----:B------:R-:W-:Y:S04]  /*4890*/  BSSY B0, `(.L_x_429) ;  /* 0x0000030000007945 */ /* 0x000fe80003800000 */
[----:B------:R-:W-:-:S13]  /*48a0*/  ISETP.GE.AND P1, PT, R23, R16, PT ;  /* 0x000000101700720c */ /* 0x000fda0003f26270 */
[----:B------:R-:W-:Y:S05]  /*48b0*/  @P1 BRA `(.L_x_430) ;  /* 0x0000000000b41947 */ /* 0x000fea0003800000 */
[----:B-----5:R-:W-:Y:S01]  /*48c0*/  IMAD.U32 R17, R17, 0x10000, RZ ;  /* 0x0001000011117824 */ /* 0x020fe200078e00ff */
[----:B------:R-:W-:Y:S01]  /*48d0*/  BSSY B1, `(.L_x_431) ;  /* 0x0000026000017945 */ /* 0x000fe20003800000 */
[----:B------:R-:W-:Y:S02]  /*48e0*/  IMAD.MOV.U32 R9, RZ, RZ, 0x3e800000 ;  /* 0x3e800000ff097424 */ /* 0x000fe400078e00ff */
[C---:B01----:R-:W-:Y:S01]  /*48f0*/  FFMA.FTZ R4, R17.reuse, R17, 1 ;  /* 0x3f80000011047423 */ /* 0x043fe20000010011 */
[C---:B------:R-:W-:Y:S01]  /*4900*/  FSETP.GT.FTZ.AND P1, PT, |R17|.reuse, 8388608, PT ;  /* 0x4b0000001100780b */ /* 0x040fe20003f34200 */
[----:B------:R-:W-:Y:S02]  /*4910*/  FADD.FTZ R0, |R17|, -RZ ;  /* 0x800000ff11007221 */ /* 0x000fe40000010200 */
[----:B------:R-:W0:Y:S02]  /*4920*/  MUFU.RSQ R5, R4 ;  /* 0x0000000400057308 */ /* 0x000e240000001400 */
[----:B0-----:R-:W-:-:S06]  /*4930*/  FFMA.FTZ R5, R4, R5, 1 ;  /* 0x3f80000004057423 */ /* 0x001fcc0000010005 */
[----:B------:R-:W0:Y:S02]  /*4940*/  MUFU.RCP R6, R5 ;  /* 0x0000000500067308 */ /* 0x000e240000001000 */
[----:B0-----:R-:W-:-:S04]  /*4950*/  FMUL.FTZ R6, |R17|, R6 ;  /* 0x0000000611067220 */ /* 0x001fc80000410200 */
        /* <DEDUP_REMOVED lines=8> */
[----:B------:R-:W-:Y:S01]  /*49e0*/  FFMA.FTZ R5, R6, R9, -1 ;  /* 0xbf80000006057423 */ /* 0x000fe20000010009 */
[----:B------:R-:W-:Y:S02]  /*49f0*/  IMAD.MOV.U32 R9, RZ, RZ, 0x3d39bf78 ;  /* 0x3d39bf78ff097424 */ /* 0x000fe400078e00ff */
[----:B------:R-:W-:Y:S01]  /*4a00*/  FMUL.FTZ R7, R7, 1.1920928955078125e-07 ;  /* 0x3400000007077820 */ /* 0x000fe20000410000 */
        /* <DEDUP_REMOVED lines=18> */
.L_x_432:
[----:B------:R-:W-:Y:S05]  /*4b30*/  BSYNC B1 ;  /* 0x0000000000017941 */ /* 0x000fea0003800000 */
.L_x_431:
[----:B------:R-:W-:Y:S01]  /*4b40*/  @P1 FADD.FTZ R4, R4, 0.69314718246459960938 ;  /* 0x3f31721804041421 */ /* 0x000fe20000010000 */
[----:B------:R-:W-:-:S04]  /*4b50*/  FSETP.GTU.FTZ.AND P1, PT, |R17|, +INF , PT ;  /* 0x7f8000001100780b */ /* 0x000fc80003f3c200 */
[----:B------:R-:W-:-:S04]  /*4b60*/  LOP3.LUT R17, R4, 0x80000000, R17, 0xb8, !PT ;  /* 0x8000000004117812 */ /* 0x000fc800078eb811 */
[----:B------:R-:W-:-:S04]  /*4b70*/  FSEL R17, R17, R4, !P1 ;  /* 0x0000000411117208 */ /* 0x000fc80004800000 */
[----:B------:R3:W4:Y:S03]  /*4b80*/  F2F.BF16.F32 R22, R17 ;  /* 0x0000001100167304 */ /* 0x0007260000202000 */
.L_x_430:
[----:B------:R-:W-:Y:S05]  /*4b90*/  BSYNC B0 ;  /* 0x0000000000007941 */ /* 0x000fea0003800000 */
.L_x_429:
[----:B01----:R-:W-:Y:S01]  /*4ba0*/  VIADD R5, R25, 0x100 ;  /* 0x0000010019057836 */ /* 0x003fe20000000000 */
[----:B------:R-:W-:Y:S04]  /*4bb0*/  BSSY B0, `(.L_x_433) ;  /* 0x0000030000007945 */ /* 0x000fe80003800000 */
[----:B------:R-:W-:-:S13]  /*4bc0*/  ISETP.GE.AND P1, PT, R5, R16, PT ;  /* 0x000000100500720c */ /* 0x000fda0003f26270 */
[----:B------:R-:W-:Y:S05]  /*4bd0*/  @P1 BRA `(.L_x_434) ;  /* 0x0000000000b41947 */ /* 0x000fea0003800000 */
[----:B-----5:R-:W-:Y:S01]  /*4be0*/  IMAD.U32 R24, R24, 0x10000, RZ ;  /* 0x0001000018187824 */ /* 0x020fe200078e00ff */
[----:B------:R-:W-:Y:S01]  /*4bf0*/  BSSY B1, `(.L_x_435) ;  /* 0x0000026000017945 */ /* 0x000fe20003800000 */
[----:B------:R-:W-:Y:S02]  /*4c00*/  IMAD.MOV.U32 R9, RZ, RZ, 0x3e800000 ;  /* 0x3e800000ff097424 */ /* 0x000fe400078e00ff */
[C---:B------:R-:W-:Y:S01]  /*4c10*/  FFMA.FTZ R4, R24.reuse, R24, 1 ;  /* 0x3f80000018047423 */ /* 0x040fe20000010018 */
        /* <DEDUP_REMOVED lines=35> */
.L_x_436:
[----:B------:R-:W-:Y:S05]  /*4e50*/  BSYNC B1 ;  /* 0x0000000000017941 */ /* 0x000fea0003800000 */
.L_x_435:
[----:B------:R-:W-:Y:S01]  /*4e60*/  @P1 FADD.FTZ R4, R4, 0.69314718246459960938 ;  /* 0x3f31721804041421 */ /* 0x000fe20000010000 */
[----:B------:R-:W-:-:S04]  /*4e70*/  FSETP.GTU.FTZ.AND P1, PT, |R24|, +INF , PT ;  /* 0x7f8000001800780b */ /* 0x000fc80003f3c200 */
[----:B------:R-:W-:-:S04]  /*4e80*/  LOP3.LUT R24, R4, 0x80000000, R24, 0xb8, !PT ;  /* 0x8000000004187812 */ /* 0x000fc800078eb818 */
[----:B---3--:R-:W-:-:S06]  /*4e90*/  FSEL R17, R24, R4, !P1 ;  /* 0x0000000418117208 */ /* 0x008fcc0004800000 */
[----:B------:R-:W0:Y:S02]  /*4ea0*/  F2F.BF16.F32 R17, R17 ;  /* 0x0000001100117304 */ /* 0x000e240000202000 */
.L_x_434:
[----:B------:R-:W-:Y:S05]  /*4eb0*/  BSYNC B0 ;  /* 0x0000000000007941 */ /* 0x000fea0003800000 */
.L_x_433:
[----:B------:R-:W-:Y:S01]  /*4ec0*/  VIADD R5, R25, 0x180 ;  /* 0x0000018019057836 */ /* 0x000fe20000000000 */
        /* <DEDUP_REMOVED lines=9> */
[----:B------:R-:W1:Y:S02]  /*4f60*/  MUFU.RSQ R5, R4 ;  /* 0x0000000400057308 */ /* 0x000e640000001400 */
[----:B-1----:R-:W-:-:S06]  /*4f70*/  FFMA.FTZ R5, R4, R5, 1 ;  /* 0x3f80000004057423 */ /* 0x002fcc0000010005 */
[----:B------:R-:W1:Y:S02]  /*4f80*/  MUFU.RCP R5, R5 ;  /* 0x0000000500057308 */ /* 0x000e640000001000 */
        /* <DEDUP_REMOVED lines=30> */
.L_x_440:
[----:B------:R-:W-:Y:S05]  /*5170*/  BSYNC B1 ;  /* 0x0000000000017941 */ /* 0x000fea0003800000 */
.L_x_439:
[----:B------:R-:W-:Y:S01]  /*5180*/  @P1 FADD.FTZ R4, R4, 0.69314718246459960938 ;  /* 0x3f31721804041421 */ /* 0x000fe20000010000 */
[----:B------:R-:W-:-:S04]  /*5190*/  FSETP.GTU.FTZ.AND P1, PT, |R18|, +INF , PT ;  /* 0x7f8000001200780b */ /* 0x000fc80003f3c200 */
[----:B------:R-:W-:-:S04]  /*51a0*/  LOP3.LUT R18, R4, 0x80000000, R18, 0xb8, !PT ;  /* 0x8000000004127812 */ /* 0x000fc800078eb812 */
[----:B------:R-:W-:-:S06]  /*51b0*/  FSEL R18, R18, R4, !P1 ;  /* 0x0000000412127208 */ /* 0x000fcc0004800000 */
[----:B------:R-:W1:Y:S02]  /*51c0*/  F2F.BF16.F32 R18, R18 ;  /* 0x0000001200127304 */ /* 0x000e640000202000 */
.L_x_438:
[----:B------:R-:W-:Y:S05]  /*51d0*/  BSYNC B0 ;  /* 0x0000000000007941 */ /* 0x000fea0003800000 */
.L_x_437:
[----:B-----5:R-:W0:Y:S01]  /*51e0*/  LDC.U8 R19, c[0x0][0x234] ;  /* 0x00008d00ff137b82 */ /* 0x020e220000000000 */
[----:B------:R-:W-:Y:S04]  /*51f0*/  BSSY B6, `(.L_x_441) ;  /* 0x0000112000067945 */ /* 0x000fe80003800000 */
[----:B------:R-:W-:Y:S05]  /*5200*/  @P0 BRA `(.L_x_442) ;  /* 0x0000001000400947 */ /* 0x000fea0003800000 */
[----:B------:R-:W5:Y:S01]  /*5210*/  LDC.64 R8, c[0x0][0x218] ;  /* 0x00008600ff087b82 */ /* 0x000f620000000a00 */
[----:B0-----:R-:W-:Y:S01]  /*5220*/  PRMT R0, R19, 0x9910, RZ ;  /* 0x0000991013007816 */ /* 0x001fe200000000ff */
[----:B------:R-:W-:Y:S01]  /*5230*/  IMAD R25, R2, 0x200, R25 ;  /* 0x0000020002197824 */ /* 0x000fe200078e0219 */
[----:B------:R-:W-:Y:S02]  /*5240*/  ULDC UR4, c[0x0][0x238] ;  /* 0x00008e0000047ab9 */ /* 0x000fe40000000800 */
[----:B------:R-:W-:Y:S01]  /*5250*/  ISETP.GT.AND P0, PT, R0, 0x9, PT ;  /* 0x000000090000780c */ /* 0x000fe20003f04270 */
[----:B------:R-:W-:-:S05]  /*5260*/  IMAD R25, R25, UR4, RZ ;  /* 0x0000000419197c24 */ /* 0x000fca000f8e02ff */
[----:B-----5:R-:W-:-:S05]  /*5270*/  IADD3 R8, P1, R25, R8, RZ ;  /* 0x0000000819087210 */ /* 0x020fca0007f3e0ff */
        /* <DEDUP_REMOVED lines=10> */
[----:B--2---:R-:W-:Y:S02]  /*5320*/  IMAD.U32 R3, R3, 0x10000, RZ ;  /* 0x0001000003037824 */ /* 0x004fe400078e00ff */
[----:B------:R-:W-:-:S04]  /*5330*/  IMAD.MOV.U32 R25, RZ, RZ, R23 ;  /* 0x000000ffff197224 */ /* 0x000fc800078e0017 */
[----:B------:R-:W0:Y:S02]  /*5340*/  F2I.FTZ.TRUNC.NTZ R3, R3 ;  /* 0x0000000300037305 */ /* 0x000e24000021f100 */
[----:B0-----:R0:W-:Y:S01]  /*5350*/  STG.E.U8 desc[UR36][R8.64], R3 ;  /* 0x0000000308007986 */ /* 0x0011e2000c101124 */
[----:B------:R-:W-:Y:S05]  /*5360*/  BRA `(.L_x_442) ;  /* 0x0000000c00e87947 */ /* 0x000fea0003800000 */
.L_x_446:
[----:B--2---:R-:W-:Y:S02]  /*5370*/  IMAD.U32 R5, R3, 0x10000, RZ ;  /* 0x0001000003057824 */ /* 0x004fe400078e00ff */
[----:B------:R-:W-:-:S04]  /*5380*/  IMAD.MOV.U32 R25, RZ, RZ, R23 ;  /* 0x000000ffff197224 */ /* 0x000fc800078e0017 */
[----:B------:R-:W0:Y:S02]  /*5390*/  F2I.S64.TRUNC R4, R5 ;  /* 0x0000000500047311 */ /* 0x000e24000020d900 */
[----:B0-----:R0:W-:Y:S01]  /*53a0*/  STG.E.U8 desc[UR36][R8.64], R4 ;  /* 0x0000000408007986 */ /* 0x0011e2000c101124 */
[----:B------:R-:W-:Y:S05]  /*53b0*/  BRA `(.L_x_442) ;  /* 0x0000000c00d47947 */ /* 0x000fea0003800000 */
.L_x_445:
[----:B------:R-:W-:-:S13]  /*53c0*/  ISETP.NE.AND P0, PT, R0, 0x2, PT ;  /* 0x000000020000780c */ /* 0x000fda0003f05270 */
[----:B------:R-:W-:Y:S05]  /*53d0*/  @!P0 BRA `(.L_x_448) ;  /* 0x0000000000388947 */ /* 0x000fea0003800000 */
[----:B------:R-:W-:-:S13]  /*53e0*/  ISETP.NE.AND P0, PT, R0, 0x3, PT ;  /* 0x000000030000780c */ /* 0x000fda0003f05270 */
[----:B------:R-:W-:Y:S05]  /*53f0*/  @!P0 BRA `(.L_x_449) ;  /* 0x00000000001c8947 */ /* 0x000fea0003800000 */
[----:B------:R-:W-:-:S13]  /*5400*/  ISETP.NE.AND P0, PT, R0, 0x4, PT ;  /* 0x000000040000780c */ /* 0x000fda0003f05270 */
[----:B------:R-:W-:Y:S05]  /*5410*/  @P0 BRA `(.L_x_447) ;  /* 0x0000000c00500947 */ /* 0x000fea0003800000 */
[----:B--2---:R-:W-:Y:S02]  /*5420*/  IMAD.U32 R4, R3, 0x10000, RZ ;  /* 0x0001000003047824 */ /* 0x004fe400078e00ff */
[----:B------:R-:W-:-:S04]  /*5430*/  IMAD.MOV.U32 R25, RZ, RZ, R23 ;  /* 0x000000ffff197224 */ /* 0x000fc800078e0017 */
[----:B------:R-:W0:Y:S02]  /*5440*/  F2I.S64.TRUNC R4, R4 ;  /* 0x0000000400047311 */ /* 0x000e24000020d900 */
[----:B0-----:R0:W-:Y:S01]  /*5450*/  STG.E.64 desc[UR36][R8.64], R4 ;  /* 0x0000000408007986 */ /* 0x0011e2000c101b24 */
[----:B------:R-:W-:Y:S05]  /*5460*/  BRA `(.L_x_442) ;  /* 0x0000000c00a87947 */ /* 0x000fea0003800000 */
.L_x_449:
[----:B--2---:R-:W-:Y:S02]  /*5470*/  IMAD.U32 R3, R3, 0x10000, RZ ;  /* 0x0001000003037824 */ /* 0x004fe400078e00ff */
[----:B------:R-:W-:-:S04]  /*5480*/  IMAD.MOV.U32 R25, RZ, RZ, R23 ;  /* 0x000000ffff197224 */ /* 0x000fc800078e0017 */
[----:B------:R-:W0:Y:S02]  /*5490*/  F2I.FTZ.TRUNC.NTZ R3, R3 ;  /* 0x0000000300037305 */ /* 0x000e24000021f100 */
[----:B0-----:R0:W-:Y:S01]  /*54a0*/  STG.E desc[UR36][R8.64], R3 ;  /* 0x0000000308007986 */ /* 0x0011e2000c101924 */
[----:B------:R-:W-:Y:S05]  /*54b0*/  BRA `(.L_x_442) ;  /* 0x0000000c00947947 */ /* 0x000fea0003800000 */
.L_x_448:
[----:B--2---:R-:W-:Y:S02]  /*54c0*/  IMAD.U32 R3, R3, 0x10000, RZ ;  /* 0x0001000003037824 */ /* 0x004fe400078e00ff */
[----:B------:R-:W-:-:S04]  /*54d0*/  IMAD.MOV.U32 R25, RZ, RZ, R23 ;  /* 0x000000ffff197224 */ /* 0x000fc800078e0017 */
[----:B------:R-:W0:Y:S02]  /*54e0*/  F2I.FTZ.TRUNC.NTZ R3, R3 ;  /* 0x0000000300037305 */ /* 0x000e24000021f100 */
[----:B0-----:R0:W-:Y:S01]  /*54f0*/  STG.E.U16 desc[UR36][R8.64], R3 ;  /* 0x0000000308007986 */ /* 0x0011e2000c101524 */
[----:B------:R-:W-:Y:S05]  /*5500*/  BRA `(.L_x_442) ;  /* 0x0000000c00807947 */ /* 0x000fea0003800000 */
.L_x_444:
[----:B------:R-:W-:-:S13]  /*5510*/  ISETP.GT.AND P0, PT, R0, 0x6, PT ;  /* 0x000000060000780c */ /* 0x000fda0003f04270 */
[----:B------:R-:W-:Y:S05]  /*5520*/  @P0 BRA `(.L_x_450) ;  /* 0x0000000000340947 */ /* 0x000fea0003800000 */
[----:B------:R-:W-:-:S13]  /*5530*/  ISETP.NE.AND P0, PT, R0, 0x5, PT ;  /* 0x000000050000780c */ /* 0x000fda0003f05270 */
[----:B------:R-:W-:Y:S05]  /*5540*/  @!P0 BRA `(.L_x_451) ;  /* 0x0000000000188947 */ /* 0x000fea0003800000 */
[----:B------:R-:W-:-:S13]  /*5550*/  ISETP.NE.AND P0, PT, R0, 0x6, PT ;  /* 0x000000060000780c */ /* 0x000fda0003f05270 */
[----:B------:R-:W-:Y:S05]  /*5560*/  @P0 BRA `(.L_x_447) ;  /* 0x0000000800fc0947 */ /* 0x000fea0003800000 */
[----:B--2---:R-:W-:Y:S02]  /*5570*/  IMAD.U32 R3, R3, 0x10000, RZ ;  /* 0x0001000003037824 */ /* 0x004fe400078e00ff */
[----:B------:R-:W-:-:S03]  /*5580*/  IMAD.MOV.U32 R25, RZ, RZ, R23 ;  /* 0x000000ffff197224 */ /* 0x000fc600078e0017 */
[----:B------:R0:W-:Y:S01]  /*5590*/  STG.E desc[UR36][R8.64], R3 ;  /* 0x0000000308007986 */ /* 0x0001e2000c101924 */
[----:B------:R-:W-:Y:S05]  /*55a0*/  BRA `(.L_x_442) ;  /* 0x0000000c00587947 */ /* 0x000fea0003800000 */
.L_x_451:
[----:B--2---:R-:W-:Y:S02]  /*55b0*/  IMAD.U32 R0, R3, 0x10000, RZ ;  /* 0x0001000003007824 */ /* 0x004fe400078e00ff */
[----:B------:R-:W-:-:S03]  /*55c0*/  IMAD.MOV.U32 R25, RZ, RZ, R23 ;  /* 0x000000ffff197224 */ /* 0x000fc600078e0017 */
[----:B------:R-:W-:-:S05]  /*55d0*/  F2FP.F16.F32.PACK_AB R0, RZ, R0 ;  /* 0x00000000ff00723e */ /* 0x000fca00000000ff */
[----:B------:R0:W-:Y:S01]  /*55e0*/  STG.E.U16 desc[UR36][R8.64], R0 ;  /* 0x0000000008007986 */ /* 0x0001e2000c101524 */
[----:B------:R-:W-:Y:S05]  /*55f0*/  BRA `(.L_x_442) ;  /* 0x0000000c00447947 */ /* 0x000fea0003800000 */
.L_x_450:
[----:B------:R-:W-:-:S13]  /*5600*/  ISETP.NE.AND P0, PT, R0, 0x7, PT ;  /* 0x000000070000780c */ /* 0x000fda0003f05270 */
[----:B------:R-:W-:Y:S05]  /*5610*/  @!P0 BRA `(.L_x_452) ;  /* 0x00000000003c8947 */ /* 0x000fea0003800000 */
[----:B------:R-:W-:-:S13]  /*5620*/  ISETP.NE.AND P0, PT, R0, 0x8, PT ;  /* 0x000000080000780c */ /* 0x000fda0003f05270 */
[----:B------:R-:W-:Y:S05]  /*5630*/  @!P0 BRA `(.L_x_453) ;  /* 0x00000000001c8947 */ /* 0x000fea0003800000 */
[----:B------:R-:W-:-:S13]  /*5640*/  ISETP.NE.AND P0, PT, R0, 0x9, PT ;  /* 0x000000090000780c */ /* 0x000fda0003f05270 */
[----:B------:R-:W-:Y:S05]  /*5650*/  @P0 BRA `(.L_x_447) ;  /* 0x0000000800c00947 */ /* 0x000fea0003800000 */
[----:B--2---:R-:W-:Y:S02]  /*5660*/  IMAD.U32 R4, R3, 0x10000, RZ ;  /* 0x0001000003047824 */ /* 0x004fe400078e00ff */
[----:B------:R-:W-:Y:S02]  /*5670*/  IMAD.MOV.U32 R5, RZ, RZ, RZ ;  /* 0x000000ffff057224 */ /* 0x000fe400078e00ff */
[----:B------:R-:W-:-:S03]  /*5680*/  IMAD.MOV.U32 R25, RZ, RZ, R23 ;  /* 0x000000ffff197224 */ /* 0x000fc600078e0017 */
[----:B------:R0:W-:Y:S01]  /*5690*/  STG.E.64 desc[UR36][R8.64], R4 ;  /* 0x0000000408007986 */ /* 0x0001e2000c101b24 */
[----:B------:R-:W-:Y:S05]  /*56a0*/  BRA `(.L_x_442) ;  /* 0x0000000c00187947 */ /* 0x000fea0003800000 */
.L_x_453:
[----:B--2---:R-:W-:Y:S02]  /*56b0*/  IMAD.U32 R3, R3, 0x10000, RZ ;  /* 0x0001000003037824 */ /* 0x004fe400078e00ff */
[----:B------:R-:W-:-:S03]  /*56c0*/  IMAD.MOV.U32 R25, RZ, RZ, R23 ;  /* 0x000000ffff197224 */ /* 0x000fc600078e0017 */
[----:B------:R-:W-:-:S04]  /*56d0*/  F2FP.F16.F32.PACK_AB R3, RZ, R3 ;  /* 0x00000003ff03723e */ /* 0x000fc800000000ff */
[----:B------:R-:W-:-:S05]  /*56e0*/  PRMT R3, R3, 0x5410, RZ ;  /* 0x0000541003037816 */ /* 0x000fca00000000ff */
[----:B------:R0:W-:Y:S01]  /*56f0*/  STG.E desc[UR36][R8.64], R3 ;  /* 0x0000000308007986 */ /* 0x0001e2000c101924 */
[----:B------:R-:W-:Y:S05]  /*5700*/  BRA `(.L_x_442) ;  /* 0x0000000c00007947 */ /* 0x000fea0003800000 */
.L_x_452:
[----:B--2---:R-:W-:Y:S02]  /*5710*/  IMAD.U32 R4, R3, 0x10000, RZ ;  /* 0x0001000003047824 */ /* 0x004fe400078e00ff */
[----:B------:R-:W-:Y:S02]  /*5720*/  IMAD.MOV.U32 R25, RZ, RZ, R23 ;  /* 0x000000ffff197224 */ /* 0x000fe400078e0017 */
[----:B------:R-:W-:-:S06]  /*5730*/  FMUL.FTZ R4, R4, 1 ;  /* 0x3f80000004047820 */ /* 0x000fcc0000410000 */
[----:B------:R-:W0:Y:S02]  /*5740*/  F2F.F64.F32 R4, R4 ;  /* 0x0000000400047310 */ /* 0x000e240000201800 */
[----:B0-----:R0:W-:Y:S01]  /*5750*/  STG.E.64 desc[UR36][R8.64], R4 ;  /* 0x0000000408007986 */ /* 0x0011e2000c101b24 */
[----:B------:R-:W-:Y:S05]  /*5760*/  BRA `(.L_x_442) ;  /* 0x0000000800e87947 */ /* 0x000fea0003800000 */
.L_x_443:
        /* <DEDUP_REMOVED lines=10> */
[----:B------:R-:W-:-:S04]  /*5810*/  FSETP.NEU.FTZ.AND P0, PT, R3, RZ, PT ;  /* 0x000000ff0300720b */ /* 0x000fc80003f1d000 */
[----:B------:R-:W-:-:S05]  /*5820*/  SEL R3, RZ, 0x1, !P0 ;  /* 0x00000001ff037807 */ /* 0x000fca0004000000 */
[----:B------:R0:W-:Y:S01]  /*5830*/  STG.E.U8 desc[UR36][R8.64], R3 ;  /* 0x0000000308007986 */ /* 0x0001e2000c101124 */
[----:B------:R-:W-:Y:S05]  /*5840*/  BRA `(.L_x_442) ;  /* 0x0000000800b07947 */ /* 0x000fea0003800000 */
.L_x_456:
[----:B--2---:R-:W-:Y:S01]  /*5850*/  IMAD.U32 R3, R3, 0x10000, RZ ;  /* 0x0001000003037824 */ /* 0x004fe200078e00ff */
[----:B------:R-:W-:Y:S01]  /*5860*/  CS2R R6, SRZ ;  /* 0x0000000000067805 */ /* 0x000fe2000001ff00 */
[----:B------:R-:W-:Y:S02]  /*5870*/  IMAD.MOV.U32 R25, RZ, RZ, R23 ;  /* 0x000000ffff197224 */ /* 0x000fe400078e0017 */
[----:B------:R-:W-:-:S04]  /*5880*/  FMUL.FTZ R3, R3, 1 ;  /* 0x3f80000003037820 */ /* 0x000fc80000410000 */
[----:B------:R-:W0:Y:S02]  /*5890*/  F2F.F64.F32 R4, R3 ;  /* 0x0000000300047310 */ /* 0x000e240000201800 */
[----:B0-----:R0:W-:Y:S01]  /*58a0*/  STG.E.128 desc[UR36][R8.64], R4 ;  /* 0x0000000408007986 */ /* 0x0011e2000c101d24 */
[----:B------:R-:W-:Y:S05]  /*58b0*/  BRA `(.L_x_442) ;  /* 0x0000000800947947 */ /* 0x000fea0003800000 */
.L_x_455:
[----:B------:R-:W-:-:S13]  /*58c0*/  ISETP.NE.AND P0, PT, R0, 0xf, PT ;  /* 0x0000000f0000780c */ /* 0x000fda0003f05270 */
[----:B------:R-:W-:Y:S05]  /*58d0*/  @!P0 BRA `(.L_x_457) ;  /* 0x0000000000bc8947 */ /* 0x000fea0003800000 */
[----:B------:R-:W-:-:S13]  /*58e0*/  ISETP.NE.AND P0, PT, R0, 0x17, PT ;  /* 0x000000170000780c */ /* 0x000fda0003f05270 */
[----:B------:R-:W-:Y:S05]  /*58f0*/  @!P0 BRA `(.L_x_458) ;  /* 0x0000000000588947 */ /* 0x000fea0003800000 */
[----:B------:R-:W-:-:S13]  /*5900*/  ISETP.NE.AND P0, PT, R0, 0x18, PT ;  /* 0x000000180000780c */ /* 0x000fda0003f05270 */
[----:B------:R-:W-:Y:S05]  /*5910*/  @P0 BRA `(.L_x_447) ;  /* 0x0000000800100947 */ /* 0x000fea0003800000 */
[----:B--2---:R-:W-:Y:S01]  /*5920*/  IMAD.U32 R7, R3, 0x10000, RZ ;  /* 0x0001000003077824 */ /* 0x004fe200078e00ff */
        /* <DEDUP_REMOVED lines=14> */
.L_x_460:
[----:B------:R-:W-:Y:S05]  /*5a10*/  BSYNC B0 ;  /* 0x0000000000007941 */ /* 0x000fea0003800000 */
.L_x_459:
[----:B------:R-:W-:Y:S01]  /*5a20*/  LOP3.LUT R5, R0, R5, RZ, 0xfc, !PT ;  /* 0x0000000500057212 */ /* 0x000fe200078efcff */
[----:B------:R-:W-:-:S04]  /*5a30*/  IMAD.MOV.U32 R25, RZ, RZ, R23 ;  /* 0x000000ffff197224 */ /* 0x000fc800078e0017 */
[----:B------:R0:W-:Y:S01]  /*5a40*/  STG.E.U8 desc[UR36][R8.64], R5 ;  /* 0x0000000508007986 */ /* 0x0001e2000c101124 */
[----:B------:R-:W-:Y:S05]  /*5a50*/  BRA `(.L_x_442) ;  /* 0x00000008002c7947 */ /* 0x000fea0003800000 */
.L_x_458:
[----:B--2---:R-:W-:Y:S01]  /*5a60*/  IMAD.U32 R5, R3, 0x10000, RZ ;  /* 0x0001000003057824 */ /* 0x004fe200078e00ff */
        /* <DEDUP_REMOVED lines=12> */
.L_x_462:
[----:B------:R-:W-:Y:S01]  /*5b30*/  IMAD.MOV.U32 R0, RZ, RZ, 0x7f ;  /* 0x0000007fff007424 */ /* 0x000fe200078e00ff */
[----:B------:R-:W-:-:S04]  /*5b40*/  ISETP.GT.U32.AND P0, PT, R3, 0x7f800000, PT ;  /* 0x7f8000000300780c */ /* 0x000fc80003f04070 */
[----:B------:R-:W-:-:S09]  /*5b50*/  SEL R0, R0, 0x7c, P0 ;  /* 0x0000007c00007807 */ /* 0x000fd20000000000 */
.L_x_463:
[----:B------:R-:W-:Y:S05]  /*5b60*/  BSYNC B0 ;  /* 0x0000000000007941 */ /* 0x000fea0003800000 */
.L_x_461:
[----:B------:R-:W-:Y:S01]  /*5b70*/  LOP3.LUT R3, R5, 0x80000000, RZ, 0xc0, !PT ;  /* 0x8000000005037812 */ /* 0x000fe200078ec0ff */
[----:B------:R-:W-:-:S03]  /*5b80*/  IMAD.MOV.U32 R25, RZ, RZ, R23 ;  /* 0x000000ffff197224 */ /* 0x000fc600078e0017 */
[----:B------:R-:W-:-:S04]  /*5b90*/  SHF.R.U32.HI R3, RZ, 0x18, R3 ;  /* 0x00000018ff037819 */ /* 0x000fc80000011603 */
[----:B------:R-:W-:-:S05]  /*5ba0*/  LOP3.LUT R3, R0, R3, RZ, 0xfc, !PT ;  /* 0x0000000300037212 */ /* 0x000fca00078efcff */
[----:B------:R0:W-:Y:S01]  /*5bb0*/  STG.E.U8 desc[UR36][R8.64], R3 ;  /* 0x0000000308007986 */ /* 0x0001e2000c101124 */
[----:B------:R-:W-:Y:S05]  /*5bc0*/  BRA `(.L_x_442) ;  /* 0x0000000400d07947 */ /* 0x000fea0003800000 */
.L_x_457:
[----:B--2---:R0:W-:Y:S01]  /*5bd0*/  STG.E.U16 desc[UR36][R8.64], R3 ;  /* 0x0000000308007986 */ /* 0x0041e2000c101524 */
[----:B------:R-:W-:Y:S01]  /*5be0*/  IMAD.MOV.U32 R25, RZ, RZ, R23 ;  /* 0x000000ffff197224 */ /* 0x000fe200078e0017 */
[----:B------:R-:W-:Y:S06]  /*5bf0*/  BRA `(.L_x_442) ;  /* 0x0000000400c47947 */ /* 0x000fec0003800000 */
.L_x_454:
        /* <DEDUP_REMOVED lines=10> */
[----:B------:R-:W0:Y:S02]  /*5ca0*/  F2I.FTZ.U32.TRUNC.NTZ R3, R3 ;  /* 0x0000000300037305 */ /* 0x000e24000021f000 */
[----:B0-----:R0:W-:Y:S01]  /*5cb0*/  STG.E.U16 desc[UR36][R8.64], R3 ;  /* 0x0000000308007986 */ /* 0x0011e2000c101524 */
[----:B------:R-:W-:Y:S05]  /*5cc0*/  BRA `(.L_x_442) ;  /* 0x0000000400907947 */ /* 0x000fea0003800000 */
.L_x_466:
[----:B--2---:R-:W-:Y:S01]  /*5cd0*/  IMAD.U32 R5, R3, 0x10000, RZ ;  /* 0x0001000003057824 */ /* 0x004fe200078e00ff */
        /* <DEDUP_REMOVED lines=16> */
.L_x_469:
[----:B------:R-:W-:-:S04]  /*5de0*/  LOP3.LUT R3, R5, 0x80000000, RZ, 0xc0, !PT ;  /* 0x8000000005037812 */ /* 0x000fc800078ec0ff */
[----:B------:R-:W-:-:S04]  /*5df0*/  SHF.R.U32.HI R3, RZ, 0x18, R3 ;  /* 0x00000018ff037819 */ /* 0x000fc80000011603 */
[----:B------:R-:W-:-:S04]  /*5e00*/  LOP3.LUT R0, R0, R3, RZ, 0xfc, !PT ;  /* 0x0000000300007212 */ /* 0x000fc800078efcff */
[----:B------:R-:W-:-:S07]  /*5e10*/  PRMT R4, R0, 0x7610, R4 ;  /* 0x0000761000047816 */ /* 0x000fce0000000004 */
.L_x_468:
[----:B------:R-:W-:Y:S05]  /*5e20*/  BSYNC B0 ;  /* 0x0000000000007941 */ /* 0x000fea0003800000 */
.L_x_467:
[----:B------:R0:W-:Y:S01]  /*5e30*/  STG.E.U8 desc[UR36][R8.64], R4 ;  /* 0x0000000408007986 */ /* 0x0001e2000c101124 */
[----:B------:R-:W-:Y:S01]  /*5e40*/  IMAD.MOV.U32 R25, RZ, RZ, R23 ;  /* 0x000000ffff197224 */ /* 0x000fe200078e0017 */
[----:B------:R-:W-:Y:S06]  /*5e50*/  BRA `(.L_x_442) ;  /* 0x00000004002c7947 */ /* 0x000fec0003800000 */
.L_x_465:
        /* <DEDUP_REMOVED lines=17> */
.L_x_472:
[----:B------:R-:W-:-:S04]  /*5f70*/  LOP3.LUT R3, R5, 0x80000000, RZ, 0xc0, !PT ;  /* 0x8000000005037812 */ /* 0x000fc800078ec0ff */
[----:B------:R-:W-:-:S04]  /*5f80*/  SHF.R.U32.HI R3, RZ, 0x18, R3 ;  /* 0x00000018ff037819 */ /* 0x000fc80000011603 */
[----:B------:R-:W-:-:S04]  /*5f90*/  LOP3.LUT R0, R0, R3, RZ, 0xfc, !PT ;  /* 0x0000000300007212 */ /* 0x000fc800078efcff */
[----:B------:R-:W-:-:S07]  /*5fa0*/  PRMT R4, R0, 0x7610, R4 ;  /* 0x0000761000047816 */ /* 0x000fce0000000004 */
.L_x_471:
[----:B------:R-:W-:Y:S05]  /*5fb0*/  BSYNC B0 ;  /* 0x0000000000007941 */ /* 0x000fea0003800000 */
.L_x_470:
[----:B------:R0:W-:Y:S01]  /*5fc0*/  STG.E.U8 desc[UR36][R8.64], R4 ;  /* 0x0000000408007986 */ /* 0x0001e2000c101124 */
[----:B------:R-:W-:Y:S01]  /*5fd0*/  IMAD.MOV.U32 R25, RZ, RZ, R23 ;  /* 0x000000ffff197224 */ /* 0x000fe200078e0017 */
[----:B------:R-:W-:Y:S06]  /*5fe0*/  BRA `(.L_x_442) ;  /* 0x0000000000c87947 */ /* 0x000fec0003800000 */
.L_x_464:
[----:B------:R-:W-:-:S13]  /*5ff0*/  ISETP.NE.AND P0, PT, R0, 0x1c, PT ;  /* 0x0000001c0000780c */ /* 0x000fda0003f05270 */
[----:B------:R-:W-:Y:S05]  /*6000*/  @!P0 BRA `(.L_x_473) ;  /* 0x0000000000b08947 */ /* 0x000fea0003800000 */
[----:B------:R-:W-:-:S13]  /*6010*/  ISETP.NE.AND P0, PT, R0, 0x1d, PT ;  /* 0x0000001d0000780c */ /* 0x000fda0003f05270 */
[----:B------:R-:W-:Y:S05]  /*6020*/  @!P0 BRA `(.L_x_474) ;  /* 0x0000000000948947 */ /* 0x000fea0003800000 */
[----:B------:R-:W-:-:S13]  /*6030*/  ISETP.NE.AND P0, PT, R0, 0x2c, PT ;  /* 0x0000002c0000780c */ /* 0x000fda0003f05270 */
[----:B------:R-:W-:Y:S05]  /*6040*/  @P0 BRA `(.L_x_447) ;  /* 0x0000000000440947 */ /* 0x000fea0003800000 */
[----:B--2---:R-:W-:Y:S02]  /*6050*/  IMAD.U32 R4, R3, 0x10000, RZ ;  /* 0x0001000003047824 */ /* 0x004fe400078e00ff */
[----:B------:R-:W-:-:S03]  /*6060*/  IMAD.MOV.U32 R25, RZ, RZ, R23 ;  /* 0x000000ffff197224 */ /* 0x000fc600078e0017 */
        /* <DEDUP_REMOVED lines=15> */
.L_x_447:
        /* <DEDUP_REMOVED lines=15> */
[----:B01234-:R-:W-:Y:S05]  /*6250*/  CALL.ABS.NOINC R14 ;  /* 0x000000000e007343 */ /* 0x01ffea0003c00000 */
.L_x_475:
[----:B------:R-:W-:Y:S01]  /*6260*/  IMAD.MOV.U32 R25, RZ, RZ, R23 ;  /* 0x000000ffff197224 */ /* 0x000fe200078e0017 */
[----:B------:R-:W-:Y:S06]  /*6270*/  BRA `(.L_x_442) ;  /* 0x0000000000247947 */ /* 0x000fec0003800000 */
.L_x_474:
[----:B--2---:R-:W-:Y:S02]  /*6280*/  IMAD.U32 R4, R3, 0x10000, RZ ;  /* 0x0001000003047824 */ /* 0x004fe400078e00ff */
[----:B------:R-:W-:-:S04]  /*6290*/  IMAD.MOV.U32 R25, RZ, RZ, R23 ;  /* 0x000000ffff197224 */ /* 0x000fc800078e0017 */
[----:B------:R-:W0:Y:S02]  /*62a0*/  F2I.U64.TRUNC R4, R4 ;  /* 0x0000000400047311 */ /* 0x000e24000020d800 */
[----:B0-----:R0:W-:Y:S01]  /*62b0*/  STG.E.64 desc[UR36][R8.64], R4 ;  /* 0x0000000408007986 */ /* 0x0011e2000c101b24 */
[----:B------:R-:W-:Y:S05]  /*62c0*/  BRA `(.L_x_442) ;  /* 0x0000000000107947 */ /* 0x000fea0003800000 */
.L_x_473:
[----:B--2---:R-:W-:Y:S02]  /*62d0*/  IMAD.U32 R3, R3, 0x10000, RZ ;  /* 0x0001000003037824 */ /* 0x004fe400078e00ff */
[----:B------:R-:W-:-:S04]  /*62e0*/  IMAD.MOV.U32 R25, RZ, RZ, R23 ;  /* 0x000000ffff197224 */ /* 0x000fc800078e0017 */
[----:B------:R-:W0:Y:S02]  /*62f0*/  F2I.FTZ.U32.TRUNC.NTZ R3, R3 ;  /* 0x0000000300037305 */ /* 0x000e24000021f000 */
[----:B0-----:R0:W-:Y:S02]  /*6300*/  STG.E desc[UR36][R8.64], R3 ;  /* 0x0000000308007986 */ /* 0x0011e4000c101924 */
.L_x_442:
[----:B------:R-:W-:Y:S05]  /*6310*/  BSYNC B6 ;  /* 0x0000000000067941 */ /* 0x000fea0003800000 */
.L_x_441:
[----:B------:R-:W-:Y:S01]  /*6320*/  ISETP.GE.AND P0, PT, R25, R16, PT ;  /* 0x000000101900720c */ /* 0x000fe20003f06270 */
[----:B------:R-:W-:-:S12]  /*6330*/  BSSY B6, `(.L_x_476) ;  /* 0x00001fc000067945 */ /* 0x000fd80003800000 */
[----:B------:R-:W-:Y:S05]  /*6340*/  @P0 BRA `(.L_x_477) ;  /* 0x0000001c00e80947 */ /* 0x000fea0003800000 */
[----:B0-----:R-:W0:Y:S01]  /*6350*/  LDC.64 R8, c[0x0][0x218] ;  /* 0x00008600ff087b82 */ /* 0x001e220000000a00 */
[----:B------:R-:W-:Y:S01]  /*6360*/  IMAD R0, R2, 0x200, R25 ;  /* 0x0000020002007824 */ /* 0x000fe200078e0219 */
[----:B------:R-:W-:Y:S01]  /*6370*/  PRMT R4, R19, 0x9910, RZ ;  /* 0x0000991013047816 */ /* 0x000fe200000000ff */
[----:B------:R-:W-:Y:S02]  /*6380*/  ULDC UR4, c[0x0][0x238] ;  /* 0x00008e0000047ab9 */ /* 0x000fe40000000800 */
[----:B--2---:R-:W-:Y:S02]  /*6390*/  IMAD R3, R0, UR4, RZ ;  /* 0x0000000400037c24 */ /* 0x004fe4000f8e02ff */
        /* <DEDUP_REMOVED lines=13> */
[----:B----4-:R-:W-:-:S04]  /*6470*/  IMAD.U32 R22, R22, 0x10000, RZ ;  /* 0x0001000016167824 */ /* 0x010fc800078e00ff */
[----:B------:R-:W0:Y:S02]  /*6480*/  F2I.FTZ.TRUNC.NTZ R3, R22 ;  /* 0x0000001600037305 */ /* 0x000e24000021f100 */
[----:B0-----:R0:W-:Y:S01]  /*6490*/  STG.E.U8 desc[UR36][R8.64], R3 ;  /* 0x0000000308007986 */ /* 0x0011e2000c101124 */
[----:B------:R-:W-:Y:S05]  /*64a0*/  BRA `(.L_x_483) ;  /* 0x0000000c00947947 */ /* 0x000fea0003800000 */
.L_x_481:
[----:B----4-:R-:W-:-:S06]  /*64b0*/  IMAD.U32 R5, R22, 0x10000, RZ ;  /* 0x0001000016057824 */ /* 0x010fcc00078e00ff */
[----:B------:R-:W0:Y:S02]  /*64c0*/  F2I.S64.TRUNC R4, R5 ;  /* 0x0000000500047311 */ /* 0x000e24000020d900 */
[----:B0-----:R0:W-:Y:S01]  /*64d0*/  STG.E.U8 desc[UR36][R8.64], R4 ;  /* 0x0000000408007986 */ /* 0x0011e2000c101124 */
[----:B------:R-:W-:Y:S05]  /*64e0*/  BRA `(.L_x_483) ;  /* 0x0000000c00847947 */ /* 0x000fea0003800000 */
.L_x_480:
[----:B------:R-:W-:-:S13]  /*64f0*/  ISETP.NE.AND P0, PT, R0, 0x2, PT ;  /* 0x000000020000780c */ /* 0x000fda0003f05270 */
[----:B------:R-:W-:Y:S05]  /*6500*/  @!P0 BRA `(.L_x_484) ;  /* 0x0000000000308947 */ /* 0x000fea0003800000 */
[----:B------:R-:W-:-:S13]  /*6510*/  ISETP.NE.AND P0, PT, R0, 0x3, PT ;  /* 0x000000030000780c */ /* 0x000fda0003f05270 */
[----:B------:R-:W-:Y:S05]  /*6520*/  @!P0 BRA `(.L_x_485) ;  /* 0x0000000000188947 */ /* 0x000fea0003800000 */
[----:B------:R-:W-:-:S13]  /*6530*/  ISETP.NE.AND P0, PT, R0, 0x4, PT ;  /* 0x000000040000780c */ /* 0x000fda0003f05270 */
[----:B------:R-:W-:Y:S05]  /*6540*/  @P0 BRA `(.L_x_482) ;  /* 0x0000000c000c0947 */ /* 0x000fea0003800000 */
[----:B----4-:R-:W-:-:S06]  /*6550*/  IMAD.U32 R4, R22, 0x10000, RZ ;  /* 0x0001000016047824 */ /* 0x010fcc00078e00ff */
[----:B------:R-:W0:Y:S02]  /*6560*/  F2I.S64.TRUNC R4, R4 ;  /* 0x0000000400047311 */ /* 0x000e24000020d900 */
[----:B0-----:R0:W-:Y:S01]  /*6570*/  STG.E.64 desc[UR36][R8.64], R4 ;  /* 0x0000000408007986 */ /* 0x0011e2000c101b24 */
[----:B------:R-:W-:Y:S05]  /*6580*/  BRA `(.L_x_483) ;  /* 0x0000000c005c7947 */ /* 0x000fea0003800000 */
.L_x_485:
[----:B----4-:R-:W-:-:S04]  /*6590*/  IMAD.U32 R22, R22, 0x10000, RZ ;  /* 0x0001000016167824 */ /* 0x010fc800078e00ff */
[----:B------:R-:W0:Y:S02]  /*65a0*/  F2I.FTZ.TRUNC.NTZ R3, R22 ;  /* 0x0000001600037305 */ /* 0x000e24000021f100 */
[----:B0-----:R0:W-:Y:S01]  /*65b0*/  STG.E desc[UR36][R8.64], R3 ;  /* 0x0000000308007986 */ /* 0x0011e2000c101924 */
[----:B------:R-:W-:Y:S05]  /*65c0*/  BRA `(.L_x_483) ;  /* 0x0000000c004c7947 */ /* 0x000fea0003800000 */
.L_x_484:
[----:B----4-:R-:W-:-:S04]  /*65d0*/  IMAD.U32 R22, R22, 0x10000, RZ ;  /* 0x0001000016167824 */ /* 0x010fc800078e00ff */
[----:B------:R-:W0:Y:S02]  /*65e0*/  F2I.FTZ.TRUNC.NTZ R3, R22 ;  /* 0x0000001600037305 */ /* 0x000e24000021f100 */
[----:B0-----:R0:W-:Y:S01]  /*65f0*/  STG.E.U16 desc[UR36][R8.64], R3 ;  /* 0x0000000308007986 */ /* 0x0011e2000c101524 */
[----:B------:R-:W-:Y:S05]  /*6600*/  BRA `(.L_x_483) ;  /* 0x0000000c003c7947 */ /* 0x000fea0003800000 */
.L_x_479:
[----:B------:R-:W-:-:S13]  /*6610*/  ISETP.GT.AND P0, PT, R0, 0x6, PT ;  /* 0x000000060000780c */ /* 0x000fda0003f04270 */
[----:B------:R-:W-:Y:S05]  /*6620*/  @P0 BRA `(.L_x_486) ;  /* 0x00000000002c0947 */ /* 0x000fea0003800000 */
[----:B------:R-:W-:-:S13]  /*6630*/  ISETP.NE.AND P0, PT, R0, 0x5, PT ;  /* 0x000000050000780c */ /* 0x000fda0003f05270 */
[----:B------:R-:W-:Y:S05]  /*6640*/  @!P0 BRA `(.L_x_487) ;  /* 0x0000000000148947 */ /* 0x000fea0003800000 */
[----:B------:R-:W-:-:S13]  /*6650*/  ISETP.NE.AND P0, PT, R0, 0x6, PT ;  /* 0x000000060000780c */ /* 0x000fda0003f05270 */
[----:B------:R-:W-:Y:S05]  /*6660*/  @P0 BRA `(.L_x_482) ;  /* 0x0000000800c40947 */ /* 0x000fea0003800000 */
[----:B----4-:R-:W-:-:S05]  /*6670*/  IMAD.U32 R3, R22, 0x10000, RZ ;  /* 0x0001000016037824 */ /* 0x010fca00078e00ff */
[----:B------:R0:W-:Y:S01]  /*6680*/  STG.E desc[UR36][R8.64], R3 ;  /* 0x0000000308007986 */ /* 0x0001e2000c101924 */
[----:B------:R-:W-:Y:S05]  /*6690*/  BRA `(.L_x_483) ;  /* 0x0000000c00187947 */ /* 0x000fea0003800000 */
.L_x_487:
[----:B----4-:R-:W-:-:S05]  /*66a0*/  IMAD.U32 R0, R22, 0x10000, RZ ;  /* 0x0001000016007824 */ /* 0x010fca00078e00ff */
[----:B------:R-:W-:-:S05]  /*66b0*/  F2FP.F16.F32.PACK_AB R0, RZ, R0 ;  /* 0x00000000ff00723e */ /* 0x000fca00000000ff */
[----:B------:R0:W-:Y:S01]  /*66c0*/  STG.E.U16 desc[UR36][R8.64], R0 ;  /* 0x0000000008007986 */ /* 0x0001e2000c101524 */
[----:B------:R-:W-:Y:S05]  /*66d0*/  BRA `(.L_x_483) ;  /* 0x0000000c00087947 */ /* 0x000fea0003800000 */
.L_x_486:
[----:B------:R-:W-:-:S13]  /*66e0*/  ISETP.NE.AND P0, PT, R0, 0x7, PT ;  /* 0x000000070000780c */ /* 0x000fda0003f05270 */
[----:B------:R-:W-:Y:S05]  /*66f0*/  @!P0 BRA `(.L_x_488) ;  /* 0x0000000000348947 */ /* 0x000fea0003800000 */
[----:B------:R-:W-:-:S13]  /*6700*/  ISETP.NE.AND P0, PT, R0, 0x8, PT ;  /* 0x000000080000780c */ /* 0x000fda0003f05270 */
[----:B------:R-:W-:Y:S05]  /*6710*/  @!P0 BRA `(.L_x_489) ;  /* 0x0000000000188947 */ /* 0x000fea0003800000 */
[----:B------:R-:W-:-:S13]  /*6720*/  ISETP.NE.AND P0, PT, R0, 0x9, PT ;  /* 0x000000090000780c */ /* 0x000fda0003f05270 */
[----:B------:R-:W-:Y:S05]  /*6730*/  @P0 BRA `(.L_x_482) ;  /* 0x0000000800900947 */ /* 0x000fea0003800000 */
[----:B----4-:R-:W-:Y:S02]  /*6740*/  IMAD.U32 R22, R22, 0x10000, RZ ;  /* 0x0001000016167824 */ /* 0x010fe400078e00ff */
[----:B------:R-:W-:-:S05]  /*6750*/  IMAD.MOV.U32 R23, RZ, RZ, RZ ;  /* 0x000000ffff177224 */ /* 0x000fca00078e00ff */
[----:B------:R0:W-:Y:S01]  /*6760*/  STG.E.64 desc[UR36][R8.64], R22 ;  /* 0x0000001608007986 */ /* 0x0001e2000c101b24 */
[----:B------:R-:W-:Y:S05]  /*6770*/  BRA `(.L_x_483) ;  /* 0x0000000800e07947 */ /* 0x000fea0003800000 */
.L_x_489:
[----:B----4-:R-:W-:-:S05]  /*6780*/  IMAD.U32 R22, R22, 0x10000, RZ ;  /* 0x0001000016167824 */ /* 0x010fca00078e00ff */
[----:B------:R-:W-:-:S04]  /*6790*/  F2FP.F16.F32.PACK_AB R3, RZ, R22 ;  /* 0x00000016ff03723e */ /* 0x000fc800000000ff */
[----:B------:R-:W-:-:S05]  /*67a0*/  PRMT R3, R3, 0x5410, RZ ;  /* 0x0000541003037816 */ /* 0x000fca00000000ff */
[----:B------:R0:W-:Y:S01]  /*67b0*/  STG.E desc[UR36][R8.64], R3 ;  /* 0x0000000308007986 */ /* 0x0001e2000c101924 */
[----:B------:R-:W-:Y:S05]  /*67c0*/  BRA `(.L_x_483) ;  /* 0x0000000800cc7947 */ /* 0x000fea0003800000 */
.L_x_488:
[----:B----4-:R-:W-:-:S04]  /*67d0*/  IMAD.U32 R4, R22, 0x10000, RZ ;  /* 0x0001000016047824 */ /* 0x010fc800078e00ff */
[----:B------:R-:W-:-:S06]  /*67e0*/  FMUL.FTZ R4, R4, 1 ;  /* 0x3f80000004047820 */ /* 0x000fcc0000410000 */
[----:B------:R-:W0:Y:S02]  /*67f0*/  F2F.F64.F32 R4, R4 ;  /* 0x0000000400047310 */ /* 0x000e240000201800 */
[----:B0-----:R0:W-:Y:S01]  /*6800*/  STG.E.64 desc[UR36][R8.64], R4 ;  /* 0x0000000408007986 */ /* 0x0011e2000c101b24 */
[----:B------:R-:W-:Y:S05]  /*6810*/  BRA `(.L_x_483) ;  /* 0x0000000800b87947 */ /* 0x000fea0003800000 */
.L_x_478:
        /* <DEDUP_REMOVED lines=8> */
[----:B----4-:R-:W-:-:S05]  /*68a0*/  IMAD.U32 R22, R22, 0x10000, RZ ;  /* 0x0001000016167824 */ /* 0x010fca00078e00ff */
[----:B------:R-:W-:-:S04]  /*68b0*/  FSETP.NEU.FTZ.AND P0, PT, R22, RZ, PT ;  /* 0x000000ff1600720b */ /* 0x000fc80003f1d000 */
[----:B------:R-:W-:-:S05]  /*68c0*/  SEL R3, RZ, 0x1, !P0 ;  /* 0x00000001ff037807 */ /* 0x000fca0004000000 */
[----:B------:R0:W-:Y:S01]  /*68d0*/  STG.E.U8 desc[UR36][R8.64], R3 ;  /* 0x0000000308007986 */ /* 0x0001e2000c101124 */
[----:B------:R-:W-:Y:S05]  /*68e0*/  BRA `(.L_x_483) ;  /* 0x0000000800847947 */ /* 0x000fea0003800000 */
.L_x_492:
[----:B----4-:R-:W-:Y:S01]  /*68f0*/  IMAD.U32 R22, R22, 0x10000, RZ ;  /* 0x0001000016167824 */ /* 0x010fe200078e00ff */
[----:B------:R-:W-:-:S03]  /*6900*/  CS2R R6, SRZ ;  /* 0x0000000000067805 */ /* 0x000fc6000001ff00 */
[----:B------:R-:W-:-:S06]  /*6910*/  FMUL.FTZ R4, R22, 1 ;  /* 0x3f80000016047820 */ /* 0x000fcc0000410000 */
[----:B------:R-:W0:Y:S02]  /*6920*/  F2F.F64.F32 R4, R4 ;  /* 0x0000000400047310 */ /* 0x000e240000201800 */
[----:B0-----:R0:W-:Y:S01]  /*6930*/  STG.E.128 desc[UR36][R8.64], R4 ;  /* 0x0000000408007986 */ /* 0x0011e2000c101d24 */
[----:B------:R-:W-:Y:S05]  /*6940*/  BRA `(.L_x_483) ;  /* 0x00000008006c7947 */ /* 0x000fea0003800000 */
.L_x_491:
[----:B------:R-:W-:-:S13]  /*6950*/  ISETP.NE.AND P0, PT, R0, 0xf, PT ;  /* 0x0000000f0000780c */ /* 0x000fda0003f05270 */
[----:B------:R-:W-:Y:S05]  /*6960*/  @!P0 BRA `(.L_x_493) ;  /* 0x0000000000b48947 */ /* 0x000fea0003800000 */
[----:B------:R-:W-:-:S13]  /*6970*/  ISETP.NE.AND P0, PT, R0, 0x17, PT ;  /* 0x000000170000780c */ /* 0x000fda0003f05270 */
[----:B------:R-:W-:Y:S05]  /*6980*/  @!P0 BRA `(.L_x_494) ;  /* 0x0000000000548947 */ /* 0x000fea0003800000 */
[----:B------:R-:W-:-:S13]  /*6990*/  ISETP.NE.AND P0, PT, R0, 0x18, PT ;  /* 0x000000180000780c */ /* 0x000fda0003f05270 */
[----:B------:R-:W-:Y:S05]  /*69a0*/  @P0 BRA `(.L_x_482) ;  /* 0x0000000400f40947 */ /* 0x000fea0003800000 */
[----:B----4-:R-:W-:Y:S01]  /*69b0*/  IMAD.U32 R7, R22, 0x10000, RZ ;  /* 0x0001000016077824 */ /* 0x010fe200078e00ff */
        /* <DEDUP_REMOVED lines=14> */
.L_x_496:
[----:B------:R-:W-:Y:S05]  /*6aa0*/  BSYNC B0 ;  /* 0x0000000000007941 */ /* 0x000fea0003800000 */
.L_x_495:
[----:B------:R-:W-:-:S05]  /*6ab0*/  LOP3.LUT R5, R0, R5, RZ, 0xfc, !PT ;  /* 0x0000000500057212 */ /* 0x000fca00078efcff */
[----:B------:R0:W-:Y:S01]  /*6ac0*/  STG.E.U8 desc[UR36][R8.64], R5 ;  /* 0x0000000508007986 */ /* 0x0001e2000c101124 */
[----:B------:R-:W-:Y:S05]  /*6ad0*/  BRA `(.L_x_483) ;  /* 0x0000000800087947 */ /* 0x000fea0003800000 */
.L_x_494:
[----:B----4-:R-:W-:Y:S01]  /*6ae0*/  IMAD.U32 R5, R22, 0x10000, RZ ;  /* 0x0001000016057824 */ /* 0x010fe200078e00ff */
        /* <DEDUP_REMOVED lines=12> */
.L_x_498:
[----:B------:R-:W-:Y:S01]  /*6bb0*/  IMAD.MOV.U32 R0, RZ, RZ, 0x7f ;  /* 0x0000007fff007424 */ /* 0x000fe200078e00ff */
[----:B------:R-:W-:-:S04]  /*6bc0*/  ISETP.GT.U32.AND P0, PT, R3, 0x7f800000, PT ;  /* 0x7f8000000300780c */ /* 0x000fc80003f04070 */
[----:B------:R-:W-:-:S09]  /*6bd0*/  SEL R0, R0, 0x7c, P0 ;  /* 0x0000007c00007807 */ /* 0x000fd20000000000 */
.L_x_499:
[----:B------:R-:W-:Y:S05]  /*6be0*/  BSYNC B0 ;  /* 0x0000000000007941 */ /* 0x000fea0003800000 */
.L_x_497:
[----:B------:R-:W-:-:S04]  /*6bf0*/  LOP3.LUT R3, R5, 0x80000000, RZ, 0xc0, !PT ;  /* 0x8000000005037812 */ /* 0x000fc800078ec0ff */
[----:B------:R-:W-:-:S04]  /*6c00*/  SHF.R.U32.HI R3, RZ, 0x18, R3 ;  /* 0x00000018ff037819 */ /* 0x000fc80000011603 */
[----:B------:R-:W-:-:S05]  /*6c10*/  LOP3.LUT R3, R0, R3, RZ, 0xfc, !PT ;  /* 0x0000000300037212 */ /* 0x000fca00078efcff */
[----:B------:R0:W-:Y:S01]  /*6c20*/  STG.E.U8 desc[UR36][R8.64], R3 ;  /* 0x0000000308007986 */ /* 0x0001e2000c101124 */
[----:B------:R-:W-:Y:S05]  /*6c30*/  BRA `(.L_x_483) ;  /* 0x0000000400b07947 */ /* 0x000fea0003800000 */
.L_x_493:
[----:B----4-:R0:W-:Y:S01]  /*6c40*/  STG.E.U16 desc[UR36][R8.64], R22 ;  /* 0x0000001608007986 */ /* 0x0101e2000c101524 */
[----:B------:R-:W-:Y:S05]  /*6c50*/  BRA `(.L_x_483) ;  /* 0x0000000400a87947 */ /* 0x000fea0003800000 */
.L_x_490:
        /* <DEDUP_REMOVED lines=8> */
[----:B----4-:R-:W-:-:S06]  /*6ce0*/  IMAD.U32 R3, R22, 0x10000, RZ ;  /* 0x0001000016037824 */ /* 0x010fcc00078e00ff */
[----:B------:R-:W0:Y:S02]  /*6cf0*/  F2I.FTZ.U32.TRUNC.NTZ R3, R3 ;  /* 0x0000000300037305 */ /* 0x000e24000021f000 */
[----:B0-----:R0:W-:Y:S01]  /*6d00*/  STG.E.U16 desc[UR36][R8.64], R3 ;  /* 0x0000000308007986 */ /* 0x0011e2000c101524 */
[----:B------:R-:W-:Y:S05]  /*6d10*/  BRA `(.L_x_483) ;  /* 0x0000000400787947 */ /* 0x000fea0003800000 */
.L_x_502:
[----:B----4-:R-:W-:Y:S01]  /*6d20*/  IMAD.U32 R5, R22, 0x10000, RZ ;  /* 0x0001000016057824 */ /* 0x010fe200078e00ff */
        /* <DEDUP_REMOVED lines=16> */
.L_x_505:
[----:B------:R-:W-:-:S04]  /*6e30*/  LOP3.LUT R3, R5, 0x80000000, RZ, 0xc0, !PT ;  /* 0x8000000005037812 */ /* 0x000fc800078ec0ff */
[----:B------:R-:W-:-:S04]  /*6e40*/  SHF.R.U32.HI R3, RZ, 0x18, R3 ;  /* 0x00000018ff037819 */ /* 0x000fc80000011603 */
[----:B------:R-:W-:-:S04]  /*6e50*/  LOP3.LUT R0, R0, R3, RZ, 0xfc, !PT ;  /* 0x0000000300007212 */ /* 0x000fc800078efcff */
[----:B------:R-:W-:-:S07]  /*6e60*/  PRMT R4, R0, 0x7610, R4 ;  /* 0x0000761000047816 */ /* 0x000fce0000000004 */
.L_x_504:
[----:B------:R-:W-:Y:S05]  /*6e70*/  BSYNC B0 ;  /* 0x0000000000007941 */ /* 0x000fea0003800000 */
.L_x_503:
[----:B------:R0:W-:Y:S01]  /*6e80*/  STG.E.U8 desc[UR36][R8.64], R4 ;  /* 0x0000000408007986 */ /* 0x0001e2000c101124 */
[----:B------:R-:W-:Y:S05]  /*6e90*/  BRA `(.L_x_483) ;  /* 0x0000000400187947 */ /* 0x000fea0003800000 */
.L_x_501:
        /* <DEDUP_REMOVED lines=17> */
.L_x_508:
[----:B------:R-:W-:-:S04]  /*6fb0*/  LOP3.LUT R3, R5, 0x80000000, RZ, 0xc0, !PT ;  /* 0x8000000005037812 */ /* 0x000fc800078ec0ff */
[----:B------:R-:W-:-:S04]  /*6fc0*/  SHF.R.U32.HI R3, RZ, 0x18, R3 ;  /* 0x00000018ff037819 */ /* 0x000fc80000011603 */
[----:B------:R-:W-:-:S04]  /*6fd0*/  LOP3.LUT R0, R0, R3, RZ, 0xfc, !PT ;  /* 0x0000000300007212 */ /* 0x000fc800078efcff */
[----:B------:R-:W-:-:S07]  /*6fe0*/  PRMT R4, R0, 0x7610, R4 ;  /* 0x0000761000047816 */ /* 0x000fce0000000004 */
.L_x_507:
[----:B------:R-:W-:Y:S05]  /*6ff0*/  BSYNC B0 ;  /* 0x0000000000007941 */ /* 0x000fea0003800000 */
.L_x_506:
[----:B------:R0:W-:Y:S01]  /*7000*/  STG.E.U8 desc[UR36][R8.64], R4 ;  /* 0x0000000408007986 */ /* 0x0001e2000c101124 */
[----:B------:R-:W-:Y:S05]  /*7010*/  BRA `(.L_x_483) ;  /* 0x0000000000b87947 */ /* 0x000fea0003800000 */
.L_x_500:
[----:B------:R-:W-:-:S13]  /*7020*/  ISETP.NE.AND P0, PT, R0, 0x1c, PT ;  /* 0x0000001c0000780c */ /* 0x000fda0003f05270 */
[----:B------:R-:W-:Y:S05]  /*7030*/  @!P0 BRA `(.L_x_509) ;  /* 0x0000000000a48947 */ /* 0x000fea0003800000 */
[----:B------:R-:W-:-:S13]  /*7040*/  ISETP.NE.AND P0, PT, R0, 0x1d, PT ;  /* 0x0000001d0000780c */ /* 0x000fda0003f05270 */
[----:B------:R-:W-:Y:S05]  /*7050*/  @!P0 BRA `(.L_x_510) ;  /* 0x00000000008c8947 */ /* 0x000fea0003800000 */
[----:B------:R-:W-:-:S13]  /*7060*/  ISETP.NE.AND P0, PT, R0, 0x2c, PT ;  /* 0x0000002c0000780c */ /* 0x000fda0003f05270 */
[----:B------:R-:W-:Y:S05]  /*7070*/  @P0 BRA `(.L_x_482) ;  /* 0x0000000000400947 */ /* 0x000fea0003800000 */
[----:B----4-:R-:W-:-:S05]  /*7080*/  IMAD.U32 R22, R22, 0x10000, RZ ;  /* 0x0001000016167824 */ /* 0x010fca00078e00ff */
        /* <DEDUP_REMOVED lines=15> */
.L_x_482:
        /* <DEDUP_REMOVED lines=15> */
[----:B01-34-:R-:W-:Y:S05]  /*7270*/  CALL.ABS.NOINC R14 ;  /* 0x000000000e007343 */ /* 0x01bfea0003c00000 */
.L_x_511:
[----:B------:R-:W-:Y:S05]  /*7280*/  BRA `(.L_x_483) ;  /* 0x00000000001c7947 */ /* 0x000fea0003800000 */
.L_x_510:
[----:B----4-:R-:W-:-:S06]  /*7290*/  IMAD.U32 R4, R22, 0x10000, RZ ;  /* 0x0001000016047824 */ /* 0x010fcc00078e00ff */
[----:B------:R-:W0:Y:S02]  /*72a0*/  F2I.U64.TRUNC R4, R4 ;  /* 0x0000000400047311 */ /* 0x000e24000020d800 */
[----:B0-----:R4:W-:Y:S01]  /*72b0*/  STG.E.64 desc[UR36][R8.64], R4 ;  /* 0x0000000408007986 */ /* 0x0019e2000c101b24 */
[----:B------:R-:W-:Y:S05]  /*72c0*/  BRA `(.L_x_483) ;  /* 0x00000000000c7947 */ /* 0x000fea0003800000 */
.L_x_509:
[----:B----4-:R-:W-:-:S04]  /*72d0*/  IMAD.U32 R22, R22, 0x10000, RZ ;  /* 0x0001000016167824 */ /* 0x010fc800078e00ff */
[----:B------:R-:W0:Y:S02]  /*72e0*/  F2I.FTZ.U32.TRUNC.NTZ R3, R22 ;  /* 0x0000001600037305 */ /* 0x000e24000021f000 */
[----:B0-----:R0:W-:Y:S02]  /*72f0*/  STG.E desc[UR36][R8.64], R3 ;  /* 0x0000000308007986 */ /* 0x0011e4000c101924 */
.L_x_483:
[----:B------:R-:W-:-:S05]  /*7300*/  VIADD R25, R25, 0x80 ;  /* 0x0000008019197836 */ /* 0x000fca0000000000 */
[----:B------:R-:W-:-:S13]  /*7310*/  ISETP.GE.AND P0, PT, R25, R16, PT ;  /* 0x000000101900720c */ /* 0x000fda0003f06270 */
[----:B------:R-:W-:Y:S05]  /*7320*/  @P0 BRA `(.L_x_477) ;  /* 0x0000000c00f00947 */ /* 0x000fea0003800000 */
[----:B0-2-4-:R-:W0:Y:S01]  /*7330*/  LDC.64 R8, c[0x0][0x218] ;  /* 0x00008600ff087b82 */ /* 0x015e220000000a00 */
        /* <DEDUP_REMOVED lines=17> */
[----:B---3--:R-:W-:-:S06]  /*7450*/  IMAD.U32 R17, R17, 0x10000, RZ ;  /* 0x0001000011117824 */ /* 0x008fcc00078e00ff */
[----:B------:R-:W0:Y:S02]  /*7460*/  F2I.FTZ.TRUNC.NTZ R17, R17 ;  /* 0x0000001100117305 */ /* 0x000e24000021f100 */
[----:B0-----:R0:W-:Y:S01]  /*7470*/  STG.E.U8 desc[UR36][R8.64], R17 ;  /* 0x0000001108007986 */ /* 0x0011e2000c101124 */
[----:B------:R-:W-:Y:S05]  /*7480*/  BRA `(.L_x_517) ;  /* 0x0000000c00947947 */ /* 0x000fea0003800000 */
.L_x_515:
[----:B------:R-:W-:-:S06]  /*7490*/  IMAD.U32 R5, R17, 0x10000, RZ ;  /* 0x0001000011057824 */ /* 0x000fcc00078e00ff */
[----:B------:R-:W0:Y:S02]  /*74a0*/  F2I.S64.TRUNC R4, R5 ;  /* 0x0000000500047311 */ /* 0x000e24000020d900 */
[----:B0-----:R0:W-:Y:S01]  /*74b0*/  STG.E.U8 desc[UR36][R8.64], R4 ;  /* 0x0000000408007986 */ /* 0x0011e2000c101124 */
[----:B------:R-:W-:Y:S05]  /*74c0*/  BRA `(.L_x_517) ;  /* 0x0000000c00847947 */ /* 0x000fea0003800000 */
.L_x_514:
[----:B------:R-:W-:-:S13]  /*74d0*/  ISETP.NE.AND P0, PT, R0, 0x2, PT ;  /* 0x000000020000780c */ /* 0x000fda0003f05270 */
[----:B------:R-:W-:Y:S05]  /*74e0*/  @!P0 BRA `(.L_x_518) ;  /* 0x0000000000308947 */ /* 0x000fea0003800000 */
[----:B------:R-:W-:-:S13]  /*74f0*/  ISETP.NE.AND P0, PT, R0, 0x3, PT ;  /* 0x000000030000780c */ /* 0x000fda0003f05270 */
[----:B------:R-:W-:Y:S05]  /*7500*/  @!P0 BRA `(.L_x_519) ;  /* 0x0000000000188947 */ /* 0x000fea0003800000 */
[----:B------:R-:W-:-:S13]  /*7510*/  ISETP.NE.AND P0, PT, R0, 0x4, PT ;  /* 0x000000040000780c */ /* 0x000fda0003f05270 */
[----:B------:R-:W-:Y:S05]  /*7520*/  @P0 BRA `(.L_x_516) ;  /* 0x0000000c000c0947 */ /* 0x000fea0003800000 */
[----:B------:R-:W-:-:S06]  /*7530*/  IMAD.U32 R4, R17, 0x10000, RZ ;  /* 0x0001000011047824 */ /* 0x000fcc00078e00ff */
[----:B------:R-:W0:Y:S02]  /*7540*/  F2I.S64.TRUNC R4, R4 ;  /* 0x0000000400047311 */ /* 0x000e24000020d900 */
[----:B0-----:R2:W-:Y:S01]  /*7550*/  STG.E.64 desc[UR36][R8.64], R4 ;  /* 0x0000000408007986 */ /* 0x0015e2000c101b24 */
[----:B------:R-:W-:Y:S05]  /*7560*/  BRA `(.L_x_517) ;  /* 0x0000000c005c7947 */ /* 0x000fea0003800000 */
.L_x_519:
[----:B---3--:R-:W-:-:S06]  /*7570*/  IMAD.U32 R17, R17, 0x10000, RZ ;  /* 0x0001000011117824 */ /* 0x008fcc00078e00ff */
[----:B------:R-:W0:Y:S02]  /*7580*/  F2I.FTZ.TRUNC.NTZ R17, R17 ;  /* 0x0000001100117305 */ /* 0x000e24000021f100 */
[----:B0-----:R4:W-:Y:S01]  /*7590*/  STG.E desc[UR36][R8.64], R17 ;  /* 0x0000001108007986 */ /* 0x0019e2000c101924 */
[----:B------:R-:W-:Y:S05]  /*75a0*/  BRA `(.L_x_517) ;  /* 0x0000000c004c7947 */ /* 0x000fea0003800000 */
.L_x_518:
[----:B---3--:R-:W-:-:S06]  /*75b0*/  IMAD.U32 R17, R17, 0x10000, RZ ;  /* 0x0001000011117824 */ /* 0x008fcc00078e00ff */
[----:B------:R-:W0:Y:S02]  /*75c0*/  F2I.FTZ.TRUNC.NTZ R17, R17 ;  /* 0x0000001100117305 */ /* 0x000e24000021f100 */
[----:B0-----:R0:W-:Y:S01]  /*75d0*/  STG.E.U16 desc[UR36][R8.64], R17 ;  /* 0x0000001108007986 */ /* 0x0011e2000c101524 */
[----:B------:R-:W-:Y:S05]  /*75e0*/  BRA `(.L_x_517) ;  /* 0x0000000c003c7947 */ /* 0x000fea0003800000 */
.L_x_513:
[----:B------:R-:W-:-:S13]  /*75f0*/  ISETP.GT.AND P0, PT, R0, 0x6, PT ;  /* 0x000000060000780c */ /* 0x000fda0003f04270 */
[----:B------:R-:W-:Y:S05]  /*7600*/  @P0 BRA `(.L_x_520) ;  /* 0x00000000002c0947 */ /* 0x000fea0003800000 */
[----:B------:R-:W-:-:S13]  /*7610*/  ISETP.NE.AND P0, PT, R0, 0x5, PT ;  /* 0x000000050000780c */ /* 0x000fda0003f05270 */
[----:B------:R-:W-:Y:S05]  /*7620*/  @!P0 BRA `(.L_x_521) ;  /* 0x0000000000148947 */ /* 0x000fea0003800000 */
[----:B------:R-:W-:-:S13]  /*7630*/  ISETP.NE.AND P0, PT, R0, 0x6, PT ;  /* 0x000000060000780c */ /* 0x000fda0003f05270 */
[----:B------:R-:W-:Y:S05]  /*7640*/  @P0 BRA `(.L_x_516) ;  /* 0x0000000800c40947 */ /* 0x000fea0003800000 */
[----:B---3--:R-:W-:-:S05]  /*7650*/  IMAD.U32 R17, R17, 0x10000, RZ ;  /* 0x0001000011117824 */ /* 0x008fca00078e00ff */
[----:B------:R0:W-:Y:S01]  /*7660*/  STG.E desc[UR36][R8.64], R17 ;  /* 0x0000001108007986 */ /* 0x0001e2000c101924 */
[----:B------:R-:W-:Y:S05]  /*7670*/  BRA `(.L_x_517) ;  /* 0x0000000c00187947 */ /* 0x000fea0003800000 */
.L_x_521:
[----:B------:R-:W-:-:S05]  /*7680*/  IMAD.U32 R0, R17, 0x10000, RZ ;  /* 0x0001000011007824 */ /* 0x000fca00078e00ff */
[----:B------:R-:W-:-:S05]  /*7690*/  F2FP.F16.F32.PACK_AB R0, RZ, R0 ;  /* 0x00000000ff00723e */ /* 0x000fca00000000ff */
[----:B------:R0:W-:Y:S01]  /*76a0*/  STG.E.U16 desc[UR36][R8.64], R0 ;  /* 0x0000000008007986 */ /* 0x0001e2000c101524 */
[----:B------:R-:W-:Y:S05]  /*76b0*/  BRA `(.L_x_517) ;  /* 0x0000000c00087947 */ /* 0x000fea0003800000 */
.L_x_520:
[----:B------:R-:W-:-:S13]  /*76c0*/  ISETP.NE.AND P0, PT, R0, 0x7, PT ;  /* 0x000000070000780c */ /* 0x000fda0003f05270 */
[----:B------:R-:W-:Y:S05]  /*76d0*/  @!P0 BRA `(.L_x_522) ;  /* 0x0000000000348947 */ /* 0x000fea0003800000 */
[----:B------:R-:W-:-:S13]  /*76e0*/  ISETP.NE.AND P0, PT, R0, 0x8, PT ;  /* 0x000000080000780c */ /* 0x000fda0003f05270 */
[----:B------:R-:W-:Y:S05]  /*76f0*/  @!P0 BRA `(.L_x_523) ;  /* 0x0000000000188947 */ /* 0x000fea0003800000 */
[----:B------:R-:W-:-:S13]  /*7700*/  ISETP.NE.AND P0, PT, R0, 0x9, PT ;  /* 0x000000090000780c */ /* 0x000fda0003f05270 */
[----:B------:R-:W-:Y:S05]  /*7710*/  @P0 BRA `(.L_x_516) ;  /* 0x0000000800900947 */ /* 0x000fea0003800000 */
[----:B------:R-:W-:Y:S02]  /*7720*/  IMAD.U32 R4, R17, 0x10000, RZ ;  /* 0x0001000011047824 */ /* 0x000fe400078e00ff */
[----:B------:R-:W-:-:S05]  /*7730*/  IMAD.MOV.U32 R5, RZ, RZ, RZ ;  /* 0x000000ffff057224 */ /* 0x000fca00078e00ff */
[----:B------:R0:W-:Y:S01]  /*7740*/  STG.E.64 desc[UR36][R8.64], R4 ;  /* 0x0000000408007986 */ /* 0x0001e2000c101b24 */
[----:B------:R-:W-:Y:S05]  /*7750*/  BRA `(.L_x_517) ;  /* 0x0000000800e07947 */ /* 0x000fea0003800000 */
.L_x_523:
[----:B---3--:R-:W-:-:S05]  /*7760*/  IMAD.U32 R17, R17, 0x10000, RZ ;  /* 0x0001000011117824 */ /* 0x008fca00078e00ff */
[----:B------:R-:W-:-:S04]  /*7770*/  F2FP.F16.F32.PACK_AB R3, RZ, R17 ;  /* 0x00000011ff03723e */ /* 0x000fc800000000ff */
[----:B------:R-:W-:-:S05]  /*7780*/  PRMT R3, R3, 0x5410, RZ ;  /* 0x0000541003037816 */ /* 0x000fca00000000ff */
[----:B------:R0:W-:Y:S01]  /*7790*/  STG.E desc[UR36][R8.64], R3 ;  /* 0x0000000308007986 */ /* 0x0001e2000c101924 */
[----:B------:R-:W-:Y:S05]  /*77a0*/  BRA `(.L_x_517) ;  /* 0x0000000800cc7947 */ /* 0x000fea0003800000 */
.L_x_522:
[----:B------:R-:W-:-:S04]  /*77b0*/  IMAD.U32 R4, R17, 0x10000, RZ ;  /* 0x0001000011047824 */ /* 0x000fc800078e00ff */
[----:B------:R-:W-:-:S06]  /*77c0*/  FMUL.FTZ R4, R4, 1 ;  /* 0x3f80000004047820 */ /* 0x000fcc0000410000 */
[----:B------:R-:W0:Y:S02]  /*77d0*/  F2F.F64.F32 R4, R4 ;  /* 0x0000000400047310 */ /* 0x000e240000201800 */
[----:B0-----:R0:W-:Y:S01]  /*77e0*/  STG.E.64 desc[UR36][R8.64], R4 ;  /* 0x0000000408007986 */ /* 0x0011e2000c101b24 */
[----:B------:R-:W-:Y:S05]  /*77f0*/  BRA `(.L_x_517) ;  /* 0x0000000800b87947 */ /* 0x000fea0003800000 */
.L_x_512:
        /* <DEDUP_REMOVED lines=8> */
[----:B---3--:R-:W-:-:S05]  /*7880*/  IMAD.U32 R17, R17, 0x10000, RZ ;  /* 0x0001000011117824 */ /* 0x008fca00078e00ff */
[----:B------:R-:W-:-:S04]  /*7890*/  FSETP.NEU.FTZ.AND P0, PT, R17, RZ, PT ;  /* 0x000000ff1100720b */ /* 0x000fc80003f1d000 */
[----:B------:R-:W-:-:S05]  /*78a0*/  SEL R3, RZ, 0x1, !P0 ;  /* 0x00000001ff037807 */ /* 0x000fca0004000000 */
[----:B------:R0:W-:Y:S01]  /*78b0*/  STG.E.U8 desc[UR36][R8.64], R3 ;  /* 0x0000000308007986 */ /* 0x0001e2000c101124 */
[----:B------:R-:W-:Y:S05]  /*78c0*/  BRA `(.L_x_517) ;  /* 0x0000000800847947 */ /* 0x000fea0003800000 */
.L_x_526:
[----:B---3--:R-:W-:Y:S01]  /*78d0*/  IMAD.U32 R17, R17, 0x10000, RZ ;  /* 0x0001000011117824 */ /* 0x008fe200078e00ff */
[----:B------:R-:W-:-:S03]  /*78e0*/  CS2R R6, SRZ ;  /* 0x0000000000067805 */ /* 0x000fc6000001ff00 */
[----:B------:R-:W-:-:S06]  /*78f0*/  FMUL.FTZ R4, R17, 1 ;  /* 0x3f80000011047820 */ /* 0x000fcc0000410000 */
[----:B------:R-:W0:Y:S02]  /*7900*/  F2F.F64.F32 R4, R4 ;  /* 0x0000000400047310 */ /* 0x000e240000201800 */
[----:B0-----:R0:W-:Y:S01]  /*7910*/  STG.E.128 desc[UR36][R8.64], R4 ;  /* 0x0000000408007986 */ /* 0x0011e2000c101d24 */
[----:B------:R-:W-:Y:S05]  /*7920*/  BRA `(.L_x_517) ;  /* 0x00000008006c7947 */ /* 0x000fea0003800000 */
.L_x_525:
[----:B------:R-:W-:-:S13]  /*7930*/  ISETP.NE.AND P0, PT, R0, 0xf, PT ;  /* 0x0000000f0000780c */ /* 0x000fda0003f05270 */
[----:B------:R-:W-:Y:S05]  /*7940*/  @!P0 BRA `(.L_x_527) ;  /* 0x0000000000b48947 */ /* 0x000fea0003800000 */
[----:B------:R-:W-:-:S13]  /*7950*/  ISETP.NE.AND P0, PT, R0, 0x17, PT ;  /* 0x000000170000780c */ /* 0x000fda0003f05270 */
[----:B------:R-:W-:Y:S05]  /*7960*/  @!P0 BRA `(.L_x_528) ;  /* 0x0000000000548947 */ /* 0x000fea0003800000 */
[----:B------:R-:W-:-:S13]  /*7970*/  ISETP.NE.AND P0, PT, R0, 0x18, PT ;  /* 0x000000180000780c */ /* 0x000fda0003f05270 */
[----:B------:R-:W-:Y:S05]  /*7980*/  @P0 BRA `(.L_x_516) ;  /* 0x0000000400f40947 */ /* 0x000fea0003800000 */
[----:B---3--:R-:W-:Y:S01]  /*7990*/  IMAD.U32 R17, R17, 0x10000, RZ ;  /* 0x0001000011117824 */ /* 0x008fe200078e00ff */
        /* <DEDUP_REMOVED lines=14> */
.L_x_530:
[----:B------:R-:W-:Y:S05]  /*7a80*/  BSYNC B0 ;  /* 0x0000000000007941 */ /* 0x000fea0003800000 */
.L_x_529:
[----:B------:R-:W-:-:S05]  /*7a90*/  LOP3.LUT R5, R0, R5, RZ, 0xfc, !PT ;  /* 0x0000000500057212 */ /* 0x000fca00078efcff */
[----:B------:R0:W-:Y:S01]  /*7aa0*/  STG.E.U8 desc[UR36][R8.64], R5 ;  /* 0x0000000508007986 */ /* 0x0001e2000c101124 */
[----:B------:R-:W-:Y:S05]  /*7ab0*/  BRA `(.L_x_517) ;  /* 0x0000000800087947 */ /* 0x000fea0003800000 */
.L_x_528:
[----:B---3--:R-:W-:Y:S01]  /*7ac0*/  IMAD.U32 R17, R17, 0x10000, RZ ;  /* 0x0001000011117824 */ /* 0x008fe200078e00ff */
        /* <DEDUP_REMOVED lines=12> */
.L_x_532:
[----:B------:R-:W-:Y:S01]  /*7b90*/  IMAD.MOV.U32 R0, RZ, RZ, 0x7f ;  /* 0x0000007fff007424 */ /* 0x000fe200078e00ff */
[----:B------:R-:W-:-:S04]  /*7ba0*/  ISETP.GT.U32.AND P0, PT, R3, 0x7f800000, PT ;  /* 0x7f8000000300780c */ /* 0x000fc80003f04070 */
[----:B------:R-:W-:-:S09]  /*7bb0*/  SEL R0, R0, 0x7c, P0 ;  /* 0x0000007c00007807 */ /* 0x000fd20000000000 */
.L_x_533:
[----:B------:R-:W-:Y:S05]  /*7bc0*/  BSYNC B0 ;  /* 0x0000000000007941 */ /* 0x000fea0003800000 */
.L_x_531:
[----:B------:R-:W-:-:S04]  /*7bd0*/  LOP3.LUT R3, R17, 0x80000000, RZ, 0xc0, !PT ;  /* 0x8000000011037812 */ /* 0x000fc800078ec0ff */
[----:B------:R-:W-:-:S04]  /*7be0*/  SHF.R.U32.HI R3, RZ, 0x18, R3 ;  /* 0x00000018ff037819 */ /* 0x000fc80000011603 */
[----:B------:R-:W-:-:S05]  /*7bf0*/  LOP3.LUT R3, R0, R3, RZ, 0xfc, !PT ;  /* 0x0000000300037212 */ /* 0x000fca00078efcff */
[----:B------:R0:W-:Y:S01]  /*7c00*/  STG.E.U8 desc[UR36][R8.64], R3 ;  /* 0x0000000308007986 */ /* 0x0001e2000c101124 */
[----:B------:R-:W-:Y:S05]  /*7c10*/  BRA `(.L_x_517) ;  /* 0x0000000400b07947 */ /* 0x000fea0003800000 */
.L_x_527:
[----:B------:R0:W-:Y:S01]  /*7c20*/  STG.E.U16 desc[UR36][R8.64], R17 ;  /* 0x0000001108007986 */ /* 0x0001e2000c101524 */
[----:B------:R-:W-:Y:S05]  /*7c30*/  BRA `(.L_x_517) ;  /* 0x0000000400a87947 */ /* 0x000fea0003800000 */
.L_x_524:
        /* <DEDUP_REMOVED lines=8> */
[----:B------:R-:W-:-:S06]  /*7cc0*/  IMAD.U32 R3, R17, 0x10000, RZ ;  /* 0x0001000011037824 */ /* 0x000fcc00078e00ff */
[----:B------:R-:W0:Y:S02]  /*7cd0*/  F2I.FTZ.U32.TRUNC.NTZ R3, R3 ;  /* 0x0000000300037305 */ /* 0x000e24000021f000 */
[----:B0-----:R0:W-:Y:S01]  /*7ce0*/  STG.E.U16 desc[UR36][R8.64], R3 ;  /* 0x0000000308007986 */ /* 0x0011e2000c101524 */
[----:B------:R-:W-:Y:S05]  /*7cf0*/  BRA `(.L_x_517) ;  /* 0x0000000400787947 */ /* 0x000fea0003800000 */
.L_x_536:
[----:B---3--:R-:W-:Y:S01]  /*7d00*/  IMAD.U32 R17, R17, 0x10000, RZ ;  /* 0x0001000011117824 */ /* 0x008fe200078e00ff */
        /* <DEDUP_REMOVED lines=16> */
.L_x_539:
[----:B------:R-:W-:-:S04]  /*7e10*/  LOP3.LUT R3, R17, 0x80000000, RZ, 0xc0, !PT ;  /* 0x8000000011037812 */ /* 0x000fc800078ec0ff */
[----:B------:R-:W-:-:S04]  /*7e20*/  SHF.R.U32.HI R3, RZ, 0x18, R3 ;  /* 0x00000018ff037819 */ /* 0x000fc80000011603 */
[----:B------:R-:W-:-:S04]  /*7e30*/  LOP3.LUT R0, R0, R3, RZ, 0xfc, !PT ;  /* 0x0000000300007212 */ /* 0x000fc800078efcff */
[----:B------:R-:W-:-:S07]  /*7e40*/  PRMT R4, R0, 0x7610, R4 ;  /* 0x0000761000047816 */ /* 0x000fce0000000004 */
.L_x_538:
[----:B------:R-:W-:Y:S05]  /*7e50*/  BSYNC B0 ;  /* 0x0000000000007941 */ /* 0x000fea0003800000 */
.L_x_537:
[----:B------:R0:W-:Y:S01]  /*7e60*/  STG.E.U8 desc[UR36][R8.64], R4 ;  /* 0x0000000408007986 */ /* 0x0001e2000c101124 */
[----:B------:R-:W-:Y:S05]  /*7e70*/  BRA `(.L_x_517) ;  /* 0x0000000400187947 */ /* 0x000fea0003800000 */
.L_x_535:
        /* <DEDUP_REMOVED lines=17> */
.L_x_542:
[----:B------:R-:W-:-:S04]  /*7f90*/  LOP3.LUT R3, R17, 0x80000000, RZ, 0xc0, !PT ;  /* 0x8000000011037812 */ /* 0x000fc800078ec0ff */
[----:B------:R-:W-:-:S04]  /*7fa0*/  SHF.R.U32.HI R3, RZ, 0x18, R3 ;  /* 0x00000018ff037819 */ /* 0x000fc80000011603 */
[----:B------:R-:W-:-:S04]  /*7fb0*/  LOP3.LUT R0, R0, R3, RZ, 0xfc, !PT ;  /* 0x0000000300007212 */ /* 0x000fc800078efcff */
[----:B------:R-:W-:-:S07]  /*7fc0*/  PRMT R4, R0, 0x7610, R4 ;  /* 0x0000761000047816 */ /* 0x000fce0000000004 */
.L_x_541:
[----:B------:R-:W-:Y:S05]  /*7fd0*/  BSYNC B0 ;  /* 0x0000000000007941 */ /* 0x000fea0003800000 */
.L_x_540:
[----:B------:R0:W-:Y:S01]  /*7fe0*/  STG.E.U8 desc[UR36][R8.64], R4 ;  /* 0x0000000408007986 */ /* 0x0001e2000c101124 */
[----:B------:R-:W-:Y:S05]  /*7ff0*/  BRA `(.L_x_517) ;  /* 0x0000000000b87947 */ /* 0x000fea0003800000 */
.L_x_534:
[----:B------:R-:W-:-:S13]  /*8000*/  ISETP.NE.AND P0, PT, R0, 0x1c, PT ;  /* 0x0000001c0000780c */ /* 0x000fda0003f05270 */
[----:B------:R-:W-:Y:S05]  /*8010*/  @!P0 BRA `(.L_x_543) ;  /* 0x0000000000a48947 */ /* 0x000fea0003800000 */
[----:B------:R-:W-:-:S13]  /*8020*/  ISETP.NE.AND P0, PT, R0, 0x1d, PT ;  /* 0x0000001d0000780c */ /* 0x000fda0003f05270 */
[----:B------:R-:W-:Y:S05]  /*8030*/  @!P0 BRA `(.L_x_544) ;  /* 0x00000000008c8947 */ /* 0x000fea0003800000 */
[----:B------:R-:W-:-:S13]  /*8040*/  ISETP.NE.AND P0, PT, R0, 0x2c, PT ;  /* 0x0000002c0000780c */ /* 0x000fda0003f05270 */
[----:B------:R-:W-:Y:S05]  /*8050*/  @P0 BRA `(.L_x_516) ;  /* 0x0000000000400947 */ /* 0x000fea0003800000 */
[----:B------:R-:W-:-:S05]  /*8060*/  IMAD.U32 R4, R17, 0x10000, RZ ;  /* 0x0001000011047824 */ /* 0x000fca00078e00ff */
        /* <DEDUP_REMOVED lines=15> */
.L_x_516:
        /* <DEDUP_REMOVED lines=15> */
[----:B01-3--:R-:W-:Y:S05]  /*8250*/  CALL.ABS.NOINC R14 ;  /* 0x000000000e007343 */ /* 0x00bfea0003c00000 */
.L_x_545:
[----:B------:R-:W-:Y:S05]  /*8260*/  BRA `(.L_x_517) ;  /* 0x00000000001c7947 */ /* 0x000fea0003800000 */
.L_x_544:
[----:B------:R-:W-:-:S06]  /*8270*/  IMAD.U32 R4, R17, 0x10000, RZ ;  /* 0x0001000011047824 */ /* 0x000fcc00078e00ff */
[----:B------:R-:W0:Y:S02]  /*8280*/  F2I.U64.TRUNC R4, R4 ;  /* 0x0000000400047311 */ /* 0x000e24000020d800 */
[----:B0-----:R0:W-:Y:S01]  /*8290*/  STG.E.64 desc[UR36][R8.64], R4 ;  /* 0x0000000408007986 */ /* 0x0011e2000c101b24 */
[----:B------:R-:W-:Y:S05]  /*82a0*/  BRA `(.L_x_517) ;  /* 0x00000000000c7947 */ /* 0x000fea0003800000 */
.L_x_543:
[----:B---3--:R-:W-:-:S06]  /*82b0*/  IMAD.U32 R17, R17, 0x10000, RZ ;  /* 0x0001000011117824 */ /* 0x008fcc00078e00ff */
[----:B------:R-:W0:Y:S02]  /*82c0*/  F2I.FTZ.U32.TRUNC.NTZ R17, R17 ;  /* 0x0000001100117305 */ /* 0x000e24000021f000 */
[----:B0-----:R0:W-:Y:S02]  /*82d0*/  STG.E desc[UR36][R8.64], R17 ;  /* 0x0000001108007986 */ /* 0x0011e4000c101924 */
.L_x_517:
[----:B------:R-:W-:-:S07]  /*82e0*/  VIADD R25, R25, 0x80 ;  /* 0x0000008019197836 */ /* 0x000fce0000000000 */
.L_x_477:
[----:B------:R-:W-:Y:S05]  /*82f0*/  BSYNC B6 ;  /* 0x0000000000067941 */ /* 0x000fea0003800000 */
.L_x_476:
[----:B------:R-:W-:-:S13]  /*8300*/  ISETP.GE.AND P0, PT, R25, R16, PT ;  /* 0x000000101900720c */ /* 0x000fda0003f06270 */
[----:B------:R-:W-:Y:S05]  /*8310*/  @P0 EXIT ;  /* 0x000000000000094d */ /* 0x000fea0003800000 */
[----:B0-2-4-:R-:W0:Y:S01]  /*8320*/  LDC.64 R4, c[0x0][0x218] ;  /* 0x00008600ff047b82 */ /* 0x015e220000000a00 */
        /* <DEDUP_REMOVED lines=20> */
.L_x_549:
[----:B-1----:R-:W-:-:S06]  /*8470*/  IMAD.U32 R5, R18, 0x10000, RZ ;  /* 0x0001000012057824 */ /* 0x002fcc00078e00ff */
[----:B------:R-:W0:Y:S02]  /*8480*/  F2I.S64.TRUNC R4, R5 ;  /* 0x0000000500047311 */ /* 0x000e24000020d900 */
[----:B0-----:R-:W-:Y:S01]  /*8490*/  STG.E.U8 desc[UR36][R2.64], R4 ;  /* 0x0000000402007986 */ /* 0x001fe2000c101124 */
[----:B------:R-:W-:Y:S05]  /*84a0*/  EXIT ;  /* 0x000000000000794d */ /* 0x000fea0003800000 */
.L_x_548:
        /* <DEDUP_REMOVED lines=10> */
.L_x_552:
[----:B-1----:R-:W-:-:S04]  /*8550*/  IMAD.U32 R18, R18, 0x10000, RZ ;  /* 0x0001000012127824 */ /* 0x002fc800078e00ff */
[----:B------:R-:W0:Y:S02]  /*8560*/  F2I.FTZ.TRUNC.NTZ R5, R18 ;  /* 0x0000001200057305 */ /* 0x000e24000021f100 */
[----:B0-----:R-:W-:Y:S01]  /*8570*/  STG.E desc[UR36][R2.64], R5 ;  /* 0x0000000502007986 */ /* 0x001fe2000c101924 */
[----:B------:R-:W-:Y:S05]  /*8580*/  EXIT ;  /* 0x000000000000794d */ /* 0x000fea0003800000 */
.L_x_551:
[----:B-1----:R-:W-:-:S04]  /*8590*/  IMAD.U32 R18, R18, 0x10000, RZ ;  /* 0x0001000012127824 */ /* 0x002fc800078e00ff */
[----:B------:R-:W0:Y:S02]  /*85a0*/  F2I.FTZ.TRUNC.NTZ R5, R18 ;  /* 0x0000001200057305 */ /* 0x000e24000021f100 */
[----:B0-----:R-:W-:Y:S01]  /*85b0*/  STG.E.U16 desc[UR36][R2.64], R5 ;  /* 0x0000000502007986 */ /* 0x001fe2000c101524 */
[----:B------:R-:W-:Y:S05]  /*85c0*/  EXIT ;  /* 0x000000000000794d */ /* 0x000fea0003800000 */
.L_x_547:
        /* <DEDUP_REMOVED lines=9> */
.L_x_554:
[----:B-1----:R-:W-:-:S05]  /*8660*/  IMAD.U32 R0, R18, 0x10000, RZ ;  /* 0x0001000012007824 */ /* 0x002fca00078e00ff */
[----:B------:R-:W-:-:S05]  /*8670*/  F2FP.F16.F32.PACK_AB R0, RZ, R0 ;  /* 0x00000000ff00723e */ /* 0x000fca00000000ff */
[----:B------:R-:W-:Y:S01]  /*8680*/  STG.E.U16 desc[UR36][R2.64], R0 ;  /* 0x0000000002007986 */ /* 0x000fe2000c101524 */
[----:B------:R-:W-:Y:S05]  /*8690*/  EXIT ;  /* 0x000000000000794d */ /* 0x000fea0003800000 */
.L_x_553:
        /* <DEDUP_REMOVED lines=10> */
.L_x_556:
[----:B-1----:R-:W-:-:S05]  /*8740*/  IMAD.U32 R18, R18, 0x10000, RZ ;  /* 0x0001000012127824 */ /* 0x002fca00078e00ff */
[----:B------:R-:W-:-:S04]  /*8750*/  F2FP.F16.F32.PACK_AB R5, RZ, R18 ;  /* 0x00000012ff05723e */ /* 0x000fc800000000ff */
[----:B------:R-:W-:-:S05]  /*8760*/  PRMT R5, R5, 0x5410, RZ ;  /* 0x0000541005057816 */ /* 0x000fca00000000ff */
[----:B------:R-:W-:Y:S01]  /*8770*/  STG.E desc[UR36][R2.64], R5 ;  /* 0x0000000502007986 */ /* 0x000fe2000c101924 */
[----:B------:R-:W-:Y:S05]  /*8780*/  EXIT ;  /* 0x000000000000794d */ /* 0x000fea0003800000 */
.L_x_555:
[----:B-1----:R-:W-:-:S04]  /*8790*/  IMAD.U32 R4, R18, 0x10000, RZ ;  /* 0x0001000012047824 */ /* 0x002fc800078e00ff */
[----:B------:R-:W-:-:S06]  /*87a0*/  FMUL.FTZ R4, R4, 1 ;  /* 0x3f80000004047820 */ /* 0x000fcc0000410000 */
[----:B------:R-:W0:Y:S02]  /*87b0*/  F2F.F64.F32 R4, R4 ;  /* 0x0000000400047310 */ /* 0x000e240000201800 */
[----:B0-----:R-:W-:Y:S01]  /*87c0*/  STG.E.64 desc[UR36][R2.64], R4 ;  /* 0x0000000402007986 */ /* 0x001fe2000c101b24 */
[----:B------:R-:W-:Y:S05]  /*87d0*/  EXIT ;  /* 0x000000000000794d */ /* 0x000fea0003800000 */
.L_x_546:
        /* <DEDUP_REMOVED lines=13> */
.L_x_559:
[----:B-1----:R-:W-:Y:S01]  /*88b0*/  IMAD.U32 R18, R18, 0x10000, RZ ;  /* 0x0001000012127824 */ /* 0x002fe200078e00ff */
[----:B------:R-:W-:-:S03]  /*88c0*/  CS2R R6, SRZ ;  /* 0x0000000000067805 */ /* 0x000fc6000001ff00 */
[----:B------:R-:W-:-:S06]  /*88d0*/  FMUL.FTZ R4, R18, 1 ;  /* 0x3f80000012047820 */ /* 0x000fcc0000410000 */
[----:B------:R-:W0:Y:S02]  /*88e0*/  F2F.F64.F32 R4, R4 ;  /* 0x0000000400047310 */ /* 0x000e240000201800 */
[----:B0-----:R-:W-:Y:S01]  /*88f0*/  STG.E.128 desc[UR36][R2.64], R4 ;  /* 0x0000000402007986 */ /* 0x001fe2000c101d24 */
[----:B------:R-:W-:Y:S05]  /*8900*/  EXIT ;  /* 0x000000000000794d */ /* 0x000fea0003800000 */
.L_x_558:
        /* <DEDUP_REMOVED lines=21> */
.L_x_563:
[----:B------:R-:W-:Y:S05]  /*8a60*/  BSYNC B0 ;  /* 0x0000000000007941 */ /* 0x000fea0003800000 */
.L_x_562:
[----:B------:R-:W-:-:S05]  /*8a70*/  LOP3.LUT R5, R0, R5, RZ, 0xfc, !PT ;  /* 0x0000000500057212 */ /* 0x000fca00078efcff */
[----:B------:R-:W-:Y:S01]  /*8a80*/  STG.E.U8 desc[UR36][R2.64], R5 ;  /* 0x0000000502007986 */ /* 0x000fe2000c101124 */
[----:B------:R-:W-:Y:S05]  /*8a90*/  EXIT ;  /* 0x000000000000794d */ /* 0x000fea0003800000 */
.L_x_561:
        /* <DEDUP_REMOVED lines=13> */
.L_x_565:
[----:B------:R-:W-:Y:S01]  /*8b70*/  IMAD.MOV.U32 R0, RZ, RZ, 0x7f ;  /* 0x0000007fff007424 */ /* 0x000fe200078e00ff */
[----:B------:R-:W-:-:S04]  /*8b80*/  ISETP.GT.U32.AND P0, PT, R4, 0x7f800000, PT ;  /* 0x7f8000000400780c */ /* 0x000fc80003f04070 */
[----:B------:R-:W-:-:S09]  /*8b90*/  SEL R0, R0, 0x7c, P0 ;  /* 0x0000007c00007807 */ /* 0x000fd20000000000 */
.L_x_566:
[----:B------:R-:W-:Y:S05]  /*8ba0*/  BSYNC B0 ;  /* 0x0000000000007941 */ /* 0x000fea0003800000 */
.L_x_564:
[----:B------:R-:W-:-:S04]  /*8bb0*/  LOP3.LUT R4, R5, 0x80000000, RZ, 0xc0, !PT ;  /* 0x8000000005047812 */ /* 0x000fc800078ec0ff */
[----:B------:R-:W-:-:S04]  /*8bc0*/  SHF.R.U32.HI R5, RZ, 0x18, R4 ;  /* 0x00000018ff057819 */ /* 0x000fc80000011604 */
[----:B------:R-:W-:-:S05]  /*8bd0*/  LOP3.LUT R5, R0, R5, RZ, 0xfc, !PT ;  /* 0x0000000500057212 */ /* 0x000fca00078efcff */
[----:B------:R-:W-:Y:S01]  /*8be0*/  STG.E.U8 desc[UR36][R2.64], R5 ;  /* 0x0000000502007986 */ /* 0x000fe2000c101124 */
[----:B------:R-:W-:Y:S05]  /*8bf0*/  EXIT ;  /* 0x000000000000794d */ /* 0x000fea0003800000 */
.L_x_560:
[----:B-1----:R-:W-:Y:S01]  /*8c00*/  STG.E.U16 desc[UR36][R2.64], R18 ;  /* 0x0000001202007986 */ /* 0x002fe2000c101524 */
[----:B------:R-:W-:Y:S05]  /*8c10*/  EXIT ;  /* 0x000000000000794d */ /* 0x000fea0003800000 */
.L_x_557:
        /* <DEDUP_REMOVED lines=12> */
.L_x_569:
        /* <DEDUP_REMOVED lines=13> */
[----:B------:R-:W-:-:S05]  /*8db0*/  FADD.FTZ R0, R5, 8192 ;  /* 0x4600000005007421 */ /* 0x000fca0000010000 */
[----:B------:R-:W-:Y:S02]  /*8dc0*/  LOP3.LUT P0, R4, R0, 0xff, RZ, 0xc0, !PT ;  /* 0x000000ff00047812 */ /* 0x000fe4000780c0ff */
[----:B------:R-:W-:-:S11]  /*8dd0*/  PRMT R0, RZ, 0x7610, R0 ;  /* 0x00007610ff007816 */ /* 0x000fd60000000000 */
[----:B------:R-:W-:Y:S05]  /*8de0*/  @!P0 BRA `(.L_x_571) ;  /* 0x0000000000108947 */ /* 0x000fea0003800000 */
.L_x_572:
[----:B------:R-:W-:-:S04]  /*8df0*/  LOP3.LUT R0, R7, 0x80000000, RZ, 0xc0, !PT ;  /* 0x8000000007007812 */ /* 0x000fc800078ec0ff */
[----:B------:R-:W-:-:S04]  /*8e00*/  SHF.R.U32.HI R5, RZ, 0x18, R0 ;  /* 0x00000018ff057819 */ /* 0x000fc80000011600 */
[----:B------:R-:W-:-:S04]  /*8e10*/  LOP3.LUT R4, R4, R5, RZ, 0xfc, !PT ;  /* 0x0000000504047212 */ /* 0x000fc800078efcff */
[----:B------:R-:W-:-:S07]  /*8e20*/  PRMT R0, R4, 0x7610, R0 ;  /* 0x0000761004007816 */ /* 0x000fce0000000000 */
.L_x_571:
[----:B------:R-:W-:Y:S05]  /*8e30*/  BSYNC B0 ;  /* 0x0000000000007941 */ /* 0x000fea0003800000 */
.L_x_570:
[----:B------:R-:W-:Y:S01]  /*8e40*/  STG.E.U8 desc[UR36][R2.64], R0 ;  /* 0x0000000002007986 */ /* 0x000fe2000c101124 */
[----:B------:R-:W-:Y:S05]  /*8e50*/  EXIT ;  /* 0x000000000000794d */ /* 0x000fea0003800000 */
.L_x_568:
        /* <DEDUP_REMOVED lines=17> */
.L_x_575:
[----:B------:R-:W-:-:S04]  /*8f70*/  LOP3.LUT R0, R7, 0x80000000, RZ, 0xc0, !PT ;  /* 0x8000000007007812 */ /* 0x000fc800078ec0ff */
[----:B------:R-:W-:-:S04]  /*8f80*/  SHF.R.U32.HI R5, RZ, 0x18, R0 ;  /* 0x00000018ff057819 */ /* 0x000fc80000011600 */
[----:B------:R-:W-:-:S04]  /*8f90*/  LOP3.LUT R4, R4, R5, RZ, 0xfc, !PT ;  /* 0x0000000504047212 */ /* 0x000fc800078efcff */
[----:B------:R-:W-:-:S07]  /*8fa0*/  PRMT R0, R4, 0x7610, R0 ;  /* 0x0000761004007816 */ /* 0x000fce0000000000 */
.L_x_574:
[----:B------:R-:W-:Y:S05]  /*8fb0*/  BSYNC B0 ;  /* 0x0000000000007941 */ /* 0x000fea0003800000 */
.L_x_573:
[----:B------:R-:W-:Y:S01]  /*8fc0*/  STG.E.U8 desc[UR36][R2.64], R0 ;  /* 0x0000000002007986 */ /* 0x000fe2000c101124 */
[----:B------:R-:W-:Y:S05]  /*8fd0*/  EXIT ;  /* 0x000000000000794d */ /* 0x000fea0003800000 */
.L_x_567:
        /* <DEDUP_REMOVED lines=22> */
.L_x_550:
[----:B------:R-:W-:Y:S01]  /*9140*/  MOV R0, 0x0 ;  /* 0x0000000000007802 */ /* 0x000fe20000000f00 */
[----:B------:R-:W-:Y:S01]  /*9150*/  ULDC.64 UR4, c[0x4][0x158] ;  /* 0x0100560000047ab9 */ /* 0x000fe20000000a00 */
[----:B------:R-:W-:Y:S01]  /*9160*/  ULDC.64 UR6, c[0x4][0x70] ;  /* 0x01001c0000067ab9 */ /* 0x000fe20000000a00 */
[----:B------:R-:W-:Y:S01]  /*9170*/  IMAD.U32 R4, RZ, RZ, UR4 ;  /* 0x00000004ff047e24 */ /* 0x000fe2000f8e00ff */
[----:B------:R0:W2:Y:S01]  /*9180*/  LDC.64 R2, c[0x4][R0] ;  /* 0x0100000000027b82 */ /* 0x0000a20000000a00 */
        /* <DEDUP_REMOVED lines=10> */
[----:B-123--:R-:W-:Y:S05]  /*9230*/  CALL.ABS.NOINC R2 ;  /* 0x0000000002007343 */ /* 0x00efea0003c00000 */
.L_x_578:
[----:B------:R-:W-:Y:S05]  /*9240*/  EXIT ;  /* 0x000000000000794d */ /* 0x000fea0003800000 */
.L_x_577:
[----:B-1----:R-:W-:-:S06]  /*9250*/  IMAD.U32 R4, R18, 0x10000, RZ ;  /* 0x0001000012047824 */ /* 0x002fcc00078e00ff */
[----:B------:R-:W0:Y:S02]  /*9260*/  F2I.U64.TRUNC R4, R4 ;  /* 0x0000000400047311 */ /* 0x000e24000020d800 */
[----:B0-----:R-:W-:Y:S01]  /*9270*/  STG.E.64 desc[UR36][R2.64], R4 ;  /* 0x0000000402007986 */ /* 0x001fe2000c101b24 */
[----:B------:R-:W-:Y:S05]  /*9280*/  EXIT ;  /* 0x000000000000794d */ /* 0x000fea0003800000 */
.L_x_576:
[----:B-1----:R-:W-:-:S04]  /*9290*/  IMAD.U32 R18, R18, 0x10000, RZ ;  /* 0x0001000012127824 */ /* 0x002fc800078e00ff */
[----:B------:R-:W0:Y:S02]  /*92a0*/  F2I.FTZ.U32.TRUNC.NTZ R5, R18 ;  /* 0x0000001200057305 */ /* 0x000e24000021f000 */
[----:B0-----:R-:W-:Y:S01]  /*92b0*/  STG.E desc[UR36][R2.64], R5 ;  /* 0x0000000502007986 */ /* 0x001fe2000c101924 */
[----:B------:R-:W-:Y:S05]  /*92c0*/  EXIT ;  /* 0x000000000000794d */ /* 0x000fea0003800000 */
.L_x_579:
        /* <DEDUP_REMOVED lines=11> */
.L_x_21452:


//--------------------- .text._ZN2at6native18elementwise_kernelILi128ELi4EZNS0_22gpu_kernel_impl_nocastIZZZNS0_17asinh_kernel_cudaERNS_18TensorIteratorBaseEENKUlvE0_clEvENKUlvE2_clEvEUlN3c108BFloat16EE_EEvS4_RKT_EUliE_EEviT1_ --------------------------
	.section	.text._ZN2at6native18elementwise_kernelILi128ELi4EZNS0_22gpu_kernel_impl_nocastIZZZNS0_17asinh_kernel_cudaERNS_18TensorIteratorBaseEENKUlvE0_clEvENKUlvE2_clEvEUlN3c108BFloat16EE_EEvS4_RKT_EUliE_EEviT1_,"ax",@progbits
	.align	128
        .global         _ZN2at6native18elementwise_kernelILi128ELi4EZNS0_22gpu_kernel_impl_nocastIZZZNS0_17asinh_kernel_cudaERNS_18TensorIteratorBaseEENKUlvE0_clEvENKUlvE2_clEvEUlN3c108BFloat16EE_EEvS4_RKT_EUliE_EEviT1_
        .type           _ZN2at6native18elementwise_kernelILi128ELi4EZNS0_22gpu_kernel_impl_nocastIZZZNS0_17asinh_kernel_cudaERNS_18TensorIteratorBaseEENKUlvE0_clEvENKUlvE2_clEvEUlN3c108BFloat16EE_EEvS4_RKT_EUliE_EEviT1_,@function
        .size           _ZN2at6native18elementwise_kernelILi128ELi4EZNS0_22gpu_kernel_impl_nocastIZZZNS0_17asinh_kernel_cudaERNS_18TensorIteratorBaseEENKUlvE0_clEvENKUlvE2_clEvEUlN3c108BFloat16EE_EEvS4_RKT_EUliE_EEviT1_,(.L_x_21453 - _ZN2at6native18elementwise_kernelILi128ELi4EZNS0_22gpu_kernel_impl_nocastIZZZNS0_17asinh_kernel_cudaERNS_18TensorIteratorBaseEENKUlvE0_clEvENKUlvE2_clEvEUlN3c108BFloat16EE_EEvS4_RKT_EUliE_EEviT1_)
        .other          _ZN2at6native18elementwise_kernelILi128ELi4EZNS0_22gpu_kernel_impl_nocastIZZZNS0_17asinh_kernel_cudaERNS_18TensorIteratorBaseEENKUlvE0_clEvENKUlvE2_clEvEUlN3c108BFloat16EE_EEvS4_RKT_EUliE_EEviT1_,@"STO_CUDA_ENTRY STV_DEFAULT"
_ZN2at6native18elementwise_kernelILi128ELi4EZNS0_22gpu_kernel_impl_nocastIZZZNS0_17asinh_kernel_cudaERNS_18TensorIteratorBaseEENKUlvE0_clEvENKUlvE2_clEvEUlN3c108BFloat16EE_EEvS4_RKT_EUliE_EEviT1_:
.text._ZN2at6native18elementwise_kernelILi128ELi4EZNS0_22gpu_kernel_impl_nocastIZZZNS0_17asinh_kernel_cudaERNS_18TensorIteratorBaseEENKUlvE0_clEvENKUlvE2_clEvEUlN3c108BFloat16EE_EEvS4_RKT_EUliE_EEviT1_:
[----:B------:R-:W-:Y:S01]  /*0000*/  LDC R1, c[0x0][0x28] ;  /* 0x00000a00ff017b82 */ /* 0x000fe20000000800 */
[----:B------:R-:W0:Y:S01]  /*0010*/  S2R R3, SR_CTAID.X ;  /* 0x0000000000037919 */ /* 0x000e220000002500 */
[----:B------:R-:W-:Y:S01]  /*0020*/  ULDC UR6, c[0x0][0x210] ;  /* 0x0000840000067ab9 */ /* 0x000fe20000000800 */
[----:B------:R-:W-:Y:S01]  /*0030*/  ULDC.64 UR4, c[0x0][0x208] ;  /* 0x0000820000047ab9 */ /* 0x000fe20000000a00 */
[----:B------:R-:W-:Y:S01]  /*0040*/  BSSY B0, `(.L_x_580) ;  /* 0x000016a000007945 */ /* 0x000fe20003800000 */
[----:B------:R-:W0:Y:S02]  /*0050*/  S2R R0, SR_TID.X ;  /* 0x0000000000007919 */ /* 0x000e240000002100 */
[----:B0-----:R-:W-:-:S04]  /*0060*/  LEA R3, R3, R0, 0x9 ;  /* 0x0000000003037211 */ /* 0x001fc800078e48ff */
[----:B------:R-:W-:-:S13]  /*0070*/  ISETP.GE.AND P0, PT, R3, UR6, PT ;  /* 0x0000000603007c0c */ /* 0x000fda000bf06270 */
[----:B------:R-:W-:Y:S05]  /*0080*/  @P0 BRA `(.L_x_581) ;  /* 0x0000001400940947 */ /* 0x000fea0003800000 */
[----:B------:R-:W0:Y:S01]  /*0090*/  LDC R2, c[0x0][0x218] ;  /* 0x00008600ff027b82 */ /* 0x000e220000000800 */
[----:B------:R-:W-:Y:S01]  /*00a0*/  HFMA2.MMA R0, -RZ, RZ, 0, 0 ;  /* 0x00000000ff007435 */ /* 0x000fe200000001ff */
[----:B------:R-:W-:Y:S02]  /*00b0*/  MOV R5, RZ ;  /* 0x000000ff00057202 */ /* 0x000fe40000000f00 */
[----:B0-----:R-:W-:-:S13]  /*00c0*/  ISETP.NE.AND P0, PT, R2, RZ, PT ;  /* 0x000000ff0200720c */ /* 0x001fda0003f05270 */
[----:B------:R-:W-:Y:S05]  /*00d0*/  @!P0 BRA `(.L_x_582) ;  /* 0x0000001000a88947 */ /* 0x000fea0003800000 */
[----:B------:R-:W-:Y:S01]  /*00e0*/  MOV R4, RZ ;  /* 0x000000ff00047202 */ /* 0x000fe20000000f00 */
[----:B------:R-:W-:Y:S01]  /*00f0*/  ULDC.64 UR8, c[0x0][0x220] ;  /* 0x0000880000087ab9 */ /* 0x000fe20000000a00 */
[----:B------:R-:W-:Y:S01]  /*0100*/  MOV R5, R3 ;  /* 0x0000000300057202 */ /* 0x000fe20000000f00 */
[----:B------:R-:W-:Y:S01]  /*0110*/  ULDC UR7, c[0x0][0x21c] ;  /* 0x0000870000077ab9 */ /* 0x000fe20000000800 */
[----:B------:R-:W-:Y:S01]  /*0120*/  ISETP.NE.AND P0, PT, R2, 0x1, PT ;  /* 0x000000010200780c */ /* 0x000fe20003f05270 */
[----:B------:R-:W-:-:S05]  /*0130*/  IMAD.HI.U32 R6, R3, UR8, R4 ;  /* 0x0000000803067c27 */ /* 0x000fca000f8e0004 */
[----:B------:R-:W-:Y:S01]  /*0140*/  SHF.R.U32.HI R7, RZ, UR9, R6 ;  /* 0x00000009ff077c19 */ /* 0x000fe20008011606 */
[----:B------:R-:W-:-:S03]  /*0150*/  ULDC.64 UR8, c[0x0][0x348] ;  /* 0x0000d20000087ab9 */ /* 0x000fc60000000a00 */
[----:B------:R-:W-:-:S05]  /*0160*/  IADD3 R0, -R7, RZ, RZ ;  /* 0x000000ff07007210 */ /* 0x000fca0007ffe1ff */
[----:B------:R-:W-:-:S04]  /*0170*/  IMAD R0, R0, UR7, R3 ;  /* 0x0000000700007c24 */ /* 0x000fc8000f8e0203 */
[C---:B------:R-:W-:Y:S02]  /*0180*/  IMAD R5, R0.reuse, UR8, RZ ;  /* 0x0000000800057c24 */ /* 0x040fe4000f8e02ff */
[----:B------:R-:W-:Y:S01]  /*0190*/  IMAD R0, R0, UR9, RZ ;  /* 0x0000000900007c24 */ /* 0x000fe2000f8e02ff */
[----:B------:R-:W-:Y:S06]  /*01a0*/  @!P0 BRA `(.L_x_582) ;  /* 0x0000001000748947 */ /* 0x000fec0003800000 */
[----:B------:R-:W-:Y:S01]  /*01b0*/  HFMA2.MMA R6, -RZ, RZ, 0, 0 ;  /* 0x00000000ff067435 */ /* 0x000fe200000001ff */
[----:B------:R-:W-:Y:S01]  /*01c0*/  ULDC.64 UR8, c[0x0][0x228] ;  /* 0x00008a0000087ab9 */ /* 0x000fe20000000a00 */
[----:B------:R-:W-:Y:S01]  /*01d0*/  ULDC UR7, c[0x0][0x230] ;  /* 0x00008c0000077ab9 */ /* 0x000fe20000000800 */
[----:B------:R-:W-:-:S07]  /*01e0*/  ISETP.NE.AND P0, PT, R2, 0x2, PT ;  /* 0x000000020200780c */ /* 0x000fce0003f05270 */
[----:B------:R-:W-:-:S05]  /*01f0*/  IMAD.HI.U32 R8, R7, UR9, R6 ;  /* 0x0000000907087c27 */ /* 0x000fca000f8e0006 */
[----:B------:R-:W-:-:S04]  /*0200*/  SHF.R.U32.HI R9, RZ, UR7, R8 ;  /* 0x00000007ff097c19 */ /* 0x000fc80008011608 */
[----:B------:R-:W-:-:S05]  /*0210*/  IADD3 R6, -R9, RZ, RZ ;  /* 0x000000ff09067210 */ /* 0x000fca0007ffe1ff */
[----:B------:R-:W-:Y:S01]  /*0220*/  IMAD R6, R6, UR8, R7 ;  /* 0x0000000806067c24 */ /* 0x000fe2000f8e0207 */
[----:B------:R-:W-:-:S03]  /*0230*/  ULDC.64 UR8, c[0x0][0x350] ;  /* 0x0000d40000087ab9 */ /* 0x000fc60000000a00 */
[C---:B------:R-:W-:Y:S02]  /*0240*/  IMAD R5, R6.reuse, UR8, R5 ;  /* 0x0000000806057c24 */ /* 0x040fe4000f8e0205 */
[----:B------:R-:W-:Y:S01]  /*0250*/  IMAD R0, R6, UR9, R0 ;  /* 0x0000000906007c24 */ /* 0x000fe2000f8e0200 */
[----:B------:R-:W-:Y:S06]  /*0260*/  @!P0 BRA `(.L_x_582) ;  /* 0x0000001000448947 */ /* 0x000fec0003800000 */
[----:B------:R-:W-:Y:S01]  /*0270*/  MOV R8, RZ ;  /* 0x000000ff00087202 */ /* 0x000fe20000000f00 */
[----:B------:R-:W-:Y:S01]  /*0280*/  ULDC.64 UR8, c[0x0][0x238] ;  /* 0x00008e0000087ab9 */ /* 0x000fe20000000a00 */
[----:B------:R-:W-:Y:S01]  /*0290*/  ISETP.NE.AND P0, PT, R2, 0x3, PT ;  /* 0x000000030200780c */ /* 0x000fe20003f05270 */
[----:B------:R-:W-:Y:S02]  /*02a0*/  ULDC UR7, c[0x0][0x234] ;  /* 0x00008d0000077ab9 */ /* 0x000fe40000000800 */
[----:B------:R-:W-:-:S05]  /*02b0*/  IMAD.HI.U32 R6, R9, UR8, R8 ;  /* 0x0000000809067c27 */ /* 0x000fca000f8e0008 */
[----:B------:R-:W-:Y:S01]  /*02c0*/  SHF.R.U32.HI R7, RZ, UR9, R6 ;  /* 0x00000009ff077c19 */ /* 0x000fe20008011606 */
[----:B------:R-:W-:-:S03]  /*02d0*/  ULDC.64 UR8, c[0x0][0x358] ;  /* 0x0000d60000087ab9 */ /* 0x000fc60000000a00 */
[----:B------:R-:W-:-:S05]  /*02e0*/  IADD3 R8, -R7, RZ, RZ ;  /* 0x000000ff07087210 */ /* 0x000fca0007ffe1ff */
[----:B------:R-:W-:-:S04]  /*02f0*/  IMAD R8, R8, UR7, R9 ;  /* 0x0000000708087c24 */ /* 0x000fc8000f8e0209 */
[C---:B------:R-:W-:Y:S02]  /*0300*/  IMAD R5, R8.reuse, UR8, R5 ;  /* 0x0000000808057c24 */ /* 0x040fe4000f8e0205 */
[----:B------:R-:W-:Y:S01]  /*0310*/  IMAD R0, R8, UR9, R0 ;  /* 0x0000000908007c24 */ /* 0x000fe2000f8e0200 */
[----:B------:R-:W-:Y:S06]  /*0320*/  @!P0 BRA `(.L_x_582) ;  /* 0x0000001000148947 */ /* 0x000fec0003800000 */
[----:B------:R-:W-:Y:S01]  /*0330*/  MOV R6, RZ ;  /* 0x000000ff00067202 */ /* 0x000fe20000000f00 */
[----:B------:R-:W-:Y:S01]  /*0340*/  ULDC.64 UR8, c[0x0][0x240] ;  /* 0x0000900000087ab9 */ /* 0x000fe20000000a00 */
[----:B------:R-:W-:Y:S01]  /*0350*/  ULDC UR7, c[0x0][0x248] ;  /* 0x0000920000077ab9 */ /* 0x000fe20000000800 */
[----:B------:R-:W-:Y:S02]  /*0360*/  ISETP.NE.AND P0, PT, R2, 0x4, PT ;  /* 0x000000040200780c */ /* 0x000fe40003f05270 */
        /* <DEDUP_REMOVED lines=8> */
[----:B------:R-:W-:Y:S01]  /*03f0*/  HFMA2.MMA R8, -RZ, RZ, 0, 0 ;  /* 0x00000000ff087435 */ /* 0x000fe200000001ff */
[----:B------:R-:W-:Y:S01]  /*0400*/  ULDC.64 UR8, c[0x0][0x250] ;  /* 0x0000940000087ab9 */ /* 0x000fe20000000a00 */
[----:B------:R-:W-:Y:S01]  /*0410*/  ISETP.NE.AND P0, PT, R2, 0x5, PT ;  /* 0x000000050200780c */ /* 0x000fe20003f05270 */
[----:B------:R-:W-:-:S07]  /*0420*/  ULDC UR7, c[0x0][0x24c] ;  /* 0x0000930000077ab9 */ /* 0x000fce0000000800 */
        /* <DEDUP_REMOVED lines=224> */
[----:B------:R-:W-:Y:S01]  /*1230*/  ISETP.NE.AND P0, PT, R2, 0x18, PT ;  /* 0x000000180200780c */ /* 0x000fe20003f05270 */
[----:B------:R-:W-:Y:S01]  /*1240*/  ULDC.64 UR8, c[0x0][0x330] ;  /* 0x0000cc0000087ab9 */ /* 0x000fe20000000a00 */
[----:B------:R-:W-:Y:S01]  /*1250*/  MOV R6, RZ ;  /* 0x000000ff00067202 */ /* 0x000fe20000000f00 */
[----:B------:R-:W-:-:S04]  /*1260*/  ULDC UR7, c[0x0][0x338] ;  /* 0x0000ce0000077ab9 */ /* 0x000fc80000000800 */
[----:B------:R-:W-:-:S05]  /*1270*/  IMAD.HI.U32 R10, R7, UR9, R6 ;  /* 0x00000009070a7c27 */ /* 0x000fca000f8e0006 */
[----:B------:R-:W-:Y:S01]  /*1280*/  SHF.R.U32.HI R11, RZ, UR7, R10 ;  /* 0x00000007ff0b7c19 */ /* 0x000fe2000801160a */
[----:B------:R-:W0:Y:S01]  /*1290*/  @P0 LDC.64 R12, c[0x0][0x340] ;  /* 0x0000d000ff0c0b82 */ /* 0x000e220000000a00 */
[----:B------:R-:W-:Y:S02]  /*12a0*/  @P0 MOV R10, RZ ;  /* 0x000000ff000a0202 */ /* 0x000fe40000000f00 */
[----:B------:R-:W-:-:S05]  /*12b0*/  IADD3 R6, -R11, RZ, RZ ;  /* 0x000000ff0b067210 */ /* 0x000fca0007ffe1ff */
[----:B------:R-:W1:Y:S01]  /*12c0*/  @P0 LDC R15, c[0x0][0x33c] ;  /* 0x0000cf00ff0f0b82 */ /* 0x000e620000000800 */
[----:B------:R-:W-:Y:S01]  /*12d0*/  IMAD R6, R6, UR8, R7 ;  /* 0x0000000806067c24 */ /* 0x000fe2000f8e0207 */
[----:B------:R-:W-:-:S03]  /*12e0*/  ULDC.64 UR8, c[0x0][0x400] ;  /* 0x0001000000087ab9 */ /* 0x000fc60000000a00 */
[C---:B------:R-:W-:Y:S02]  /*12f0*/  IMAD R5, R6.reuse, UR8, R5 ;  /* 0x0000000806057c24 */ /* 0x040fe4000f8e0205 */
[----:B------:R-:W-:Y:S01]  /*1300*/  IMAD R0, R6, UR9, R0 ;  /* 0x0000000906007c24 */ /* 0x000fe2000f8e0200 */
[----:B------:R-:W2:Y:S01]  /*1310*/  @P0 LDC.64 R8, c[0x0][0x408] ;  /* 0x00010200ff080b82 */ /* 0x000ea20000000a00 */
[----:B0-----:R-:W-:-:S05]  /*1320*/  @P0 IMAD.HI.U32 R2, R11, R12, R10 ;  /* 0x0000000c0b020227 */ /* 0x001fca00078e000a */
[----:B------:R-:W-:-:S04]  /*1330*/  @P0 SHF.R.U32.HI R2, RZ, R13, R2 ;  /* 0x0000000dff020219 */ /* 0x000fc80000011602 */
[----:B------:R-:W-:-:S05]  /*1340*/  @P0 IADD3 R10, -R2, RZ, RZ ;  /* 0x000000ff020a0210 */ /* 0x000fca0007ffe1ff */
[----:B-1----:R-:W-:-:S04]  /*1350*/  @P0 IMAD R10, R10, R15, R11 ;  /* 0x0000000f0a0a0224 */ /* 0x002fc800078e020b */
[C---:B--2---:R-:W-:Y:S02]  /*1360*/  @P0 IMAD R5, R10.reuse, R8, R5 ;  /* 0x000000080a050224 */ /* 0x044fe400078e0205 */
[----:B------:R-:W-:-:S07]  /*1370*/  @P0 IMAD R0, R10, R9, R0 ;  /* 0x000000090a000224 */ /* 0x000fce00078e0200 */
.L_x_582:
[----:B------:R-:W-:Y:S02]  /*1380*/  ULDC.64 UR8, c[0x0][0x418] ;  /* 0x0001060000087ab9 */ /* 0x000fe40000000a00 */
[----:B------:R-:W-:-:S04]  /*1390*/  IADD3 R6, P0, R0, UR8, RZ ;  /* 0x0000000800067c10 */ /* 0x000fc8000ff1e0ff */
[----:B------:R-:W-:Y:S01]  /*13a0*/  IADD3.X R7, RZ, UR9, RZ, P0, !PT ;  /* 0x00000009ff077c10 */ /* 0x000fe200087fe4ff */
[----:B------:R-:W-:-:S04]  /*13b0*/  ULDC.64 UR8, c[0x0][0x410] ;  /* 0x0001040000087ab9 */ /* 0x000fc80000000a00 */
[----:B------:R-:W2:Y:S01]  /*13c0*/  LDG.E.U16 R0, desc[UR4][R6.64] ;  /* 0x0000000406007981 */ /* 0x000ea2000c1e1500 */
[----:B------:R-:W-:Y:S01]  /*13d0*/  BSSY B1, `(.L_x_583) ;  /* 0x0000029000017945 */ /* 0x000fe20003800000 */
[----:B--2---:R-:W-:-:S04]  /*13e0*/  SHF.L.U32 R0, R0, 0x10, RZ ;  /* 0x0000001000007819 */ /* 0x004fc800000006ff */
[C---:B------:R-:W-:Y:S01]  /*13f0*/  FSETP.GT.FTZ.AND P0, PT, |R0|.reuse, 8388608, PT ;  /* 0x4b0000000000780b */ /* 0x040fe20003f14200 */
[C---:B------:R-:W-:Y:S01]  /*1400*/  FFMA.FTZ R4, R0.reuse, R0, 1 ;  /* 0x3f80000000047423 */ /* 0x040fe20000010000 */
[----:B------:R-:W-:-:S03]  /*1410*/  FADD.FTZ R2, |R0|, -RZ ;  /* 0x800000ff00027221 */ /* 0x000fc60000010200 */
[----:B------:R-:W0:Y:S02]  /*1420*/  MUFU.RSQ R9, R4 ;  /* 0x0000000400097308 */ /* 0x000e240000001400 */
[----:B0-----:R-:W-:-:S06]  /*1430*/  FFMA.FTZ R9, R4, R9, 1 ;  /* 0x3f80000004097423 */ /* 0x001fcc0000010009 */
[----:B------:R-:W0:Y:S02]  /*1440*/  MUFU.RCP R9, R9 ;  /* 0x0000000900097308 */ /* 0x000e240000001000 */
[----:B0-----:R-:W-:-:S04]  /*1450*/  FMUL.FTZ R11, |R0|, R9 ;  /* 0x00000009000b7220 */ /* 0x001fc80000410200 */
[----:B------:R-:W-:Y:S01]  /*1460*/  @!P0 FFMA.FTZ R2, |R0|, R11, |R0| ;  /* 0x0000000b00028223 */ /* 0x000fe20000010600 */
[----:B------:R-:W-:-:S03]  /*1470*/  MOV R11, 0x3e800000 ;  /* 0x3e800000000b7802 */ /* 0x000fc60000000f00 */
[C---:B------:R-:W-:Y:S01]  /*1480*/  FADD.FTZ.RZ R8, R2.reuse, 1 ;  /* 0x3f80000002087421 */ /* 0x040fe2000001c000 */
[----:B------:R-:W-:-:S03]  /*1490*/  ISETP.GE.U32.AND P1, PT, R2, 0x7f800000, PT ;  /* 0x7f8000000200780c */ /* 0x000fc60003f26070 */
[----:B------:R-:W-:-:S05]  /*14a0*/  VIADD R8, R8, 0xc0c00000 ;  /* 0xc0c0000008087836 */ /* 0x000fca0000000000 */
[----:B------:R-:W-:-:S04]  /*14b0*/  LOP3.LUT R7, R8, 0xff800000, RZ, 0xc0, !PT ;  /* 0xff80000008077812 */ /* 0x000fc800078ec0ff */
[----:B------:R-:W-:Y:S02]  /*14c0*/  IADD3 R6, -R7, 0x40800000, RZ ;  /* 0x4080000007067810 */ /* 0x000fe40007ffe1ff */
[-C--:B------:R-:W-:Y:S02]  /*14d0*/  IADD3 R4, R2, -R7.reuse, RZ ;  /* 0x8000000702047210 */ /* 0x080fe40007ffe0ff */
[----:B------:R-:W-:Y:S01]  /*14e0*/  I2FP.F32.S32 R7, R7 ;  /* 0x0000000700077245 */ /* 0x000fe20000201400 */
[----:B------:R-:W-:Y:S01]  /*14f0*/  FFMA.FTZ R9, R6, R11, -1 ;  /* 0xbf80000006097423 */ /* 0x000fe2000001000b */
[----:B------:R-:W-:-:S03]  /*1500*/  MOV R11, 0x3d39bf78 ;  /* 0x3d39bf78000b7802 */ /* 0x000fc60000000f00 */
[----:B------:R-:W-:Y:S01]  /*1510*/  FADD.FTZ R4, R4, R9 ;  /* 0x0000000904047221 */ /* 0x000fe20000010000 */
[----:B------:R-:W-:-:S03]  /*1520*/  FMUL.FTZ R7, R7, 1.1920928955078125e-07 ;  /* 0x3400000007077820 */ /* 0x000fc60000410000 */
        /* <DEDUP_REMOVED lines=9> */
[----:B------:R-:W-:Y:S01]  /*15c0*/  FFMA.FTZ R6, R4, R9, R4 ;  /* 0x0000000904067223 */ /* 0x000fe20000010004 */
[----:B------:R-:W-:-:S03]  /*15d0*/  IADD3 R4, P2, R5, UR8, RZ ;  /* 0x0000000805047c10 */ /* 0x000fc6000ff5e0ff */
[----:B------:R-:W-:Y:S01]  /*15e0*/  FFMA.FTZ R6, R7, 0.69314718246459960938, R6 ;  /* 0x3f31721807067823 */ /* 0x000fe20000010006 */
[----:B------:R-:W-:Y:S01]  /*15f0*/  IADD3.X R5, RZ, UR9, RZ, P2, !PT ;  /* 0x00000009ff057c10 */ /* 0x000fe200097fe4ff */
[----:B------:R-:W-:Y:S08]  /*1600*/  @!P1 BRA `(.L_x_584) ;  /* 0x0000000000149947 */ /* 0x000ff00003800000 */
[C---:B------:R-:W-:Y:S02]  /*1610*/  ISETP.GE.AND P1, PT, R2.reuse, -0x407fffff, PT ;  /* 0xbf8000010200780c */ /* 0x040fe40003f26270 */
[----:B------:R-:W-:-:S11]  /*1620*/  FSETP.NEU.FTZ.AND P2, PT, R2, RZ, PT ;  /* 0x000000ff0200720b */ /* 0x000fd60003f5d000 */
[----:B------:R-:W-:-:S05]  /*1630*/  @P1 MOV R7, 0x7f800000 ;  /* 0x7f80000000071802 */ /* 0x000fca0000000f00 */
[----:B------:R-:W-:-:S05]  /*1640*/  @P1 FFMA.FTZ R6, R2, R7, +INF ;  /* 0x7f80000002061423 */ /* 0x000fca0000010007 */
[----:B------:R-:W-:-:S07]  /*1650*/  FSEL R6, R6, -RZ, P2 ;  /* 0x800000ff06067208 */ /* 0x000fce0001000000 */
.L_x_584:
[----:B------:R-:W-:Y:S05]  /*1660*/  BSYNC B1 ;  /* 0x0000000000017941 */ /* 0x000fea0003800000 */
.L_x_583:
[----:B------:R-:W-:Y:S01]  /*1670*/  @P0 FADD.FTZ R6, R6, 0.69314718246459960938 ;  /* 0x3f31721806060421 */ /* 0x000fe20000010000 */
[----:B------:R-:W-:Y:S02]  /*1680*/  FSETP.GTU.FTZ.AND P0, PT, |R0|, +INF , PT ;  /* 0x7f8000000000780b */ /* 0x000fe40003f1c200 */
[----:B------:R-:W-:Y:S02]  /*1690*/  IADD3 R3, R3, 0x80, RZ ;  /* 0x0000008003037810 */ /* 0x000fe40007ffe0ff */
[----:B------:R-:W-:-:S04]  /*16a0*/  LOP3.LUT R0, R6, 0x80000000, R0, 0xb8, !PT ;  /* 0x8000000006007812 */ /* 0x000fc800078eb800 */
[----:B------:R-:W-:-:S04]  /*16b0*/  FSEL R0, R0, R6, !P0 ;  /* 0x0000000600007208 */ /* 0x000fc80004000000 */
[----:B------:R-:W-:-:S05]  /*16c0*/  F2FP.BF16.F32.PACK_AB R0, RZ, R0 ;  /* 0x00000000ff00723e */ /* 0x000fca00000010ff */
[----:B------:R0:W-:Y:S02]  /*16d0*/  STG.E.U16 desc[UR4][R4.64], R0 ;  /* 0x0000000004007986 */ /* 0x0001e4000c101504 */
.L_x_581:
[----:B------:R-:W-:Y:S05]  /*16e0*/  BSYNC B0 ;  /* 0x0000000000007941 */ /* 0x000fea0003800000 */
.L_x_580:
[----:B------:R-:W-:Y:S01]  /*16f0*/  ISETP.GE.AND P0, PT, R3, UR6, PT ;  /* 0x0000000603007c0c */ /* 0x000fe2000bf06270 */
[----:B------:R-:W-:-:S12]  /*1700*/  BSSY B0, `(.L_x_585) ;  /* 0x00002cc000007945 */ /* 0x000fd80003800000 */
[----:B------:R-:W-:Y:S05]  /*1710*/  @P0 BRA `(.L_x_586) ;  /* 0x0000002c00280947 */ /* 0x000fea0003800000 */
[----:B0-----:R-:W0:Y:S01]  /*1720*/  LDC R4, c[0x0][0x218] ;  /* 0x00008600ff047b82 */ /* 0x001e220000000800 */
[----:B------:R-:W-:Y:S01]  /*1730*/  HFMA2.MMA R0, -RZ, RZ, 0, 0 ;  /* 0x00000000ff007435 */ /* 0x000fe200000001ff */
[----:B------:R-:W-:Y:S02]  /*1740*/  MOV R5, RZ ;  /* 0x000000ff00057202 */ /* 0x000fe40000000f00 */
[----:B0-----:R-:W-:-:S13]  /*1750*/  ISETP.NE.AND P0, PT, R4, RZ, PT ;  /* 0x000000ff0400720c */ /* 0x001fda0003f05270 */
[----:B------:R-:W-:Y:S05]  /*1760*/  @!P0 BRA `(.L_x_587) ;  /* 0x0000001000a48947 */ /* 0x000fea0003800000 */
        /* <DEDUP_REMOVED lines=276> */
[----:B------:R-:W-:Y:S01]  /*28b0*/  ISETP.NE.AND P0, PT, R4, 0x18, PT ;  /* 0x000000180400780c */ /* 0x000fe20003f05270 */
[----:B------:R-:W-:Y:S01]  /*28c0*/  HFMA2.MMA R6, -RZ, RZ, 0, 0 ;  /* 0x00000000ff067435 */ /* 0x000fe200000001ff */
[----:B------:R-:W-:Y:S01]  /*28d0*/  ULDC.64 UR8, c[0x0][0x330] ;  /* 0x0000cc0000087ab9 */ /* 0x000fe20000000a00 */
[----:B------:R-:W-:-:S08]  /*28e0*/  ULDC UR7, c[0x0][0x338] ;  /* 0x0000ce0000077ab9 */ /* 0x000fd00000000800 */
[----:B------:R-:W-:Y:S02]  /*28f0*/  IMAD.HI.U32 R10, R7, UR9, R6 ;  /* 0x00000009070a7c27 */ /* 0x000fe4000f8e0006 */
[----:B------:R-:W0:Y:S03]  /*2900*/  @P0 LDC.64 R12, c[0x0][0x340] ;  /* 0x0000d000ff0c0b82 */ /* 0x000e260000000a00 */
[----:B------:R-:W-:Y:S02]  /*2910*/  SHF.R.U32.HI R11, RZ, UR7, R10 ;  /* 0x00000007ff0b7c19 */ /* 0x000fe4000801160a */
[----:B------:R-:W-:Y:S02]  /*2920*/  @P0 MOV R10, RZ ;  /* 0x000000ff000a0202 */ /* 0x000fe40000000f00 */
[----:B------:R-:W-:Y:S01]  /*2930*/  IADD3 R6, -R11, RZ, RZ ;  /* 0x000000ff0b067210 */ /* 0x000fe20007ffe1ff */
[----:B------:R-:W1:Y:S04]  /*2940*/  @P0 LDC R15, c[0x0][0x33c] ;  /* 0x0000cf00ff0f0b82 */ /* 0x000e680000000800 */
[----:B------:R-:W-:Y:S01]  /*2950*/  IMAD R6, R6, UR8, R7 ;  /* 0x0000000806067c24 */ /* 0x000fe2000f8e0207 */
[----:B------:R-:W-:-:S03]  /*2960*/  ULDC.64 UR8, c[0x0][0x400] ;  /* 0x0001000000087ab9 */ /* 0x000fc60000000a00 */
[----:B------:R-:W2:Y:S01]  /*2970*/  @P0 LDC.64 R8, c[0x0][0x408] ;  /* 0x00010200ff080b82 */ /* 0x000ea20000000a00 */
[C---:B------:R-:W-:Y:S02]  /*2980*/  IMAD R5, R6.reuse, UR8, R5 ;  /* 0x0000000806057c24 */ /* 0x040fe4000f8e0205 */
[----:B------:R-:W-:Y:S02]  /*2990*/  IMAD R0, R6, UR9, R0 ;  /* 0x0000000906007c24 */ /* 0x000fe4000f8e0200 */
[----:B0-----:R-:W-:-:S05]  /*29a0*/  @P0 IMAD.HI.U32 R2, R11, R12, R10 ;  /* 0x0000000c0b020227 */ /* 0x001fca00078e000a */
[----:B------:R-:W-:-:S04]  /*29b0*/  @P0 SHF.R.U32.HI R2, RZ, R13, R2 ;  /* 0x0000000dff020219 */ /* 0x000fc80000011602 */
[----:B------:R-:W-:-:S05]  /*29c0*/  @P0 IADD3 R10, -R2, RZ, RZ ;  /* 0x000000ff020a0210 */ /* 0x000fca0007ffe1ff */
[----:B-1----:R-:W-:-:S04]  /*29d0*/  @P0 IMAD R10, R15, R10, R11 ;  /* 0x0000000a0f0a0224 */ /* 0x002fc800078e020b */
[C---:B--2---:R-:W-:Y:S02]  /*29e0*/  @P0 IMAD R5, R10.reuse, R8, R5 ;  /* 0x000000080a050224 */ /* 0x044fe400078e0205 */
[----:B------:R-:W-:-:S07]  /*29f0*/  @P0 IMAD R0, R10, R9, R0 ;  /* 0x000000090a000224 */ /* 0x000fce00078e0200 */
.L_x_587:
        /* <DEDUP_REMOVED lines=17> */
[----:B------:R-:W-:-:S04]  /*2b10*/  ISETP.GE.U32.AND P1, PT, R2, 0x7f800000, PT ;  /* 0x7f8000000200780c */ /* 0x000fc80003f26070 */
[----:B------:R-:W-:-:S04]  /*2b20*/  IADD3 R8, R8, -0x3f400000, RZ ;  /* 0xc0c0000008087810 */ /* 0x000fc80007ffe0ff */
        /* <DEDUP_REMOVED lines=27> */
.L_x_589:
[----:B------:R-:W-:Y:S05]  /*2ce0*/  BSYNC B1 ;  /* 0x0000000000017941 */ /* 0x000fea0003800000 */
.L_x_588:
[----:B------:R-:W-:Y:S01]  /*2cf0*/  @P0 FADD.FTZ R6, R6, 0.69314718246459960938 ;  /* 0x3f31721806060421 */ /* 0x000fe20000010000 */
[----:B------:R-:W-:Y:S02]  /*2d00*/  FSETP.GTU.FTZ.AND P0, PT, |R0|, +INF , PT ;  /* 0x7f8000000000780b */ /* 0x000fe40003f1c200 */
[----:B------:R-:W-:Y:S02]  /*2d10*/  IADD3 R3, R3, 0x80, RZ ;  /* 0x0000008003037810 */ /* 0x000fe40007ffe0ff */
[----:B------:R-:W-:-:S04]  /*2d20*/  LOP3.LUT R0, R6, 0x80000000, R0, 0xb8, !PT ;  /* 0x8000000006007812 */ /* 0x000fc800078eb800 */
[----:B------:R-:W-:Y:S02]  /*2d30*/  FSEL R0, R0, R6, !P0 ;  /* 0x0000000600007208 */ /* 0x000fe40004000000 */
[----:B------:R-:W-:Y:S02]  /*2d40*/  ISETP.GE.AND P0, PT, R3, UR6, PT ;  /* 0x0000000603007c0c */ /* 0x000fe4000bf06270 */
[----:B------:R-:W-:-:S05]  /*2d50*/  F2FP.BF16.F32.PACK_AB R0, RZ, R0 ;  /* 0x00000000ff00723e */ /* 0x000fca00000010ff */
[----:B------:R1:W-:Y:S06]  /*2d60*/  STG.E.U16 desc[UR4][R4.64], R0 ;  /* 0x0000000004007986 */ /* 0x0003ec000c101504 */
[----:B------:R-:W-:Y:S05]  /*2d70*/  @P0 BRA `(.L_x_586) ;  /* 0x0000001400900947 */ /* 0x000fea0003800000 */
[----:B-1----:R-:W0:Y:S01]  /*2d80*/  LDC R4, c[0x0][0x218] ;  /* 0x00008600ff047b82 */ /* 0x002e220000000800 */
        /* <DEDUP_REMOVED lines=69> */
[----:B------:R-:W-:-:S05]  /*31e0*/  SHF.R.U32.HI R9, RZ, UR7, R8 ;  /* 0x00000007ff097c19 */ /* 0x000fca0008011608 */
[----:B------:R-:W-:-:S04]  /*31f0*/  IMAD.MOV R6, RZ, RZ, -R9 ;  /* 0x000000ffff067224 */ /* 0x000fc800078e0a09 */
        /* <DEDUP_REMOVED lines=230> */
.L_x_590:
        /* <DEDUP_REMOVED lines=46> */
.L_x_592:
[----:B------:R-:W-:Y:S05]  /*4340*/  BSYNC B1 ;  /* 0x0000000000017941 */ /* 0x000fea0003800000 */
.L_x_591:
[----:B------:R-:W-:Y:S01]  /*4350*/  @P0 FADD.FTZ R6, R6, 0.69314718246459960938 ;  /* 0x3f31721806060421 */ /* 0x000fe20000010000 */
[----:B------:R-:W-:Y:S02]  /*4360*/  FSETP.GTU.FTZ.AND P0, PT, |R0|, +INF , PT ;  /* 0x7f8000000000780b */ /* 0x000fe40003f1c200 */
[----:B------:R-:W-:Y:S02]  /*4370*/  IADD3 R3, R3, 0x80, RZ ;  /* 0x0000008003037810 */ /* 0x000fe40007ffe0ff */
[----:B------:R-:W-:-:S04]  /*4380*/  LOP3.LUT R0, R6, 0x80000000, R0, 0xb8, !PT ;  /* 0x8000000006007812 */ /* 0x000fc800078eb800 */
[----:B------:R-:W-:-:S04]  /*4390*/  FSEL R0, R0, R6, !P0 ;  /* 0x0000000600007208 */ /* 0x000fc80004000000 */
[----:B------:R-:W-:-:S05]  /*43a0*/  F2FP.BF16.F32.PACK_AB R0, RZ, R0 ;  /* 0x00000000ff00723e */ /* 0x000fca00000010ff */
[----:B------:R2:W-:Y:S02]  /*43b0*/  STG.E.U16 desc[UR4][R4.64], R0 ;  /* 0x0000000004007986 */ /* 0x0005e4000c101504 */
.L_x_586:
[----:B------:R-:W-:Y:S05]  /*43c0*/  BSYNC B0 ;  /* 0x0000000000007941 */ /* 0x000fea0003800000 */
.L_x_585:
[----:B------:R-:W-:-:S13]  /*43d0*/  ISETP.GE.AND P0, PT, R3, UR6, PT ;  /* 0x0000000603007c0c */ /* 0x000fda000bf06270 */
[----:B------:R-:W-:Y:S05]  /*43e0*/  @P0 EXIT ;  /* 0x000000000000094d */ /* 0x000fea0003800000 */
[----:B012---:R-:W0:Y:S01]  /*43f0*/  LDC R4, c[0x0][0x218] ;  /* 0x00008600ff047b82 */ /* 0x007e220000000800 */
[----:B------:R-:W-:Y:S01]  /*4400*/  HFMA2.MMA R0, -RZ, RZ, 0, 0 ;  /* 0x00000000ff007435 */ /* 0x000fe200000001ff */
[----:B------:R-:W-:Y:S02]  /*4410*/  MOV R5, RZ ;  /* 0x000000ff00057202 */ /* 0x000fe40000000f00 */
[----:B0-----:R-:W-:-:S13]  /*4420*/  ISETP.NE.AND P0, PT, R4, RZ, PT ;  /* 0x000000ff0400720c */ /* 0x001fda0003f05270 */
[----:B------:R-:W-:Y:S05]  /*4430*/  @!P0 BRA `(.L_x_593) ;  /* 0x0000001000a48947 */ /* 0x000fea0003800000 */
[----:B------:R-:W-:Y:S01]  /*4440*/  MOV R2, RZ ;  /* 0x000000ff00027202 */ /* 0x000fe20000000f00 */
[----:B------:R-:W-:Y:S01]  /*4450*/  ULDC.64 UR6, c[0x0][0x220] ;  /* 0x0000880000067ab9 */ /* 0x000fe20000000a00 */
[----:B------:R-:W-:-:S03]  /*4460*/  ISETP.NE.AND P0, PT, R4, 0x1, PT ;  /* 0x000000010400780c */ /* 0x000fc60003f05270 */
[----:B------:R-:W-:Y:S01]  /*4470*/  IMAD.HI.U32 R6, R3, UR6, R2 ;  /* 0x0000000603067c27 */ /* 0x000fe2000f8e0002 */
[----:B------:R-:W-:-:S04]  /*4480*/  ULDC UR6, c[0x0][0x21c] ;  /* 0x0000870000067ab9 */ /* 0x000fc80000000800 */
[----:B------:R-:W-:-:S04]  /*4490*/  SHF.R.U32.HI R7, RZ, UR7, R6 ;  /* 0x00000007ff077c19 */ /* 0x000fc80008011606 */
[----:B------:R-:W-:-:S05]  /*44a0*/  IADD3 R0, -R7, RZ, RZ ;  /* 0x000000ff07007210 */ /* 0x000fca0007ffe1ff */
[----:B------:R-:W-:Y:S01]  /*44b0*/  IMAD R0, R0, UR6, R3 ;  /* 0x0000000600007c24 */ /* 0x000fe2000f8e0203 */
[----:B------:R-:W-:-:S03]  /*44c0*/  ULDC.64 UR6, c[0x0][0x348] ;  /* 0x0000d20000067ab9 */ /* 0x000fc60000000a00 */
        /* <DEDUP_REMOVED lines=274> */
[----:B------:R-:W-:Y:S01]  /*55f0*/  @P0 MOV R6, RZ ;  /* 0x000000ff00060202 */ /* 0x000fe20000000f00 */
[----:B------:R-:W-:Y:S01]  /*5600*/  ULDC.64 UR6, c[0x0][0x400] ;  /* 0x0001000000067ab9 */ /* 0x000fe20000000a00 */
[----:B------:R-:W-:-:S05]  /*5610*/  IADD3 R9, -R7, RZ, RZ ;  /* 0x000000ff07097210 */ /* 0x000fca0007ffe1ff */
[----:B------:R-:W1:Y:S08]  /*5620*/  @P0 LDC R13, c[0x0][0x33c] ;  /* 0x0000cf00ff0d0b82 */ /* 0x000e700000000800 */
[----:B------:R-:W2:Y:S01]  /*5630*/  @P0 LDC.64 R14, c[0x0][0x408] ;  /* 0x00010200ff0e0b82 */ /* 0x000ea20000000a00 */
[----:B0-----:R-:W-:-:S05]  /*5640*/  @P0 IMAD.HI.U32 R2, R7, R10, R6 ;  /* 0x0000000a07020227 */ /* 0x001fca00078e0006 */
[----:B------:R-:W-:Y:S01]  /*5650*/  @P0 SHF.R.U32.HI R4, RZ, R11, R2 ;  /* 0x0000000bff040219 */ /* 0x000fe20000011602 */
[----:B------:R-:W-:-:S03]  /*5660*/  IMAD R2, R9, UR8, R3 ;  /* 0x0000000809027c24 */ /* 0x000fc6000f8e0203 */
[----:B------:R-:W-:Y:S01]  /*5670*/  @P0 IADD3 R6, -R4, RZ, RZ ;  /* 0x000000ff04060210 */ /* 0x000fe20007ffe1ff */
[C---:B------:R-:W-:Y:S02]  /*5680*/  IMAD R5, R2.reuse, UR6, R5 ;  /* 0x0000000602057c24 */ /* 0x040fe4000f8e0205 */
[----:B------:R-:W-:Y:S02]  /*5690*/  IMAD R0, R2, UR7, R0 ;  /* 0x0000000702007c24 */ /* 0x000fe4000f8e0200 */
[----:B-1----:R-:W-:-:S04]  /*56a0*/  @P0 IMAD R6, R13, R6, R7 ;  /* 0x000000060d060224 */ /* 0x002fc800078e0207 */
[C---:B--2---:R-:W-:Y:S02]  /*56b0*/  @P0 IMAD R5, R6.reuse, R14, R5 ;  /* 0x0000000e06050224 */ /* 0x044fe400078e0205 */
[----:B------:R-:W-:-:S07]  /*56c0*/  @P0 IMAD R0, R6, R15, R0 ;  /* 0x0000000f06000224 */ /* 0x000fce00078e0200 */
.L_x_593:
        /* <DEDUP_REMOVED lines=8> */
[----:B------:R-:W-:-:S04]  /*5750*/  FFMA.FTZ R3, R0, R0, 1 ;  /* 0x3f80000000037423 */ /* 0x000fc80000010000 */
[----:B------:R-:W0:Y:S02]  /*5760*/  MUFU.RSQ R2, R3 ;  /* 0x0000000300027308 */ /* 0x000e240000001400 */
[----:B0-----:R-:W-:Y:S01]  /*5770*/  FFMA.FTZ R4, R3, R2, 1 ;  /* 0x3f80000003047423 */ /* 0x001fe20000010002 */
[----:B------:R-:W-:-:S05]  /*5780*/  FADD.FTZ R2, |R0|, -RZ ;  /* 0x800000ff00027221 */ /* 0x000fca0000010200 */
[----:B------:R0:W1:Y:S02]  /*5790*/  MUFU.RCP R9, R4 ;  /* 0x0000000400097308 */ /* 0x0000640000001000 */
[----:B0-----:R-:W-:Y:S01]  /*57a0*/  MOV R4, 0x3d39bf78 ;  /* 0x3d39bf7800047802 */ /* 0x001fe20000000f00 */
[----:B-1----:R-:W-:-:S04]  /*57b0*/  FMUL.FTZ R9, |R0|, R9 ;  /* 0x0000000900097220 */ /* 0x002fc80000410200 */
        /* <DEDUP_REMOVED lines=9> */
[----:B------:R-:W-:-:S04]  /*5850*/  FFMA.FTZ R6, R6, R9, -1 ;  /* 0xbf80000006067423 */ /* 0x000fc80000010009 */
        /* <DEDUP_REMOVED lines=21> */
.L_x_595:
[----:B------:R-:W-:Y:S05]  /*59b0*/  BSYNC B0 ;  /* 0x0000000000007941 */ /* 0x000fea0003800000 */
.L_x_594:
[----:B------:R-:W-:Y:S01]  /*59c0*/  @P0 FADD.FTZ R6, R6, 0.69314718246459960938 ;  /* 0x3f31721806060421 */ /* 0x000fe20000010000 */
[----:B------:R-:W-:-:S04]  /*59d0*/  FSETP.GTU.FTZ.AND P0, PT, |R0|, +INF , PT ;  /* 0x7f8000000000780b */ /* 0x000fc80003f1c200 */
[----:B------:R-:W-:-:S04]  /*59e0*/  LOP3.LUT R0, R6, 0x80000000, R0, 0xb8, !PT ;  /* 0x8000000006007812 */ /* 0x000fc800078eb800 */
[----:B------:R-:W-:-:S04]  /*59f0*/  FSEL R0, R0, R6, !P0 ;  /* 0x0000000600007208 */ /* 0x000fc80004000000 */
[----:B------:R-:W-:-:S05]  /*5a00*/  F2FP.BF16.F32.PACK_AB R0, RZ, R0 ;  /* 0x00000000ff00723e */ /* 0x000fca00000010ff */
[----:B------:R-:W-:Y:S01]  /*5a10*/  STG.E.U16 desc[UR4][R4.64], R0 ;  /* 0x0000000004007986 */ /* 0x000fe2000c101504 */
[----:B------:R-:W-:Y:S05]  /*5a20*/  EXIT ;  /* 0x000000000000794d */ /* 0x000fea0003800000 */
.L_x_596:
        /* <DEDUP_REMOVED lines=13> */
.L_x_21453:


//--------------------- .text._ZN2at6native27unrolled_elementwise_kernelIZZZNS0_17asinh_kernel_cudaERNS_18TensorIteratorBaseEENKUlvE0_clEvENKUlvE2_clEvEUlN3c108BFloat16EE_St5arrayIPcLm2EELi4E23TrivialOffsetCalculatorILi1EjESD_NS0_6memory15LoadWithoutCastENSE_16StoreWithoutCastEEEviT_T0_T2_T3_T4_T5_ --------------------------
	.section	.text._ZN2at6native27unrolled_elementwise_kernelIZZZNS0_17asinh_kernel_cudaERNS_18TensorIteratorBaseEENKUlvE0_clEvENKUlvE2_clEvEUlN3c108BFloat16EE_St5arrayIPcLm2EELi4E23TrivialOffsetCalculatorILi1EjESD_NS0_6memory15LoadWithoutCastENSE_16StoreWithoutCastEEEviT_T0_T2_T3_T4_T5_,"ax",@progbits
	.align	128
        .global         _ZN2at6native27unrolled_elementwise_kernelIZZZNS0_17asinh_kernel_cudaERNS_18TensorIteratorBaseEENKUlvE0_clEvENKUlvE2_clEvEUlN3c108BFloat16EE_St5arrayIPcLm2EELi4E23TrivialOffsetCalculatorILi1EjESD_NS0_6memory15LoadWithoutCastENSE_16StoreWithoutCastEEEviT_T0_T2_T3_T4_T5_
        .type           _ZN2at6native27unrolled_elementwise_kernelIZZZNS0_17asinh_kernel_cudaERNS_18TensorIteratorBaseEENKUlvE0_clEvENKUlvE2_clEvEUlN3c108BFloat16EE_St5arrayIPcLm2EELi4E23TrivialOffsetCalculatorILi1EjESD_NS0_6memory15LoadWithoutCastENSE_16StoreWithoutCastEEEviT_T0_T2_T3_T4_T5_,@function
        .size           _ZN2at6native27unrolled_elementwise_kernelIZZZNS0_17asinh_kernel_cudaERNS_18TensorIteratorBaseEENKUlvE0_clEvENKUlvE2_clEvEUlN3c108BFloat16EE_St5arrayIPcLm2EELi4E23TrivialOffsetCalculatorILi1EjESD_NS0_6memory15LoadWithoutCastENSE_16StoreWithoutCastEEEviT_T0_T2_T3_T4_T5_,(.L_x_21454 - _ZN2at6native27unrolled_elementwise_kernelIZZZNS0_17asinh_kernel_cudaERNS_18TensorIteratorBaseEENKUlvE0_clEvENKUlvE2_clEvEUlN3c108BFloat16EE_St5arrayIPcLm2EELi4E23TrivialOffsetCalculatorILi1EjESD_NS0_6memory15LoadWithoutCastENSE_16StoreWithoutCastEEEviT_T0_T2_T3_T4_T5_)
        .other          _ZN2at6native27unrolled_elementwise_kernelIZZZNS0_17asinh_kernel_cudaERNS_18TensorIteratorBaseEENKUlvE0_clEvENKUlvE2_clEvEUlN3c108BFloat16EE_St5arrayIPcLm2EELi4E23TrivialOffsetCalculatorILi1EjESD_NS0_6memory15LoadWithoutCastENSE_16StoreWithoutCastEEEviT_T0_T2_T3_T4_T5_,@"STO_CUDA_ENTRY STV_DEFAULT"
_ZN2at6native27unrolled_elementwise_kernelIZZZNS0_17asinh_kernel_cudaERNS_18TensorIteratorBaseEENKUlvE0_clEvENKUlvE2_clEvEUlN3c108BFloat16EE_St5arrayIPcLm2EELi4E23TrivialOffsetCalculatorILi1EjESD_NS0_6memory15LoadWithoutCastENSE_16StoreWithoutCastEEEviT_T0_T2_T3_T4_T5_:
.text._ZN2at6native27unrolled_elementwise_kernelIZZZNS0_17asinh_kernel_cudaERNS_18TensorIteratorBaseEENKUlvE0_clEvENKUlvE2_clEvEUlN3c108BFloat16EE_St5arrayIPcLm2EELi4E23TrivialOffsetCalculatorILi1EjESD_NS0_6memory15LoadWithoutCastENSE_16StoreWithoutCastEEEviT_T0_T2_T3_T4_T5_:
[----:B------:R-:W-:Y:S01]  /*0000*/  LDC R1, c[0x0][0x28] ;  /* 0x00000a00ff017b82 */ /* 0x000fe20000000800 */
[----:B------:R-:W0:Y:S07]  /*0010*/  S2R R0, SR_CTAID.X ;  /* 0x0000000000007919 */ /* 0x000e2e0000002500 */
[----:B------:R-:W0:Y:S01]  /*0020*/  LDC R5, c[0x0][0x210] ;  /* 0x00008400ff057b82 */ /* 0x000e220000000800 */
[----:B------:R-:W-:Y:S01]  /*0030*/  ULDC.64 UR4, c[0x0][0x208] ;  /* 0x0000820000047ab9 */ /* 0x000fe20000000a00 */
[----:B------:R-:W1:Y:S01]  /*0040*/  S2R R3, SR_TID.X ;  /* 0x0000000000037919 */ /* 0x000e620000002100 */
[----:B0-----:R-:W-:Y:S01]  /*0050*/  IMAD R2, R0, -0x200, R5 ;  /* 0xfffffe0000027824 */ /* 0x001fe200078e0205 */
[----:B-1----:R-:W-:-:S04]  /*0060*/  MOV R13, R3 ;  /* 0x00000003000d7202 */ /* 0x002fc80000000f00 */
[----:B------:R-:W-:-:S13]  /*0070*/  ISETP.GE.AND P2, PT, R3, R2, PT ;  /* 0x000000020300720c */ /* 0x000fda0003f46270 */
[----:B------:R-:W-:Y:S01]  /*0080*/  @!P2 LEA R15, R0, R13, 0x9 ;  /* 0x0000000d000fa211 */ /* 0x000fe200078e48ff */
[----:B------:R-:W0:Y:S01]  /*0090*/  @!P2 LDC.64 R4, c[0x0][0x220] ;  /* 0x00008800ff04ab82 */ /* 0x000e220000000a00 */
[----:B------:R-:W-:-:S04]  /*00a0*/  @!P2 IADD3 R13, R13, 0x80, RZ ;  /* 0x000000800d0da810 */ /* 0x000fc80007ffe0ff */
[----:B------:R-:W-:-:S13]  /*00b0*/  ISETP.GE.AND P0, PT, R13, R2, PT ;  /* 0x000000020d00720c */ /* 0x000fda0003f06270 */
[----:B------:R-:W-:Y:S01]  /*00c0*/  @!P0 LEA R17, R0, R13, 0x9 ;  /* 0x0000000d00118211 */ /* 0x000fe200078e48ff */
[----:B------:R-:W1:Y:S01]  /*00d0*/  @!P0 LDC.64 R10, c[0x0][0x220] ;  /* 0x00008800ff0a8b82 */ /* 0x000e620000000a00 */
[----:B------:R-:W-:-:S04]  /*00e0*/  @!P0 IADD3 R13, R13, 0x80, RZ ;  /* 0x000000800d0d8810 */ /* 0x000fc80007ffe0ff */
[----:B------:R-:W-:Y:S01]  /*00f0*/  ISETP.GE.AND P3, PT, R13, R2, PT ;  /* 0x000000020d00720c */ /* 0x000fe20003f66270 */
[----:B0-----:R-:W-:-:S12]  /*0100*/  @!P2 IMAD.WIDE.U32 R4, R15, 0x2, R4 ;  /* 0x000000020f04a825 */ /* 0x001fd800078e0004 */
[----:B------:R-:W-:Y:S01]  /*0110*/  @!P3 LEA R19, R0, R13, 0x9 ;  /* 0x0000000d0013b211 */ /* 0x000fe200078e48ff */
[----:B------:R-:W0:Y:S01]  /*0120*/  @!P3 LDC.64 R8, c[0x0][0x220] ;  /* 0x00008800ff08bb82 */ /* 0x000e220000000a00 */
[----:B------:R-:W-:-:S04]  /*0130*/  @!P3 IADD3 R13, R13, 0x80, RZ ;  /* 0x000000800d0db810 */ /* 0x000fc80007ffe0ff */
[----:B------:R-:W-:Y:S01]  /*0140*/  ISETP.GE.AND P1, PT, R13, R2, PT ;  /* 0x000000020d00720c */ /* 0x000fe20003f26270 */
[----:B-1----:R-:W-:-:S12]  /*0150*/  @!P0 IMAD.WIDE.U32 R10, R17, 0x2, R10 ;  /* 0x00000002110a8825 */ /* 0x002fd800078e000a */
[----:B------:R-:W1:Y:S01]  /*0160*/  @!P1 LDC.64 R6, c[0x0][0x220] ;  /* 0x00008800ff069b82 */ /* 0x000e620000000a00 */
[----:B------:R-:W-:Y:S01]  /*0170*/  @!P1 LEA R13, R0, R13, 0x9 ;  /* 0x0000000d000d9211 */ /* 0x000fe200078e48ff */
[--C-:B0-----:R-:W-:Y:S01]  /*0180*/  @!P3 IMAD.WIDE.U32 R14, R19, 0x2, R8.reuse ;  /* 0x00000002130eb825 */ /* 0x101fe200078e0008 */
[----:B------:R-:W-:Y:S02]  /*0190*/  PRMT R9, RZ, 0x7610, R9 ;  /* 0x00007610ff097816 */ /* 0x000fe40000000009 */
[----:B------:R-:W-:-:S04]  /*01a0*/  PRMT R8, RZ, 0x7610, R8 ;  /* 0x00007610ff087816 */ /* 0x000fc80000000008 */
[----:B------:R0:W5:Y:S04]  /*01b0*/  @!P2 LDG.E.U16 R9, desc[UR4][R4.64] ;  /* 0x000000040409a981 */ /* 0x000168000c1e1500 */
[----:B------:R0:W5:Y:S01]  /*01c0*/  @!P0 LDG.E.U16 R8, desc[UR4][R10.64] ;  /* 0x000000040a088981 */ /* 0x000162000c1e1500 */
[--C-:B-1----:R-:W-:Y:S01]  /*01d0*/  @!P1 IMAD.WIDE.U32 R12, R13, 0x2, R6.reuse ;  /* 0x000000020d0c9825 */ /* 0x102fe200078e0006 */
[----:B------:R-:W-:Y:S02]  /*01e0*/  PRMT R7, RZ, 0x7610, R7 ;  /* 0x00007610ff077816 */ /* 0x000fe40000000007 */
[----:B------:R-:W-:-:S04]  /*01f0*/  PRMT R6, RZ, 0x7610, R6 ;  /* 0x00007610ff067816 */ /* 0x000fc80000000006 */
[----:B------:R0:W5:Y:S04]  /*0200*/  @!P3 LDG.E.U16 R7, desc[UR4][R14.64] ;  /* 0x000000040e07b981 */ /* 0x000168000c1e1500 */
[----:B------:R0:W5:Y:S01]  /*0210*/  @!P1 LDG.E.U16 R6, desc[UR4][R12.64] ;  /* 0x000000040c069981 */ /* 0x000162000c1e1500 */
[----:B------:R-:W-:Y:S04]  /*0220*/  BSSY B0, `(.L_x_597) ;  /* 0x000002f000007945 */ /* 0x000fe80003800000 */
[----:B------:R-:W-:Y:S05]  /*0230*/  @P2 BRA `(.L_x_598) ;  /* 0x0000000000b42947 */ /* 0x000fea0003800000 */
[----:B0----5:R-:W-:Y:S01]  /*0240*/  SHF.L.U32 R4, R9, 0x10, RZ ;  /* 0x0000001009047819 */ /* 0x021fe200000006ff */
[----:B------:R-:W-:Y:S01]  /*0250*/  HFMA2.MMA R14, -RZ, RZ, 1.625, 0 ;  /* 0x3e800000ff0e7435 */ /* 0x000fe200000001ff */
[----:B------:R-:W-:Y:S02]  /*0260*/  BSSY B1, `(.L_x_599) ;  /* 0x0000025000017945 */ /* 0x000fe40003800000 */
[C---:B------:R-:W-:Y:S01]  /*0270*/  FSETP.GT.FTZ.AND P2, PT, |R4|.reuse, 8388608, PT ;  /* 0x4b0000000400780b */ /* 0x040fe20003f54200 */
[C---:B------:R-:W-:Y:S01]  /*0280*/  FFMA.FTZ R9, R4.reuse, R4, 1 ;  /* 0x3f80000004097423 */ /* 0x040fe20000010004 */
[----:B------:R-:W-:-:S03]  /*0290*/  FADD.FTZ R5, |R4|, -RZ ;  /* 0x800000ff04057221 */ /* 0x000fc60000010200 */
        /* <DEDUP_REMOVED lines=30> */
[----:B------:R-:W-:-:S05]  /*0480*/  @P0 MOV R10, 0x7f800000 ;  /* 0x7f800000000a0802 */ /* 0x000fca0000000f00 */
[----:B------:R-:W-:-:S05]  /*0490*/  @P0 FFMA.FTZ R9, R5, R10, +INF ;  /* 0x7f80000005090423 */ /* 0x000fca000001000a */
[----:B------:R-:W-:-:S07]  /*04a0*/  FSEL R9, R9, -RZ, P1 ;  /* 0x800000ff09097208 */ /* 0x000fce0000800000 */
.L_x_600:
[----:B------:R-:W-:Y:S05]  /*04b0*/  BSYNC B1 ;  /* 0x0000000000017941 */ /* 0x000fea0003800000 */
.L_x_599:
[----:B------:R-:W-:Y:S01]  /*04c0*/  @P2 FADD.FTZ R9, R9, 0.69314718246459960938 ;  /* 0x3f31721809092421 */ /* 0x000fe20000010000 */
[----:B------:R-:W-:-:S04]  /*04d0*/  FSETP.GTU.FTZ.AND P0, PT, |R4|, +INF , PT ;  /* 0x7f8000000400780b */ /* 0x000fc80003f1c200 */
[----:B------:R-:W-:-:S04]  /*04e0*/  LOP3.LUT R4, R9, 0x80000000, R4, 0xb8, !PT ;  /* 0x8000000009047812 */ /* 0x000fc800078eb804 */
[----:B------:R-:W-:-:S04]  /*04f0*/  FSEL R4, R4, R9, !P0 ;  /* 0x0000000904047208 */ /* 0x000fc80004000000 */
[----:B------:R-:W-:-:S07]  /*0500*/  F2FP.BF16.F32.PACK_AB R4, RZ, R4 ;  /* 0x00000004ff04723e */ /* 0x000fce00000010ff */
.L_x_598:
[----:B------:R-:W-:Y:S05]  /*0510*/  BSYNC B0 ;  /* 0x0000000000007941 */ /* 0x000fea0003800000 */
.L_x_597:
[----:B0-----:R-:W-:Y:S01]  /*0520*/  IADD3 R5, R3, 0x80, RZ ;  /* 0x0000008003057810 */ /* 0x001fe20007ffe0ff */
[----:B------:R-:W-:Y:S03]  /*0530*/  BSSY B0, `(.L_x_601) ;  /* 0x0000030000007945 */ /* 0x000fe60003800000 */
[----:B------:R-:W-:-:S13]  /*0540*/  ISETP.GE.AND P0, PT, R5, R2, PT ;  /* 0x000000020500720c */ /* 0x000fda0003f06270 */
[----:B------:R-:W-:Y:S05]  /*0550*/  @P0 BRA `(.L_x_602) ;  /* 0x0000000000b40947 */ /* 0x000fea0003800000 */
[----:B-----5:R-:W-:Y:S01]  /*0560*/  SHF.L.U32 R8, R8, 0x10, RZ ;  /* 0x0000001008087819 */ /* 0x020fe200000006ff */
[----:B------:R-:W-:Y:S01]  /*0570*/  IMAD.MOV.U32 R14, RZ, RZ, 0x3e800000 ;  /* 0x3e800000ff0e7424 */ /* 0x000fe200078e00ff */
[----:B------:R-:W-:Y:S02]  /*0580*/  BSSY B1, `(.L_x_603) ;  /* 0x0000025000017945 */ /* 0x000fe40003800000 */
[C---:B------:R-:W-:Y:S01]  /*0590*/  FSETP.GT.FTZ.AND P2, PT, |R8|.reuse, 8388608, PT ;  /* 0x4b0000000800780b */ /* 0x040fe20003f54200 */
[----:B------:R-:W-:-:S04]  /*05a0*/  FFMA.FTZ R10, R8, R8, 1 ;  /* 0x3f800000080a7423 */ /* 0x000fc80000010008 */
[----:B------:R-:W0:Y:S02]  /*05b0*/  MUFU.RSQ R9, R10 ;  /* 0x0000000a00097308 */ /* 0x000e240000001400 */
[----:B0-----:R-:W-:Y:S01]  /*05c0*/  FFMA.FTZ R11, R10, R9, 1 ;  /* 0x3f8000000a0b7423 */ /* 0x001fe20000010009 */
[----:B------:R-:W-:-:S05]  /*05d0*/  FADD.FTZ R9, |R8|, -RZ ;  /* 0x800000ff08097221 */ /* 0x000fca0000010200 */
[----:B------:R-:W0:Y:S02]  /*05e0*/  MUFU.RCP R11, R11 ;  /* 0x0000000b000b7308 */ /* 0x000e240000001000 */
[----:B0-----:R-:W-:Y:S01]  /*05f0*/  FMUL.FTZ R13, |R8|, R11 ;  /* 0x0000000b080d7220 */ /* 0x001fe20000410200 */
[----:B------:R-:W-:-:S03]  /*0600*/  HFMA2.MMA R11, -RZ, RZ, 1.3056640625, -1.8671875 ;  /* 0x3d39bf78ff0b7435 */ /* 0x000fc600000001ff */
[----:B------:R-:W-:-:S04]  /*0610*/  @!P2 FFMA.FTZ R9, |R8|, R13, |R8| ;  /* 0x0000000d0809a223 */ /* 0x000fc80000010608 */
        /* <DEDUP_REMOVED lines=27> */
.L_x_604:
[----:B------:R-:W-:Y:S05]  /*07d0*/  BSYNC B1 ;  /* 0x0000000000017941 */ /* 0x000fea0003800000 */
.L_x_603:
[----:B------:R-:W-:Y:S01]  /*07e0*/  @P2 FADD.FTZ R11, R11, 0.69314718246459960938 ;  /* 0x3f3172180b0b2421 */ /* 0x000fe20000010000 */
[----:B------:R-:W-:-:S04]  /*07f0*/  FSETP.GTU.FTZ.AND P0, PT, |R8|, +INF , PT ;  /* 0x7f8000000800780b */ /* 0x000fc80003f1c200 */
[----:B------:R-:W-:-:S04]  /*0800*/  LOP3.LUT R8, R11, 0x80000000, R8, 0xb8, !PT ;  /* 0x800000000b087812 */ /* 0x000fc800078eb808 */
[----:B------:R-:W-:-:S04]  /*0810*/  FSEL R8, R8, R11, !P0 ;  /* 0x0000000b08087208 */ /* 0x000fc80004000000 */
[----:B------:R-:W-:-:S07]  /*0820*/  F2FP.BF16.F32.PACK_AB R8, RZ, R8 ;  /* 0x00000008ff08723e */ /* 0x000fce00000010ff */
.L_x_602:
[----:B------:R-:W-:Y:S05]  /*0830*/  BSYNC B0 ;  /* 0x0000000000007941 */ /* 0x000fea0003800000 */
.L_x_601:
[----:B-----5:R-:W-:Y:S01]  /*0840*/  IADD3 R9, R3, 0x100, RZ ;  /* 0x0000010003097810 */ /* 0x020fe20007ffe0ff */
[----:B------:R-:W-:Y:S03]  /*0850*/  BSSY B0, `(.L_x_605) ;  /* 0x0000030000007945 */ /* 0x000fe60003800000 */
[----:B------:R-:W-:-:S13]  /*0860*/  ISETP.GE.AND P0, PT, R9, R2, PT ;  /* 0x000000020900720c */ /* 0x000fda0003f06270 */
[----:B------:R-:W-:Y:S05]  /*0870*/  @P0 BRA `(.L_x_606) ;  /* 0x0000000000b40947 */ /* 0x000fea0003800000 */
[----:B------:R-:W-:Y:S01]  /*0880*/  SHF.L.U32 R7, R7, 0x10, RZ ;  /* 0x0000001007077819 */ /* 0x000fe200000006ff */
[----:B------:R-:W-:Y:S01]  /*0890*/  BSSY B1, `(.L_x_607) ;  /* 0x0000026000017945 */ /* 0x000fe20003800000 */
[----:B------:R-:W-:Y:S02]  /*08a0*/  MOV R14, 0x3e800000 ;  /* 0x3e800000000e7802 */ /* 0x000fe40000000f00 */
[C---:B------:R-:W-:Y:S01]  /*08b0*/  FSETP.GT.FTZ.AND P2, PT, |R7|.reuse, 8388608, PT ;  /* 0x4b0000000700780b */ /* 0x040fe20003f54200 */
[----:B------:R-:W-:-:S04]  /*08c0*/  FFMA.FTZ R10, R7, R7, 1 ;  /* 0x3f800000070a7423 */ /* 0x000fc80000010007 */
[----:B------:R-:W0:Y:S02]  /*08d0*/  MUFU.RSQ R9, R10 ;  /* 0x0000000a00097308 */ /* 0x000e240000001400 */
[----:B0-----:R-:W-:Y:S01]  /*08e0*/  FFMA.FTZ R11, R10, R9, 1 ;  /* 0x3f8000000a0b7423 */ /* 0x001fe20000010009 */
[----:B------:R-:W-:-:S05]  /*08f0*/  FADD.FTZ R9, |R7|, -RZ ;  /* 0x800000ff07097221 */ /* 0x000fca0000010200 */
[----:B------:R0:W1:Y:S02]  /*0900*/  MUFU.RCP R12, R11 ;  /* 0x0000000b000c7308 */ /* 0x0000640000001000 */
[----:B0-----:R-:W-:Y:S01]  /*0910*/  HFMA2.MMA R11, -RZ, RZ, 1.3056640625, -1.8671875 ;  /* 0x3d39bf78ff0b7435 */ /* 0x001fe200000001ff */
[----:B-1----:R-:W-:-:S04]  /*0920*/  FMUL.FTZ R12, |R7|, R12 ;  /* 0x0000000c070c7220 */ /* 0x002fc80000410200 */
[----:B------:R-:W-:-:S04]  /*0930*/  @!P2 FFMA.FTZ R9, |R7|, R12, |R7| ;  /* 0x0000000c0709a223 */ /* 0x000fc80000010607 */
[C---:B------:R-:W-:Y:S01]  /*0940*/  FADD.FTZ.RZ R12, R9.reuse, 1 ;  /* 0x3f800000090c7421 */ /* 0x040fe2000001c000 */
[----:B------:R-:W-:-:S04]  /*0950*/  ISETP.GE.U32.AND P0, PT, R9, 0x7f800000, PT ;  /* 0x7f8000000900780c */ /* 0x000fc80003f06070 */
[----:B------:R-:W-:-:S04]  /*0960*/  IADD3 R12, R12, -0x3f400000, RZ ;  /* 0xc0c000000c0c7810 */ /* 0x000fc80007ffe0ff */
        /* <DEDUP_REMOVED lines=24> */
.L_x_608:
[----:B------:R-:W-:Y:S05]  /*0af0*/  BSYNC B1 ;  /* 0x0000000000017941 */ /* 0x000fea0003800000 */
.L_x_607:
[----:B------:R-:W-:Y:S01]  /*0b00*/  @P2 FADD.FTZ R11, R11, 0.69314718246459960938 ;  /* 0x3f3172180b0b2421 */ /* 0x000fe20000010000 */
[----:B------:R-:W-:-:S04]  /*0b10*/  FSETP.GTU.FTZ.AND P0, PT, |R7|, +INF , PT ;  /* 0x7f8000000700780b */ /* 0x000fc80003f1c200 */
[----:B------:R-:W-:-:S04]  /*0b20*/  LOP3.LUT R7, R11, 0x80000000, R7, 0xb8, !PT ;  /* 0x800000000b077812 */ /* 0x000fc800078eb807 */
[----:B------:R-:W-:-:S04]  /*0b30*/  FSEL R7, R7, R11, !P0 ;  /* 0x0000000b07077208 */ /* 0x000fc80004000000 */
[----:B------:R-:W-:-:S07]  /*0b40*/  F2FP.BF16.F32.PACK_AB R7, RZ, R7 ;  /* 0x00000007ff07723e */ /* 0x000fce00000010ff */
.L_x_606:
[----:B------:R-:W-:Y:S05]  /*0b50*/  BSYNC B0 ;  /* 0x0000000000007941 */ /* 0x000fea0003800000 */
.L_x_605:
[----:B------:R-:W-:Y:S01]  /*0b60*/  IADD3 R9, R3, 0x180, RZ ;  /* 0x0000018003097810 */ /* 0x000fe20007ffe0ff */
        /* <DEDUP_REMOVED lines=11> */
[----:B------:R-:W0:Y:S02]  /*0c20*/  MUFU.RCP R11, R11 ;  /* 0x0000000b000b7308 */ /* 0x000e240000001000 */
[----:B0-----:R-:W-:Y:S01]  /*0c30*/  FMUL.FTZ R13, |R6|, R11 ;  /* 0x0000000b060d7220 */ /* 0x001fe20000410200 */
[----:B------:R-:W-:-:S03]  /*0c40*/  IMAD.MOV.U32 R11, RZ, RZ, 0x3d39bf78 ;  /* 0x3d39bf78ff0b7424 */ /* 0x000fc600078e00ff */
        /* <DEDUP_REMOVED lines=28> */
.L_x_612:
[----:B------:R-:W-:Y:S05]  /*0e10*/  BSYNC B1 ;  /* 0x0000000000017941 */ /* 0x000fea0003800000 */
.L_x_611:
[----:B------:R-:W-:Y:S01]  /*0e20*/  @P2 FADD.FTZ R11, R11, 0.69314718246459960938 ;  /* 0x3f3172180b0b2421 */ /* 0x000fe20000010000 */
[----:B------:R-:W-:-:S04]  /*0e30*/  FSETP.GTU.FTZ.AND P0, PT, |R6|, +INF , PT ;  /* 0x7f8000000600780b */ /* 0x000fc80003f1c200 */
[----:B------:R-:W-:-:S04]  /*0e40*/  LOP3.LUT R6, R11, 0x80000000, R6, 0xb8, !PT ;  /* 0x800000000b067812 */ /* 0x000fc800078eb806 */
[----:B------:R-:W-:-:S04]  /*0e50*/  FSEL R6, R6, R11, !P0 ;  /* 0x0000000b06067208 */ /* 0x000fc80004000000 */
[----:B------:R-:W-:-:S07]  /*0e60*/  F2FP.BF16.F32.PACK_AB R6, RZ, R6 ;  /* 0x00000006ff06723e */ /* 0x000fce00000010ff */
.L_x_610:
[----:B------:R-:W-:Y:S05]  /*0e70*/  BSYNC B0 ;  /* 0x0000000000007941 */ /* 0x000fea0003800000 */
.L_x_609:
[----:B------:R-:W-:Y:S01]  /*0e80*/  ISETP.GE.AND P0, PT, R3, R2, PT ;  /* 0x000000020300720c */ /* 0x000fe20003f06270 */
[----:B------:R-:W-:Y:S04]  /*0e90*/  BSSY B0, `(.L_x_613) ;  /* 0x0000017000007945 */ /* 0x000fe80003800000 */
[----:B------:R-:W-:Y:S08]  /*0ea0*/  BSSY B1, `(.L_x_614) ;  /* 0x000000f000017945 */ /* 0x000ff00003800000 */
[----:B------:R-:W-:Y:S05]  /*0eb0*/  @P0 BRA `(.L_x_615) ;  /* 0x0000000000340947 */ /* 0x000fea0003800000 */
[----:B------:R-:W0:Y:S01]  /*0ec0*/  LDC.64 R10, c[0x0][0x218] ;  /* 0x00008600ff0a7b82 */ /* 0x000e220000000a00 */
[----:B------:R-:W-:-:S05]  /*0ed0*/  LEA R3, R0, R3, 0x9 ;  /* 0x0000000300037211 */ /* 0x000fca00078e48ff */
[----:B0-----:R-:W-:Y:S01]  /*0ee0*/  IMAD.WIDE.U32 R10, R3, 0x2, R10 ;  /* 0x00000002030a7825 */ /* 0x001fe200078e000a */
[----:B------:R-:W-:-:S04]  /*0ef0*/  MOV R3, R5 ;  /* 0x0000000500037202 */ /* 0x000fc80000000f00 */
[----:B------:R0:W-:Y:S01]  /*0f00*/  STG.E.U16 desc[UR4][R10.64], R4 ;  /* 0x000000040a007986 */ /* 0x0001e2000c101504 */
[----:B------:R-:W-:-:S13]  /*0f10*/  ISETP.GE.AND P0, PT, R3, R2, PT ;  /* 0x000000020300720c */ /* 0x000fda0003f06270 */
[----:B------:R-:W-:Y:S05]  /*0f20*/  @P0 BREAK B1 ;  /* 0x0000000000010942 */ /* 0x000fea0003800000 */
[----:B0-----:R-:W-:Y:S05]  /*0f30*/  @P0 BRA `(.L_x_616) ;  /* 0x0000000000300947 */ /* 0x001fea0003800000 */
[----:B------:R-:W0:Y:S01]  /*0f40*/  LDC.64 R4, c[0x0][0x218] ;  /* 0x00008600ff047b82 */ /* 0x000e220000000a00 */
[----:B------:R-:W-:Y:S02]  /*0f50*/  LEA R9, R0, R3, 0x9 ;  /* 0x0000000300097211 */ /* 0x000fe400078e48ff */
[----:B------:R-:W-:-:S03]  /*0f60*/  IADD3 R3, R3, 0x80, RZ ;  /* 0x0000008003037810 */ /* 0x000fc60007ffe0ff */
[----:B0-----:R-:W-:-:S05]  /*0f70*/  IMAD.WIDE.U32 R4, R9, 0x2, R4 ;  /* 0x0000000209047825 */ /* 0x001fca00078e0004 */
[----:B------:R0:W-:Y:S02]  /*0f80*/  STG.E.U16 desc[UR4][R4.64], R8 ;  /* 0x0000000804007986 */ /* 0x0001e4000c101504 */
.L_x_615:
[----:B------:R-:W-:Y:S05]  /*0f90*/  BSYNC B1 ;  /* 0x0000000000017941 */ /* 0x000fea0003800000 */
.L_x_614:
[----:B------:R-:W-:-:S13]  /*0fa0*/  ISETP.GE.AND P0, PT, R3, R2, PT ;  /* 0x000000020300720c */ /* 0x000fda0003f06270 */
[----:B0-----:R-:W0:Y:S01]  /*0fb0*/  @!P0 LDC.64 R4, c[0x0][0x218] ;  /* 0x00008600ff048b82 */ /* 0x001e220000000a00 */
[----:B------:R-:W-:Y:S02]  /*0fc0*/  @!P0 LEA R9, R0, R3, 0x9 ;  /* 0x0000000300098211 */ /* 0x000fe400078e48ff */
[----:B------:R-:W-:-:S03]  /*0fd0*/  @!P0 IADD3 R3, R3, 0x80, RZ ;  /* 0x0000008003038810 */ /* 0x000fc60007ffe0ff */
[----:B0-----:R-:W-:-:S05]  /*0fe0*/  @!P0 IMAD.WIDE.U32 R4, R9, 0x2, R4 ;  /* 0x0000000209048825 */ /* 0x001fca00078e0004 */
[----:B------:R0:W-:Y:S02]  /*0ff0*/  @!P0 STG.E.U16 desc[UR4][R4.64], R7 ;  /* 0x0000000704008986 */ /* 0x0001e4000c101504 */
.L_x_616:
[----:B------:R-:W-:Y:S05]  /*1000*/  BSYNC B0 ;  /* 0x0000000000007941 */ /* 0x000fea0003800000 */
.L_x_613:
[----:B------:R-:W-:Y:S05]  /*1010*/  WARPSYNC.ALL ;  /* 0x0000000000007948 */ /* 0x000fea0003800000 */
[----:B------:R-:W-:-:S13]  /*1020*/  ISETP.GE.AND P0, PT, R3, R2, PT ;  /* 0x000000020300720c */ /* 0x000fda0003f06270 */
[----:B------:R-:W-:Y:S05]  /*1030*/  @P0 EXIT ;  /* 0x000000000000094d */ /* 0x000fea0003800000 */
[----:B0-----:R-:W0:Y:S01]  /*1040*/  LDC.64 R4, c[0x0][0x218] ;  /* 0x00008600ff047b82 */ /* 0x001e220000000a00 */
[----:B------:R-:W-:-:S05]  /*1050*/  LEA R3, R0, R3, 0x9 ;  /* 0x0000000300037211 */ /* 0x000fca00078e48ff */
[----:B0-----:R-:W-:-:S05]  /*1060*/  IMAD.WIDE.U32 R2, R3, 0x2, R4 ;  /* 0x0000000203027825 */ /* 0x001fca00078e0004 */
[----:B------:R-:W-:Y:S01]  /*1070*/  STG.E.U16 desc[UR4][R2.64], R6 ;  /* 0x0000000602007986 */ /* 0x000fe2000c101504 */
[----:B------:R-:W-:Y:S05]  /*1080*/  EXIT ;  /* 0x000000000000794d */ /* 0x000fea0003800000 */
.L_x_617:
        /* <DEDUP_REMOVED lines=15> */
.L_x_21454:


//--------------------- .text._ZN2at6native29vectorized_elementwise_kernelILi2EZZZNS0_17asinh_kernel_cudaERNS_18TensorIteratorBaseEENKUlvE0_clEvENKUlvE2_clEvEUlN3c108BFloat16EE_St5arrayIPcLm2EEEEviT0_T1_ --------------------------
	.section	.text._ZN2at6native29vectorized_elementwise_kernelILi2EZZZNS0_17asinh_kernel_cudaERNS_18TensorIteratorBaseEENKUlvE0_clEvENKUlvE2_clEvEUlN3c108BFloat16EE_St5arrayIPcLm2EEEEviT0_T1_,"ax",@progbits
	.align	128
        .global         _ZN2at6native29vectorized_elementwise_kernelILi2EZZZNS0_17asinh_kernel_cudaERNS_18TensorIteratorBaseEENKUlvE0_clEvENKUlvE2_clEvEUlN3c108BFloat16EE_St5arrayIPcLm2EEEEviT0_T1_
        .type           _ZN2at6native29vectorized_elementwise_kernelILi2EZZZNS0_17asinh_kernel_cudaERNS_18TensorIteratorBaseEENKUlvE0_clEvENKUlvE2_clEvEUlN3c108BFloat16EE_St5arrayIPcLm2EEEEviT0_T1_,@function
        .size           _ZN2at6native29vectorized_elementwise_kernelILi2EZZZNS0_17asinh_kernel_cudaERNS_18TensorIteratorBaseEENKUlvE0_clEvENKUlvE2_clEvEUlN3c108BFloat16EE_St5arrayIPcLm2EEEEviT0_T1_,(.L_x_21455 - _ZN2at6native29vectorized_elementwise_kernelILi2EZZZNS0_17asinh_kernel_cudaERNS_18TensorIteratorBaseEENKUlvE0_clEvENKUlvE2_clEvEUlN3c108BFloat16EE_St5arrayIPcLm2EEEEviT0_T1_)
        .other          _ZN2at6native29vectorized_elementwise_kernelILi2EZZZNS0_17asinh_kernel_cudaERNS_18TensorIteratorBaseEENKUlvE0_clEvENKUlvE2_clEvEUlN3c108BFloat16EE_St5arrayIPcLm2EEEEviT0_T1_,@"STO_CUDA_ENTRY STV_DEFAULT"
_ZN2at6native29vectorized_elementwise_kernelILi2EZZZNS0_17asinh_kernel_cudaERNS_18TensorIteratorBaseEENKUlvE0_clEvENKUlvE2_clEvEUlN3c108BFloat16EE_St5arrayIPcLm2EEEEviT0_T1_:
.text._ZN2at6native29vectorized_elementwise_kernelILi2EZZZNS0_17asinh_kernel_cudaERNS_18TensorIteratorBaseEENKUlvE0_clEvENKUlvE2_clEvEUlN3c108BFloat16EE_St5arrayIPcLm2EEEEviT0_T1_:
[----:B------:R-:W-:Y:S01]  /*0000*/  LDC R1, c[0x0][0x28] ;  /* 0x00000a00ff017b82 */ /* 0x000fe20000000800 */
[----:B------:R-:W0:Y:S01]  /*0010*/  S2R R16, SR_CTAID.X ;  /* 0x0000000000107919 */ /* 0x000e220000002500 */
[----:B------:R-:W-:Y:S01]  /*0020*/  ULDC UR4, c[0x0][0x210] ;  /* 0x0000840000047ab9 */ /* 0x000fe20000000800 */
[----:B0-----:R-:W-:-:S04]  /*0030*/  SHF.L.U32 R16, R16, 0xa, RZ ;  /* 0x0000000a10107819 */ /* 0x001fc800000006ff */
[----:B------:R-:W-:Y:S01]  /*0040*/  IADD3 R17, -R16, UR4, RZ ;  /* 0x0000000410117c10 */ /* 0x000fe2000fffe1ff */
[----:B------:R-:W-:-:S03]  /*0050*/  ULDC.64 UR4, c[0x0][0x208] ;  /* 0x0000820000047ab9 */ /* 0x000fc60000000a00 */
[----:B------:R-:W-:-:S13]  /*0060*/  ISETP.GE.U32.AND P0, PT, R17, 0x400, PT ;  /* 0x000004001100780c */ /* 0x000fda0003f06070 */
[----:B------:R-:W-:Y:S05]  /*0070*/  @!P0 BRA `(.L_x_618) ;  /* 0x0000001400b48947 */ /* 0x000fea0003800000 */
[----:B------:R-:W0:Y:S01]  /*0080*/  S2R R3, SR_TID.X ;  /* 0x0000000000037919 */ /* 0x000e220000002100 */
[----:B------:R-:W1:Y:S02]  /*0090*/  LDC.64 R4, c[0x0][0x220] ;  /* 0x00008800ff047b82 */ /* 0x000e640000000a00 */
[----:B-1----:R-:W-:-:S04]  /*00a0*/  IMAD.WIDE R4, R16, 0x2, R4 ;  /* 0x0000000210047825 */ /* 0x002fc800078e0204 */
[----:B0-----:R-:W-:-:S05]  /*00b0*/  IMAD.WIDE.U32 R6, R3, 0x4, R4 ;  /* 0x0000000403067825 */ /* 0x001fca00078e0004 */
[----:B------:R-:W2:Y:S04]  /*00c0*/  LDG.E R10, desc[UR4][R6.64] ;  /* 0x00000004060a7981 */ /* 0x000ea8000c1e1900 */
[----:B------:R-:W3:Y:S04]  /*00d0*/  LDG.E R14, desc[UR4][R6.64+0x200] ;  /* 0x00020004060e7981 */ /* 0x000ee8000c1e1900 */
[----:B------:R-:W4:Y:S04]  /*00e0*/  LDG.E R4, desc[UR4][R6.64+0x400] ;  /* 0x0004000406047981 */ /* 0x000f28000c1e1900 */
[----:B------:R3:W5:Y:S01]  /*00f0*/  LDG.E R9, desc[UR4][R6.64+0x600] ;  /* 0x0006000406097981 */ /* 0x000762000c1e1900 */
[----:B------:R-:W-:Y:S01]  /*0100*/  BSSY B0, `(.L_x_619) ;  /* 0x000005d000007945 */ /* 0x000fe20003800000 */
[----:B--2---:R-:W-:-:S02]  /*0110*/  SHF.L.U32 R15, R10, 0x10, RZ ;  /* 0x000000100a0f7819 */ /* 0x004fc400000006ff */
[----:B------:R-:W-:Y:S02]  /*0120*/  PRMT R10, R10, 0x7632, R10 ;  /* 0x000076320a0a7816 */ /* 0x000fe4000000000a */
[C---:B------:R-:W-:Y:S01]  /*0130*/  FSETP.GT.FTZ.AND P2, PT, |R15|.reuse, 8388608, PT ;  /* 0x4b0000000f00780b */ /* 0x040fe20003f54200 */
[----:B------:R-:W-:Y:S01]  /*0140*/  FFMA.FTZ R2, R15, R15, 1 ;  /* 0x3f8000000f027423 */ /* 0x000fe2000001000f */
[----:B------:R-:W-:Y:S02]  /*0150*/  SHF.L.U32 R10, R10, 0x10, RZ ;  /* 0x000000100a0a7819 */ /* 0x000fe400000006ff */
[----:B---3--:R-:W-:Y:S01]  /*0160*/  PRMT R6, R14, 0x7632, R6 ;  /* 0x000076320e067816 */ /* 0x008fe20000000006 */
[----:B------:R-:W0:Y:S01]  /*0170*/  MUFU.RSQ R5, R2 ;  /* 0x0000000200057308 */ /* 0x000e220000001400 */
[C---:B------:R-:W-:Y:S01]  /*0180*/  FSETP.GT.FTZ.AND P3, PT, |R10|.reuse, 8388608, PT ;  /* 0x4b0000000a00780b */ /* 0x040fe20003f74200 */
[C---:B------:R-:W-:Y:S01]  /*0190*/  FFMA.FTZ R11, R10.reuse, R10, 1 ;  /* 0x3f8000000a0b7423 */ /* 0x040fe2000001000a */
[----:B------:R-:W-:Y:S01]  /*01a0*/  FADD.FTZ R13, |R10|, -RZ ;  /* 0x800000ff0a0d7221 */ /* 0x000fe20000010200 */
[----:B------:R-:W-:-:S04]  /*01b0*/  SHF.L.U32 R6, R6, 0x10, RZ ;  /* 0x0000001006067819 */ /* 0x000fc800000006ff */
[----:B------:R-:W1:Y:S01]  /*01c0*/  MUFU.RSQ R0, R11 ;  /* 0x0000000b00007308 */ /* 0x000e620000001400 */
[----:B------:R-:W-:Y:S01]  /*01d0*/  FSETP.GT.FTZ.AND P0, PT, |R6|, 8388608, PT ;  /* 0x4b0000000600780b */ /* 0x000fe20003f14200 */
[----:B0-----:R-:W-:-:S06]  /*01e0*/  FFMA.FTZ R5, R2, R5, 1 ;  /* 0x3f80000002057423 */ /* 0x001fcc0000010005 */
[----:B------:R-:W0:Y:S01]  /*01f0*/  MUFU.RCP R8, R5 ;  /* 0x0000000500087308 */ /* 0x000e220000001000 */
[----:B-1----:R-:W-:Y:S01]  /*0200*/  FFMA.FTZ R12, R11, R0, 1 ;  /* 0x3f8000000b0c7423 */ /* 0x002fe20000010000 */
[----:B------:R-:W-:-:S06]  /*0210*/  FADD.FTZ R0, |R15|, -RZ ;  /* 0x800000ff0f007221 */ /* 0x000fcc0000010200 */
[----:B------:R-:W1:Y:S01]  /*0220*/  MUFU.RCP R7, R12 ;  /* 0x0000000c00077308 */ /* 0x000e620000001000 */
[----:B0-----:R-:W-:-:S04]  /*0230*/  FMUL.FTZ R8, |R15|, R8 ;  /* 0x000000080f087220 */ /* 0x001fc80000410200 */
[----:B------:R-:W-:Y:S01]  /*0240*/  @!P2 FFMA.FTZ R0, |R15|, R8, |R15| ;  /* 0x000000080f00a223 */ /* 0x000fe2000001060f */
[----:B------:R-:W-:Y:S01]  /*0250*/  SHF.L.U32 R8, R14, 0x10, RZ ;  /* 0x000000100e087819 */ /* 0x000fe200000006ff */
[----:B-1----:R-:W-:Y:S02]  /*0260*/  FMUL.FTZ R7, |R10|, R7 ;  /* 0x000000070a077220 */ /* 0x002fe40000410200 */
[----:B------:R-:W-:Y:S02]  /*0270*/  FADD.FTZ.RZ R2, R0, 1 ;  /* 0x3f80000000027421 */ /* 0x000fe4000001c000 */
[C---:B------:R-:W-:Y:S01]  /*0280*/  FFMA.FTZ R11, R8.reuse, R8, 1 ;  /* 0x3f800000080b7423 */ /* 0x040fe20000010008 */
[----:B------:R-:W-:Y:S01]  /*0290*/  FSETP.GT.FTZ.AND P1, PT, |R8|, 8388608, PT ;  /* 0x4b0000000800780b */ /* 0x000fe20003f34200 */
[----:B------:R-:W-:Y:S01]  /*02a0*/  @!P3 FFMA.FTZ R13, |R10|, R7, |R10| ;  /* 0x000000070a0db223 */ /* 0x000fe2000001060a */
[----:B------:R-:W-:Y:S01]  /*02b0*/  HFMA2.MMA R7, -RZ, RZ, 1.625, 0 ;  /* 0x3e800000ff077435 */ /* 0x000fe200000001ff */
[----:B------:R-:W-:-:S02]  /*02c0*/  IADD3 R2, R2, -0x3f400000, RZ ;  /* 0xc0c0000002027810 */ /* 0x000fc40007ffe0ff */
[----:B------:R-:W-:Y:S01]  /*02d0*/  FADD.FTZ.RZ R5, R13, 1 ;  /* 0x3f8000000d057421 */ /* 0x000fe2000001c000 */
[----:B------:R-:W-:Y:S02]  /*02e0*/  ISETP.GE.U32.AND P5, PT, R0, 0x7f800000, PT ;  /* 0x7f8000000000780c */ /* 0x000fe40003fa6070 */
[----:B------:R-:W-:Y:S02]  /*02f0*/  LOP3.LUT R17, R2, 0xff800000, RZ, 0xc0, !PT ;  /* 0xff80000002117812 */ /* 0x000fe400078ec0ff */
[----:B------:R-:W-:Y:S02]  /*0300*/  IADD3 R5, R5, -0x3f400000, RZ ;  /* 0xc0c0000005057810 */ /* 0x000fe40007ffe0ff */
[----:B------:R-:W-:Y:S02]  /*0310*/  IADD3 R12, -R17, 0x40800000, RZ ;  /* 0x40800000110c7810 */ /* 0x000fe40007ffe1ff */
[----:B------:R-:W-:Y:S02]  /*0320*/  LOP3.LUT R2, R5, 0xff800000, RZ, 0xc0, !PT ;  /* 0xff80000005027812 */ /* 0x000fe400078ec0ff */
[----:B------:R-:W-:Y:S01]  /*0330*/  IADD3 R18, R0, -R17, RZ ;  /* 0x8000001100127210 */ /* 0x000fe20007ffe0ff */
[-C--:B------:R-:W-:Y:S01]  /*0340*/  FFMA.FTZ R19, R12, R7.reuse, -1 ;  /* 0xbf8000000c137423 */ /* 0x080fe20000010007 */
[----:B------:R-:W-:Y:S01]  /*0350*/  IADD3 R20, -R2, 0x40800000, RZ ;  /* 0x4080000002147810 */ /* 0x000fe20007ffe1ff */
[----:B------:R-:W0:Y:S01]  /*0360*/  MUFU.RSQ R12, R11 ;  /* 0x0000000b000c7308 */ /* 0x000e220000001400 */
[----:B------:R-:W-:Y:S01]  /*0370*/  IADD3 R14, R13, -R2, RZ ;  /* 0x800000020d0e7210 */ /* 0x000fe20007ffe0ff */
[----:B------:R-:W-:Y:S01]  /*0380*/  FADD.FTZ R18, R18, R19 ;  /* 0x0000001312127221 */ /* 0x000fe20000010000 */
[----:B------:R-:W-:Y:S01]  /*0390*/  MOV R5, 0x3d39bf78 ;  /* 0x3d39bf7800057802 */ /* 0x000fe20000000f00 */
[----:B------:R-:W-:Y:S01]  /*03a0*/  FFMA.FTZ R21, R20, R7, -1 ;  /* 0xbf80000014157423 */ /* 0x000fe20000010007 */
[----:B------:R-:W-:Y:S01]  /*03b0*/  FFMA.FTZ R20, R6, R6, 1 ;  /* 0x3f80000006147423 */ /* 0x000fe20000010006 */
[----:B------:R-:W-:-:S02]  /*03c0*/  I2FP.F32.S32 R2, R2 ;  /* 0x0000000200027245 */ /* 0x000fc40000201400 */
[----:B------:R-:W-:Y:S01]  /*03d0*/  FADD.FTZ R14, R14, R21 ;  /* 0x000000150e0e7221 */ /* 0x000fe20000010000 */
[----:B------:R-:W1:Y:S01]  /*03e0*/  MUFU.RSQ R19, R20 ;  /* 0x0000001400137308 */ /* 0x000e620000001400 */
[----:B------:R-:W-:Y:S01]  /*03f0*/  FFMA.FTZ R21, R18, -R5, 0.10546888411045074463 ;  /* 0x3dd8001212157423 */ /* 0x000fe20000010805 */
[----:B------:R-:W-:Y:S01]  /*0400*/  I2FP.F32.S32 R17, R17 ;  /* 0x0000001100117245 */ /* 0x000fe20000201400 */
[----:B------:R-:W-:Y:S01]  /*0410*/  FFMA.FTZ R23, R14, -R5, 0.10546888411045074463 ;  /* 0x3dd800120e177423 */ /* 0x000fe20000010805 */
[----:B------:R-:W-:Y:S01]  /*0420*/  FMUL.FTZ R2, R2, 1.1920928955078125e-07 ;  /* 0x3400000002027820 */ /* 0x000fe20000410000 */
[----:B------:R-:W-:Y:S01]  /*0430*/  FFMA.FTZ R21, R18, R21, -0.13229703903198242188 ;  /* 0xbe0778e012157423 */ /* 0x000fe20000010015 */
[----:B------:R-:W-:Y:S01]  /*0440*/  ISETP.GE.U32.AND P4, PT, R13, 0x7f800000, PT ;  /* 0x7f8000000d00780c */ /* 0x000fe20003f86070 */
[----:B------:R-:W-:Y:S01]  /*0450*/  FFMA.FTZ R23, R14, R23, -0.13229703903198242188 ;  /* 0xbe0778e00e177423 */ /* 0x000fe20000010017 */
[----:B0-----:R-:W-:Y:S01]  /*0460*/  FFMA.FTZ R11, R11, R12, 1 ;  /* 0x3f8000000b0b7423 */ /* 0x001fe2000001000c */
[----:B------:R-:W-:Y:S01]  /*0470*/  FFMA.FTZ R21, R18, R21, 0.14491446316242218018 ;  /* 0x3e14647512157423 */ /* 0x000fe20000010015 */
[----:B------:R-:W-:Y:S01]  /*0480*/  FADD.FTZ R12, |R8|, -RZ ;  /* 0x800000ff080c7221 */ /* 0x000fe20000010200 */
[----:B------:R-:W-:Y:S01]  /*0490*/  FFMA.FTZ R23, R14, R23, 0.14491446316242218018 ;  /* 0x3e1464750e177423 */ /* 0x000fe20000010017 */
[----:B------:R-:W-:Y:S01]  /*04a0*/  FMUL.FTZ R17, R17, 1.1920928955078125e-07 ;  /* 0x3400000011117820 */ /* 0x000fe20000410000 */
[----:B------:R-:W-:Y:S01]  /*04b0*/  FFMA.FTZ R21, R18, R21, -0.16641564667224884033 ;  /* 0xbe2a68dd12157423 */ /* 0x000fe20000010015 */
[----:B------:R-:W0:Y:S01]  /*04c0*/  MUFU.RCP R11, R11 ;  /* 0x0000000b000b7308 */ /* 0x000e220000001000 */
[----:B------:R-:W-:Y:S01]  /*04d0*/  FFMA.FTZ R23, R14, R23, -0.16641564667224884033 ;  /* 0xbe2a68dd0e177423 */ /* 0x000fe20000010017 */
[----:B-1----:R-:W-:Y:S01]  /*04e0*/  FFMA.FTZ R19, R20, R19, 1 ;  /* 0x3f80000014137423 */ /* 0x002fe20000010013 */
[----:B------:R-:W-:-:S02]  /*04f0*/  FFMA.FTZ R21, R18, R21, 0.19988867640495300293 ;  /* 0x3e4caf9e12157423 */ /* 0x000fc40000010015 */
[----:B------:R-:W-:Y:S02]  /*0500*/  FFMA.FTZ R23, R14, R23, 0.19988867640495300293 ;  /* 0x3e4caf9e0e177423 */ /* 0x000fe40000010017 */
[----:B------:R-:W-:Y:S01]  /*0510*/  FFMA.FTZ R21, R18, R21, -0.25000196695327758789 ;  /* 0xbe80004212157423 */ /* 0x000fe20000010015 */
[----:B------:R-:W1:Y:S01]  /*0520*/  MUFU.RCP R19, R19 ;  /* 0x0000001300137308 */ /* 0x000e620000001000 */
[----:B------:R-:W-:Y:S02]  /*0530*/  FFMA.FTZ R23, R14, R23, -0.25000196695327758789 ;  /* 0xbe8000420e177423 */ /* 0x000fe40000010017 */
[----:B------:R-:W-:Y:S02]  /*0540*/  FFMA.FTZ R21, R18, R21, 0.33333510160446166992 ;  /* 0x3eaaaae612157423 */ /* 0x000fe40000010015 */
[----:B------:R-:W-:Y:S02]  /*0550*/  FFMA.FTZ R23, R14, R23, 0.33333510160446166992 ;  /* 0x3eaaaae60e177423 */ /* 0x000fe40000010017 */
[----:B------:R-:W-:Y:S01]  /*0560*/  FFMA.FTZ R21, R18, R21, -0.5 ;  /* 0xbf00000012157423 */ /* 0x000fe20000010015 */
[----:B0-----:R-:W-:Y:S01]  /*0570*/  FMUL.FTZ R11, |R8|, R11 ;  /* 0x0000000b080b7220 */ /* 0x001fe20000410200 */
[----:B------:R-:W-:-:S02]  /*0580*/  FFMA.FTZ R23, R14, R23, -0.5 ;  /* 0xbf0000000e177423 */ /* 0x000fc40000010017 */
[----:B------:R-:W-:Y:S01]  /*0590*/  FMUL.FTZ R21, R18, R21 ;  /* 0x0000001512157220 */ /* 0x000fe20000410000 */
[----:B------:R-:W-:Y:S01]  /*05a0*/  @!P1 FFMA.FTZ R12, |R8|, R11, |R8| ;  /* 0x0000000b080c9223 */ /* 0x000fe20000010608 */
[----:B------:R-:W-:Y:S01]  /*05b0*/  FMUL.FTZ R23, R14, R23 ;  /* 0x000000170e177220 */ /* 0x000fe20000410000 */
[----:B------:R-:W-:Y:S01]  /*05c0*/  FADD.FTZ R11, |R6|, -RZ ;  /* 0x800000ff060b7221 */ /* 0x000fe20000010200 */
[----:B------:R-:W-:Y:S01]  /*05d0*/  FFMA.FTZ R18, R18, R21, R18 ;  /* 0x0000001512127223 */ /* 0x000fe20000010012 */
[----:B-1----:R-:W-:Y:S01]  /*05e0*/  FMUL.FTZ R21, |R6|, R19 ;  /* 0x0000001306157220 */ /* 0x002fe20000410200 */
[----:B------:R-:W-:Y:S01]  /*05f0*/  FFMA.FTZ R23, R14, R23, R14 ;  /* 0x000000170e177223 */ /* 0x000fe2000001000e */
[----:B------:R-:W-:Y:S01]  /*0600*/  FADD.FTZ.RZ R14, R12, 1 ;  /* 0x3f8000000c0e7421 */ /* 0x000fe2000001c000 */
[----:B------:R-:W-:Y:S01]  /*0610*/  FFMA.FTZ R17, R17, 0.69314718246459960938, R18 ;  /* 0x3f31721811117823 */ /* 0x000fe20000010012 */
[----:B------:R-:W-:Y:S01]  /*0620*/  @!P0 FFMA.FTZ R11, |R6|, R21, |R6| ;  /* 0x00000015060b8223 */ /* 0x000fe20000010606 */
[----:B------:R-:W-:Y:S01]  /*0630*/  FFMA.FTZ R19, R2, 0.69314718246459960938, R23 ;  /* 0x3f31721802137823 */ /* 0x000fe20000010017 */
[----:B----4-:R-:W-:-:S02]  /*0640*/  SHF.L.U32 R2, R4, 0x10, RZ ;  /* 0x0000001004027819 */ /* 0x010fc400000006ff */
[----:B------:R-:W-:Y:S01]  /*0650*/  IADD3 R14, R14, -0x3f400000, RZ ;  /* 0xc0c000000e0e7810 */ /* 0x000fe20007ffe0ff */
[----:B------:R-:W-:Y:S01]  /*0660*/  FADD.FTZ.RZ R20, R11, 1 ;  /* 0x3f8000000b147421 */ /* 0x000fe2000001c000 */
[----:B------:R-:W-:Y:S06]  /*0670*/  @!P5 BRA `(.L_x_620) ;  /* 0x000000000014d947 */ /* 0x000fec0003800000 */
[C---:B------:R-:W-:Y:S02]  /*0680*/  ISETP.GE.AND P5, PT, R0.reuse, -0x407fffff, PT ;  /* 0xbf8000010000780c */ /* 0x040fe40003fa6270 */
[----:B------:R-:W-:-:S11]  /*0690*/  FSETP.NEU.FTZ.AND P6, PT, R0, RZ, PT ;  /* 0x000000ff0000720b */ /* 0x000fd60003fdd000 */
[----:B------:R-:W-:-:S05]  /*06a0*/  @P5 MOV R21, 0x7f800000 ;  /* 0x7f80000000155802 */ /* 0x000fca0000000f00 */
[----:B------:R-:W-:-:S05]  /*06b0*/  @P5 FFMA.FTZ R17, R0, R21, +INF ;  /* 0x7f80000000115423 */ /* 0x000fca0000010015 */
[----:B------:R-:W-:-:S07]  /*06c0*/  FSEL R17, R17, -RZ, P6 ;  /* 0x800000ff11117208 */ /* 0x000fce0003000000 */
.L_x_620:
[----:B------:R-:W-:Y:S05]  /*06d0*/  BSYNC B0 ;  /* 0x0000000000007941 */ /* 0x000fea0003800000 */
.L_x_619:
[----:B------:R-:W-:Y:S04]  /*06e0*/  BSSY B0, `(.L_x_621) ;  /* 0x0000007000007945 */ /* 0x000fe80003800000 */
[----:B------:R-:W-:Y:S05]  /*06f0*/  @!P4 BRA `(.L_x_622) ;  /* 0x000000000014c947 */ /* 0x000fea0003800000 */
[C---:B------:R-:W-:Y:S02]  /*0700*/  ISETP.GE.AND P4, PT, R13.reuse, -0x407fffff, PT ;  /* 0xbf8000010d00780c */ /* 0x040fe40003f86270 */
[----:B------:R-:W-:-:S11]  /*0710*/  FSETP.NEU.FTZ.AND P5, PT, R13, RZ, PT ;  /* 0x000000ff0d00720b */ /* 0x000fd60003fbd000 */
[----:B------:R-:W-:-:S05]  /*0720*/  @P4 MOV R0, 0x7f800000 ;  /* 0x7f80000000004802 */ /* 0x000fca0000000f00 */
[----:B------:R-:W-:-:S05]  /*0730*/  @P4 FFMA.FTZ R19, R13, R0, +INF ;  /* 0x7f8000000d134423 */ /* 0x000fca0000010000 */
[----:B------:R-:W-:-:S07]  /*0740*/  FSEL R19, R19, -RZ, P5 ;  /* 0x800000ff13137208 */ /* 0x000fce0002800000 */
.L_x_622:
[----:B------:R-:W-:Y:S05]  /*0750*/  BSYNC B0 ;  /* 0x0000000000007941 */ /* 0x000fea0003800000 */
.L_x_621:
[----:B------:R-:W-:Y:S01]  /*0760*/  FFMA.FTZ R21, R2, R2, 1 ;  /* 0x3f80000002157423 */ /* 0x000fe20000010002 */
[----:B------:R-:W-:Y:S01]  /*0770*/  LOP3.LUT R13, R14, 0xff800000, RZ, 0xc0, !PT ;  /* 0xff8000000e0d7812 */ /* 0x000fe200078ec0ff */
[----:B------:R-:W-:Y:S01]  /*0780*/  BSSY B0, `(.L_x_623) ;  /* 0x000004f000007945 */ /* 0x000fe20003800000 */
[----:B------:R-:W-:Y:S01]  /*0790*/  IADD3 R14, R20, -0x3f400000, RZ ;  /* 0xc0c00000140e7810 */ /* 0x000fe20007ffe0ff */
[----:B------:R-:W0:Y:S01]  /*07a0*/  MUFU.RSQ R22, R21 ;  /* 0x0000001500167308 */ /* 0x000e220000001400 */
[----:B------:R-:W-:Y:S02]  /*07b0*/  IADD3 R20, -R13, 0x40800000, RZ ;  /* 0x408000000d147810 */ /* 0x000fe40007ffe1ff */
[----:B------:R-:W-:Y:S02]  /*07c0*/  LOP3.LUT R14, R14, 0xff800000, RZ, 0xc0, !PT ;  /* 0xff8000000e0e7812 */ /* 0x000fe400078ec0ff */
[----:B------:R-:W-:Y:S01]  /*07d0*/  MOV R26, R17 ;  /* 0x00000011001a7202 */ /* 0x000fe20000000f00 */
[----:B------:R-:W-:Y:S01]  /*07e0*/  FFMA.FTZ R17, R20, R7, -1 ;  /* 0xbf80000014117423 */ /* 0x000fe20000010007 */
[----:B------:R-:W-:-:S02]  /*07f0*/  IADD3 R24, -R14, 0x40800000, RZ ;  /* 0x408000000e187810 */ /* 0x000fc40007ffe1ff */
[----:B------:R-:W-:Y:S01]  /*0800*/  IADD3 R18, R12, -R13, RZ ;  /* 0x8000000d0c127210 */ /* 0x000fe20007ffe0ff */
[----:B------:R-:W-:Y:S01]  /*0810*/  @P2 FADD.FTZ R26, R26, 0.69314718246459960938 ;  /* 0x3f3172181a1a2421 */ /* 0x000fe20000010000 */
[----:B------:R-:W-:Y:S01]  /*0820*/  IADD3 R20, R11, -R14, RZ ;  /* 0x8000000e0b147210 */ /* 0x000fe20007ffe0ff */
[----:B------:R-:W-:Y:S01]  /*0830*/  FFMA.FTZ R23, R24, R7, -1 ;  /* 0xbf80000018177423 */ /* 0x000fe20000010007 */
[----:B------:R-:W-:Y:S01]  /*0840*/  PRMT R4, R4, 0x7632, R4 ;  /* 0x0000763204047816 */ /* 0x000fe20000000004 */
[----:B------:R-:W-:Y:S01]  /*0850*/  FADD.FTZ R18, R18, R17 ;  /* 0x0000001112127221 */ /* 0x000fe20000010000 */
[----:B------:R-:W-:Y:S01]  /*0860*/  FSETP.GTU.FTZ.AND P2, PT, |R15|, +INF , PT ;  /* 0x7f8000000f00780b */ /* 0x000fe20003f5c200 */
[----:B------:R-:W-:Y:S01]  /*0870*/  FADD.FTZ R20, R20, R23 ;  /* 0x0000001714147221 */ /* 0x000fe20000010000 */
[----:B0-----:R-:W-:Y:S01]  /*0880*/  FFMA.FTZ R25, R21, R22, 1 ;  /* 0x3f80000015197423 */ /* 0x001fe20000010016 */
[----:B------:R-:W-:Y:S01]  /*0890*/  MOV R21, R19 ;  /* 0x0000001300157202 */ /* 0x000fe20000000f00 */
[-C--:B------:R-:W-:Y:S01]  /*08a0*/  FFMA.FTZ R19, R18, -R5.reuse, 0.10546888411045074463 ;  /* 0x3dd8001212137423 */ /* 0x080fe20000010805 */
[----:B------:R-:W-:Y:S01]  /*08b0*/  FFMA.FTZ R23, R20, -R5, 0.10546888411045074463 ;  /* 0x3dd8001214177423 */ /* 0x000fe20000010805 */
[----:B------:R-:W-:-:S02]  /*08c0*/  LOP3.LUT R15, R26, 0x80000000, R15, 0xb8, !PT ;  /* 0x800000001a0f7812 */ /* 0x000fc400078eb80f */
[----:B------:R-:W-:Y:S01]  /*08d0*/  FFMA.FTZ R19, R18, R19, -0.13229703903198242188 ;  /* 0xbe0778e012137423 */ /* 0x000fe20000010013 */
[----:B------:R-:W-:Y:S01]  /*08e0*/  @P3 FADD.FTZ R21, R21, 0.69314718246459960938 ;  /* 0x3f31721815153421 */ /* 0x000fe20000010000 */
[----:B------:R-:W-:Y:S01]  /*08f0*/  FFMA.FTZ R27, R20, R23, -0.13229703903198242188 ;  /* 0xbe0778e0141b7423 */ /* 0x000fe20000010017 */
[----:B-----5:R-:W-:Y:S01]  /*0900*/  SHF.L.U32 R0, R9, 0x10, RZ ;  /* 0x0000001009007819 */ /* 0x020fe200000006ff */
[----:B------:R-:W-:Y:S01]  /*0910*/  FFMA.FTZ R23, R18, R19, 0.14491446316242218018 ;  /* 0x3e14647512177423 */ /* 0x000fe20000010013 */
[----:B------:R-:W-:Y:S01]  /*0920*/  SHF.L.U32 R4, R4, 0x10, RZ ;  /* 0x0000001004047819 */ /* 0x000fe200000006ff */
[----:B------:R-:W-:Y:S01]  /*0930*/  FFMA.FTZ R27, R20, R27, 0.14491446316242218018 ;  /* 0x3e146475141b7423 */ /* 0x000fe2000001001b */
[----:B------:R-:W-:Y:S01]  /*0940*/  FSEL R15, R15, R26, !P2 ;  /* 0x0000001a0f0f7208 */ /* 0x000fe20005000000 */
[----:B------:R-:W-:Y:S01]  /*0950*/  FFMA.FTZ R23, R18, R23, -0.16641564667224884033 ;  /* 0xbe2a68dd12177423 */ /* 0x000fe20000010017 */
[----:B------:R-:W-:Y:S01]  /*0960*/  FSETP.GTU.FTZ.AND P2, PT, |R10|, +INF , PT ;  /* 0x7f8000000a00780b */ /* 0x000fe20003f5c200 */
[----:B------:R-:W-:Y:S01]  /*0970*/  FFMA.FTZ R17, R0, R0, 1 ;  /* 0x3f80000000117423 */ /* 0x000fe20000010000 */
[----:B------:R-:W-:Y:S01]  /*0980*/  LOP3.LUT R22, R21, 0x80000000, R10, 0xb8, !PT ;  /* 0x8000000015167812 */ /* 0x000fe200078eb80a */
[----:B------:R-:W-:Y:S01]  /*0990*/  FFMA.FTZ R10, R4, R4, 1 ;  /* 0x3f800000040a7423 */ /* 0x000fe20000010004 */
[----:B------:R-:W-:Y:S01]  /*09a0*/  FFMA.FTZ R27, R20, R27, -0.16641564667224884033 ;  /* 0xbe2a68dd141b7423 */ /* 0x000fe2000001001b */
[----:B------:R-:W0:Y:S01]  /*09b0*/  MUFU.RSQ R24, R17 ;  /* 0x0000001100187308 */ /* 0x000e220000001400 */
[----:B------:R-:W-:Y:S01]  /*09c0*/  FSEL R22, R22, R21, !P2 ;  /* 0x0000001516167208 */ /* 0x000fe20005000000 */
[----:B------:R-:W-:Y:S01]  /*09d0*/  FFMA.FTZ R21, R18, R23, 0.19988867640495300293 ;  /* 0x3e4caf9e12157423 */ /* 0x000fe20000010017 */
[----:B------:R-:W-:Y:S01]  /*09e0*/  PRMT R9, R9, 0x7632, R9 ;  /* 0x0000763209097816 */ /* 0x000fe20000000009 */
[----:B------:R-:W-:Y:S01]  /*09f0*/  FFMA.FTZ R27, R20, R27, 0.19988867640495300293 ;  /* 0x3e4caf9e141b7423 */ /* 0x000fe2000001001b */
[----:B------:R-:W-:Y:S01]  /*0a00*/  FSETP.GT.FTZ.AND P4, PT, |R2|, 8388608, PT ;  /* 0x4b0000000200780b */ /* 0x000fe20003f94200 */
[----:B------:R-:W-:Y:S01]  /*0a10*/  FFMA.FTZ R21, R18, R21, -0.25000196695327758789 ;  /* 0xbe80004212157423 */ /* 0x000fe20000010015 */
[----:B------:R-:W-:Y:S01]  /*0a20*/  SHF.L.U32 R9, R9, 0x10, RZ ;  /* 0x0000001009097819 */ /* 0x000fe200000006ff */
[----:B------:R-:W1:Y:S01]  /*0a30*/  MUFU.RSQ R23, R10 ;  /* 0x0000000a00177308 */ /* 0x000e620000001400 */
[----:B------:R-:W-:Y:S01]  /*0a40*/  FFMA.FTZ R27, R20, R27, -0.25000196695327758789 ;  /* 0xbe800042141b7423 */ /* 0x000fe2000001001b */
[----:B------:R-:W-:Y:S01]  /*0a50*/  FFMA.FTZ R21, R18, R21, 0.33333510160446166992 ;  /* 0x3eaaaae612157423 */ /* 0x000fe20000010015 */
[----:B------:R-:W-:-:S02]  /*0a60*/  ISETP.GE.U32.AND P2, PT, R12, 0x7f800000, PT ;  /* 0x7f8000000c00780c */ /* 0x000fc40003f46070 */
[----:B------:R-:W-:Y:S01]  /*0a70*/  FFMA.FTZ R27, R20, R27, 0.33333510160446166992 ;  /* 0x3eaaaae6141b7423 */ /* 0x000fe2000001001b */
[----:B------:R-:W-:Y:S01]  /*0a80*/  FFMA.FTZ R21, R18, R21, -0.5 ;  /* 0xbf00000012157423 */ /* 0x000fe20000010015 */
[----:B------:R-:W-:Y:S01]  /*0a90*/  I2FP.F32.S32 R14, R14 ;  /* 0x0000000e000e7245 */ /* 0x000fe20000201400 */
[----:B------:R2:W3:Y:S01]  /*0aa0*/  MUFU.RCP R19, R25 ;  /* 0x0000001900137308 */ /* 0x0004e20000001000 */
[----:B0-----:R-:W-:Y:S01]  /*0ab0*/  FFMA.FTZ R17, R17, R24, 1 ;  /* 0x3f80000011117423 */ /* 0x001fe20000010018 */
[----:B------:R-:W-:Y:S01]  /*0ac0*/  FFMA.FTZ R24, R9, R9, 1 ;  /* 0x3f80000009187423 */ /* 0x000fe20000010009 */
[C---:B------:R-:W-:Y:S01]  /*0ad0*/  FFMA.FTZ R27, R20.reuse, R27, -0.5 ;  /* 0xbf000000141b7423 */ /* 0x040fe2000001001b */
[----:B------:R-:W-:Y:S02]  /*0ae0*/  I2FP.F32.S32 R13, R13 ;  /* 0x0000000d000d7245 */ /* 0x000fe40000201400 */
[----:B------:R-:W-:Y:S01]  /*0af0*/  ISETP.GE.U32.AND P5, PT, R11, 0x7f800000, PT ;  /* 0x7f8000000b00780c */ /* 0x000fe20003fa6070 */
[----:B------:R-:W-:Y:S01]  /*0b00*/  FMUL.FTZ R27, R20, R27 ;  /* 0x0000001b141b7220 */ /* 0x000fe20000410000 */
[----:B------:R-:W0:Y:S01]  /*0b10*/  MUFU.RCP R17, R17 ;  /* 0x0000001100117308 */ /* 0x000e220000001000 */
[----:B-1----:R-:W-:Y:S01]  /*0b20*/  FFMA.FTZ R23, R10, R23, 1 ;  /* 0x3f8000000a177423 */ /* 0x002fe20000010017 */
[----:B--2---:R-:W-:Y:S01]  /*0b30*/  FMUL.FTZ R25, R18, R21 ;  /* 0x0000001512197220 */ /* 0x004fe20000410000 */
[----:B------:R-:W-:Y:S01]  /*0b40*/  FADD.FTZ R10, |R2|, -RZ ;  /* 0x800000ff020a7221 */ /* 0x000fe20000010200 */
[----:B------:R-:W-:Y:S01]  /*0b50*/  FFMA.FTZ R20, R20, R27, R20 ;  /* 0x0000001b14147223 */ /* 0x000fe20000010014 */
[----:B------:R-:W-:Y:S01]  /*0b60*/  FMUL.FTZ R13, R13, 1.1920928955078125e-07 ;  /* 0x340000000d0d7820 */ /* 0x000fe20000410000 */
[----:B------:R-:W-:Y:S01]  /*0b70*/  FFMA.FTZ R18, R18, R25, R18 ;  /* 0x0000001912127223 */ /* 0x000fe20000010012 */
[----:B------:R-:W-:Y:S01]  /*0b80*/  F2FP.BF16.F32.PACK_AB R15, R22, R15 ;  /* 0x0000000f160f723e */ /* 0x000fe200000010ff */
[----:B------:R1:W2:Y:S01]  /*0b90*/  MUFU.RSQ R21, R24 ;  /* 0x0000001800157308 */ /* 0x0002a20000001400 */
[----:B---3--:R-:W-:Y:S01]  /*0ba0*/  FMUL.FTZ R25, |R2|, R19 ;  /* 0x0000001302197220 */ /* 0x008fe20000410200 */
[----:B------:R-:W-:Y:S01]  /*0bb0*/  FMUL.FTZ R19, R14, 1.1920928955078125e-07 ;  /* 0x340000000e137820 */ /* 0x000fe20000410000 */
[----:B------:R-:W-:-:S02]  /*0bc0*/  FFMA.FTZ R13, R13, 0.69314718246459960938, R18 ;  /* 0x3f3172180d0d7823 */ /* 0x000fc40000010012 */
[----:B------:R-:W-:Y:S01]  /*0bd0*/  @!P4 FFMA.FTZ R10, |R2|, R25, |R2| ;  /* 0x00000019020ac223 */ /* 0x000fe20000010602 */
[----:B------:R-:W-:Y:S02]  /*0be0*/  FFMA.FTZ R20, R19, 0.69314718246459960938, R20 ;  /* 0x3f31721813147823 */ /* 0x000fe40000010014 */
[----:B------:R-:W3:Y:S01]  /*0bf0*/  MUFU.RCP R23, R23 ;  /* 0x0000001700177308 */ /* 0x000ee20000001000 */
[----:B------:R-:W-:Y:S01]  /*0c00*/  FADD.FTZ.RZ R14, R10, 1 ;  /* 0x3f8000000a0e7421 */ /* 0x000fe2000001c000 */
[----:B01----:R-:W-:Y:S06]  /*0c10*/  @!P2 BRA `(.L_x_624) ;  /* 0x000000000014a947 */ /* 0x003fec0003800000 */
[C---:B------:R-:W-:Y:S02]  /*0c20*/  ISETP.GE.AND P2, PT, R12.reuse, -0x407fffff, PT ;  /* 0xbf8000010c00780c */ /* 0x040fe40003f46270 */
[----:B------:R-:W-:-:S11]  /*0c30*/  FSETP.NEU.FTZ.AND P3, PT, R12, RZ, PT ;  /* 0x000000ff0c00720b */ /* 0x000fd60003f7d000 */
[----:B------:R-:W-:-:S05]  /*0c40*/  @P2 MOV R19, 0x7f800000 ;  /* 0x7f80000000132802 */ /* 0x000fca0000000f00 */
[----:B------:R-:W-:-:S05]  /*0c50*/  @P2 FFMA.FTZ R13, R12, R19, +INF ;  /* 0x7f8000000c0d2423 */ /* 0x000fca0000010013 */
[----:B------:R-:W-:-:S07]  /*0c60*/  FSEL R13, R13, -RZ, P3 ;  /* 0x800000ff0d0d7208 */ /* 0x000fce0001800000 */
.L_x_624:
[----:B------:R-:W-:Y:S05]  /*0c70*/  BSYNC B0 ;  /* 0x0000000000007941 */ /* 0x000fea0003800000 */
.L_x_623:
[----:B------:R-:W-:Y:S04]  /*0c80*/  BSSY B0, `(.L_x_625) ;  /* 0x0000007000007945 */ /* 0x000fe80003800000 */
[----:B------:R-:W-:Y:S05]  /*0c90*/  @!P5 BRA `(.L_x_626) ;  /* 0x000000000014d947 */ /* 0x000fea0003800000 */
[C---:B------:R-:W-:Y:S02]  /*0ca0*/  ISETP.GE.AND P2, PT, R11.reuse, -0x407fffff, PT ;  /* 0xbf8000010b00780c */ /* 0x040fe40003f46270 */
[----:B------:R-:W-:-:S11]  /*0cb0*/  FSETP.NEU.FTZ.AND P3, PT, R11, RZ, PT ;  /* 0x000000ff0b00720b */ /* 0x000fd60003f7d000 */
[----:B------:R-:W-:-:S05]  /*0cc0*/  @P2 MOV R12, 0x7f800000 ;  /* 0x7f800000000c2802 */ /* 0x000fca0000000f00 */
[----:B------:R-:W-:-:S05]  /*0cd0*/  @P2 FFMA.FTZ R20, R11, R12, +INF ;  /* 0x7f8000000b142423 */ /* 0x000fca000001000c */
[----:B------:R-:W-:-:S07]  /*0ce0*/  FSEL R20, R20, -RZ, P3 ;  /* 0x800000ff14147208 */ /* 0x000fce0001800000 */
.L_x_626:
[----:B------:R-:W-:Y:S05]  /*0cf0*/  BSYNC B0 ;  /* 0x0000000000007941 */ /* 0x000fea0003800000 */
.L_x_625:
[----:B--2---:R-:W-:Y:S01]  /*0d00*/  FFMA.FTZ R18, R24, R21, 1 ;  /* 0x3f80000018127423 */ /* 0x004fe20000010015 */
[C---:B------:R-:W-:Y:S01]  /*0d10*/  FSETP.GT.FTZ.AND P2, PT, |R4|.reuse, 8388608, PT ;  /* 0x4b0000000400780b */ /* 0x040fe20003f54200 */
[C---:B---3--:R-:W-:Y:S01]  /*0d20*/  FMUL.FTZ R23, |R4|.reuse, R23 ;  /* 0x0000001704177220 */ /* 0x048fe20000410200 */
[----:B------:R-:W-:Y:S01]  /*0d30*/  MOV R21, R13 ;  /* 0x0000000d00157202 */ /* 0x000fe20000000f00 */
[----:B------:R-:W-:Y:S01]  /*0d40*/  FADD.FTZ R11, |R4|, -RZ ;  /* 0x800000ff040b7221 */ /* 0x000fe20000010200 */
[----:B------:R-:W-:Y:S01]  /*0d50*/  FSETP.GT.FTZ.AND P3, PT, |R0|, 8388608, PT ;  /* 0x4b0000000000780b */ /* 0x000fe20003f74200 */
[----:B------:R-:W0:Y:S01]  /*0d60*/  MUFU.RCP R18, R18 ;  /* 0x0000001200127308 */ /* 0x000e220000001000 */
[----:B------:R-:W-:Y:S01]  /*0d70*/  IADD3 R14, R14, -0x3f400000, RZ ;  /* 0xc0c000000e0e7810 */ /* 0x000fe20007ffe0ff */
[----:B------:R-:W-:Y:S01]  /*0d80*/  @P1 FADD.FTZ R21, R21, 0.69314718246459960938 ;  /* 0x3f31721815151421 */ /* 0x000fe20000010000 */
[----:B------:R-:W-:Y:S01]  /*0d90*/  FSETP.GT.FTZ.AND P1, PT, |R9|, 8388608, PT ;  /* 0x4b0000000900780b */ /* 0x000fe20003f34200 */
[----:B------:R-:W-:Y:S01]  /*0da0*/  FMUL.FTZ R17, |R0|, R17 ;  /* 0x0000001100117220 */ /* 0x000fe20000410200 */
[----:B------:R-:W-:Y:S01]  /*0db0*/  LOP3.LUT R13, R14, 0xff800000, RZ, 0xc0, !PT ;  /* 0xff8000000e0d7812 */ /* 0x000fe200078ec0ff */
[----:B------:R-:W-:Y:S01]  /*0dc0*/  FADD.FTZ R12, |R0|, -RZ ;  /* 0x800000ff000c7221 */ /* 0x000fe20000010200 */
[----:B------:R-:W-:Y:S01]  /*0dd0*/  @P0 FADD.FTZ R20, R20, 0.69314718246459960938 ;  /* 0x3f31721814140421 */ /* 0x000fe20000010000 */
[----:B------:R-:W-:Y:S01]  /*0de0*/  @!P2 FFMA.FTZ R11, |R4|, R23, |R4| ;  /* 0x00000017040ba223 */ /* 0x000fe20000010604 */
[----:B------:R-:W-:Y:S01]  /*0df0*/  IADD3 R14, -R13, 0x40800000, RZ ;  /* 0x408000000d0e7810 */ /* 0x000fe20007ffe1ff */
[----:B------:R-:W-:Y:S01]  /*0e00*/  BSSY B0, `(.L_x_627) ;  /* 0x000004c000007945 */ /* 0x000fe20003800000 */
[----:B------:R-:W-:Y:S01]  /*0e10*/  IADD3 R22, R10, -R13, RZ ;  /* 0x8000000d0a167210 */ /* 0x000fe20007ffe0ff */
[----:B------:R-:W-:Y:S01]  /*0e20*/  @!P3 FFMA.FTZ R12, |R0|, R17, |R0| ;  /* 0x00000011000cb223 */ /* 0x000fe20000010600 */
[----:B------:R-:W-:Y:S01]  /*0e30*/  FADD.FTZ.RZ R17, R11, 1 ;  /* 0x3f8000000b117421 */ /* 0x000fe2000001c000 */
[----:B------:R-:W-:Y:S01]  /*0e40*/  FFMA.FTZ R19, R14, R7, -1 ;  /* 0xbf8000000e137423 */ /* 0x000fe20000010007 */
[C---:B------:R-:W-:Y:S01]  /*0e50*/  FADD.FTZ R14, |R9|.reuse, -RZ ;  /* 0x800000ff090e7221 */ /* 0x040fe20000010200 */
[----:B------:R-:W-:Y:S01]  /*0e60*/  FSETP.GTU.FTZ.AND P5, PT, |R8|, +INF , PT ;  /* 0x7f8000000800780b */ /* 0x000fe20003fbc200 */
[----:B0-----:R-:W-:Y:S01]  /*0e70*/  FMUL.FTZ R18, |R9|, R18 ;  /* 0x0000001209127220 */ /* 0x001fe20000410200 */
[----:B------:R-:W-:Y:S01]  /*0e80*/  LOP3.LUT R8, R21, 0x80000000, R8, 0xb8, !PT ;  /* 0x8000000015087812 */ /* 0x000fe200078eb808 */
[----:B------:R-:W-:Y:S01]  /*0e90*/  FADD.FTZ R22, R22, R19 ;  /* 0x0000001316167221 */ /* 0x000fe20000010000 */
[----:B------:R-:W-:Y:S01]  /*0ea0*/  FSETP.GTU.FTZ.AND P0, PT, |R6|, +INF , PT ;  /* 0x7f8000000600780b */ /* 0x000fe20003f1c200 */
[----:B------:R-:W-:Y:S01]  /*0eb0*/  @!P1 FFMA.FTZ R14, |R9|, R18, |R9| ;  /* 0x00000012090e9223 */ /* 0x000fe20000010609 */
[----:B------:R-:W-:Y:S01]  /*0ec0*/  IADD3 R18, R17, -0x3f400000, RZ ;  /* 0xc0c0000011127810 */ /* 0x000fe20007ffe0ff */
[----:B------:R-:W-:Y:S01]  /*0ed0*/  FADD.FTZ.RZ R19, R12, 1 ;  /* 0x3f8000000c137421 */ /* 0x000fe2000001c000 */
[----:B------:R-:W-:Y:S01]  /*0ee0*/  LOP3.LUT R17, R20, 0x80000000, R6, 0xb8, !PT ;  /* 0x8000000014117812 */ /* 0x000fe200078eb806 */
[----:B------:R-:W-:Y:S01]  /*0ef0*/  FADD.FTZ.RZ R6, R14, 1 ;  /* 0x3f8000000e067421 */ /* 0x000fe2000001c000 */
[----:B------:R-:W-:-:S02]  /*0f00*/  LOP3.LUT R18, R18, 0xff800000, RZ, 0xc0, !PT ;  /* 0xff80000012127812 */ /* 0x000fc400078ec0ff */
[----:B------:R-:W-:Y:S01]  /*0f10*/  FSEL R8, R8, R21, !P5 ;  /* 0x0000001508087208 */ /* 0x000fe20006800000 */
[----:B------:R-:W-:Y:S01]  /*0f20*/  FFMA.FTZ R21, R22, -R5, 0.10546888411045074463 ;  /* 0x3dd8001216157423 */ /* 0x000fe20000010805 */
[----:B------:R-:W-:Y:S02]  /*0f30*/  FSEL R17, R17, R20, !P0 ;  /* 0x0000001411117208 */ /* 0x000fe40004000000 */
[----:B------:R-:W-:Y:S01]  /*0f40*/  IADD3 R20, -R18, 0x40800000, RZ ;  /* 0x4080000012147810 */ /* 0x000fe20007ffe1ff */
[----:B------:R-:W-:Y:S01]  /*0f50*/  FFMA.FTZ R23, R22, R21, -0.13229703903198242188 ;  /* 0xbe0778e016177423 */ /* 0x000fe20000010015 */
[----:B------:R-:W-:Y:S02]  /*0f60*/  IADD3 R21, R6, -0x3f400000, RZ ;  /* 0xc0c0000006157810 */ /* 0x000fe40007ffe0ff */
[----:B------:R-:W-:Y:S01]  /*0f70*/  IADD3 R19, R19, -0x3f400000, RZ ;  /* 0xc0c0000013137810 */ /* 0x000fe20007ffe0ff */
[----:B------:R-:W-:Y:S01]  /*0f80*/  FFMA.FTZ R25, R20, R7, -1 ;  /* 0xbf80000014197423 */ /* 0x000fe20000010007 */
[----:B------:R-:W-:Y:S01]  /*0f90*/  IADD3 R6, R11, -R18, RZ ;  /* 0x800000120b067210 */ /* 0x000fe20007ffe0ff */
[----:B------:R-:W-:Y:S01]  /*0fa0*/  FFMA.FTZ R23, R22, R23, 0.14491446316242218018 ;  /* 0x3e14647516177423 */ /* 0x000fe20000010017 */
[----:B------:R-:W-:-:S02]  /*0fb0*/  LOP3.LUT R19, R19, 0xff800000, RZ, 0xc0, !PT ;  /* 0xff80000013137812 */ /* 0x000fc400078ec0ff */
[----:B------:R-:W-:Y:S01]  /*0fc0*/  LOP3.LUT R21, R21, 0xff800000, RZ, 0xc0, !PT ;  /* 0xff80000015157812 */ /* 0x000fe200078ec0ff */
[----:B------:R-:W-:Y:S01]  /*0fd0*/  FADD.FTZ R6, R6, R25 ;  /* 0x0000001906067221 */ /* 0x000fe20000010000 */
[----:B------:R-:W-:Y:S01]  /*0fe0*/  IADD3 R24, -R19, 0x40800000, RZ ;  /* 0x4080000013187810 */ /* 0x000fe20007ffe1ff */
[----:B------:R-:W-:Y:S01]  /*0ff0*/  FFMA.FTZ R23, R22, R23, -0.16641564667224884033 ;  /* 0xbe2a68dd16177423 */ /* 0x000fe20000010017 */
[----:B------:R-:W-:Y:S01]  /*1000*/  IADD3 R20, R12, -R19, RZ ;  /* 0x800000130c147210 */ /* 0x000fe20007ffe0ff */
[----:B------:R-:W-:Y:S01]  /*1010*/  FFMA.FTZ R25, R6, -R5, 0.10546888411045074463 ;  /* 0x3dd8001206197423 */ /* 0x000fe20000010805 */
[----:B------:R-:W-:Y:S01]  /*1020*/  ISETP.GE.U32.AND P0, PT, R10, 0x7f800000, PT ;  /* 0x7f8000000a00780c */ /* 0x000fe20003f06070 */
[----:B------:R-:W-:Y:S01]  /*1030*/  FFMA.FTZ R27, R24, R7, -1 ;  /* 0xbf800000181b7423 */ /* 0x000fe20000010007 */
[----:B------:R-:W-:Y:S01]  /*1040*/  IADD3 R24, -R21, 0x40800000, RZ ;  /* 0x4080000015187810 */ /* 0x000fe20007ffe1ff */
[----:B------:R-:W-:Y:S01]  /*1050*/  FFMA.FTZ R25, R6, R25, -0.13229703903198242188 ;  /* 0xbe0778e006197423 */ /* 0x000fe20000010019 */
[----:B------:R-:W-:Y:S01]  /*1060*/  FFMA.FTZ R23, R22, R23, 0.19988867640495300293 ;  /* 0x3e4caf9e16177423 */ /* 0x000fe20000010017 */
[----:B------:R-:W-:Y:S01]  /*1070*/  FADD.FTZ R20, R20, R27 ;  /* 0x0000001b14147221 */ /* 0x000fe20000010000 */
[----:B------:R-:W-:Y:S01]  /*1080*/  I2FP.F32.S32 R13, R13 ;  /* 0x0000000d000d7245 */ /* 0x000fe20000201400 */
[----:B------:R-:W-:Y:S01]  /*1090*/  FFMA.FTZ R25, R6, R25, 0.14491446316242218018 ;  /* 0x3e14647506197423 */ /* 0x000fe20000010019 */
[----:B------:R-:W-:Y:S01]  /*10a0*/  FFMA.FTZ R7, R24, R7, -1 ;  /* 0xbf80000018077423 */ /* 0x000fe20000010007 */
[----:B------:R-:W-:Y:S01]  /*10b0*/  IADD3 R24, R14, -R21, RZ ;  /* 0x800000150e187210 */ /* 0x000fe20007ffe0ff */
[----:B------:R-:W-:Y:S01]  /*10c0*/  FFMA.FTZ R23, R22, R23, -0.25000196695327758789 ;  /* 0xbe80004216177423 */ /* 0x000fe20000010017 */
[----:B------:R-:W-:Y:S01]  /*10d0*/  FFMA.FTZ R25, R6, R25, -0.16641564667224884033 ;  /* 0xbe2a68dd06197423 */ /* 0x000fe20000010019 */
[----:B------:R-:W-:-:S02]  /*10e0*/  FMUL.FTZ R13, R13, 1.1920928955078125e-07 ;  /* 0x340000000d0d7820 */ /* 0x000fc40000410000 */
[----:B------:R-:W-:Y:S01]  /*10f0*/  FFMA.FTZ R23, R22, R23, 0.33333510160446166992 ;  /* 0x3eaaaae616177423 */ /* 0x000fe20000010017 */
[----:B------:R-:W-:Y:S01]  /*1100*/  FADD.FTZ R24, R24, R7 ;  /* 0x0000000718187221 */ /* 0x000fe20000010000 */
[----:B------:R-:W-:Y:S01]  /*1110*/  FFMA.FTZ R25, R6, R25, 0.19988867640495300293 ;  /* 0x3e4caf9e06197423 */ /* 0x000fe20000010019 */
[----:B------:R-:W-:Y:S01]  /*1120*/  FFMA.FTZ R7, R20, -R5, 0.10546888411045074463 ;  /* 0x3dd8001214077423 */ /* 0x000fe20000010805 */
[----:B------:R-:W-:Y:S01]  /*1130*/  FFMA.FTZ R23, R22, R23, -0.5 ;  /* 0xbf00000016177423 */ /* 0x000fe20000010017 */
[----:B------:R-:W-:Y:S01]  /*1140*/  FFMA.FTZ R5, R24, -R5, 0.10546888411045074463 ;  /* 0x3dd8001218057423 */ /* 0x000fe20000010805 */
[----:B------:R-:W-:Y:S01]  /*1150*/  FFMA.FTZ R25, R6, R25, -0.25000196695327758789 ;  /* 0xbe80004206197423 */ /* 0x000fe20000010019 */
[----:B------:R-:W-:Y:S01]  /*1160*/  FFMA.FTZ R7, R20, R7, -0.13229703903198242188 ;  /* 0xbe0778e014077423 */ /* 0x000fe20000010007 */
[----:B------:R-:W-:Y:S01]  /*1170*/  FMUL.FTZ R23, R22, R23 ;  /* 0x0000001716177220 */ /* 0x000fe20000410000 */
[----:B------:R-:W-:Y:S01]  /*1180*/  FFMA.FTZ R5, R24, R5, -0.13229703903198242188 ;  /* 0xbe0778e018057423 */ /* 0x000fe20000010005 */
[----:B------:R-:W-:Y:S01]  /*1190*/  FFMA.FTZ R25, R6, R25, 0.33333510160446166992 ;  /* 0x3eaaaae606197423 */ /* 0x000fe20000010019 */
[----:B------:R-:W-:Y:S01]  /*11a0*/  FFMA.FTZ R7, R20, R7, 0.14491446316242218018 ;  /* 0x3e14647514077423 */ /* 0x000fe20000010007 */
[----:B------:R-:W-:Y:S01]  /*11b0*/  FFMA.FTZ R22, R22, R23, R22 ;  /* 0x0000001716167223 */ /* 0x000fe20000010016 */
[----:B------:R-:W-:Y:S01]  /*11c0*/  FFMA.FTZ R23, R24, R5, 0.14491446316242218018 ;  /* 0x3e14647518177423 */ /* 0x000fe20000010005 */
[----:B------:R-:W-:Y:S01]  /*11d0*/  FFMA.FTZ R25, R6, R25, -0.5 ;  /* 0xbf00000006197423 */ /* 0x000fe20000010019 */
[----:B------:R-:W-:Y:S01]  /*11e0*/  FFMA.FTZ R7, R20, R7, -0.16641564667224884033 ;  /* 0xbe2a68dd14077423 */ /* 0x000fe20000010007 */
[----:B------:R-:W-:-:S02]  /*11f0*/  FFMA.FTZ R22, R13, 0.69314718246459960938, R22 ;  /* 0x3f3172180d167823 */ /* 0x000fc40000010016 */
[----:B------:R-:W-:Y:S01]  /*1200*/  FMUL.FTZ R5, R6, R25 ;  /* 0x0000001906057220 */ /* 0x000fe20000410000 */
[----:B------:R-:W-:Y:S01]  /*1210*/  FFMA.FTZ R7, R20, R7, 0.19988867640495300293 ;  /* 0x3e4caf9e14077423 */ /* 0x000fe20000010007 */
[----:B------:R-:W-:Y:S02]  /*1220*/  FFMA.FTZ R25, R24, R23, -0.16641564667224884033 ;  /* 0xbe2a68dd18197423 */ /* 0x000fe40000010017 */
[----:B------:R-:W-:Y:S01]  /*1230*/  FFMA.FTZ R5, R6, R5, R6 ;  /* 0x0000000506057223 */ /* 0x000fe20000010006 */
[----:B------:R-:W-:Y:S01]  /*1240*/  FFMA.FTZ R23, R20, R7, -0.25000196695327758789 ;  /* 0xbe80004214177423 */ /* 0x000fe20000010007 */
[----:B------:R-:W-:Y:S01]  /*1250*/  FFMA.FTZ R25, R24, R25, 0.19988867640495300293 ;  /* 0x3e4caf9e18197423 */ /* 0x000fe20000010019 */
[----:B------:R-:W-:Y:S06]  /*1260*/  @!P0 BRA `(.L_x_628) ;  /* 0x0000000000148947 */ /* 0x000fec0003800000 */
[C---:B------:R-:W-:Y:S02]  /*1270*/  ISETP.GE.AND P0, PT, R10.reuse, -0x407fffff, PT ;  /* 0xbf8000010a00780c */ /* 0x040fe40003f06270 */
[----:B------:R-:W-:-:S11]  /*1280*/  FSETP.NEU.FTZ.AND P5, PT, R10, RZ, PT ;  /* 0x000000ff0a00720b */ /* 0x000fd60003fbd000 */
[----:B------:R-:W-:-:S05]  /*1290*/  @P0 MOV R7, 0x7f800000 ;  /* 0x7f80000000070802 */ /* 0x000fca0000000f00 */
[----:B------:R-:W-:-:S05]  /*12a0*/  @P0 FFMA.FTZ R22, R10, R7, +INF ;  /* 0x7f8000000a160423 */ /* 0x000fca0000010007 */
[----:B------:R-:W-:-:S07]  /*12b0*/  FSEL R22, R22, -RZ, P5 ;  /* 0x800000ff16167208 */ /* 0x000fce0002800000 */
.L_x_628:
[----:B------:R-:W-:Y:S05]  /*12c0*/  BSYNC B0 ;  /* 0x0000000000007941 */ /* 0x000fea0003800000 */
.L_x_627:
[----:B------:R-:W0:Y:S01]  /*12d0*/  LDC.64 R6, c[0x0][0x218] ;  /* 0x00008600ff067b82 */ /* 0x000e220000000a00 */
[----:B------:R-:W-:Y:S01]  /*12e0*/  FFMA.FTZ R25, R24, R25, -0.25000196695327758789 ;  /* 0xbe80004218197423 */ /* 0x000fe20000010019 */
[----:B------:R-:W-:Y:S01]  /*12f0*/  ISETP.GE.U32.AND P6, PT, R11, 0x7f800000, PT ;  /* 0x7f8000000b00780c */ /* 0x000fe20003fc6070 */
[----:B------:R-:W-:Y:S01]  /*1300*/  FFMA.FTZ R23, R20, R23, 0.33333510160446166992 ;  /* 0x3eaaaae614177423 */ /* 0x000fe20000010017 */
[----:B------:R-:W-:Y:S01]  /*1310*/  I2FP.F32.S32 R18, R18 ;  /* 0x0000001200127245 */ /* 0x000fe20000201400 */
[----:B------:R-:W-:Y:S01]  /*1320*/  FFMA.FTZ R25, R24, R25, 0.33333510160446166992 ;  /* 0x3eaaaae618197423 */ /* 0x000fe20000010019 */
[----:B------:R-:W-:Y:S01]  /*1330*/  I2FP.F32.S32 R19, R19 ;  /* 0x0000001300137245 */ /* 0x000fe20000201400 */
[----:B------:R-:W-:Y:S01]  /*1340*/  FFMA.FTZ R23, R20, R23, -0.5 ;  /* 0xbf00000014177423 */ /* 0x000fe20000010017 */
[----:B------:R-:W-:Y:S01]  /*1350*/  I2FP.F32.S32 R21, R21 ;  /* 0x0000001500157245 */ /* 0x000fe20000201400 */
[----:B------:R-:W-:Y:S01]  /*1360*/  FFMA.FTZ R25, R24, R25, -0.5 ;  /* 0xbf00000018197423 */ /* 0x000fe20000010019 */
[----:B------:R-:W-:Y:S01]  /*1370*/  FMUL.FTZ R18, R18, 1.1920928955078125e-07 ;  /* 0x3400000012127820 */ /* 0x000fe20000410000 */
[----:B------:R-:W-:Y:S01]  /*1380*/  FMUL.FTZ R23, R20, R23 ;  /* 0x0000001714177220 */ /* 0x000fe20000410000 */
[----:B------:R-:W-:Y:S01]  /*1390*/  BSSY B0, `(.L_x_629) ;  /* 0x000000f000007945 */ /* 0x000fe20003800000 */
[----:B------:R-:W-:Y:S01]  /*13a0*/  FMUL.FTZ R25, R24, R25 ;  /* 0x0000001918197220 */ /* 0x000fe20000410000 */
[----:B------:R-:W-:Y:S01]  /*13b0*/  ISETP.GE.U32.AND P0, PT, R12, 0x7f800000, PT ;  /* 0x7f8000000c00780c */ /* 0x000fe20003f06070 */
[----:B------:R-:W-:Y:S01]  /*13c0*/  FFMA.FTZ R20, R20, R23, R20 ;  /* 0x0000001714147223 */ /* 0x000fe20000010014 */
[----:B------:R-:W-:Y:S01]  /*13d0*/  ISETP.GE.U32.AND P5, PT, R14, 0x7f800000, PT ;  /* 0x7f8000000e00780c */ /* 0x000fe20003fa6070 */
[----:B------:R-:W-:Y:S01]  /*13e0*/  FFMA.FTZ R24, R24, R25, R24 ;  /* 0x0000001918187223 */ /* 0x000fe20000010018 */
[----:B------:R-:W-:Y:S01]  /*13f0*/  FMUL.FTZ R19, R19, 1.1920928955078125e-07 ;  /* 0x3400000013137820 */ /* 0x000fe20000410000 */
[----:B------:R-:W-:Y:S01]  /*1400*/  FMUL.FTZ R21, R21, 1.1920928955078125e-07 ;  /* 0x3400000015157820 */ /* 0x000fe20000410000 */
[----:B------:R-:W-:Y:S01]  /*1410*/  FFMA.FTZ R5, R18, 0.69314718246459960938, R5 ;  /* 0x3f31721812057823 */ /* 0x000fe20000010005 */
[----:B------:R-:W-:Y:S08]  /*1420*/  @!P6 BRA `(.L_x_630) ;  /* 0x000000000014e947 */ /* 0x000ff00003800000 */
[----:B------:R-:W-:-:S13]  /*1430*/  ISETP.GE.AND P6, PT, R11, -0x407fffff, PT ;  /* 0xbf8000010b00780c */ /* 0x000fda0003fc6270 */
[----:B------:R-:W-:-:S05]  /*1440*/  @P6 MOV R10, 0x7f800000 ;  /* 0x7f800000000a6802 */ /* 0x000fca0000000f00 */
[C---:B------:R-:W-:Y:S01]  /*1450*/  @P6 FFMA.FTZ R5, R11.reuse, R10, +INF ;  /* 0x7f8000000b056423 */ /* 0x040fe2000001000a */
[----:B------:R-:W-:-:S04]  /*1460*/  FSETP.NEU.FTZ.AND P6, PT, R11, RZ, PT ;  /* 0x000000ff0b00720b */ /* 0x000fc80003fdd000 */
[----:B------:R-:W-:-:S09]  /*1470*/  FSEL R5, R5, -RZ, P6 ;  /* 0x800000ff05057208 */ /* 0x000fd20003000000 */
.L_x_630:
[----:B------:R-:W-:Y:S05]  /*1480*/  BSYNC B0 ;  /* 0x0000000000007941 */ /* 0x000fea0003800000 */
.L_x_629:
[----:B------:R-:W-:Y:S01]  /*1490*/  BSSY B0, `(.L_x_631) ;  /* 0x0000009000007945 */ /* 0x000fe20003800000 */
[----:B------:R-:W-:Y:S01]  /*14a0*/  FFMA.FTZ R21, R21, 0.69314718246459960938, R24 ;  /* 0x3f31721815157823 */ /* 0x000fe20000010018 */
[----:B------:R-:W-:Y:S02]  /*14b0*/  FFMA.FTZ R19, R19, 0.69314718246459960938, R20 ;  /* 0x3f31721813137823 */ /* 0x000fe40000010014 */
[----:B------:R-:W-:Y:S05]  /*14c0*/  @!P0 BRA `(.L_x_632) ;  /* 0x0000000000148947 */ /* 0x000fea0003800000 */
[C---:B------:R-:W-:Y:S02]  /*14d0*/  ISETP.GE.AND P0, PT, R12.reuse, -0x407fffff, PT ;  /* 0xbf8000010c00780c */ /* 0x040fe40003f06270 */
[----:B------:R-:W-:-:S11]  /*14e0*/  FSETP.NEU.FTZ.AND P6, PT, R12, RZ, PT ;  /* 0x000000ff0c00720b */ /* 0x000fd60003fdd000 */
[----:B------:R-:W-:-:S05]  /*14f0*/  @P0 MOV R11, 0x7f800000 ;  /* 0x7f800000000b0802 */ /* 0x000fca0000000f00 */
[----:B------:R-:W-:-:S05]  /*1500*/  @P0 FFMA.FTZ R19, R12, R11, +INF ;  /* 0x7f8000000c130423 */ /* 0x000fca000001000b */
[----:B------:R-:W-:-:S07]  /*1510*/  FSEL R19, R19, -RZ, P6 ;  /* 0x800000ff13137208 */ /* 0x000fce0003000000 */
.L_x_632:
[----:B------:R-:W-:Y:S05]  /*1520*/  BSYNC B0 ;  /* 0x0000000000007941 */ /* 0x000fea0003800000 */
.L_x_631:
[----:B------:R-:W-:Y:S04]  /*1530*/  BSSY B0, `(.L_x_633) ;  /* 0x0000007000007945 */ /* 0x000fe80003800000 */
[----:B------:R-:W-:Y:S05]  /*1540*/  @!P5 BRA `(.L_x_634) ;  /* 0x000000000014d947 */ /* 0x000fea0003800000 */
[C---:B------:R-:W-:Y:S02]  /*1550*/  ISETP.GE.AND P0, PT, R14.reuse, -0x407fffff, PT ;  /* 0xbf8000010e00780c */ /* 0x040fe40003f06270 */
[----:B------:R-:W-:-:S11]  /*1560*/  FSETP.NEU.FTZ.AND P5, PT, R14, RZ, PT ;  /* 0x000000ff0e00720b */ /* 0x000fd60003fbd000 */
[----:B------:R-:W-:-:S05]  /*1570*/  @P0 MOV R11, 0x7f800000 ;  /* 0x7f800000000b0802 */ /* 0x000fca0000000f00 */
[----:B------:R-:W-:-:S05]  /*1580*/  @P0 FFMA.FTZ R21, R14, R11, +INF ;  /* 0x7f8000000e150423 */ /* 0x000fca000001000b */
[----:B------:R-:W-:-:S07]  /*1590*/  FSEL R21, R21, -RZ, P5 ;  /* 0x800000ff15157208 */ /* 0x000fce0002800000 */
.L_x_634:
[----:B------:R-:W-:Y:S05]  /*15a0*/  BSYNC B0 ;  /* 0x0000000000007941 */ /* 0x000fea0003800000 */
.L_x_633:
[----:B------:R-:W-:Y:S01]  /*15b0*/  @P4 FADD.FTZ R22, R22, 0.69314718246459960938 ;  /* 0x3f31721816164421 */ /* 0x000fe20000010000 */
[----:B------:R-:W-:Y:S01]  /*15c0*/  @P2 FADD.FTZ R5, R5, 0.69314718246459960938 ;  /* 0x3f31721805052421 */ /* 0x000fe20000010000 */
[----:B------:R-:W-:Y:S01]  /*15d0*/  @P3 FADD.FTZ R19, R19, 0.69314718246459960938 ;  /* 0x3f31721813133421 */ /* 0x000fe20000010000 */
[----:B------:R-:W-:Y:S01]  /*15e0*/  @P1 FADD.FTZ R21, R21, 0.69314718246459960938 ;  /* 0x3f31721815151421 */ /* 0x000fe20000010000 */
[----:B------:R-:W-:Y:S01]  /*15f0*/  FSETP.GTU.FTZ.AND P6, PT, |R2|, +INF , PT ;  /* 0x7f8000000200780b */ /* 0x000fe20003fdc200 */
[----:B0-----:R-:W-:Y:S01]  /*1600*/  IMAD.WIDE.U32 R6, R16, 0x2, R6 ;  /* 0x0000000210067825 */ /* 0x001fe200078e0006 */
[----:B------:R-:W-:Y:S02]  /*1610*/  FSETP.GTU.FTZ.AND P0, PT, |R0|, +INF , PT ;  /* 0x7f8000000000780b */ /* 0x000fe40003f1c200 */
[----:B------:R-:W-:Y:S02]  /*1620*/  FSETP.GTU.FTZ.AND P5, PT, |R4|, +INF , PT ;  /* 0x7f8000000400780b */ /* 0x000fe40003fbc200 */
[----:B------:R-:W-:Y:S01]  /*1630*/  FSETP.GTU.FTZ.AND P1, PT, |R9|, +INF , PT ;  /* 0x7f8000000900780b */ /* 0x000fe20003f3c200 */
[----:B------:R-:W-:Y:S01]  /*1640*/  IMAD.WIDE R6, R3, 0x4, R6 ;  /* 0x0000000403067825 */ /* 0x000fe200078e0206 */
[----:B------:R-:W-:-:S02]  /*1650*/  LOP3.LUT R2, R22, 0x80000000, R2, 0xb8, !PT ;  /* 0x8000000016027812 */ /* 0x000fc400078eb802 */
[----:B------:R-:W-:Y:S02]  /*1660*/  LOP3.LUT R4, R5, 0x80000000, R4, 0xb8, !PT ;  /* 0x8000000005047812 */ /* 0x000fe400078eb804 */
[----:B------:R-:W-:Y:S01]  /*1670*/  LOP3.LUT R0, R19, 0x80000000, R0, 0xb8, !PT ;  /* 0x8000000013007812 */ /* 0x000fe200078eb800 */
[----:B------:R-:W-:Y:S01]  /*1680*/  STG.E desc[UR4][R6.64], R15 ;  /* 0x0000000f06007986 */ /* 0x000fe2000c101904 */
[----:B------:R-:W-:Y:S02]  /*1690*/  LOP3.LUT R9, R21, 0x80000000, R9, 0xb8, !PT ;  /* 0x8000000015097812 */ /* 0x000fe400078eb809 */
[----:B------:R-:W-:Y:S02]  /*16a0*/  FSEL R2, R2, R22, !P6 ;  /* 0x0000001602027208 */ /* 0x000fe40007000000 */
[----:B------:R-:W-:Y:S02]  /*16b0*/  FSEL R5, R4, R5, !P5 ;  /* 0x0000000504057208 */ /* 0x000fe40006800000 */
[----:B------:R-:W-:-:S02]  /*16c0*/  FSEL R0, R0, R19, !P0 ;  /* 0x0000001300007208 */ /* 0x000fc40004000000 */
[----:B------:R-:W-:Y:S02]  /*16d0*/  FSEL R9, R9, R21, !P1 ;  /* 0x0000001509097208 */ /* 0x000fe40004800000 */
[----:B------:R-:W-:Y:S02]  /*16e0*/  F2FP.BF16.F32.PACK_AB R17, R17, R8 ;  /* 0x000000081111723e */ /* 0x000fe400000010ff */
[----:B------:R-:W-:Y:S02]  /*16f0*/  F2FP.BF16.F32.PACK_AB R3, R5, R2 ;  /* 0x000000020503723e */ /* 0x000fe400000010ff */
[----:B------:R-:W-:Y:S01]  /*1700*/  F2FP.BF16.F32.PACK_AB R9, R9, R0 ;  /* 0x000000000909723e */ /* 0x000fe200000010ff */
[----:B------:R-:W-:Y:S04]  /*1710*/  STG.E desc[UR4][R6.64+0x200], R17 ;  /* 0x0002001106007986 */ /* 0x000fe8000c101904 */
[----:B------:R-:W-:Y:S04]  /*1720*/  STG.E desc[UR4][R6.64+0x400], R3 ;  /* 0x0004000306007986 */ /* 0x000fe8000c101904 */
[----:B------:R-:W-:Y:S01]  /*1730*/  STG.E desc[UR4][R6.64+0x600], R9 ;  /* 0x0006000906007986 */ /* 0x000fe2000c101904 */
[----:B------:R-:W-:Y:S05]  /*1740*/  EXIT ;  /* 0x000000000000794d */ /* 0x000fea0003800000 */
.L_x_618:
[----:B------:R-:W0:Y:S01]  /*1750*/  S2R R18, SR_TID.X ;  /* 0x0000000000127919 */ /* 0x000e220000002100 */
[----:B------:R-:W-:Y:S02]  /*1760*/  PRMT R0, RZ, 0x7610, R0 ;  /* 0x00007610ff007816 */ /* 0x000fe40000000000 */
[----:B0-----:R-:W-:Y:S02]  /*1770*/  ISETP.GE.AND P0, PT, R18, R17, PT ;  /* 0x000000111200720c */ /* 0x001fe40003f06270 */
[----:B------:R-:W-:-:S11]  /*1780*/  MOV R25, R18 ;  /* 0x0000001200197202 */ /* 0x000fd60000000f00 */
[----:B------:R-:W-:Y:S01]  /*1790*/  @!P0 IADD3 R20, R16, R25, RZ ;  /* 0x0000001910148210 */ /* 0x000fe20007ffe0ff */
[----:B------:R-:W0:Y:S01]  /*17a0*/  @!P0 LDC.64 R12, c[0x0][0x220] ;  /* 0x00008800ff0c8b82 */ /* 0x000e220000000a00 */
[----:B------:R-:W-:-:S04]  /*17b0*/  @!P0 IADD3 R25, R25, 0x80, RZ ;  /* 0x0000008019198810 */ /* 0x000fc80007ffe0ff */
[----:B------:R-:W-:-:S13]  /*17c0*/  ISETP.GE.AND P6, PT, R25, R17, PT ;  /* 0x000000111900720c */ /* 0x000fda0003fc6270 */
[----:B------:R-:W-:Y:S01]  /*17d0*/  @!P6 IADD3 R5, R16, R25, RZ ;  /* 0x000000191005e210 */ /* 0x000fe20007ffe0ff */
[----:B------:R-:W1:Y:S01]  /*17e0*/  @!P6 LDC.64 R2, c[0x0][0x220] ;  /* 0x00008800ff02eb82 */ /* 0x000e620000000a00 */
[----:B------:R-:W-:-:S04]  /*17f0*/  @!P6 IADD3 R25, R25, 0x80, RZ ;  /* 0x000000801919e810 */ /* 0x000fc80007ffe0ff */
[----:B------:R-:W-:-:S13]  /*1800*/  ISETP.GE.AND P5, PT, R25, R17, PT ;  /* 0x000000111900720c */ /* 0x000fda0003fa6270 */
[----:B------:R-:W-:Y:S01]  /*1810*/  @!P5 IADD3 R29, R16, R25, RZ ;  /* 0x00000019101dd210 */ /* 0x000fe20007ffe0ff */
[----:B------:R-:W2:Y:S01]  /*1820*/  @!P5 LDC.64 R14, c[0x0][0x220] ;  /* 0x00008800ff0edb82 */ /* 0x000ea20000000a00 */
[----:B------:R-:W-:-:S04]  /*1830*/  @!P5 IADD3 R25, R25, 0x80, RZ ;  /* 0x000000801919d810 */ /* 0x000fc80007ffe0ff */
[----:B------:R-:W-:Y:S01]  /*1840*/  ISETP.GE.AND P4, PT, R25, R17, PT ;  /* 0x000000111900720c */ /* 0x000fe20003f86270 */
[----:B-1----:R-:W-:-:S05]  /*1850*/  @!P6 IMAD.WIDE.U32 R2, R5, 0x2, R2 ;  /* 0x000000020502e825 */ /* 0x002fca00078e0002 */
[----:B------:R1:W5:Y:S07]  /*1860*/  @!P6 LDG.E.U16 R0, desc[UR4][R2.64] ;  /* 0x000000040200e981 */ /* 0x00036e000c1e1500 */
[----:B------:R-:W-:Y:S01]  /*1870*/  @!P4 IADD3 R27, R16, R25, RZ ;  /* 0x00000019101bc210 */ /* 0x000fe20007ffe0ff */
[----:B------:R-:W3:Y:S01]  /*1880*/  @!P4 LDC.64 R10, c[0x0][0x220] ;  /* 0x00008800ff0acb82 */ /* 0x000ee20000000a00 */
[----:B------:R-:W-:-:S04]  /*1890*/  @!P4 IADD3 R25, R25, 0x80, RZ ;  /* 0x000000801919c810 */ /* 0x000fc80007ffe0ff */
[----:B------:R-:W-:-:S13]  /*18a0*/  ISETP.GE.AND P3, PT, R25, R17, PT ;  /* 0x000000111900720c */ /* 0x000fda0003f66270 */
[----:B------:R-:W-:Y:S01]  /*18b0*/  @!P3 IADD3 R23, R16, R25, RZ ;  /* 0x000000191017b210 */ /* 0x000fe20007ffe0ff */
[----:B-1----:R-:W1:Y:S01]  /*18c0*/  @!P3 LDC.64 R2, c[0x0][0x220] ;  /* 0x00008800ff02bb82 */ /* 0x002e620000000a00 */
[----:B------:R-:W-:-:S04]  /*18d0*/  @!P3 IADD3 R25, R25, 0x80, RZ ;  /* 0x000000801919b810 */ /* 0x000fc80007ffe0ff */
[----:B------:R-:W-:-:S13]  /*18e0*/  ISETP.GE.AND P2, PT, R25, R17, PT ;  /* 0x000000111900720c */ /* 0x000fda0003f46270 */
[----:B------:R-:W-:Y:S01]  /*18f0*/  @!P2 IADD3 R19, R16, R25, RZ ;  /* 0x000000191013a210 */ /* 0x000fe20007ffe0ff */
[----:B------:R-:W4:Y:S01]  /*1900*/  @!P2 LDC.64 R4, c[0x0][0x220] ;  /* 0x00008800ff04ab82 */ /* 0x000f220000000a00 */
[----:B------:R-:W-:-:S04]  /*1910*/  @!P2 IADD3 R25, R25, 0x80, RZ ;  /* 0x000000801919a810 */ /* 0x000fc80007ffe0ff */
[----:B------:R-:W-:-:S13]  /*1920*/  ISETP.GE.AND P1, PT, R25, R17, PT ;  /* 0x000000111900720c */ /* 0x000fda0003f26270 */
[----:B------:R-:W-:Y:S01]  /*1930*/  @!P1 IADD3 R21, R16, R25, RZ ;  /* 0x0000001910159210 */ /* 0x000fe20007ffe0ff */
[----:B------:R-:W2:Y:S01]  /*1940*/  @!P1 LDC.64 R6, c[0x0][0x220] ;  /* 0x00008800ff069b82 */ /* 0x000ea20000000a00 */
[----:B------:R-:W-:-:S04]  /*1950*/  @!P1 IADD3 R25, R25, 0x80, RZ ;  /* 0x0000008019199810 */ /* 0x000fc80007ffe0ff */
[----:B------:R-:W-:-:S13]  /*1960*/  ISETP.GE.AND P6, PT, R25, R17, PT ;  /* 0x000000111900720c */ /* 0x000fda0003fc6270 */
[----:B------:R-:W3:Y:S01]  /*1970*/  @!P6 LDC.64 R8, c[0x0][0x220] ;  /* 0x00008800ff08eb82 */ /* 0x000ee20000000a00 */
[----:B0-----:R-:W-:Y:S01]  /*1980*/  @!P0 IMAD.WIDE.U32 R12, R20, 0x2, R12 ;  /* 0x00000002140c8825 */ /* 0x001fe200078e000c */
[----:B------:R-:W-:Y:S02]  /*1990*/  PRMT R20, RZ, 0x7610, R20 ;  /* 0x00007610ff147816 */ /* 0x000fe40000000014 */
[----:B------:R-:W-:Y:S01]  /*19a0*/  @!P6 IADD3 R25, R16, R25, RZ ;  /* 0x000000191019e210 */ /* 0x000fe20007ffe0ff */
[----:B-1----:R-:W-:Y:S01]  /*19b0*/  @!P3 IMAD.WIDE.U32 R2, R23, 0x2, R2 ;  /* 0x000000021702b825 */ /* 0x002fe200078e0002 */
[----:B------:R-:W-:Y:S02]  /*19c0*/  PRMT R22, RZ, 0x7610, R22 ;  /* 0x00007610ff167816 */ /* 0x000fe40000000016 */
[----:B------:R0:W5:Y:S01]  /*19d0*/  @!P0 LDG.E.U16 R20, desc[UR4][R12.64] ;  /* 0x000000040c148981 */ /* 0x000162000c1e1500 */
[----:B----4-:R-:W-:Y:S01]  /*19e0*/  @!P2 IMAD.WIDE.U32 R4, R19, 0x2, R4 ;  /* 0x000000021304a825 */ /* 0x010fe200078e0004 */
[----:B------:R-:W-:-:S02]  /*19f0*/  PRMT R23, RZ, 0x7610, R23 ;  /* 0x00007610ff177816 */ /* 0x000fc40000000017 */
[----:B------:R-:W-:Y:S01]  /*1a00*/  PRMT R19, RZ, 0x7610, R19 ;  /* 0x00007610ff137816 */ /* 0x000fe20000000013 */
[----:B--2---:R-:W-:Y:S01]  /*1a10*/  @!P1 IMAD.WIDE.U32 R6, R21, 0x2, R6 ;  /* 0x0000000215069825 */ /* 0x004fe200078e0006 */
[----:B------:R-:W-:-:S03]  /*1a20*/  PRMT R21, RZ, 0x7610, R21 ;  /* 0x00007610ff157816 */ /* 0x000fc60000000015 */
[----:B------:R-:W-:Y:S01]  /*1a30*/  @!P5 IMAD.WIDE.U32 R14, R29, 0x2, R14 ;  /* 0x000000021d0ed825 */ /* 0x000fe200078e000e */
[----:B0-----:R-:W-:Y:S01]  /*1a40*/  PRMT R13, RZ, 0x7610, R13 ;  /* 0x00007610ff0d7816 */ /* 0x001fe2000000000d */
[----:B------:R0:W5:Y:S01]  /*1a50*/  @!P2 LDG.E.U16 R19, desc[UR4][R4.64] ;  /* 0x000000040413a981 */ /* 0x000162000c1e1500 */
[----:B------:R-:W-:Y:S01]  /*1a60*/  PRMT R12, RZ, 0x7610, R12 ;  /* 0x00007610ff0c7816 */ /* 0x000fe2000000000c */
[----:B---3--:R-:W-:Y:S02]  /*1a70*/  @!P4 IMAD.WIDE.U32 R10, R27, 0x2, R10 ;  /* 0x000000021b0ac825 */ /* 0x008fe400078e000a */
[----:B------:R0:W5:Y:S02]  /*1a80*/  @!P5 LDG.E.U16 R22, desc[UR4][R14.64] ;  /* 0x000000040e16d981 */ /* 0x000164000c1e1500 */
[----:B------:R-:W-:Y:S02]  /*1a90*/  @!P6 IMAD.WIDE.U32 R8, R25, 0x2, R8 ;  /* 0x000000021908e825 */ /* 0x000fe400078e0008 */
[----:B------:R0:W5:Y:S04]  /*1aa0*/  @!P4 LDG.E.U16 R23, desc[UR4][R10.64] ;  /* 0x000000040a17c981 */ /* 0x000168000c1e1500 */
[----:B------:R0:W5:Y:S04]  /*1ab0*/  @!P3 LDG.E.U16 R21, desc[UR4][R2.64] ;  /* 0x000000040215b981 */ /* 0x000168000c1e1500 */
[----:B------:R0:W5:Y:S04]  /*1ac0*/  @!P1 LDG.E.U16 R13, desc[UR4][R6.64] ;  /* 0x00000004060d9981 */ /* 0x000168000c1e1500 */
[----:B------:R0:W5:Y:S01]  /*1ad0*/  @!P6 LDG.E.U16 R12, desc[UR4][R8.64] ;  /* 0x00000004080ce981 */ /* 0x000162000c1e1500 */
[----:B------:R-:W-:Y:S04]  /*1ae0*/  BSSY B0, `(.L_x_635) ;  /* 0x000002f000007945 */ /* 0x000fe80003800000 */
[----:B------:R-:W-:Y:S05]  /*1af0*/  @P0 BRA `(.L_x_636) ;  /* 0x0000000000b40947 */ /* 0x000fea0003800000 */
[----:B-----5:R-:W-:Y:S01]  /*1b00*/  SHF.L.U32 R20, R20, 0x10, RZ ;  /* 0x0000001014147819 */ /* 0x020fe200000006ff */
[----:B0-----:R-:W-:Y:S01]  /*1b10*/  HFMA2.MMA R7, -RZ, RZ, 1.625, 0 ;  /* 0x3e800000ff077435 */ /* 0x001fe200000001ff */
[----:B------:R-:W-:Y:S02]  /*1b20*/  BSSY B1, `(.L_x_637) ;  /* 0x0000025000017945 */ /* 0x000fe40003800000 */
        /* <DEDUP_REMOVED lines=36> */
.L_x_638:
[----:B------:R-:W-:Y:S05]  /*1d70*/  BSYNC B1 ;  /* 0x0000000000017941 */ /* 0x000fea0003800000 */
.L_x_637:
[----:B------:R-:W-:Y:S01]  /*1d80*/  @P2 FADD.FTZ R4, R4, 0.69314718246459960938 ;  /* 0x3f31721804042421 */ /* 0x000fe20000010000 */
[----:B------:R-:W-:-:S04]  /*1d90*/  FSETP.GTU.FTZ.AND P0, PT, |R20|, +INF , PT ;  /* 0x7f8000001400780b */ /* 0x000fc80003f1c200 */
[----:B------:R-:W-:-:S04]  /*1da0*/  LOP3.LUT R20, R4, 0x80000000, R20, 0xb8, !PT ;  /* 0x8000000004147812 */ /* 0x000fc800078eb814 */
[----:B------:R-:W-:-:S04]  /*1db0*/  FSEL R3, R20, R4, !P0 ;  /* 0x0000000414037208 */ /* 0x000fc80004000000 */
[----:B------:R-:W-:-:S07]  /*1dc0*/  F2FP.BF16.F32.PACK_AB R3, RZ, R3 ;  /* 0x00000003ff03723e */ /* 0x000fce00000010ff */
.L_x_636:
[----:B------:R-:W-:Y:S05]  /*1dd0*/  BSYNC B0 ;  /* 0x0000000000007941 */ /* 0x000fea0003800000 */
.L_x_635:
[----:B0-----:R-:W-:Y:S01]  /*1de0*/  IADD3 R2, R18, 0x80, RZ ;  /* 0x0000008012027810 */ /* 0x001fe20007ffe0ff */
[----:B------:R-:W-:Y:S03]  /*1df0*/  BSSY B0, `(.L_x_639) ;  /* 0x0000030000007945 */ /* 0x000fe60003800000 */
[----:B------:R-:W-:-:S13]  /*1e00*/  ISETP.GE.AND P0, PT, R2, R17, PT ;  /* 0x000000110200720c */ /* 0x000fda0003f06270 */
[----:B------:R-:W-:Y:S05]  /*1e10*/  @P0 BRA `(.L_x_640) ;  /* 0x0000000000b40947 */ /* 0x000fea0003800000 */
[----:B-----5:R-:W-:Y:S01]  /*1e20*/  SHF.L.U32 R0, R0, 0x10, RZ ;  /* 0x0000001000007819 */ /* 0x020fe200000006ff */
[----:B------:R-:W-:Y:S01]  /*1e30*/  HFMA2.MMA R9, -RZ, RZ, 1.625, 0 ;  /* 0x3e800000ff097435 */ /* 0x000fe200000001ff */
        /* <DEDUP_REMOVED lines=37> */
.L_x_642:
[----:B------:R-:W-:Y:S05]  /*2090*/  BSYNC B1 ;  /* 0x0000000000017941 */ /* 0x000fea0003800000 */
.L_x_641:
[----:B------:R-:W-:Y:S01]  /*20a0*/  @P2 FADD.FTZ R6, R6, 0.69314718246459960938 ;  /* 0x3f31721806062421 */ /* 0x000fe20000010000 */
[----:B------:R-:W-:-:S04]  /*20b0*/  FSETP.GTU.FTZ.AND P0, PT, |R0|, +INF , PT ;  /* 0x7f8000000000780b */ /* 0x000fc80003f1c200 */
[----:B------:R-:W-:-:S04]  /*20c0*/  LOP3.LUT R0, R6, 0x80000000, R0, 0xb8, !PT ;  /* 0x8000000006007812 */ /* 0x000fc800078eb800 */
[----:B------:R-:W-:-:S04]  /*20d0*/  FSEL R0, R0, R6, !P0 ;  /* 0x0000000600007208 */ /* 0x000fc80004000000 */
[----:B------:R-:W-:-:S07]  /*20e0*/  F2FP.BF16.F32.PACK_AB R0, RZ, R0 ;  /* 0x00000000ff00723e */ /* 0x000fce00000010ff */
.L_x_640:
[----:B------:R-:W-:Y:S05]  /*20f0*/  BSYNC B0 ;  /* 0x0000000000007941 */ /* 0x000fea0003800000 */
.L_x_639:
[----:B------:R-:W-:Y:S01]  /*2100*/  IADD3 R4, R18, 0x100, RZ ;  /* 0x0000010012047810 */ /* 0x000fe20007ffe0ff */
        /* <DEDUP_REMOVED lines=42> */
.L_x_646:
[----:B------:R-:W-:Y:S05]  /*23b0*/  BSYNC B1 ;  /* 0x0000000000017941 */ /* 0x000fea0003800000 */
.L_x_645:
[----:B------:R-:W-:Y:S01]  /*23c0*/  @P2 FADD.FTZ R6, R6, 0.69314718246459960938 ;  /* 0x3f31721806062421 */ /* 0x000fe20000010000 */
[----:B------:R-:W-:-:S04]  /*23d0*/  FSETP.GTU.FTZ.AND P0, PT, |R22|, +INF , PT ;  /* 0x7f8000001600780b */ /* 0x000fc80003f1c200 */
[----:B------:R-:W-:-:S04]  /*23e0*/  LOP3.LUT R22, R6, 0x80000000, R22, 0xb8, !PT ;  /* 0x8000000006167812 */ /* 0x000fc800078eb816 */
[----:B------:R-:W-:-:S04]  /*23f0*/  FSEL R4, R22, R6, !P0 ;  /* 0x0000000616047208 */ /* 0x000fc80004000000 */
[----:B------:R-:W-:-:S07]  /*2400*/  F2FP.BF16.F32.PACK_AB R4, RZ, R4 ;  /* 0x00000004ff04723e */ /* 0x000fce00000010ff */
.L_x_644:
[----:B------:R-:W-:Y:S05]  /*2410*/  BSYNC B0 ;  /* 0x0000000000007941 */ /* 0x000fea0003800000 */
.L_x_643:
        /* <DEDUP_REMOVED lines=43> */
.L_x_650:
[----:B------:R-:W-:Y:S05]  /*26d0*/  BSYNC B1 ;  /* 0x0000000000017941 */ /* 0x000fea0003800000 */
.L_x_649:
[----:B------:R-:W-:Y:S01]  /*26e0*/  @P2 FADD.FTZ R7, R7, 0.69314718246459960938 ;  /* 0x3f31721807072421 */ /* 0x000fe20000010000 */
[----:B------:R-:W-:-:S04]  /*26f0*/  FSETP.GTU.FTZ.AND P0, PT, |R23|, +INF , PT ;  /* 0x7f8000001700780b */ /* 0x000fc80003f1c200 */
[----:B------:R-:W-:-:S04]  /*2700*/  LOP3.LUT R23, R7, 0x80000000, R23, 0xb8, !PT ;  /* 0x8000000007177812 */ /* 0x000fc800078eb817 */
[----:B------:R-:W-:-:S04]  /*2710*/  FSEL R5, R23, R7, !P0 ;  /* 0x0000000717057208 */ /* 0x000fc80004000000 */
[----:B------:R-:W-:-:S07]  /*2720*/  F2FP.BF16.F32.PACK_AB R5, RZ, R5 ;  /* 0x00000005ff05723e */ /* 0x000fce00000010ff */
.L_x_648:
[----:B------:R-:W-:Y:S05]  /*2730*/  BSYNC B0 ;  /* 0x0000000000007941 */ /* 0x000fea0003800000 */
.L_x_647:
        /* <DEDUP_REMOVED lines=14> */
[----:B------:R-:W-:-:S03]  /*2820*/  MOV R8, 0x3d39bf78 ;  /* 0x3d39bf7800087802 */ /* 0x000fc60000000f00 */
        /* <DEDUP_REMOVED lines=28> */
.L_x_654:
[----:B------:R-:W-:Y:S05]  /*29f0*/  BSYNC B1 ;  /* 0x0000000000017941 */ /* 0x000fea0003800000 */
.L_x_653:
[----:B------:R-:W-:Y:S01]  /*2a00*/  @P2 FADD.FTZ R8, R8, 0.69314718246459960938 ;  /* 0x3f31721808082421 */ /* 0x000fe20000010000 */
[----:B------:R-:W-:-:S04]  /*2a10*/  FSETP.GTU.FTZ.AND P0, PT, |R21|, +INF , PT ;  /* 0x7f8000001500780b */ /* 0x000fc80003f1c200 */
[----:B------:R-:W-:-:S04]  /*2a20*/  LOP3.LUT R21, R8, 0x80000000, R21, 0xb8, !PT ;  /* 0x8000000008157812 */ /* 0x000fc800078eb815 */
[----:B------:R-:W-:-:S04]  /*2a30*/  FSEL R6, R21, R8, !P0 ;  /* 0x0000000815067208 */ /* 0x000fc80004000000 */
[----:B------:R-:W-:-:S07]  /*2a40*/  F2FP.BF16.F32.PACK_AB R6, RZ, R6 ;  /* 0x00000006ff06723e */ /* 0x000fce00000010ff */
.L_x_652:
[----:B------:R-:W-:Y:S05]  /*2a50*/  BSYNC B0 ;  /* 0x0000000000007941 */ /* 0x000fea0003800000 */
.L_x_651:
        /* <DEDUP_REMOVED lines=43> */
.L_x_658:
[----:B------:R-:W-:Y:S05]  /*2d10*/  BSYNC B1 ;  /* 0x0000000000017941 */ /* 0x000fea0003800000 */
.L_x_657:
[----:B------:R-:W-:Y:S01]  /*2d20*/  @P2 FADD.FTZ R9, R9, 0.69314718246459960938 ;  /* 0x3f31721809092421 */ /* 0x000fe20000010000 */
[----:B------:R-:W-:-:S04]  /*2d30*/  FSETP.GTU.FTZ.AND P0, PT, |R19|, +INF , PT ;  /* 0x7f8000001300780b */ /* 0x000fc80003f1c200 */
[----:B------:R-:W-:-:S04]  /*2d40*/  LOP3.LUT R19, R9, 0x80000000, R19, 0xb8, !PT ;  /* 0x8000000009137812 */ /* 0x000fc800078eb813 */
[----:B------:R-:W-:-:S04]  /*2d50*/  FSEL R7, R19, R9, !P0 ;  /* 0x0000000913077208 */ /* 0x000fc80004000000 */
[----:B------:R-:W-:-:S07]  /*2d60*/  F2FP.BF16.F32.PACK_AB R7, RZ, R7 ;  /* 0x00000007ff07723e */ /* 0x000fce00000010ff */
.L_x_656:
[----:B------:R-:W-:Y:S05]  /*2d70*/  BSYNC B0 ;  /* 0x0000000000007941 */ /* 0x000fea0003800000 */
.L_x_655:
        /* <DEDUP_REMOVED lines=43> */
.L_x_662:
[----:B------:R-:W-:Y:S05]  /*3030*/  BSYNC B1 ;  /* 0x0000000000017941 */ /* 0x000fea0003800000 */
.L_x_661:
[----:B------:R-:W-:Y:S01]  /*3040*/  @P2 FADD.FTZ R10, R10, 0.69314718246459960938 ;  /* 0x3f3172180a0a2421 */ /* 0x000fe20000010000 */
[----:B------:R-:W-:-:S04]  /*3050*/  FSETP.GTU.FTZ.AND P0, PT, |R13|, +INF , PT ;  /* 0x7f8000000d00780b */ /* 0x000fc80003f1c200 */
[----:B------:R-:W-:-:S04]  /*3060*/  LOP3.LUT R13, R10, 0x80000000, R13, 0xb8, !PT ;  /* 0x800000000a0d7812 */ /* 0x000fc800078eb80d */
[----:B------:R-:W-:-:S04]  /*3070*/  FSEL R8, R13, R10, !P0 ;  /* 0x0000000a0d087208 */ /* 0x000fc80004000000 */
[----:B------:R-:W-:-:S07]  /*3080*/  F2FP.BF16.F32.PACK_AB R8, RZ, R8 ;  /* 0x00000008ff08723e */ /* 0x000fce00000010ff */
.L_x_660:
[----:B------:R-:W-:Y:S05]  /*3090*/  BSYNC B0 ;  /* 0x0000000000007941 */ /* 0x000fea0003800000 */
.L_x_659:
        /* <DEDUP_REMOVED lines=43> */
.L_x_666:
[----:B------:R-:W-:Y:S05]  /*3350*/  BSYNC B1 ;  /* 0x0000000000017941 */ /* 0x000fea0003800000 */
.L_x_665:
[----:B------:R-:W-:Y:S01]  /*3360*/  @P2 FADD.FTZ R11, R11, 0.69314718246459960938 ;  /* 0x3f3172180b0b2421 */ /* 0x000fe20000010000 */
[----:B------:R-:W-:-:S04]  /*3370*/  FSETP.GTU.FTZ.AND P0, PT, |R12|, +INF , PT ;  /* 0x7f8000000c00780b */ /* 0x000fc80003f1c200 */
[----:B------:R-:W-:-:S04]  /*3380*/  LOP3.LUT R12, R11, 0x80000000, R12, 0xb8, !PT ;  /* 0x800000000b0c7812 */ /* 0x000fc800078eb80c */
[----:B------:R-:W-:-:S04]  /*3390*/  FSEL R9, R12, R11, !P0 ;  /* 0x0000000b0c097208 */ /* 0x000fc80004000000 */
[----:B------:R-:W-:-:S07]  /*33a0*/  F2FP.BF16.F32.PACK_AB R9, RZ, R9 ;  /* 0x00000009ff09723e */ /* 0x000fce00000010ff */
.L_x_664:
[----:B------:R-:W-:Y:S05]  /*33b0*/  BSYNC B0 ;  /* 0x0000000000007941 */ /* 0x000fea0003800000 */
.L_x_663:
[----:B------:R-:W-:Y:S01]  /*33c0*/  ISETP.GE.AND P0, PT, R18, R17, PT ;  /* 0x000000111200720c */ /* 0x000fe20003f06270 */
[----:B------:R-:W-:Y:S04]  /*33d0*/  BSSY B0, `(.L_x_667) ;  /* 0x0000033000007945 */ /* 0x000fe80003800000 */
[----:B------:R-:W-:Y:S08]  /*33e0*/  BSSY B1, `(.L_x_668) ;  /* 0x000002b000017945 */ /* 0x000ff00003800000 */
[----:B------:R-:W-:Y:S05]  /*33f0*/  @P0 BRA `(.L_x_669) ;  /* 0x0000000000300947 */ /* 0x000fea0003800000 */
[----:B------:R-:W0:Y:S01]  /*3400*/  LDC.64 R10, c[0x0][0x218] ;  /* 0x00008600ff0a7b82 */ /* 0x000e220000000a00 */
[----:B-----5:R-:W-:Y:S02]  /*3410*/  IADD3 R13, R16, R18, RZ ;  /* 0x00000012100d7210 */ /* 0x020fe40007ffe0ff */
[----:B------:R-:W-:-:S04]  /*3420*/  MOV R18, R2 ;  /* 0x0000000200127202 */ /* 0x000fc80000000f00 */
[----:B------:R-:W-:Y:S01]  /*3430*/  ISETP.GE.AND P0, PT, R18, R17, PT ;  /* 0x000000111200720c */ /* 0x000fe20003f06270 */
[----:B0-----:R-:W-:-:S05]  /*3440*/  IMAD.WIDE.U32 R10, R13, 0x2, R10 ;  /* 0x000000020d0a7825 */ /* 0x001fca00078e000a */
[----:B------:R0:W-:Y:S07]  /*3450*/  STG.E.U16 desc[UR4][R10.64], R3 ;  /* 0x000000030a007986 */ /* 0x0001ee000c101504 */
[----:B------:R-:W-:Y:S05]  /*3460*/  @P0 BRA `(.L_x_670) ;  /* 0x0000000000300947 */ /* 0x000fea0003800000 */
[----:B0-----:R-:W0:Y:S01]  /*3470*/  LDC.64 R2, c[0x0][0x218] ;  /* 0x00008600ff027b82 */ /* 0x001e220000000a00 */
[----:B------:R-:W-:Y:S02]  /*3480*/  IADD3 R11, R16, R18, RZ ;  /* 0x00000012100b7210 */ /* 0x000fe40007ffe0ff */
[----:B------:R-:W-:-:S03]  /*3490*/  IADD3 R18, R18, 0x80, RZ ;  /* 0x0000008012127810 */ /* 0x000fc60007ffe0ff */
[----:B0-----:R-:W-:-:S05]  /*34a0*/  IMAD.WIDE.U32 R2, R11, 0x2, R2 ;  /* 0x000000020b027825 */ /* 0x001fca00078e0002 */
[----:B------:R0:W-:Y:S02]  /*34b0*/  STG.E.U16 desc[UR4][R2.64], R0 ;  /* 0x0000000002007986 */ /* 0x0001e4000c101504 */
.L_x_669:
[----:B------:R-:W-:-:S13]  /*34c0*/  ISETP.GE.AND P0, PT, R18, R17, PT ;  /* 0x000000111200720c */ /* 0x000fda0003f06270 */
[----:B------:R-:W-:Y:S05]  /*34d0*/  @P0 BRA `(.L_x_671) ;  /* 0x0000000000300947 */ /* 0x000fea0003800000 */
[----:B0-----:R-:W0:Y:S01]  /*34e0*/  LDC.64 R2, c[0x0][0x218] ;  /* 0x00008600ff027b82 */ /* 0x001e220000000a00 */
[----:B------:R-:W-:Y:S02]  /*34f0*/  IADD3 R11, R16, R18, RZ ;  /* 0x00000012100b7210 */ /* 0x000fe40007ffe0ff */
[----:B------:R-:W-:-:S03]  /*3500*/  IADD3 R18, R18, 0x80, RZ ;  /* 0x0000008012127810 */ /* 0x000fc60007ffe0ff */
[----:B0-----:R-:W-:-:S05]  /*3510*/  IMAD.WIDE.U32 R2, R11, 0x2, R2 ;  /* 0x000000020b027825 */ /* 0x001fca00078e0002 */
[----:B------:R1:W-:Y:S02]  /*3520*/  STG.E.U16 desc[UR4][R2.64], R4 ;  /* 0x0000000402007986 */ /* 0x0003e4000c101504 */
.L_x_670:
[----:B------:R-:W-:-:S13]  /*3530*/  ISETP.GE.AND P0, PT, R18, R17, PT ;  /* 0x000000111200720c */ /* 0x000fda0003f06270 */
[----:B------:R-:W-:Y:S05]  /*3540*/  @P0 BRA `(.L_x_672) ;  /* 0x0000000000300947 */ /* 0x000fea0003800000 */
[----:B01----:R-:W0:Y:S01]  /*3550*/  LDC.64 R2, c[0x0][0x218] ;  /* 0x00008600ff027b82 */ /* 0x003e220000000a00 */
[----:B------:R-:W-:Y:S02]  /*3560*/  IADD3 R11, R16, R18, RZ ;  /* 0x00000012100b7210 */ /* 0x000fe40007ffe0ff */
[----:B------:R-:W-:-:S03]  /*3570*/  IADD3 R18, R18, 0x80, RZ ;  /* 0x0000008012127810 */ /* 0x000fc60007ffe0ff */
[----:B0-----:R-:W-:-:S05]  /*3580*/  IMAD.WIDE.U32 R2, R11, 0x2, R2 ;  /* 0x000000020b027825 */ /* 0x001fca00078e0002 */
[----:B------:R1:W-:Y:S02]  /*3590*/  STG.E.U16 desc[UR4][R2.64], R5 ;  /* 0x0000000502007986 */ /* 0x0003e4000c101504 */
.L_x_671:
[----:B------:R-:W-:-:S13]  /*35a0*/  ISETP.GE.AND P0, PT, R18, R17, PT ;  /* 0x000000111200720c */ /* 0x000fda0003f06270 */
[----:B------:R-:W-:Y:S05]  /*35b0*/  @P0 BRA `(.L_x_673) ;  /* 0x0000000000340947 */ /* 0x000fea0003800000 */
[----:B01----:R-:W0:Y:S01]  /*35c0*/  LDC.64 R2, c[0x0][0x218] ;  /* 0x00008600ff027b82 */ /* 0x003e220000000a00 */
[----:B------:R-:W-:Y:S02]  /*35d0*/  IADD3 R5, R16, R18, RZ ;  /* 0x0000001210057210 */ /* 0x000fe40007ffe0ff */
[----:B------:R-:W-:-:S03]  /*35e0*/  IADD3 R18, R18, 0x80, RZ ;  /* 0x0000008012127810 */ /* 0x000fc60007ffe0ff */
[----:B0-----:R-:W-:-:S05]  /*35f0*/  IMAD.WIDE.U32 R2, R5, 0x2, R2 ;  /* 0x0000000205027825 */ /* 0x001fca00078e0002 */
[----:B------:R2:W-:Y:S02]  /*3600*/  STG.E.U16 desc[UR4][R2.64], R6 ;  /* 0x0000000602007986 */ /* 0x0005e4000c101504 */
.L_x_672:
[----:B------:R-:W-:-:S13]  /*3610*/  ISETP.GE.AND P0, PT, R18, R17, PT ;  /* 0x000000111200720c */ /* 0x000fda0003f06270 */
[----:B------:R-:W-:Y:S05]  /*3620*/  @P0 BREAK B1 ;  /* 0x0000000000010942 */ /* 0x000fea0003800000 */
[----:B------:R-:W-:Y:S05]  /*3630*/  @P0 BRA `(.L_x_674) ;  /* 0x0000000000300947 */ /* 0x000fea0003800000 */
[----:B012---:R-:W0:Y:S01]  /*3640*/  LDC.64 R2, c[0x0][0x218] ;  /* 0x00008600ff027b82 */ /* 0x007e220000000a00 */
[----:B------:R-:W-:Y:S02]  /*3650*/  IADD3 R5, R16, R18, RZ ;  /* 0x0000001210057210 */ /* 0x000fe40007ffe0ff */
[----:B------:R-:W-:-:S03]  /*3660*/  IADD3 R18, R18, 0x80, RZ ;  /* 0x0000008012127810 */ /* 0x000fc60007ffe0ff */
[----:B0-----:R-:W-:-:S05]  /*3670*/  IMAD.WIDE.U32 R2, R5, 0x2, R2 ;  /* 0x0000000205027825 */ /* 0x001fca00078e0002 */
[----:B------:R2:W-:Y:S02]  /*3680*/  STG.E.U16 desc[UR4][R2.64], R7 ;  /* 0x0000000702007986 */ /* 0x0005e4000c101504 */
.L_x_673:
[----:B------:R-:W-:Y:S05]  /*3690*/  BSYNC B1 ;  /* 0x0000000000017941 */ /* 0x000fea0003800000 */
.L_x_668:
[----:B------:R-:W-:-:S13]  /*36a0*/  ISETP.GE.AND P0, PT, R18, R17, PT ;  /* 0x000000111200720c */ /* 0x000fda0003f06270 */
[----:B012---:R-:W0:Y:S01]  /*36b0*/  @!P0 LDC.64 R2, c[0x0][0x218] ;  /* 0x00008600ff028b82 */ /* 0x007e220000000a00 */
[----:B------:R-:W-:Y:S02]  /*36c0*/  @!P0 IADD3 R5, R16, R18, RZ ;  /* 0x0000001210058210 */ /* 0x000fe40007ffe0ff */
[----:B------:R-:W-:-:S03]  /*36d0*/  @!P0 IADD3 R18, R18, 0x80, RZ ;  /* 0x0000008012128810 */ /* 0x000fc60007ffe0ff */
[----:B0-----:R-:W-:-:S05]  /*36e0*/  @!P0 IMAD.WIDE.U32 R2, R5, 0x2, R2 ;  /* 0x0000000205028825 */ /* 0x001fca00078e0002 */
[----:B------:R3:W-:Y:S02]  /*36f0*/  @!P0 STG.E.U16 desc[UR4][R2.64], R8 ;  /* 0x0000000802008986 */ /* 0x0007e4000c101504 */
.L_x_674:
[----:B------:R-:W-:Y:S05]  /*3700*/  BSYNC B0 ;  /* 0x0000000000007941 */ /* 0x000fea0003800000 */
.L_x_667:
[----:B------:R-:W-:Y:S05]  /*3710*/  WARPSYNC.ALL ;  /* 0x0000000000007948 */ /* 0x000fea0003800000 */
[----:B------:R-:W-:-:S13]  /*3720*/  ISETP.GE.AND P0, PT, R18, R17, PT ;  /* 0x000000111200720c */ /* 0x000fda0003f06270 */
[----:B------:R-:W-:Y:S05]  /*3730*/  @P0 EXIT ;  /* 0x000000000000094d */ /* 0x000fea0003800000 */
[----:B0123--:R-:W0:Y:S01]  /*3740*/  LDC.64 R2, c[0x0][0x218] ;  /* 0x00008600ff027b82 */ /* 0x00fe220000000a00 */
[----:B------:R-:W-:-:S05]  /*3750*/  IADD3 R5, R16, R18, RZ ;  /* 0x0000001210057210 */ /* 0x000fca0007ffe0ff */
[----:B0-----:R-:W-:-:S05]  /*3760*/  IMAD.WIDE.U32 R2, R5, 0x2, R2 ;  /* 0x0000000205027825 */ /* 0x001fca00078e0002 */
[----:B------:R-:W-:Y:S01]  /*3770*/  STG.E.U16 desc[UR4][R2.64], R9 ;  /* 0x0000000902007986 */ /* 0x000fe2000c101504 */
[----:B------:R-:W-:Y:S05]  /*3780*/  EXIT ;  /* 0x000000000000794d */ /* 0x000fea0003800000 */
.L_x_675:
        /* <DEDUP_REMOVED lines=15> */
.L_x_21455:


//--------------------- .text._ZN2at6native29vectorized_elementwise_kernelILi4EZZZNS0_17asinh_kernel_cudaERNS_18TensorIteratorBaseEENKUlvE0_clEvENKUlvE2_clEvEUlN3c108BFloat16EE_St5arrayIPcLm2EEEEviT0_T1_ --------------------------
	.section	.text._ZN2at6native29vectorized_elementwise_kernelILi4EZZZNS0_17asinh_kernel_cudaERNS_18TensorIteratorBaseEENKUlvE0_clEvENKUlvE2_clEvEUlN3c108BFloat16EE_St5arrayIPcLm2EEEEviT0_T1_,"ax",@progbits
	.align	128
        .global         _ZN2at6native29vectorized_elementwise_kernelILi4EZZZNS0_17asinh_kernel_cudaERNS_18TensorIteratorBaseEENKUlvE0_clEvENKUlvE2_clEvEUlN3c108BFloat16EE_St5arrayIPcLm2EEEEviT0_T1_
        .type           _ZN2at6native29vectorized_elementwise_kernelILi4EZZZNS0_17asinh_kernel_cudaERNS_18TensorIteratorBaseEENKUlvE0_clEvENKUlvE2_clEvEUlN3c108BFloat16EE_St5arrayIPcLm2EEEEviT0_T1_,@function
        .size           _ZN2at6native29vectorized_elementwise_kernelILi4EZZZNS0_17asinh_kernel_cudaERNS_18TensorIteratorBaseEENKUlvE0_clEvENKUlvE2_clEvEUlN3c108BFloat16EE_St5arrayIPcLm2EEEEviT0_T1_,(.L_x_21456 - _ZN2at6native29vectorized_elementwise_kernelILi4EZZZNS0_17asinh_kernel_cudaERNS_18TensorIteratorBaseEENKUlvE0_clEvENKUlvE2_clEvEUlN3c108BFloat16EE_St5arrayIPcLm2EEEEviT0_T1_)
        .other          _ZN2at6native29vectorized_elementwise_kernelILi4EZZZNS0_17asinh_kernel_cudaERNS_18TensorIteratorBaseEENKUlvE0_clEvENKUlvE2_clEvEUlN3c108BFloat16EE_St5arrayIPcLm2EEEEviT0_T1_,@"STO_CUDA_ENTRY STV_DEFAULT"
_ZN2at6native29vectorized_elementwise_kernelILi4EZZZNS0_17asinh_kernel_cudaERNS_18TensorIteratorBaseEENKUlvE0_clEvENKUlvE2_clEvEUlN3c108BFloat16EE_St5arrayIPcLm2EEEEviT0_T1_:
.text._ZN2at6native29vectorized_elementwise_kernelILi4EZZZNS0_17asinh_kernel_cudaERNS_18TensorIteratorBaseEENKUlvE0_clEvENKUlvE2_clEvEUlN3c108BFloat16EE_St5arrayIPcLm2EEEEviT0_T1_:
        /* <DEDUP_REMOVED lines=12> */
[----:B------:R-:W2:Y:S04]  /*00c0*/  LDG.E.64 R6, desc[UR4][R8.64] ;  /* 0x0000000408067981 */ /* 0x000ea8000c1e1b00 */
[----:B------:R0:W3:Y:S01]  /*00d0*/  LDG.E.64 R2, desc[UR4][R8.64+0x400] ;  /* 0x0004000408027981 */ /* 0x0000e2000c1e1b00 */
[----:B------:R-:W-:Y:S01]  /*00e0*/  BSSY B0, `(.L_x_677) ;  /* 0x0000084000007945 */ /* 0x000fe20003800000 */
[C---:B--2---:R-:W-:Y:S02]  /*00f0*/  SHF.L.U32 R21, R6.reuse, 0x10, RZ ;  /* 0x0000001006157819 */ /* 0x044fe400000006ff */
[----:B------:R-:W-:Y:S02]  /*0100*/  SHF.L.U32 R11, R7, 0x10, RZ ;  /* 0x00000010070b7819 */ /* 0x000fe400000006ff */
[----:B------:R-:W-:Y:S01]  /*0110*/  PRMT R12, R6, 0x7632, R12 ;  /* 0x00007632060c7816 */ /* 0x000fe2000000000c */
[C---:B------:R-:W-:Y:S01]  /*0120*/  FFMA.FTZ R5, R21.reuse, R21, 1 ;  /* 0x3f80000015057423 */ /* 0x040fe20000010015 */
[----:B------:R-:W-:Y:S01]  /*0130*/  FSETP.GT.FTZ.AND P4, PT, |R21|, 8388608, PT ;  /* 0x4b0000001500780b */ /* 0x000fe20003f94200 */
[C---:B------:R-:W-:Y:S01]  /*0140*/  FFMA.FTZ R14, R11.reuse, R11, 1 ;  /* 0x3f8000000b0e7423 */ /* 0x040fe2000001000b */
[----:B------:R-:W-:Y:S01]  /*0150*/  SHF.L.U32 R12, R12, 0x10, RZ ;  /* 0x000000100c0c7819 */ /* 0x000fe200000006ff */
[----:B------:R-:W1:Y:S01]  /*0160*/  MUFU.RSQ R10, R5 ;  /* 0x00000005000a7308 */ /* 0x000e620000001400 */
[----:B------:R-:W-:Y:S01]  /*0170*/  FSETP.GT.FTZ.AND P0, PT, |R11|, 8388608, PT ;  /* 0x4b0000000b00780b */ /* 0x000fe20003f14200 */
[----:B------:R-:W-:Y:S01]  /*0180*/  FADD.FTZ R22, |R21|, -RZ ;  /* 0x800000ff15167221 */ /* 0x000fe20000010200 */
[C---:B------:R-:W-:Y:S01]  /*0190*/  FSETP.GT.FTZ.AND P3, PT, |R12|.reuse, 8388608, PT ;  /* 0x4b0000000c00780b */ /* 0x040fe20003f74200 */
[C---:B------:R-:W-:Y:S01]  /*01a0*/  FFMA.FTZ R6, R12.reuse, R12, 1 ;  /* 0x3f8000000c067423 */ /* 0x040fe2000001000c */
[----:B------:R-:W-:-:S03]  /*01b0*/  FADD.FTZ R20, |R12|, -RZ ;  /* 0x800000ff0c147221 */ /* 0x000fc60000010200 */
[----:B------:R-:W2:Y:S01]  /*01c0*/  MUFU.RSQ R13, R14 ;  /* 0x0000000e000d7308 */ /* 0x000ea20000001400 */
[----:B-1----:R-:W-:-:S07]  /*01d0*/  FFMA.FTZ R10, R5, R10, 1 ;  /* 0x3f800000050a7423 */ /* 0x002fce000001000a */
[----:B------:R-:W1:Y:S01]  /*01e0*/  MUFU.RCP R10, R10 ;  /* 0x0000000a000a7308 */ /* 0x000e620000001000 */
[----:B--2---:R-:W-:Y:S01]  /*01f0*/  FFMA.FTZ R15, R14, R13, 1 ;  /* 0x3f8000000e0f7423 */ /* 0x004fe2000001000d */
[----:B------:R-:W-:Y:S01]  /*0200*/  PRMT R13, R7, 0x7632, R13 ;  /* 0x00007632070d7816 */ /* 0x000fe2000000000d */
[----:B------:R-:W-:-:S03]  /*0210*/  FADD.FTZ R14, |R11|, -RZ ;  /* 0x800000ff0b0e7221 */ /* 0x000fc60000010200 */
[----:B------:R-:W-:Y:S02]  /*0220*/  SHF.L.U32 R13, R13, 0x10, RZ ;  /* 0x000000100d0d7819 */ /* 0x000fe400000006ff */
[----:B0-----:R0:W2:Y:S02]  /*0230*/  MUFU.RCP R8, R15 ;  /* 0x0000000f00087308 */ /* 0x0010a40000001000 */
[C---:B------:R-:W-:Y:S01]  /*0240*/  FSETP.GT.FTZ.AND P1, PT, |R13|.reuse, 8388608, PT ;  /* 0x4b0000000d00780b */ /* 0x040fe20003f34200 */
[----:B------:R-:W-:-:S05]  /*0250*/  FFMA.FTZ R16, R13, R13, 1 ;  /* 0x3f8000000d107423 */ /* 0x000fca000001000d */
[----:B------:R-:W4:Y:S01]  /*0260*/  MUFU.RSQ R7, R6 ;  /* 0x0000000600077308 */ /* 0x000f220000001400 */
[----:B-1----:R-:W-:Y:S01]  /*0270*/  FMUL.FTZ R10, |R21|, R10 ;  /* 0x0000000a150a7220 */ /* 0x002fe20000410200 */
[----:B0-----:R-:W-:-:S03]  /*0280*/  HFMA2.MMA R15, -RZ, RZ, 1.625, 0 ;  /* 0x3e800000ff0f7435 */ /* 0x001fc600000001ff */
[----:B------:R-:W-:-:S03]  /*0290*/  @!P4 FFMA.FTZ R22, |R21|, R10, |R21| ;  /* 0x0000000a1516c223 */ /* 0x000fc60000010615 */
[----:B------:R-:W0:Y:S01]  /*02a0*/  MUFU.RSQ R17, R16 ;  /* 0x0000001000117308 */ /* 0x000e220000001400 */
[C---:B------:R-:W-:Y:S01]  /*02b0*/  FADD.FTZ.RZ R5, R22.reuse, 1 ;  /* 0x3f80000016057421 */ /* 0x040fe2000001c000 */
[----:B--2---:R-:W-:Y:S01]  /*02c0*/  FMUL.FTZ R10, |R11|, R8 ;  /* 0x000000080b0a7220 */ /* 0x004fe20000410200 */
[----:B------:R-:W-:-:S03]  /*02d0*/  ISETP.GE.U32.AND P2, PT, R22, 0x7f800000, PT ;  /* 0x7f8000001600780c */ /* 0x000fc60003f46070 */
[----:B------:R-:W-:Y:S01]  /*02e0*/  @!P0 FFMA.FTZ R14, |R11|, R10, |R11| ;  /* 0x0000000a0b0e8223 */ /* 0x000fe2000001060b */
[----:B------:R-:W-:Y:S01]  /*02f0*/  IADD3 R5, R5, -0x3f400000, RZ ;  /* 0xc0c0000005057810 */ /* 0x000fe20007ffe0ff */
[----:B----4-:R-:W-:Y:S02]  /*0300*/  FFMA.FTZ R8, R6, R7, 1 ;  /* 0x3f80000006087423 */ /* 0x010fe40000010007 */
[----:B------:R-:W-:Y:S01]  /*0310*/  FADD.FTZ.RZ R7, R14, 1 ;  /* 0x3f8000000e077421 */ /* 0x000fe2000001c000 */
[----:B------:R-:W-:Y:S01]  /*0320*/  LOP3.LUT R5, R5, 0xff800000, RZ, 0xc0, !PT ;  /* 0xff80000005057812 */ /* 0x000fe200078ec0ff */
[----:B------:R1:W2:Y:S03]  /*0330*/  MUFU.RCP R9, R8 ;  /* 0x0000000800097308 */ /* 0x0002a60000001000 */
[----:B------:R-:W-:Y:S01]  /*0340*/  IADD3 R6, -R5, 0x40800000, RZ ;  /* 0x4080000005067810 */ /* 0x000fe20007ffe1ff */
[----:B0-----:R-:W-:Y:S01]  /*0350*/  FFMA.FTZ R18, R16, R17, 1 ;  /* 0x3f80000010127423 */ /* 0x001fe20000010011 */
[----:B------:R-:W-:-:S02]  /*0360*/  IADD3 R17, R7, -0x3f400000, RZ ;  /* 0xc0c0000007117810 */ /* 0x000fc40007ffe0ff */
[----:B------:R-:W-:Y:S01]  /*0370*/  IADD3 R7, R22, -R5, RZ ;  /* 0x8000000516077210 */ /* 0x000fe20007ffe0ff */
[----:B------:R-:W-:Y:S01]  /*0380*/  FFMA.FTZ R6, R6, R15, -1 ;  /* 0xbf80000006067423 */ /* 0x000fe2000001000f */
[----:B------:R-:W-:Y:S01]  /*0390*/  LOP3.LUT R17, R17, 0xff800000, RZ, 0xc0, !PT ;  /* 0xff80000011117812 */ /* 0x000fe200078ec0ff */
[----:B------:R-:W0:Y:S01]  /*03a0*/  MUFU.RCP R18, R18 ;  /* 0x0000001200127308 */ /* 0x000e220000001000 */
[----:B------:R-:W-:Y:S01]  /*03b0*/  MOV R16, 0x3d39bf78 ;  /* 0x3d39bf7800107802 */ /* 0x000fe20000000f00 */
[----:B------:R-:W-:Y:S01]  /*03c0*/  FADD.FTZ R7, R7, R6 ;  /* 0x0000000607077221 */ /* 0x000fe20000010000 */
[----:B------:R-:W-:Y:S02]  /*03d0*/  IADD3 R10, -R17, 0x40800000, RZ ;  /* 0x40800000110a7810 */ /* 0x000fe40007ffe1ff */
[----:B-1----:R-:W-:Y:S01]  /*03e0*/  IADD3 R8, R14, -R17, RZ ;  /* 0x800000110e087210 */ /* 0x002fe20007ffe0ff */
[C---:B------:R-:W-:Y:S01]  /*03f0*/  FFMA.FTZ R6, R7.reuse, -R16, 0.10546888411045074463 ;  /* 0x3dd8001207067423 */ /* 0x040fe20000010810 */
[----:B--2---:R-:W-:Y:S01]  /*0400*/  FMUL.FTZ R9, |R12|, R9 ;  /* 0x000000090c097220 */ /* 0x004fe20000410200 */
[----:B------:R-:W-:Y:S01]  /*0410*/  FFMA.FTZ R19, R10, R15, -1 ;  /* 0xbf8000000a137423 */ /* 0x000fe2000001000f */
[----:B------:R-:W-:Y:S01]  /*0420*/  I2FP.F32.S32 R5, R5 ;  /* 0x0000000500057245 */ /* 0x000fe20000201400 */
[----:B------:R-:W-:Y:S01]  /*0430*/  FFMA.FTZ R6, R7, R6, -0.13229703903198242188 ;  /* 0xbe0778e007067423 */ /* 0x000fe20000010006 */
[----:B------:R-:W-:Y:S01]  /*0440*/  @!P3 FFMA.FTZ R20, |R12|, R9, |R12| ;  /* 0x000000090c14b223 */ /* 0x000fe2000001060c */
[----:B------:R-:W-:Y:S01]  /*0450*/  FADD.FTZ R9, R8, R19 ;  /* 0x0000001308097221 */ /* 0x000fe20000010000 */
[----:B------:R-:W-:Y:S01]  /*0460*/  FADD.FTZ R19, |R13|, -RZ ;  /* 0x800000ff0d137221 */ /* 0x000fe20000010200 */
[----:B------:R-:W-:Y:S01]  /*0470*/  FFMA.FTZ R6, R7, R6, 0.14491446316242218018 ;  /* 0x3e14647507067423 */ /* 0x000fe20000010006 */
[----:B------:R-:W-:Y:S01]  /*0480*/  FADD.FTZ.RZ R8, R20, 1 ;  /* 0x3f80000014087421 */ /* 0x000fe2000001c000 */
[----:B------:R-:W-:Y:S01]  /*0490*/  FFMA.FTZ R10, R9, -R16, 0.10546888411045074463 ;  /* 0x3dd80012090a7423 */ /* 0x000fe20000010810 */
[----:B0-----:R-:W-:Y:S01]  /*04a0*/  FMUL.FTZ R18, |R13|, R18 ;  /* 0x000000120d127220 */ /* 0x001fe20000410200 */
[----:B------:R-:W-:-:S02]  /*04b0*/  FFMA.FTZ R6, R7, R6, -0.16641564667224884033 ;  /* 0xbe2a68dd07067423 */ /* 0x000fc40000010006 */
[----:B------:R-:W-:Y:S01]  /*04c0*/  FFMA.FTZ R10, R9, R10, -0.13229703903198242188 ;  /* 0xbe0778e0090a7423 */ /* 0x000fe2000001000a */
[----:B------:R-:W-:Y:S01]  /*04d0*/  IADD3 R8, R8, -0x3f400000, RZ ;  /* 0xc0c0000008087810 */ /* 0x000fe20007ffe0ff */
[----:B------:R-:W-:Y:S01]  /*04e0*/  @!P1 FFMA.FTZ R19, |R13|, R18, |R13| ;  /* 0x000000120d139223 */ /* 0x000fe2000001060d */
[----:B------:R-:W-:Y:S01]  /*04f0*/  FFMA.FTZ R6, R7, R6, 0.19988867640495300293 ;  /* 0x3e4caf9e07067423 */ /* 0x000fe20000010006 */
[----:B------:R-:W-:Y:S01]  /*0500*/  FFMA.FTZ R10, R9, R10, 0.14491446316242218018 ;  /* 0x3e146475090a7423 */ /* 0x000fe2000001000a */
[----:B------:R-:W-:Y:S01]  /*0510*/  LOP3.LUT R25, R8, 0xff800000, RZ, 0xc0, !PT ;  /* 0xff80000008197812 */ /* 0x000fe200078ec0ff */
[----:B------:R-:W-:Y:S01]  /*0520*/  FADD.FTZ.RZ R18, R19, 1 ;  /* 0x3f80000013127421 */ /* 0x000fe2000001c000 */
[----:B------:R-:W-:Y:S01]  /*0530*/  FFMA.FTZ R6, R7, R6, -0.25000196695327758789 ;  /* 0xbe80004207067423 */ /* 0x000fe20000010006 */
[----:B------:R-:W-:Y:S01]  /*0540*/  FFMA.FTZ R10, R9, R10, -0.16641564667224884033 ;  /* 0xbe2a68dd090a7423 */ /* 0x000fe2000001000a */
[----:B------:R-:W-:Y:S02]  /*0550*/  IADD3 R8, -R25, 0x40800000, RZ ;  /* 0x4080000019087810 */ /* 0x000fe40007ffe1ff */
[----:B------:R-:W-:Y:S01]  /*0560*/  FFMA.FTZ R6, R7, R6, 0.33333510160446166992 ;  /* 0x3eaaaae607067423 */ /* 0x000fe20000010006 */
[----:B------:R-:W-:Y:S01]  /*0570*/  FFMA.FTZ R10, R9, R10, 0.19988867640495300293 ;  /* 0x3e4caf9e090a7423 */ /* 0x000fe2000001000a */
[----:B------:R-:W-:Y:S01]  /*0580*/  IADD3 R23, R18, -0x3f400000, RZ ;  /* 0xc0c0000012177810 */ /* 0x000fe20007ffe0ff */
[----:B------:R-:W-:Y:S01]  /*0590*/  FFMA.FTZ R8, R8, R15, -1 ;  /* 0xbf80000008087423 */ /* 0x000fe2000001000f */
[----:B------:R-:W-:Y:S01]  /*05a0*/  IADD3 R27, R20, -R25, RZ ;  /* 0x80000019141b7210 */ /* 0x000fe20007ffe0ff */
[----:B------:R-:W-:Y:S01]  /*05b0*/  FFMA.FTZ R6, R7, R6, -0.5 ;  /* 0xbf00000007067423 */ /* 0x000fe20000010006 */
[----:B------:R-:W-:Y:S01]  /*05c0*/  FFMA.FTZ R18, R9, R10, -0.25000196695327758789 ;  /* 0xbe80004209127423 */ /* 0x000fe2000001000a */
[----:B------:R-:W-:-:S02]  /*05d0*/  LOP3.LUT R10, R23, 0xff800000, RZ, 0xc0, !PT ;  /* 0xff800000170a7812 */ /* 0x000fc400078ec0ff */
[----:B------:R-:W-:Y:S01]  /*05e0*/  FMUL.FTZ R6, R7, R6 ;  /* 0x0000000607067220 */ /* 0x000fe20000410000 */
[----:B------:R-:W-:Y:S01]  /*05f0*/  FADD.FTZ R27, R27, R8 ;  /* 0x000000081b1b7221 */ /* 0x000fe20000010000 */
[----:B------:R-:W-:Y:S01]  /*0600*/  FFMA.FTZ R18, R9, R18, 0.33333510160446166992 ;  /* 0x3eaaaae609127423 */ /* 0x000fe20000010012 */
[----:B------:R-:W-:Y:S01]  /*0610*/  IADD3 R8, -R10, 0x40800000, RZ ;  /* 0x408000000a087810 */ /* 0x000fe20007ffe1ff */
[----:B------:R-:W-:Y:S01]  /*0620*/  FFMA.FTZ R23, R7, R6, R7 ;  /* 0x0000000607177223 */ /* 0x000fe20000010007 */
[----:B------:R-:W-:Y:S01]  /*0630*/  IADD3 R7, R19, -R10, RZ ;  /* 0x8000000a13077210 */ /* 0x000fe20007ffe0ff */
[----:B------:R-:W-:Y:S01]  /*0640*/  FFMA.FTZ R18, R9, R18, -0.5 ;  /* 0xbf00000009127423 */ /* 0x000fe20000010012 */
[----:B------:R-:W-:Y:S01]  /*0650*/  FFMA.FTZ R6, R27, -R16, 0.10546888411045074463 ;  /* 0x3dd800121b067423 */ /* 0x000fe20000010810 */
[----:B------:R-:W-:Y:S01]  /*0660*/  FFMA.FTZ R8, R8, R15, -1 ;  /* 0xbf80000008087423 */ /* 0x000fe2000001000f */
[----:B------:R-:W-:Y:S01]  /*0670*/  I2FP.F32.S32 R26, R25 ;  /* 0x00000019001a7245 */ /* 0x000fe20000201400 */
[----:B------:R-:W-:Y:S01]  /*0680*/  FMUL.FTZ R18, R9, R18 ;  /* 0x0000001209127220 */ /* 0x000fe20000410000 */
[----:B------:R-:W-:Y:S01]  /*0690*/  FFMA.FTZ R6, R27, R6, -0.13229703903198242188 ;  /* 0xbe0778e01b067423 */ /* 0x000fe20000010006 */
[----:B------:R-:W-:-:S02]  /*06a0*/  FADD.FTZ R7, R7, R8 ;  /* 0x0000000807077221 */ /* 0x000fc40000010000 */
[----:B------:R-:W-:Y:S01]  /*06b0*/  FFMA.FTZ R9, R9, R18, R9 ;  /* 0x0000001209097223 */ /* 0x000fe20000010009 */
[----:B------:R-:W-:Y:S01]  /*06c0*/  FFMA.FTZ R6, R27, R6, 0.14491446316242218018 ;  /* 0x3e1464751b067423 */ /* 0x000fe20000010006 */
[----:B------:R-:W-:-:S03]  /*06d0*/  FFMA.FTZ R18, R7, -R16, 0.10546888411045074463 ;  /* 0x3dd8001207127423 */ /* 0x000fc60000010810 */
[----:B------:R-:W-:Y:S01]  /*06e0*/  FFMA.FTZ R8, R27, R6, -0.16641564667224884033 ;  /* 0xbe2a68dd1b087423 */ /* 0x000fe20000010006 */
[----:B------:R-:W-:Y:S01]  /*06f0*/  FFMA.FTZ R18, R7, R18, -0.13229703903198242188 ;  /* 0xbe0778e007127423 */ /* 0x000fe20000010012 */
[----:B------:R-:W-:Y:S01]  /*0700*/  FMUL.FTZ R6, R5, 1.1920928955078125e-07 ;  /* 0x3400000005067820 */ /* 0x000fe20000410000 */
[----:B---3--:R-:W-:Y:S01]  /*0710*/  SHF.L.U32 R5, R2, 0x10, RZ ;  /* 0x0000001002057819 */ /* 0x008fe200000006ff */
[----:B------:R-:W-:Y:S01]  /*0720*/  FFMA.FTZ R8, R27, R8, 0.19988867640495300293 ;  /* 0x3e4caf9e1b087423 */ /* 0x000fe20000010008 */
[----:B------:R-:W-:Y:S01]  /*0730*/  FFMA.FTZ R18, R7, R18, 0.14491446316242218018 ;  /* 0x3e14647507127423 */ /* 0x000fe20000010012 */
[----:B------:R-:W-:Y:S01]  /*0740*/  FFMA.FTZ R23, R6, 0.69314718246459960938, R23 ;  /* 0x3f31721806177823 */ /* 0x000fe20000010017 */
[----:B------:R-:W-:Y:S01]  /*0750*/  PRMT R2, R2, 0x7632, R2 ;  /* 0x0000763202027816 */ /* 0x000fe20000000002 */
[----:B------:R-:W-:Y:S01]  /*0760*/  FFMA.FTZ R6, R27, R8, -0.25000196695327758789 ;  /* 0xbe8000421b067423 */ /* 0x000fe20000010008 */
[----:B------:R-:W-:Y:S01]  /*0770*/  FFMA.FTZ R18, R7, R18, -0.16641564667224884033 ;  /* 0xbe2a68dd07127423 */ /* 0x000fe20000010012 */
[----:B------:R-:W-:Y:S01]  /*0780*/  FFMA.FTZ R8, R5, R5, 1 ;  /* 0x3f80000005087423 */ /* 0x000fe20000010005 */
[----:B------:R-:W-:Y:S01]  /*0790*/  SHF.L.U32 R2, R2, 0x10, RZ ;  /* 0x0000001002027819 */ /* 0x000fe200000006ff */
[----:B------:R-:W-:Y:S01]  /*07a0*/  FFMA.FTZ R6, R27, R6, 0.33333510160446166992 ;  /* 0x3eaaaae61b067423 */ /* 0x000fe20000010006 */
[----:B------:R-:W-:Y:S01]  /*07b0*/  FFMA.FTZ R18, R7, R18, 0.19988867640495300293 ;  /* 0x3e4caf9e07127423 */ /* 0x000fe20000010012 */
[----:B------:R-:W0:Y:S02]  /*07c0*/  MUFU.RSQ R29, R8 ;  /* 0x00000008001d7308 */ /* 0x000e240000001400 */
[----:B------:R-:W-:Y:S01]  /*07d0*/  FFMA.FTZ R6, R27, R6, -0.5 ;  /* 0xbf0000001b067423 */ /* 0x000fe20000010006 */
[----:B------:R-:W-:-:S03]  /*07e0*/  FFMA.FTZ R18, R7, R18, -0.25000196695327758789 ;  /* 0xbe80004207127423 */ /* 0x000fc60000010012 */
[----:B------:R-:W-:Y:S01]  /*07f0*/  FMUL.FTZ R6, R27, R6 ;  /* 0x000000061b067220 */ /* 0x000fe20000410000 */
[----:B------:R-:W-:-:S03]  /*0800*/  FFMA.FTZ R24, R7, R18, 0.33333510160446166992 ;  /* 0x3eaaaae607187423 */ /* 0x000fc60000010012 */
[----:B------:R-:W-:Y:S01]  /*0810*/  FFMA.FTZ R18, R27, R6, R27 ;  /* 0x000000061b127223 */ /* 0x000fe2000001001b */
[----:B------:R-:W-:Y:S01]  /*0820*/  FFMA.FTZ R24, R7, R24, -0.5 ;  /* 0xbf00000007187423 */ /* 0x000fe20000010018 */
[----:B------:R-:W-:Y:S01]  /*0830*/  SHF.L.U32 R6, R3, 0x10, RZ ;  /* 0x0000001003067819 */ /* 0x000fe200000006ff */
[----:B------:R-:W-:Y:S02]  /*0840*/  FMUL.FTZ R27, R26, 1.1920928955078125e-07 ;  /* 0x340000001a1b7820 */ /* 0x000fe40000410000 */
[----:B------:R-:W-:Y:S01]  /*0850*/  FMUL.FTZ R24, R7, R24 ;  /* 0x0000001807187220 */ /* 0x000fe20000410000 */
[----:B0-----:R-:W-:Y:S01]  /*0860*/  FFMA.FTZ R29, R8, R29, 1 ;  /* 0x3f800000081d7423 */ /* 0x001fe2000001001d */
[----:B------:R-:W-:Y:S02]  /*0870*/  FFMA.FTZ R18, R27, 0.69314718246459960938, R18 ;  /* 0x3f3172181b127823 */ /* 0x000fe40000010012 */
[----:B------:R-:W-:Y:S01]  /*0880*/  FFMA.FTZ R7, R7, R24, R7 ;  /* 0x0000001807077223 */ /* 0x000fe20000010007 */
[----:B------:R-:W-:Y:S01]  /*0890*/  FFMA.FTZ R24, R6, R6, 1 ;  /* 0x3f80000006187423 */ /* 0x000fe20000010006 */
[----:B------:R0:W1:Y:S08]  /*08a0*/  MUFU.RCP R8, R29 ;  /* 0x0000001d00087308 */ /* 0x0000700000001000 */
[----:B------:R0:W2:Y:S01]  /*08b0*/  MUFU.RSQ R25, R24 ;  /* 0x0000001800197308 */ /* 0x0000a20000001400 */
[----:B------:R-:W-:Y:S05]  /*08c0*/  @!P2 BRA `(.L_x_678) ;  /* 0x000000000014a947 */ /* 0x000fea0003800000 */
[----:B------:R-:W-:-:S13]  /*08d0*/  ISETP.GE.AND P2, PT, R22, -0x407fffff, PT ;  /* 0xbf8000011600780c */ /* 0x000fda0003f46270 */
[----:B------:R-:W-:-:S05]  /*08e0*/  @P2 MOV R27, 0x7f800000 ;  /* 0x7f800000001b2802 */ /* 0x000fca0000000f00 */
[C---:B------:R-:W-:Y:S01]  /*08f0*/  @P2 FFMA.FTZ R23, R22.reuse, R27, +INF ;  /* 0x7f80000016172423 */ /* 0x040fe2000001001b */
[----:B------:R-:W-:-:S04]  /*0900*/  FSETP.NEU.FTZ.AND P2, PT, R22, RZ, PT ;  /* 0x000000ff1600720b */ /* 0x000fc80003f5d000 */
[----:B------:R-:W-:-:S09]  /*0910*/  FSEL R23, R23, -RZ, P2 ;  /* 0x800000ff17177208 */ /* 0x000fd20001000000 */
.L_x_678:
[----:B------:R-:W-:Y:S05]  /*0920*/  BSYNC B0 ;  /* 0x0000000000007941 */ /* 0x000fea0003800000 */
.L_x_677:
[----:B------:R-:W-:Y:S01]  /*0930*/  FFMA.FTZ R22, R2, R2, 1 ;  /* 0x3f80000002167423 */ /* 0x000fe20000010002 */
[----:B------:R-:W-:Y:S01]  /*0940*/  ISETP.GE.U32.AND P6, PT, R20, 0x7f800000, PT ;  /* 0x7f8000001400780c */ /* 0x000fe20003fc6070 */
[----:B------:R-:W-:Y:S01]  /*0950*/  BSSY B0, `(.L_x_679) ;  /* 0x000000f000007945 */ /* 0x000fe20003800000 */
[----:B------:R-:W-:Y:S01]  /*0960*/  MOV R26, R23 ;  /* 0x00000017001a7202 */ /* 0x000fe20000000f00 */
[----:B--2---:R-:W-:Y:S01]  /*0970*/  FFMA.FTZ R25, R24, R25, 1 ;  /* 0x3f80000018197423 */ /* 0x004fe20000010019 */
[----:B------:R2:W3:Y:S01]  /*0980*/  MUFU.RSQ R23, R22 ;  /* 0x0000001600177308 */ /* 0x0004e20000001400 */
[----:B------:R-:W-:Y:S02]  /*0990*/  FSETP.GTU.FTZ.AND P5, PT, |R21|, +INF , PT ;  /* 0x7f8000001500780b */ /* 0x000fe40003fbc200 */
[----:B------:R-:W-:Y:S01]  /*09a0*/  @P4 FADD.FTZ R26, R26, 0.69314718246459960938 ;  /* 0x3f3172181a1a4421 */ /* 0x000fe20000010000 */
[----:B------:R-:W-:Y:S02]  /*09b0*/  FSETP.GT.FTZ.AND P2, PT, |R5|, 8388608, PT ;  /* 0x4b0000000500780b */ /* 0x000fe40003f54200 */
[----:B------:R-:W-:-:S02]  /*09c0*/  PRMT R3, R3, 0x7632, R3 ;  /* 0x0000763203037816 */ /* 0x000fc40000000003 */
[----:B------:R-:W-:Y:S01]  /*09d0*/  LOP3.LUT R21, R26, 0x80000000, R21, 0xb8, !PT ;  /* 0x800000001a157812 */ /* 0x000fe200078eb815 */
[----:B--2---:R-:W-:Y:S08]  /*09e0*/  @!P6 BRA `(.L_x_680) ;  /* 0x000000000014e947 */ /* 0x004ff00003800000 */
[----:B------:R-:W-:-:S13]  /*09f0*/  ISETP.GE.AND P4, PT, R20, -0x407fffff, PT ;  /* 0xbf8000011400780c */ /* 0x000fda0003f86270 */
[----:B------:R-:W-:-:S05]  /*0a00*/  @P4 MOV R27, 0x7f800000 ;  /* 0x7f800000001b4802 */ /* 0x000fca0000000f00 */
[C---:B------:R-:W-:Y:S01]  /*0a10*/  @P4 FFMA.FTZ R18, R20.reuse, R27, +INF ;  /* 0x7f80000014124423 */ /* 0x040fe2000001001b */
[----:B------:R-:W-:-:S04]  /*0a20*/  FSETP.NEU.FTZ.AND P4, PT, R20, RZ, PT ;  /* 0x000000ff1400720b */ /* 0x000fc80003f9d000 */
[----:B------:R-:W-:-:S09]  /*0a30*/  FSEL R18, R18, -RZ, P4 ;  /* 0x800000ff12127208 */ /* 0x000fd20002000000 */
.L_x_680:
[----:B------:R-:W-:Y:S05]  /*0a40*/  BSYNC B0 ;  /* 0x0000000000007941 */ /* 0x000fea0003800000 */
.L_x_679:
[----:B------:R-:W-:Y:S01]  /*0a50*/  SHF.L.U32 R20, R3, 0x10, RZ ;  /* 0x0000001003147819 */ /* 0x000fe200000006ff */
[----:B01----:R-:W-:Y:S01]  /*0a60*/  FMUL.FTZ R24, |R5|, R8 ;  /* 0x0000000805187220 */ /* 0x003fe20000410200 */
[----:B------:R-:W-:Y:S01]  /*0a70*/  FSEL R21, R21, R26, !P5 ;  /* 0x0000001a15157208 */ /* 0x000fe20006800000 */
[----:B------:R-:W0:Y:S01]  /*0a80*/  MUFU.RCP R25, R25 ;  /* 0x0000001900197308 */ /* 0x000e220000001000 */
[----:B------:R-:W-:Y:S01]  /*0a90*/  ISETP.GE.U32.AND P5, PT, R14, 0x7f800000, PT ;  /* 0x7f8000000e00780c */ /* 0x000fe20003fa6070 */
[----:B------:R-:W-:Y:S01]  /*0aa0*/  FFMA.FTZ R8, R20, R20, 1 ;  /* 0x3f80000014087423 */ /* 0x000fe20000010014 */
[----:B------:R-:W-:Y:S01]  /*0ab0*/  I2FP.F32.S32 R17, R17 ;  /* 0x0000001100117245 */ /* 0x000fe20000201400 */
[C---:B------:R-:W-:Y:S01]  /*0ac0*/  FADD.FTZ R3, |R5|.reuse, -RZ ;  /* 0x800000ff05037221 */ /* 0x040fe20000010200 */
[----:B------:R-:W-:Y:S01]  /*0ad0*/  @!P2 FFMA.FTZ R3, |R5|, R24, |R5| ;  /* 0x000000180503a223 */ /* 0x000fe20000010605 */
[----:B------:R-:W-:Y:S01]  /*0ae0*/  @P3 FADD.FTZ R18, R18, 0.69314718246459960938 ;  /* 0x3f31721812123421 */ /* 0x000fe20000010000 */
[----:B------:R-:W-:Y:S01]  /*0af0*/  BSSY B0, `(.L_x_681) ;  /* 0x000000d000007945 */ /* 0x000fe20003800000 */
[----:B------:R1:W2:Y:S01]  /*0b00*/  MUFU.RSQ R27, R8 ;  /* 0x00000008001b7308 */ /* 0x0002a20000001400 */
[----:B------:R-:W-:Y:S01]  /*0b10*/  FMUL.FTZ R24, R17, 1.1920928955078125e-07 ;  /* 0x3400000011187820 */ /* 0x000fe20000410000 */
[----:B------:R-:W-:Y:S01]  /*0b20*/  FSETP.GTU.FTZ.AND P4, PT, |R12|, +INF , PT ;  /* 0x7f8000000c00780b */ /* 0x000fe20003f9c200 */
[----:B---3--:R-:W-:Y:S01]  /*0b30*/  FFMA.FTZ R22, R22, R23, 1 ;  /* 0x3f80000016167423 */ /* 0x008fe20000010017 */
[----:B------:R-:W-:Y:S01]  /*0b40*/  LOP3.LUT R17, R18, 0x80000000, R12, 0xb8, !PT ;  /* 0x8000000012117812 */ /* 0x000fe200078eb80c */
[----:B------:R-:W-:Y:S01]  /*0b50*/  FFMA.FTZ R24, R24, 0.69314718246459960938, R9 ;  /* 0x3f31721818187823 */ /* 0x000fe20000010009 */
[----:B------:R-:W-:Y:S09]  /*0b60*/  @!P5 BRA `(.L_x_682) ;  /* 0x000000000014d947 */ /* 0x000ff20003800000 */
[C---:B------:R-:W-:Y:S02]  /*0b70*/  ISETP.GE.AND P3, PT, R14.reuse, -0x407fffff, PT ;  /* 0xbf8000010e00780c */ /* 0x040fe40003f66270 */
[----:B------:R-:W-:-:S11]  /*0b80*/  FSETP.NEU.FTZ.AND P5, PT, R14, RZ, PT ;  /* 0x000000ff0e00720b */ /* 0x000fd60003fbd000 */
[----:B------:R-:W-:-:S05]  /*0b90*/  @P3 MOV R9, 0x7f800000 ;  /* 0x7f80000000093802 */ /* 0x000fca0000000f00 */
[----:B------:R-:W-:-:S05]  /*0ba0*/  @P3 FFMA.FTZ R24, R14, R9, +INF ;  /* 0x7f8000000e183423 */ /* 0x000fca0000010009 */
[----:B------:R-:W-:-:S07]  /*0bb0*/  FSEL R24, R24, -RZ, P5 ;  /* 0x800000ff18187208 */ /* 0x000fce0002800000 */
.L_x_682:
[----:B------:R-:W-:Y:S05]  /*0bc0*/  BSYNC B0 ;  /* 0x0000000000007941 */ /* 0x000fea0003800000 */
.L_x_681:
[----:B--2---:R-:W-:Y:S01]  /*0bd0*/  FFMA.FTZ R23, R8, R27, 1 ;  /* 0x3f80000008177423 */ /* 0x004fe2000001001b */
[----:B-1----:R-:W-:Y:S01]  /*0be0*/  MOV R8, R24 ;  /* 0x0000001800087202 */ /* 0x002fe20000000f00 */
[----:B------:R-:W-:Y:S01]  /*0bf0*/  FADD.FTZ.RZ R14, R3, 1 ;  /* 0x3f800000030e7421 */ /* 0x000fe2000001c000 */
[----:B------:R-:W-:Y:S01]  /*0c00*/  FSEL R12, R17, R18, !P4 ;  /* 0x00000012110c7208 */ /* 0x000fe20006000000 */
[----:B------:R-:W-:Y:S01]  /*0c10*/  BSSY B0, `(.L_x_683) ;  /* 0x000001a000007945 */ /* 0x000fe20003800000 */
[----:B------:R-:W-:Y:S01]  /*0c20*/  I2FP.F32.S32 R17, R10 ;  /* 0x0000000a00117245 */ /* 0x000fe20000201400 */
[----:B------:R-:W-:Y:S01]  /*0c30*/  @P0 FADD.FTZ R8, R8, 0.69314718246459960938 ;  /* 0x3f31721808080421 */ /* 0x000fe20000010000 */
[----:B------:R-:W-:Y:S01]  /*0c40*/  ISETP.GE.U32.AND P0, PT, R19, 0x7f800000, PT ;  /* 0x7f8000001300780c */ /* 0x000fe20003f06070 */
[----:B------:R-:W1:Y:S01]  /*0c50*/  MUFU.RCP R23, R23 ;  /* 0x0000001700177308 */ /* 0x000e620000001000 */
[----:B------:R-:W-:Y:S01]  /*0c60*/  IADD3 R14, R14, -0x3f400000, RZ ;  /* 0xc0c000000e0e7810 */ /* 0x000fe20007ffe0ff */
[----:B------:R-:W-:Y:S01]  /*0c70*/  FMUL.FTZ R18, R17, 1.1920928955078125e-07 ;  /* 0x3400000011127820 */ /* 0x000fe20000410000 */
[----:B------:R-:W-:Y:S01]  /*0c80*/  FSETP.GTU.FTZ.AND P6, PT, |R11|, +INF , PT ;  /* 0x7f8000000b00780b */ /* 0x000fe20003fdc200 */
[----:B------:R-:W-:Y:S01]  /*0c90*/  FADD.FTZ R10, |R6|, -RZ ;  /* 0x800000ff060a7221 */ /* 0x000fe20000010200 */
[----:B------:R-:W-:Y:S01]  /*0ca0*/  LOP3.LUT R14, R14, 0xff800000, RZ, 0xc0, !PT ;  /* 0xff8000000e0e7812 */ /* 0x000fe200078ec0ff */
[C---:B0-----:R-:W-:Y:S01]  /*0cb0*/  FMUL.FTZ R25, |R6|.reuse, R25 ;  /* 0x0000001906197220 */ /* 0x041fe20000410200 */
[----:B------:R-:W-:Y:S01]  /*0cc0*/  FSETP.GT.FTZ.AND P5, PT, |R6|, 8388608, PT ;  /* 0x4b0000000600780b */ /* 0x000fe20003fb4200 */
[----:B------:R0:W2:Y:S01]  /*0cd0*/  MUFU.RCP R9, R22 ;  /* 0x0000001600097308 */ /* 0x0000a20000001000 */
[----:B------:R-:W-:Y:S01]  /*0ce0*/  IADD3 R24, -R14, 0x40800000, RZ ;  /* 0x408000000e187810 */ /* 0x000fe20007ffe1ff */
[----:B------:R-:W-:Y:S01]  /*0cf0*/  FFMA.FTZ R18, R18, 0.69314718246459960938, R7 ;  /* 0x3f31721812127823 */ /* 0x000fe20000010007 */
[----:B------:R-:W-:-:S02]  /*0d00*/  FSETP.GT.FTZ.AND P4, PT, |R2|, 8388608, PT ;  /* 0x4b0000000200780b */ /* 0x000fc40003f94200 */
[----:B------:R-:W-:Y:S01]  /*0d10*/  FSETP.GT.FTZ.AND P3, PT, |R20|, 8388608, PT ;  /* 0x4b0000001400780b */ /* 0x000fe20003f74200 */
[----:B------:R-:W-:Y:S01]  /*0d20*/  FFMA.FTZ R27, R24, R15, -1 ;  /* 0xbf800000181b7423 */ /* 0x000fe2000001000f */
[----:B------:R-:W-:Y:S02]  /*0d30*/  LOP3.LUT R17, R8, 0x80000000, R11, 0xb8, !PT ;  /* 0x8000000008117812 */ /* 0x000fe400078eb80b */
[----:B0-----:R-:W-:Y:S01]  /*0d40*/  IADD3 R22, R3, -R14, RZ ;  /* 0x8000000e03167210 */ /* 0x001fe20007ffe0ff */
[----:B-1----:R-:W-:Y:S08]  /*0d50*/  @!P0 BRA `(.L_x_684) ;  /* 0x0000000000148947 */ /* 0x002ff00003800000 */
[----:B------:R-:W-:-:S13]  /*0d60*/  ISETP.GE.AND P0, PT, R19, -0x407fffff, PT ;  /* 0xbf8000011300780c */ /* 0x000fda0003f06270 */
[----:B------:R-:W-:-:S05]  /*0d70*/  @P0 MOV R24, 0x7f800000 ;  /* 0x7f80000000180802 */ /* 0x000fca0000000f00 */
[C---:B------:R-:W-:Y:S01]  /*0d80*/  @P0 FFMA.FTZ R18, R19.reuse, R24, +INF ;  /* 0x7f80000013120423 */ /* 0x040fe20000010018 */
[----:B------:R-:W-:-:S04]  /*0d90*/  FSETP.NEU.FTZ.AND P0, PT, R19, RZ, PT ;  /* 0x000000ff1300720b */ /* 0x000fc80003f1d000 */
[----:B------:R-:W-:-:S09]  /*0da0*/  FSEL R18, R18, -RZ, P0 ;  /* 0x800000ff12127208 */ /* 0x000fd20000000000 */
.L_x_684:
[----:B------:R-:W-:Y:S05]  /*0db0*/  BSYNC B0 ;  /* 0x0000000000007941 */ /* 0x000fea0003800000 */
.L_x_683:
[----:B------:R-:W-:Y:S01]  /*0dc0*/  FADD.FTZ R19, R22, R27 ;  /* 0x0000001b16137221 */ /* 0x000fe20000010000 */
[----:B------:R-:W-:Y:S01]  /*0dd0*/  FSEL R17, R17, R8, !P6 ;  /* 0x0000000811117208 */ /* 0x000fe20007000000 */
[----:B--2---:R-:W-:Y:S01]  /*0de0*/  FMUL.FTZ R9, |R2|, R9 ;  /* 0x0000000902097220 */ /* 0x004fe20000410200 */
[----:B------:R-:W-:Y:S01]  /*0df0*/  @!P5 FFMA.FTZ R10, |R6|, R25, |R6| ;  /* 0x00000019060ad223 */ /* 0x000fe20000010606 */
[C---:B------:R-:W-:Y:S01]  /*0e00*/  FFMA.FTZ R8, R19.reuse, -R16, 0.10546888411045074463 ;  /* 0x3dd8001213087423 */ /* 0x040fe20000010810 */
[C---:B------:R-:W-:Y:S01]  /*0e10*/  FADD.FTZ R11, |R2|.reuse, -RZ ;  /* 0x800000ff020b7221 */ /* 0x040fe20000010200 */
[----:B------:R-:W-:Y:S01]  /*0e20*/  @!P4 FFMA.FTZ R11, |R2|, R9, |R2| ;  /* 0x00000009020bc223 */ /* 0x000fe20000010602 */
[----:B------:R-:W-:Y:S01]  /*0e30*/  FMUL.FTZ R23, |R20|, R23 ;  /* 0x0000001714177220 */ /* 0x000fe20000410200 */
[C---:B------:R-:W-:Y:S01]  /*0e40*/  FFMA.FTZ R8, R19.reuse, R8, -0.13229703903198242188 ;  /* 0xbe0778e013087423 */ /* 0x040fe20000010008 */
[----:B------:R-:W-:Y:S01]  /*0e50*/  FADD.FTZ.RZ R9, R10, 1 ;  /* 0x3f8000000a097421 */ /* 0x000fe2000001c000 */
[----:B------:R-:W-:Y:S01]  /*0e60*/  FADD.FTZ R7, |R20|, -RZ ;  /* 0x800000ff14077221 */ /* 0x000fe20000010200 */
[----:B------:R-:W-:Y:S01]  /*0e70*/  @P1 FADD.FTZ R18, R18, 0.69314718246459960938 ;  /* 0x3f31721812121421 */ /* 0x000fe20000010000 */
[----:B------:R-:W-:Y:S01]  /*0e80*/  FFMA.FTZ R8, R19, R8, 0.14491446316242218018 ;  /* 0x3e14647513087423 */ /* 0x000fe20000010008 */
[----:B------:R-:W-:Y:S01]  /*0e90*/  @!P3 FFMA.FTZ R7, |R20|, R23, |R20| ;  /* 0x000000171407b223 */ /* 0x000fe20000010614 */
[----:B------:R-:W-:Y:S01]  /*0ea0*/  IADD3 R23, R9, -0x3f400000, RZ ;  /* 0xc0c0000009177810 */ /* 0x000fe20007ffe0ff */
[----:B------:R-:W-:Y:S01]  /*0eb0*/  FADD.FTZ.RZ R22, R11, 1 ;  /* 0x3f8000000b167421 */ /* 0x000fe2000001c000 */
[----:B------:R-:W-:Y:S01]  /*0ec0*/  FFMA.FTZ R8, R19, R8, -0.16641564667224884033 ;  /* 0xbe2a68dd13087423 */ /* 0x000fe20000010008 */
[----:B------:R-:W-:Y:S01]  /*0ed0*/  FSETP.GTU.FTZ.AND P0, PT, |R13|, +INF , PT ;  /* 0x7f8000000d00780b */ /* 0x000fe20003f1c200 */
[----:B------:R-:W-:Y:S01]  /*0ee0*/  FADD.FTZ.RZ R24, R7, 1 ;  /* 0x3f80000007187421 */ /* 0x000fe2000001c000 */
[----:B------:R-:W-:Y:S01]  /*0ef0*/  LOP3.LUT R9, R18, 0x80000000, R13, 0xb8, !PT ;  /* 0x8000000012097812 */ /* 0x000fe200078eb80d */
[----:B------:R-:W-:Y:S01]  /*0f00*/  FFMA.FTZ R8, R19, R8, 0.19988867640495300293 ;  /* 0x3e4caf9e13087423 */ /* 0x000fe20000010008 */
[----:B------:R-:W-:Y:S01]  /*0f10*/  LOP3.LUT R13, R23, 0xff800000, RZ, 0xc0, !PT ;  /* 0xff800000170d7812 */ /* 0x000fe200078ec0ff */
[----:B------:R-:W-:Y:S01]  /*0f20*/  BSSY B0, `(.L_x_685) ;  /* 0x0000040000007945 */ /* 0x000fe20003800000 */
[----:B------:R-:W-:Y:S01]  /*0f30*/  IADD3 R22, R22, -0x3f400000, RZ ;  /* 0xc0c0000016167810 */ /* 0x000fe20007ffe0ff */
[----:B------:R-:W-:Y:S01]  /*0f40*/  FFMA.FTZ R8, R19, R8, -0.25000196695327758789 ;  /* 0xbe80004213087423 */ /* 0x000fe20000010008 */
[----:B------:R-:W-:-:S02]  /*0f50*/  IADD3 R26, -R13, 0x40800000, RZ ;  /* 0x408000000d1a7810 */ /* 0x000fc40007ffe1ff */
[----:B------:R-:W-:Y:S01]  /*0f60*/  IADD3 R23, R24, -0x3f400000, RZ ;  /* 0xc0c0000018177810 */ /* 0x000fe20007ffe0ff */
[----:B------:R-:W-:Y:S01]  /*0f70*/  FFMA.FTZ R8, R19, R8, 0.33333510160446166992 ;  /* 0x3eaaaae613087423 */ /* 0x000fe20000010008 */
[----:B------:R-:W-:Y:S01]  /*0f80*/  FSEL R18, R9, R18, !P0 ;  /* 0x0000001209127208 */ /* 0x000fe20004000000 */
[----:B------:R-:W-:Y:S01]  /*0f90*/  FFMA.FTZ R28, R26, R15, -1 ;  /* 0xbf8000001a1c7423 */ /* 0x000fe2000001000f */
[----:B------:R-:W-:Y:S01]  /*0fa0*/  LOP3.LUT R24, R22, 0xff800000, RZ, 0xc0, !PT ;  /* 0xff80000016187812 */ /* 0x000fe200078ec0ff */
[----:B------:R-:W-:Y:S01]  /*0fb0*/  FFMA.FTZ R8, R19, R8, -0.5 ;  /* 0xbf00000013087423 */ /* 0x000fe20000010008 */
[----:B------:R-:W-:Y:S02]  /*0fc0*/  IADD3 R9, R10, -R13, RZ ;  /* 0x8000000d0a097210 */ /* 0x000fe40007ffe0ff */
[----:B------:R-:W-:Y:S01]  /*0fd0*/  LOP3.LUT R22, R23, 0xff800000, RZ, 0xc0, !PT ;  /* 0xff80000017167812 */ /* 0x000fe200078ec0ff */
[----:B------:R-:W-:Y:S01]  /*0fe0*/  FMUL.FTZ R8, R19, R8 ;  /* 0x0000000813087220 */ /* 0x000fe20000410000 */
[----:B------:R-:W-:Y:S01]  /*0ff0*/  IADD3 R26, -R24, 0x40800000, RZ ;  /* 0x40800000181a7810 */ /* 0x000fe20007ffe1ff */
[----:B------:R-:W-:Y:S01]  /*1000*/  FADD.FTZ R9, R9, R28 ;  /* 0x0000001c09097221 */ /* 0x000fe20000010000 */
[----:B------:R-:W-:Y:S01]  /*1010*/  IADD3 R28, -R22, 0x40800000, RZ ;  /* 0x40800000161c7810 */ /* 0x000fe20007ffe1ff */
[----:B------:R-:W-:Y:S01]  /*1020*/  FFMA.FTZ R19, R19, R8, R19 ;  /* 0x0000000813137223 */ /* 0x000fe20000010013 */
[----:B------:R-:W-:Y:S01]  /*1030*/  IADD3 R25, R11, -R24, RZ ;  /* 0x800000180b197210 */ /* 0x000fe20007ffe0ff */
[-C--:B------:R-:W-:Y:S01]  /*1040*/  FFMA.FTZ R26, R26, R15.reuse, -1 ;  /* 0xbf8000001a1a7423 */ /* 0x080fe2000001000f */
[----:B------:R-:W-:Y:S01]  /*1050*/  FFMA.FTZ R8, R9, -R16, 0.10546888411045074463 ;  /* 0x3dd8001209087423 */ /* 0x000fe20000010810 */
[----:B------:R-:W-:Y:S01]  /*1060*/  FFMA.FTZ R23, R28, R15, -1 ;  /* 0xbf8000001c177423 */ /* 0x000fe2000001000f */
[----:B------:R-:W-:Y:S01]  /*1070*/  IADD3 R28, R7, -R22, RZ ;  /* 0x80000016071c7210 */ /* 0x000fe20007ffe0ff */
[----:B------:R-:W-:Y:S01]  /*1080*/  FADD.FTZ R15, R25, R26 ;  /* 0x0000001a190f7221 */ /* 0x000fe20000010000 */
[----:B------:R-:W-:Y:S01]  /*1090*/  FFMA.FTZ R26, R9, R8, -0.13229703903198242188 ;  /* 0xbe0778e0091a7423 */ /* 0x000fe20000010008 */
[----:B------:R-:W-:-:S02]  /*10a0*/  ISETP.GE.U32.AND P0, PT, R3, 0x7f800000, PT ;  /* 0x7f8000000300780c */ /* 0x000fc40003f06070 */
[----:B------:R-:W-:Y:S01]  /*10b0*/  FFMA.FTZ R8, R15, -R16, 0.10546888411045074463 ;  /* 0x3dd800120f087423 */ /* 0x000fe20000010810 */
[----:B------:R-:W-:Y:S01]  /*10c0*/  FFMA.FTZ R26, R9, R26, 0.14491446316242218018 ;  /* 0x3e146475091a7423 */ /* 0x000fe2000001001a */
[----:B------:R-:W-:Y:S01]  /*10d0*/  FADD.FTZ R23, R28, R23 ;  /* 0x000000171c177221 */ /* 0x000fe20000010000 */
[----:B------:R-:W-:Y:S01]  /*10e0*/  I2FP.F32.S32 R14, R14 ;  /* 0x0000000e000e7245 */ /* 0x000fe20000201400 */
[----:B------:R-:W-:Y:S01]  /*10f0*/  FFMA.FTZ R8, R15, R8, -0.13229703903198242188 ;  /* 0xbe0778e00f087423 */ /* 0x000fe20000010008 */
[----:B------:R-:W-:Y:S01]  /*1100*/  FFMA.FTZ R26, R9, R26, -0.16641564667224884033 ;  /* 0xbe2a68dd091a7423 */ /* 0x000fe2000001001a */
[----:B------:R-:W-:Y:S02]  /*1110*/  FFMA.FTZ R16, R23, -R16, 0.10546888411045074463 ;  /* 0x3dd8001217107423 */ /* 0x000fe40000010810 */
[----:B------:R-:W-:Y:S01]  /*1120*/  FFMA.FTZ R8, R15, R8, 0.14491446316242218018 ;  /* 0x3e1464750f087423 */ /* 0x000fe20000010008 */
[----:B------:R-:W-:Y:S01]  /*1130*/  FFMA.FTZ R26, R9, R26, 0.19988867640495300293 ;  /* 0x3e4caf9e091a7423 */ /* 0x000fe2000001001a */
[----:B------:R-:W-:Y:S01]  /*1140*/  FFMA.FTZ R16, R23, R16, -0.13229703903198242188 ;  /* 0xbe0778e017107423 */ /* 0x000fe20000010010 */
[----:B------:R-:W-:Y:S01]  /*1150*/  FMUL.FTZ R14, R14, 1.1920928955078125e-07 ;  /* 0x340000000e0e7820 */ /* 0x000fe20000410000 */
[----:B------:R-:W-:Y:S01]  /*1160*/  FFMA.FTZ R8, R15, R8, -0.16641564667224884033 ;  /* 0xbe2a68dd0f087423 */ /* 0x000fe20000010008 */
[----:B------:R-:W-:Y:S01]  /*1170*/  FFMA.FTZ R26, R9, R26, -0.25000196695327758789 ;  /* 0xbe800042091a7423 */ /* 0x000fe2000001001a */
[----:B------:R-:W-:Y:S01]  /*1180*/  FFMA.FTZ R16, R23, R16, 0.14491446316242218018 ;  /* 0x3e14647517107423 */ /* 0x000fe20000010010 */
[----:B------:R-:W-:Y:S01]  /*1190*/  FFMA.FTZ R19, R14, 0.69314718246459960938, R19 ;  /* 0x3f3172180e137823 */ /* 0x000fe20000010013 */
[----:B------:R-:W-:Y:S01]  /*11a0*/  FFMA.FTZ R8, R15, R8, 0.19988867640495300293 ;  /* 0x3e4caf9e0f087423 */ /* 0x000fe20000010008 */
[----:B------:R-:W-:Y:S01]  /*11b0*/  FFMA.FTZ R26, R9, R26, 0.33333510160446166992 ;  /* 0x3eaaaae6091a7423 */ /* 0x000fe2000001001a */
[----:B------:R-:W-:-:S02]  /*11c0*/  FFMA.FTZ R28, R23, R16, -0.16641564667224884033 ;  /* 0xbe2a68dd171c7423 */ /* 0x000fc40000010010 */
[----:B------:R-:W-:Y:S01]  /*11d0*/  FFMA.FTZ R8, R15, R8, -0.25000196695327758789 ;  /* 0xbe8000420f087423 */ /* 0x000fe20000010008 */
[----:B------:R-:W-:Y:S01]  /*11e0*/  FFMA.FTZ R26, R9, R26, -0.5 ;  /* 0xbf000000091a7423 */ /* 0x000fe2000001001a */
[----:B------:R-:W-:Y:S02]  /*11f0*/  FFMA.FTZ R28, R23, R28, 0.19988867640495300293 ;  /* 0x3e4caf9e171c7423 */ /* 0x000fe4000001001c */
[----:B------:R-:W-:Y:S01]  /*1200*/  FFMA.FTZ R8, R15, R8, 0.33333510160446166992 ;  /* 0x3eaaaae60f087423 */ /* 0x000fe20000010008 */
[----:B------:R-:W-:Y:S01]  /*1210*/  FMUL.FTZ R16, R9, R26 ;  /* 0x0000001a09107220 */ /* 0x000fe20000410000 */
[----:B------:R-:W-:Y:S02]  /*1220*/  FFMA.FTZ R28, R23, R28, -0.25000196695327758789 ;  /* 0xbe800042171c7423 */ /* 0x000fe4000001001c */
[----:B------:R-:W-:Y:S01]  /*1230*/  FFMA.FTZ R8, R15, R8, -0.5 ;  /* 0xbf0000000f087423 */ /* 0x000fe20000010008 */
[----:B------:R-:W-:Y:S01]  /*1240*/  FFMA.FTZ R16, R9, R16, R9 ;  /* 0x0000001009107223 */ /* 0x000fe20000010009 */
[----:B------:R-:W-:-:S02]  /*1250*/  FFMA.FTZ R28, R23, R28, 0.33333510160446166992 ;  /* 0x3eaaaae6171c7423 */ /* 0x000fc4000001001c */
[----:B------:R-:W-:Y:S02]  /*1260*/  FMUL.FTZ R26, R15, R8 ;  /* 0x000000080f1a7220 */ /* 0x000fe40000410000 */
[----:B------:R-:W0:Y:S01]  /*1270*/  LDC.64 R8, c[0x0][0x218] ;  /* 0x00008600ff087b82 */ /* 0x000e220000000a00 */
[----:B------:R-:W-:Y:S01]  /*1280*/  FFMA.FTZ R28, R23, R28, -0.5 ;  /* 0xbf000000171c7423 */ /* 0x000fe2000001001c */
[----:B------:R-:W-:-:S03]  /*1290*/  FFMA.FTZ R15, R15, R26, R15 ;  /* 0x0000001a0f0f7223 */ /* 0x000fc6000001000f */
[----:B------:R-:W-:-:S04]  /*12a0*/  FMUL.FTZ R28, R23, R28 ;  /* 0x0000001c171c7220 */ /* 0x000fc80000410000 */
[----:B------:R-:W-:Y:S01]  /*12b0*/  FFMA.FTZ R23, R23, R28, R23 ;  /* 0x0000001c17177223 */ /* 0x000fe20000010017 */
[----:B------:R-:W-:Y:S06]  /*12c0*/  @!P0 BRA `(.L_x_686) ;  /* 0x0000000000148947 */ /* 0x000fec0003800000 */
[C---:B------:R-:W-:Y:S02]  /*12d0*/  ISETP.GE.AND P0, PT, R3.reuse, -0x407fffff, PT ;  /* 0xbf8000010300780c */ /* 0x040fe40003f06270 */
[----:B------:R-:W-:-:S11]  /*12e0*/  FSETP.NEU.FTZ.AND P1, PT, R3, RZ, PT ;  /* 0x000000ff0300720b */ /* 0x000fd60003f3d000 */
[----:B------:R-:W-:-:S05]  /*12f0*/  @P0 MOV R14, 0x7f800000 ;  /* 0x7f800000000e0802 */ /* 0x000fca0000000f00 */
[----:B------:R-:W-:-:S05]  /*1300*/  @P0 FFMA.FTZ R19, R3, R14, +INF ;  /* 0x7f80000003130423 */ /* 0x000fca000001000e */
[----:B------:R-:W-:-:S07]  /*1310*/  FSEL R19, R19, -RZ, P1 ;  /* 0x800000ff13137208 */ /* 0x000fce0000800000 */
.L_x_686:
[----:B------:R-:W-:Y:S05]  /*1320*/  BSYNC B0 ;  /* 0x0000000000007941 */ /* 0x000fea0003800000 */
.L_x_685:
[----:B------:R-:W-:Y:S01]  /*1330*/  ISETP.GE.U32.AND P6, PT, R11, 0x7f800000, PT ;  /* 0x7f8000000b00780c */ /* 0x000fe20003fc6070 */
[----:B------:R-:W-:Y:S01]  /*1340*/  BSSY B0, `(.L_x_687) ;  /* 0x0000012000007945 */ /* 0x000fe20003800000 */
[----:B------:R-:W-:Y:S02]  /*1350*/  I2FP.F32.S32 R13, R13 ;  /* 0x0000000d000d7245 */ /* 0x000fe40000201400 */
[----:B------:R-:W-:Y:S02]  /*1360*/  I2FP.F32.S32 R22, R22 ;  /* 0x0000001600167245 */ /* 0x000fe40000201400 */
[----:B------:R-:W-:Y:S01]  /*1370*/  I2FP.F32.S32 R24, R24 ;  /* 0x0000001800187245 */ /* 0x000fe20000201400 */
[----:B------:R-:W-:Y:S01]  /*1380*/  FMUL.FTZ R13, R13, 1.1920928955078125e-07 ;  /* 0x340000000d0d7820 */ /* 0x000fe20000410000 */
[----:B------:R-:W-:Y:S01]  /*1390*/  ISETP.GE.U32.AND P0, PT, R10, 0x7f800000, PT ;  /* 0x7f8000000a00780c */ /* 0x000fe20003f06070 */
[----:B------:R-:W-:Y:S01]  /*13a0*/  FMUL.FTZ R22, R22, 1.1920928955078125e-07 ;  /* 0x3400000016167820 */ /* 0x000fe20000410000 */
[----:B------:R-:W-:Y:S01]  /*13b0*/  ISETP.GE.U32.AND P1, PT, R7, 0x7f800000, PT ;  /* 0x7f8000000700780c */ /* 0x000fe20003f26070 */
[----:B------:R-:W-:Y:S01]  /*13c0*/  FMUL.FTZ R24, R24, 1.1920928955078125e-07 ;  /* 0x3400000018187820 */ /* 0x000fe20000410000 */
[----:B------:R-:W-:Y:S01]  /*13d0*/  FFMA.FTZ R16, R13, 0.69314718246459960938, R16 ;  /* 0x3f3172180d107823 */ /* 0x000fe20000010010 */
[----:B------:R-:W-:-:S02]  /*13e0*/  FFMA.FTZ R22, R22, 0.69314718246459960938, R23 ;  /* 0x3f31721816167823 */ /* 0x000fc40000010017 */
[----:B------:R-:W-:Y:S01]  /*13f0*/  FFMA.FTZ R15, R24, 0.69314718246459960938, R15 ;  /* 0x3f317218180f7823 */ /* 0x000fe2000001000f */
[----:B------:R-:W-:Y:S07]  /*1400*/  @!P6 BRA `(.L_x_688) ;  /* 0x000000000014e947 */ /* 0x000fee0003800000 */
[----:B------:R-:W-:-:S13]  /*1410*/  ISETP.GE.AND P6, PT, R11, -0x407fffff, PT ;  /* 0xbf8000010b00780c */ /* 0x000fda0003fc6270 */
[----:B------:R-:W-:-:S05]  /*1420*/  @P6 MOV R14, 0x7f800000 ;  /* 0x7f800000000e6802 */ /* 0x000fca0000000f00 */
[C---:B------:R-:W-:Y:S01]  /*1430*/  @P6 FFMA.FTZ R15, R11.reuse, R14, +INF ;  /* 0x7f8000000b0f6423 */ /* 0x040fe2000001000e */
[----:B------:R-:W-:-:S04]  /*1440*/  FSETP.NEU.FTZ.AND P6, PT, R11, RZ, PT ;  /* 0x000000ff0b00720b */ /* 0x000fc80003fdd000 */
[----:B------:R-:W-:-:S09]  /*1450*/  FSEL R15, R15, -RZ, P6 ;  /* 0x800000ff0f0f7208 */ /* 0x000fd20003000000 */
.L_x_688:
[----:B------:R-:W-:Y:S05]  /*1460*/  BSYNC B0 ;  /* 0x0000000000007941 */ /* 0x000fea0003800000 */
.L_x_687:
[----:B------:R-:W-:Y:S04]  /*1470*/  BSSY B0, `(.L_x_689) ;  /* 0x0000007000007945 */ /* 0x000fe80003800000 */
[----:B------:R-:W-:Y:S05]  /*1480*/  @!P0 BRA `(.L_x_690) ;  /* 0x0000000000148947 */ /* 0x000fea0003800000 */
[C---:B------:R-:W-:Y:S02]  /*1490*/  ISETP.GE.AND P0, PT, R10.reuse, -0x407fffff, PT ;  /* 0xbf8000010a00780c */ /* 0x040fe40003f06270 */
[----:B------:R-:W-:-:S11]  /*14a0*/  FSETP.NEU.FTZ.AND P6, PT, R10, RZ, PT ;  /* 0x000000ff0a00720b */ /* 0x000fd60003fdd000 */
[----:B------:R-:W-:-:S05]  /*14b0*/  @P0 MOV R3, 0x7f800000 ;  /* 0x7f80000000030802 */ /* 0x000fca0000000f00 */
[----:B------:R-:W-:-:S05]  /*14c0*/  @P0 FFMA.FTZ R16, R10, R3, +INF ;  /* 0x7f8000000a100423 */ /* 0x000fca0000010003 */
[----:B------:R-:W-:-:S07]  /*14d0*/  FSEL R16, R16, -RZ, P6 ;  /* 0x800000ff10107208 */ /* 0x000fce0003000000 */
.L_x_690:
[----:B------:R-:W-:Y:S05]  /*14e0*/  BSYNC B0 ;  /* 0x0000000000007941 */ /* 0x000fea0003800000 */
.L_x_689:
[----:B------:R-:W-:Y:S04]  /*14f0*/  BSSY B0, `(.L_x_691) ;  /* 0x0000007000007945 */ /* 0x000fe80003800000 */
[----:B------:R-:W-:Y:S05]  /*1500*/  @!P1 BRA `(.L_x_692) ;  /* 0x0000000000149947 */ /* 0x000fea0003800000 */
[C---:B------:R-:W-:Y:S02]  /*1510*/  ISETP.GE.AND P0, PT, R7.reuse, -0x407fffff, PT ;  /* 0xbf8000010700780c */ /* 0x040fe40003f06270 */
[----:B------:R-:W-:-:S11]  /*1520*/  FSETP.NEU.FTZ.AND P1, PT, R7, RZ, PT ;  /* 0x000000ff0700720b */ /* 0x000fd60003f3d000 */
[----:B------:R-:W-:-:S05]  /*1530*/  @P0 MOV R10, 0x7f800000 ;  /* 0x7f800000000a0802 */ /* 0x000fca0000000f00 */
[----:B------:R-:W-:-:S05]  /*1540*/  @P0 FFMA.FTZ R22, R7, R10, +INF ;  /* 0x7f80000007160423 */ /* 0x000fca000001000a */
[----:B------:R-:W-:-:S07]  /*1550*/  FSEL R22, R22, -RZ, P1 ;  /* 0x800000ff16167208 */ /* 0x000fce0000800000 */
.L_x_692:
[----:B------:R-:W-:Y:S05]  /*1560*/  BSYNC B0 ;  /* 0x0000000000007941 */ /* 0x000fea0003800000 */
.L_x_691:
        /* <DEDUP_REMOVED lines=12> */
[----:B------:R-:W-:Y:S02]  /*1630*/  LOP3.LUT R6, R16, 0x80000000, R6, 0xb8, !PT ;  /* 0x8000000010067812 */ /* 0x000fe400078eb806 */
[----:B------:R-:W-:Y:S02]  /*1640*/  LOP3.LUT R20, R22, 0x80000000, R20, 0xb8, !PT ;  /* 0x8000000016147812 */ /* 0x000fe400078eb814 */
[----:B------:R-:W-:Y:S02]  /*1650*/  FSEL R5, R5, R19, !P6 ;  /* 0x0000001305057208 */ /* 0x000fe40007000000 */
[----:B------:R-:W-:Y:S02]  /*1660*/  FSEL R2, R2, R15, !P1 ;  /* 0x0000000f02027208 */ /* 0x000fe40004800000 */
[----:B------:R-:W-:-:S02]  /*1670*/  FSEL R3, R6, R16, !P0 ;  /* 0x0000001006037208 */ /* 0x000fc40004000000 */
[----:B------:R-:W-:Y:S02]  /*1680*/  FSEL R20, R20, R22, !P2 ;  /* 0x0000001614147208 */ /* 0x000fe40005000000 */
[----:B------:R-:W-:Y:S02]  /*1690*/  F2FP.BF16.F32.PACK_AB R12, R12, R21 ;  /* 0x000000150c0c723e */ /* 0x000fe400000010ff */
[----:B------:R-:W-:Y:S02]  /*16a0*/  F2FP.BF16.F32.PACK_AB R13, R18, R17 ;  /* 0x00000011120d723e */ /* 0x000fe400000010ff */
[----:B------:R-:W-:Y:S02]  /*16b0*/  F2FP.BF16.F32.PACK_AB R2, R2, R5 ;  /* 0x000000050202723e */ /* 0x000fe400000010ff */
[----:B------:R-:W-:Y:S01]  /*16c0*/  F2FP.BF16.F32.PACK_AB R3, R20, R3 ;  /* 0x000000031403723e */ /* 0x000fe200000010ff */
[----:B------:R-:W-:Y:S04]  /*16d0*/  STG.E.64 desc[UR4][R8.64], R12 ;  /* 0x0000000c08007986 */ /* 0x000fe8000c101b04 */
[----:B------:R-:W-:Y:S01]  /*16e0*/  STG.E.64 desc[UR4][R8.64+0x400], R2 ;  /* 0x0004000208007986 */ /* 0x000fe2000c101b04 */
[----:B------:R-:W-:Y:S05]  /*16f0*/  EXIT ;  /* 0x000000000000794d */ /* 0x000fea0003800000 */
.L_x_676:
        /* <DEDUP_REMOVED lines=98> */
.L_x_696:
[----:B------:R-:W-:Y:S05]  /*1d20*/  BSYNC B1 ;  /* 0x0000000000017941 */ /* 0x000fea0003800000 */
.L_x_695:
[----:B------:R-:W-:Y:S01]  /*1d30*/  @P2 FADD.FTZ R4, R4, 0.69314718246459960938 ;  /* 0x3f31721804042421 */ /* 0x000fe20000010000 */
[----:B------:R-:W-:-:S04]  /*1d40*/  FSETP.GTU.FTZ.AND P0, PT, |R20|, +INF , PT ;  /* 0x7f8000001400780b */ /* 0x000fc80003f1c200 */
[----:B------:R-:W-:-:S04]  /*1d50*/  LOP3.LUT R20, R4, 0x80000000, R20, 0xb8, !PT ;  /* 0x8000000004147812 */ /* 0x000fc800078eb814 */
[----:B------:R-:W-:-:S04]  /*1d60*/  FSEL R3, R20, R4, !P0 ;  /* 0x0000000414037208 */ /* 0x000fc80004000000 */
[----:B------:R-:W-:-:S07]  /*1d70*/  F2FP.BF16.F32.PACK_AB R3, RZ, R3 ;  /* 0x00000003ff03723e */ /* 0x000fce00000010ff */
.L_x_694:
[----:B------:R-:W-:Y:S05]  /*1d80*/  BSYNC B0 ;  /* 0x0000000000007941 */ /* 0x000fea0003800000 */
.L_x_693:
        /* <DEDUP_REMOVED lines=43> */
.L_x_700:
[----:B------:R-:W-:Y:S05]  /*2040*/  BSYNC B1 ;  /* 0x0000000000017941 */ /* 0x000fea0003800000 */
.L_x_699:
[----:B------:R-:W-:Y:S01]  /*2050*/  @P2 FADD.FTZ R6, R6, 0.69314718246459960938 ;  /* 0x3f31721806062421 */ /* 0x000fe20000010000 */
[----:B------:R-:W-:-:S04]  /*2060*/  FSETP.GTU.FTZ.AND P0, PT, |R16|, +INF , PT ;  /* 0x7f8000001000780b */ /* 0x000fc80003f1c200 */
[----:B------:R-:W-:-:S04]  /*2070*/  LOP3.LUT R16, R6, 0x80000000, R16, 0xb8, !PT ;  /* 0x8000000006107812 */ /* 0x000fc800078eb810 */
[----:B------:R-:W-:-:S04]  /*2080*/  FSEL R4, R16, R6, !P0 ;  /* 0x0000000610047208 */ /* 0x000fc80004000000 */
[----:B------:R-:W-:-:S07]  /*2090*/  F2FP.BF16.F32.PACK_AB R4, RZ, R4 ;  /* 0x00000004ff04723e */ /* 0x000fce00000010ff */
.L_x_698:
[----:B------:R-:W-:Y:S05]  /*20a0*/  BSYNC B0 ;  /* 0x0000000000007941 */ /* 0x000fea0003800000 */
.L_x_697:
        /* <DEDUP_REMOVED lines=43> */
.L_x_704:
[----:B------:R-:W-:Y:S05]  /*2360*/  BSYNC B1 ;  /* 0x0000000000017941 */ /* 0x000fea0003800000 */
.L_x_703:
[----:B------:R-:W-:Y:S01]  /*2370*/  @P2 FADD.FTZ R7, R7, 0.69314718246459960938 ;  /* 0x3f31721807072421 */ /* 0x000fe20000010000 */
[----:B------:R-:W-:-:S04]  /*2380*/  FSETP.GTU.FTZ.AND P0, PT, |R22|, +INF , PT ;  /* 0x7f8000001600780b */ /* 0x000fc80003f1c200 */
[----:B------:R-:W-:-:S04]  /*2390*/  LOP3.LUT R22, R7, 0x80000000, R22, 0xb8, !PT ;  /* 0x8000000007167812 */ /* 0x000fc800078eb816 */
[----:B------:R-:W-:-:S04]  /*23a0*/  FSEL R5, R22, R7, !P0 ;  /* 0x0000000716057208 */ /* 0x000fc80004000000 */
[----:B------:R-:W-:-:S07]  /*23b0*/  F2FP.BF16.F32.PACK_AB R5, RZ, R5 ;  /* 0x00000005ff05723e */ /* 0x000fce00000010ff */
.L_x_702:
[----:B------:R-:W-:Y:S05]  /*23c0*/  BSYNC B0 ;  /* 0x0000000000007941 */ /* 0x000fea0003800000 */
.L_x_701:
        /* <DEDUP_REMOVED lines=43> */
.L_x_708:
[----:B------:R-:W-:Y:S05]  /*2680*/  BSYNC B1 ;  /* 0x0000000000017941 */ /* 0x000fea0003800000 */
.L_x_707:
[----:B------:R-:W-:Y:S01]  /*2690*/  @P2 FADD.FTZ R8, R8, 0.69314718246459960938 ;  /* 0x3f31721808082421 */ /* 0x000fe20000010000 */
[----:B------:R-:W-:-:S04]  /*26a0*/  FSETP.GTU.FTZ.AND P0, PT, |R23|, +INF , PT ;  /* 0x7f8000001700780b */ /* 0x000fc80003f1c200 */
[----:B------:R-:W-:-:S04]  /*26b0*/  LOP3.LUT R23, R8, 0x80000000, R23, 0xb8, !PT ;  /* 0x8000000008177812 */ /* 0x000fc800078eb817 */
[----:B------:R-:W-:-:S04]  /*26c0*/  FSEL R6, R23, R8, !P0 ;  /* 0x0000000817067208 */ /* 0x000fc80004000000 */
[----:B------:R-:W-:-:S07]  /*26d0*/  F2FP.BF16.F32.PACK_AB R6, RZ, R6 ;  /* 0x00000006ff06723e */ /* 0x000fce00000010ff */
.L_x_706:
[----:B------:R-:W-:Y:S05]  /*26e0*/  BSYNC B0 ;  /* 0x0000000000007941 */ /* 0x000fea0003800000 */
.L_x_705:
        /* <DEDUP_REMOVED lines=43> */
.L_x_712:
[----:B------:R-:W-:Y:S05]  /*29a0*/  BSYNC B1 ;  /* 0x0000000000017941 */ /* 0x000fea0003800000 */
.L_x_711:
[----:B------:R-:W-:Y:S01]  /*29b0*/  @P2 FADD.FTZ R9, R9, 0.69314718246459960938 ;  /* 0x3f31721809092421 */ /* 0x000fe20000010000 */
[----:B------:R-:W-:-:S04]  /*29c0*/  FSETP.GTU.FTZ.AND P0, PT, |R21|, +INF , PT ;  /* 0x7f8000001500780b */ /* 0x000fc80003f1c200 */
[----:B------:R-:W-:-:S04]  /*29d0*/  LOP3.LUT R21, R9, 0x80000000, R21, 0xb8, !PT ;  /* 0x8000000009157812 */ /* 0x000fc800078eb815 */
[----:B------:R-:W-:-:S04]  /*29e0*/  FSEL R7, R21, R9, !P0 ;  /* 0x0000000915077208 */ /* 0x000fc80004000000 */
[----:B------:R-:W-:-:S07]  /*29f0*/  F2FP.BF16.F32.PACK_AB R7, RZ, R7 ;  /* 0x00000007ff07723e */ /* 0x000fce00000010ff */
.L_x_710:
[----:B------:R-:W-:Y:S05]  /*2a00*/  BSYNC B0 ;  /* 0x0000000000007941 */ /* 0x000fea0003800000 */
.L_x_709:
        /* <DEDUP_REMOVED lines=43> */
.L_x_716:
[----:B------:R-:W-:Y:S05]  /*2cc0*/  BSYNC B1 ;  /* 0x0000000000017941 */ /* 0x000fea0003800000 */
.L_x_715:
[----:B------:R-:W-:Y:S01]  /*2cd0*/  @P2 FADD.FTZ R10, R10, 0.69314718246459960938 ;  /* 0x3f3172180a0a2421 */ /* 0x000fe20000010000 */
[----:B------:R-:W-:-:S04]  /*2ce0*/  FSETP.GTU.FTZ.AND P0, PT, |R19|, +INF , PT ;  /* 0x7f8000001300780b */ /* 0x000fc80003f1c200 */
[----:B------:R-:W-:-:S04]  /*2cf0*/  LOP3.LUT R19, R10, 0x80000000, R19, 0xb8, !PT ;  /* 0x800000000a137812 */ /* 0x000fc800078eb813 */
[----:B------:R-:W-:-:S04]  /*2d00*/  FSEL R8, R19, R10, !P0 ;  /* 0x0000000a13087208 */ /* 0x000fc80004000000 */
[----:B------:R-:W-:-:S07]  /*2d10*/  F2FP.BF16.F32.PACK_AB R8, RZ, R8 ;  /* 0x00000008ff08723e */ /* 0x000fce00000010ff */
.L_x_714:
[----:B------:R-:W-:Y:S05]  /*2d20*/  BSYNC B0 ;  /* 0x0000000000007941 */ /* 0x000fea0003800000 */
.L_x_713:
        /* <DEDUP_REMOVED lines=43> */
.L_x_720:
[----:B------:R-:W-:Y:S05]  /*2fe0*/  BSYNC B1 ;  /* 0x0000000000017941 */ /* 0x000fea0003800000 */
.L_x_719:
[----:B------:R-:W-:Y:S01]  /*2ff0*/  @P2 FADD.FTZ R11, R11, 0.69314718246459960938 ;  /* 0x3f3172180b0b2421 */ /* 0x000fe20000010000 */
[----:B------:R-:W-:-:S04]  /*3000*/  FSETP.GTU.FTZ.AND P0, PT, |R13|, +INF , PT ;  /* 0x7f8000000d00780b */ /* 0x000fc80003f1c200 */
[----:B------:R-:W-:-:S04]  /*3010*/  LOP3.LUT R13, R11, 0x80000000, R13, 0xb8, !PT ;  /* 0x800000000b0d7812 */ /* 0x000fc800078eb80d */
[----:B------:R-:W-:-:S04]  /*3020*/  FSEL R9, R13, R11, !P0 ;  /* 0x0000000b0d097208 */ /* 0x000fc80004000000 */
[----:B------:R-:W-:-:S07]  /*3030*/  F2FP.BF16.F32.PACK_AB R9, RZ, R9 ;  /* 0x00000009ff09723e */ /* 0x000fce00000010ff */
.L_x_718:
[----:B------:R-:W-:Y:S05]  /*3040*/  BSYNC B0 ;  /* 0x0000000000007941 */ /* 0x000fea0003800000 */
.L_x_717:
[----:B------:R-:W-:Y:S01]  /*3050*/  IADD3 R10, R18, 0x380, RZ ;  /* 0x00000380120a7810 */ /* 0x000fe20007ffe0ff */
[----:B------:R-:W-:Y:S03]  /*3060*/  BSSY B0, `(.L_x_721) ;  /* 0x0000030000007945 */ /* 0x000fe60003800000 */
[----:B------:R-:W-:-:S13]  /*3070*/  ISETP.GE.AND P0, PT, R10, R17, PT ;  /* 0x000000110a00720c */ /* 0x000fda0003f06270 */
[----:B------:R-:W-:Y:S05]  /*3080*/  @P0 BRA `(.L_x_722) ;  /* 0x0000000000b40947 */ /* 0x000fea0003800000 */
[----:B-----5:R-:W-:Y:S01]  /*3090*/  SHF.L.U32 R12, R12, 0x10, RZ ;  /* 0x000000100c0c7819 */ /* 0x020fe200000006ff */
[----:B------:R-:W-:Y:S01]  /*30a0*/  HFMA2.MMA R19, -RZ, RZ, 1.625, 0 ;  /* 0x3e800000ff137435 */ /* 0x000fe200000001ff */
[----:B------:R-:W-:Y:S01]  /*30b0*/  MOV R16, 0x3d39bf78 ;  /* 0x3d39bf7800107802 */ /* 0x000fe20000000f00 */
[----:B------:R-:W-:Y:S01]  /*30c0*/  BSSY B1, `(.L_x_723) ;  /* 0x0000024000017945 */ /* 0x000fe20003800000 */
[C---:B------:R-:W-:Y:S01]  /*30d0*/  FSETP.GT.FTZ.AND P2, PT, |R12|.reuse, 8388608, PT ;  /* 0x4b0000000c00780b */ /* 0x040fe20003f54200 */
[----:B------:R-:W-:-:S04]  /*30e0*/  FFMA.FTZ R11, R12, R12, 1 ;  /* 0x3f8000000c0b7423 */ /* 0x000fc8000001000c */
[----:B------:R-:W0:Y:S02]  /*30f0*/  MUFU.RSQ R10, R11 ;  /* 0x0000000b000a7308 */ /* 0x000e240000001400 */
[----:B0-----:R-:W-:Y:S01]  /*3100*/  FFMA.FTZ R13, R11, R10, 1 ;  /* 0x3f8000000b0d7423 */ /* 0x001fe2000001000a */
[----:B------:R-:W-:-:S05]  /*3110*/  FADD.FTZ R10, |R12|, -RZ ;  /* 0x800000ff0c0a7221 */ /* 0x000fca0000010200 */
[----:B------:R-:W0:Y:S02]  /*3120*/  MUFU.RCP R13, R13 ;  /* 0x0000000d000d7308 */ /* 0x000e240000001000 */
[----:B0-----:R-:W-:-:S04]  /*3130*/  FMUL.FTZ R15, |R12|, R13 ;  /* 0x0000000d0c0f7220 */ /* 0x001fc80000410200 */
        /* <DEDUP_REMOVED lines=28> */
.L_x_724:
[----:B------:R-:W-:Y:S05]  /*3300*/  BSYNC B1 ;  /* 0x0000000000017941 */ /* 0x000fea0003800000 */
.L_x_723:
[----:B------:R-:W-:Y:S01]  /*3310*/  @P2 FADD.FTZ R14, R14, 0.69314718246459960938 ;  /* 0x3f3172180e0e2421 */ /* 0x000fe20000010000 */
[----:B------:R-:W-:-:S04]  /*3320*/  FSETP.GTU.FTZ.AND P0, PT, |R12|, +INF , PT ;  /* 0x7f8000000c00780b */ /* 0x000fc80003f1c200 */
[----:B------:R-:W-:-:S04]  /*3330*/  LOP3.LUT R12, R14, 0x80000000, R12, 0xb8, !PT ;  /* 0x800000000e0c7812 */ /* 0x000fc800078eb80c */
[----:B------:R-:W-:-:S04]  /*3340*/  FSEL R10, R12, R14, !P0 ;  /* 0x0000000e0c0a7208 */ /* 0x000fc80004000000 */
[----:B------:R-:W-:-:S07]  /*3350*/  F2FP.BF16.F32.PACK_AB R10, RZ, R10 ;  /* 0x0000000aff0a723e */ /* 0x000fce00000010ff */
.L_x_722:
[----:B------:R-:W-:Y:S05]  /*3360*/  BSYNC B0 ;  /* 0x0000000000007941 */ /* 0x000fea0003800000 */
.L_x_721:
[----:B------:R-:W-:Y:S01]  /*3370*/  ISETP.GE.AND P0, PT, R18, R17, PT ;  /* 0x000000111200720c */ /* 0x000fe20003f06270 */
[----:B------:R-:W-:Y:S04]  /*3380*/  BSSY B0, `(.L_x_725) ;  /* 0x0000033000007945 */ /* 0x000fe80003800000 */
[----:B------:R-:W-:Y:S08]  /*3390*/  BSSY B1, `(.L_x_726) ;  /* 0x000002b000017945 */ /* 0x000ff00003800000 */
[----:B------:R-:W-:Y:S05]  /*33a0*/  @P0 BRA `(.L_x_727) ;  /* 0x0000000000300947 */ /* 0x000fea0003800000 */
[----:B-----5:R-:W0:Y:S01]  /*33b0*/  LDC.64 R12, c[0x0][0x218] ;  /* 0x00008600ff0c7b82 */ /* 0x020e220000000a00 */
[----:B------:R-:W-:Y:S02]  /*33c0*/  IADD3 R11, R0, R18, RZ ;  /* 0x00000012000b7210 */ /* 0x000fe40007ffe0ff */
        /* <DEDUP_REMOVED lines=10> */
.L_x_727:
[----:B------:R-:W-:-:S13]  /*3470*/  ISETP.GE.AND P0, PT, R18, R17, PT ;  /* 0x000000111200720c */ /* 0x000fda0003f06270 */
[----:B------:R-:W-:Y:S05]  /*3480*/  @P0 BRA `(.L_x_729) ;  /* 0x0000000000300947 */ /* 0x000fea0003800000 */
[----:B0-----:R-:W0:Y:S01]  /*3490*/  LDC.64 R2, c[0x0][0x218] ;  /* 0x00008600ff027b82 */ /* 0x001e220000000a00 */
[----:B------:R-:W-:Y:S02]  /*34a0*/  IADD3 R11, R0, R18, RZ ;  /* 0x00000012000b7210 */ /* 0x000fe40007ffe0ff */
[----:B------:R-:W-:-:S03]  /*34b0*/  IADD3 R18, R18, 0x80, RZ ;  /* 0x0000008012127810 */ /* 0x000fc60007ffe0ff */
[----:B0-----:R-:W-:-:S05]  /*34c0*/  IMAD.WIDE.U32 R2, R11, 0x2, R2 ;  /* 0x000000020b027825 */ /* 0x001fca00078e0002 */
[----:B------:R1:W-:Y:S02]  /*34d0*/  STG.E.U16 desc[UR4][R2.64], R5 ;  /* 0x0000000502007986 */ /* 0x0003e4000c101504 */
.L_x_728:
[----:B------:R-:W-:-:S13]  /*34e0*/  ISETP.GE.AND P0, PT, R18, R17, PT ;  /* 0x000000111200720c */ /* 0x000fda0003f06270 */
[----:B------:R-:W-:Y:S05]  /*34f0*/  @P0 BRA `(.L_x_730) ;  /* 0x0000000000300947 */ /* 0x000fea0003800000 */
[----:B01----:R-:W0:Y:S01]  /*3500*/  LDC.64 R2, c[0x0][0x218] ;  /* 0x00008600ff027b82 */ /* 0x003e220000000a00 */
[----:B------:R-:W-:Y:S02]  /*3510*/  IADD3 R5, R0, R18, RZ ;  /* 0x0000001200057210 */ /* 0x000fe40007ffe0ff */
[----:B------:R-:W-:-:S03]  /*3520*/  IADD3 R18, R18, 0x80, RZ ;  /* 0x0000008012127810 */ /* 0x000fc60007ffe0ff */
[----:B0-----:R-:W-:-:S05]  /*3530*/  IMAD.WIDE.U32 R2, R5, 0x2, R2 ;  /* 0x0000000205027825 */ /* 0x001fca00078e0002 */
[----:B------:R1:W-:Y:S02]  /*3540*/  STG.E.U16 desc[UR4][R2.64], R6 ;  /* 0x0000000602007986 */ /* 0x0003e4000c101504 */
.L_x_729:
[----:B------:R-:W-:-:S13]  /*3550*/  ISETP.GE.AND P0, PT, R18, R17, PT ;  /* 0x000000111200720c */ /* 0x000fda0003f06270 */
[----:B------:R-:W-:Y:S05]  /*3560*/  @P0 BRA `(.L_x_731) ;  /* 0x0000000000340947 */ /* 0x000fea0003800000 */
[----:B01----:R-:W0:Y:S01]  /*3570*/  LDC.64 R2, c[0x0][0x218] ;  /* 0x00008600ff027b82 */ /* 0x003e220000000a00 */
[----:B------:R-:W-:Y:S02]  /*3580*/  IADD3 R5, R0, R18, RZ ;  /* 0x0000001200057210 */ /* 0x000fe40007ffe0ff */
[----:B------:R-:W-:-:S03]  /*3590*/  IADD3 R18, R18, 0x80, RZ ;  /* 0x0000008012127810 */ /* 0x000fc60007ffe0ff */
[----:B0-----:R-:W-:-:S05]  /*35a0*/  IMAD.WIDE.U32 R2, R5, 0x2, R2 ;  /* 0x0000000205027825 */ /* 0x001fca00078e0002 */
[----:B------:R2:W-:Y:S02]  /*35b0*/  STG.E.U16 desc[UR4][R2.64], R7 ;  /* 0x0000000702007986 */ /* 0x0005e4000c101504 */
.L_x_730:
        /* <DEDUP_REMOVED lines=8> */
.L_x_731:
[----:B------:R-:W-:Y:S05]  /*3640*/  BSYNC B1 ;  /* 0x0000000000017941 */ /* 0x000fea0003800000 */
.L_x_726:
[----:B------:R-:W-:-:S13]  /*3650*/  ISETP.GE.AND P0, PT, R18, R17, PT ;  /* 0x000000111200720c */ /* 0x000fda0003f06270 */
[----:B012---:R-:W0:Y:S01]  /*3660*/  @!P0 LDC.64 R2, c[0x0][0x218] ;  /* 0x00008600ff028b82 */ /* 0x007e220000000a00 */
[----:B------:R-:W-:Y:S02]  /*3670*/  @!P0 IADD3 R5, R0, R18, RZ ;  /* 0x0000001200058210 */ /* 0x000fe40007ffe0ff */
[----:B------:R-:W-:-:S03]  /*3680*/  @!P0 IADD3 R18, R18, 0x80, RZ ;  /* 0x0000008012128810 */ /* 0x000fc60007ffe0ff */
[----:B0-----:R-:W-:-:S05]  /*3690*/  @!P0 IMAD.WIDE.U32 R2, R5, 0x2, R2 ;  /* 0x0000000205028825 */ /* 0x001fca00078e0002 */
[----:B------:R3:W-:Y:S02]  /*36a0*/  @!P0 STG.E.U16 desc[UR4][R2.64], R9 ;  /* 0x0000000902008986 */ /* 0x0007e4000c101504 */
.L_x_732:
[----:B------:R-:W-:Y:S05]  /*36b0*/  BSYNC B0 ;  /* 0x0000000000007941 */ /* 0x000fea0003800000 */
.L_x_725:
        /* <DEDUP_REMOVED lines=8> */
.L_x_733:
        /* <DEDUP_REMOVED lines=12> */
.L_x_21456:


//--------------------- .text._ZN2at6native29vectorized_elementwise_kernelILi8EZZZNS0_17asinh_kernel_cudaERNS_18TensorIteratorBaseEENKUlvE0_clEvENKUlvE2_clEvEUlN3c108BFloat16EE_St5arrayIPcLm2EEEEviT0_T1_ --------------------------
	.section	.text._ZN2at6native29vectorized_elementwise_kernelILi8EZZZNS0_17asinh_kernel_cudaERNS_18TensorIteratorBaseEENKUlvE0_clEvENKUlvE2_clEvEUlN3c108BFloat16EE_St5arrayIPcLm2EEEEviT0_T1_,"ax",@progbits
	.align	128
        .global         _ZN2at6native29vectorized_elementwise_kernelILi8EZZZNS0_17asinh_kernel_cudaERNS_18TensorIteratorBaseEENKUlvE0_clEvENKUlvE2_clEvEUlN3c108BFloat16EE_St5arrayIPcLm2EEEEviT0_T1_
        .type           _ZN2at6native29vectorized_elementwise_kernelILi8EZZZNS0_17asinh_kernel_cudaERNS_18TensorIteratorBaseEENKUlvE0_clEvENKUlvE2_clEvEUlN3c108BFloat16EE_St5arrayIPcLm2EEEEviT0_T1_,@function
        .size           _ZN2at6native29vectorized_elementwise_kernelILi8EZZZNS0_17asinh_kernel_cudaERNS_18TensorIteratorBaseEENKUlvE0_clEvENKUlvE2_clEvEUlN3c108BFloat16EE_St5arrayIPcLm2EEEEviT0_T1_,(.L_x_21457 - _ZN2at6native29vectorized_elementwise_kernelILi8EZZZNS0_17asinh_kernel_cudaERNS_18TensorIteratorBaseEENKUlvE0_clEvENKUlvE2_clEvEUlN3c108BFloat16EE_St5arrayIPcLm2EEEEviT0_T1_)
        .other          _ZN2at6native29vectorized_elementwise_kernelILi8EZZZNS0_17asinh_kernel_cudaERNS_18TensorIteratorBaseEENKUlvE0_clEvENKUlvE2_clEvEUlN3c108BFloat16EE_St5arrayIPcLm2EEEEviT0_T1_,@"STO_CUDA_ENTRY STV_DEFAULT"
_ZN2at6native29vectorized_elementwise_kernelILi8EZZZNS0_17asinh_kernel_cudaERNS_18TensorIteratorBaseEENKUlvE0_clEvENKUlvE2_clEvEUlN3c108BFloat16EE_St5arrayIPcLm2EEEEviT0_T1_:
.text._ZN2at6native29vectorized_elementwise_kernelILi8EZZZNS0_17asinh_kernel_cudaERNS_18TensorIteratorBaseEENKUlvE0_clEvENKUlvE2_clEvEUlN3c108BFloat16EE_St5arrayIPcLm2EEEEviT0_T1_:
        /* <DEDUP_REMOVED lines=11> */
[----:B0-----:R-:W-:-:S06]  /*00b0*/  IMAD.WIDE.U32 R4, R9, 0x10, R2 ;  /* 0x0000001009047825 */ /* 0x001fcc00078e0002 */
[----:B------:R-:W2:Y:S01]  /*00c0*/  LDG.E.128 R4, desc[UR4][R4.64] ;  /* 0x0000000404047981 */ /* 0x000ea2000c1e1d00 */
[----:B------:R-:W-:Y:S01]  /*00d0*/  BSSY B0, `(.L_x_735) ;  /* 0x0000073000007945 */ /* 0x000fe20003800000 */
[C---:B--2---:R-:W-:Y:S02]  /*00e0*/  SHF.L.U32 R16, R4.reuse, 0x10, RZ ;  /* 0x0000001004107819 */ /* 0x044fe400000006ff */
[----:B------:R-:W-:Y:S02]  /*00f0*/  PRMT R3, R4, 0x7632, R3 ;  /* 0x0000763204037816 */ /* 0x000fe40000000003 */
[----:B------:R-:W-:Y:S01]  /*0100*/  SHF.L.U32 R2, R5, 0x10, RZ ;  /* 0x0000001005027819 */ /* 0x000fe200000006ff */
[----:B------:R-:W-:Y:S01]  /*0110*/  FFMA.FTZ R11, R16, R16, 1 ;  /* 0x3f800000100b7423 */ /* 0x000fe20000010010 */
[----:B------:R-:W-:Y:S02]  /*0120*/  SHF.L.U32 R3, R3, 0x10, RZ ;  /* 0x0000001003037819 */ /* 0x000fe400000006ff */
[----:B------:R-:W-:Y:S01]  /*0130*/  SHF.L.U32 R8, R6, 0x10, RZ ;  /* 0x0000001006087819 */ /* 0x000fe200000006ff */
[----:B------:R-:W0:Y:S01]  /*0140*/  MUFU.RSQ R18, R11 ;  /* 0x0000000b00127308 */ /* 0x000e220000001400 */
[----:B------:R-:W-:Y:S01]  /*0150*/  FFMA.FTZ R14, R2, R2, 1 ;  /* 0x3f800000020e7423 */ /* 0x000fe20000010002 */
[----:B------:R-:W-:Y:S01]  /*0160*/  FFMA.FTZ R20, R3, R3, 1 ;  /* 0x3f80000003147423 */ /* 0x000fe20000010003 */
[----:B------:R-:W-:Y:S01]  /*0170*/  PRMT R6, R5, 0x7632, R6 ;  /* 0x0000763205067816 */ /* 0x000fe20000000006 */
[----:B------:R-:W-:Y:S01]  /*0180*/  FFMA.FTZ R12, R8, R8, 1 ;  /* 0x3f800000080c7423 */ /* 0x000fe20000010008 */
[----:B------:R-:W-:-:S02]  /*0190*/  FSETP.GT.FTZ.AND P6, PT, |R16|, 8388608, PT ;  /* 0x4b0000001000780b */ /* 0x000fc40003fd4200 */
[----:B------:R-:W-:Y:S01]  /*01a0*/  SHF.L.U32 R4, R7, 0x10, RZ ;  /* 0x0000001007047819 */ /* 0x000fe200000006ff */
[----:B------:R-:W1:Y:S01]  /*01b0*/  MUFU.RSQ R21, R20 ;  /* 0x0000001400157308 */ /* 0x000e620000001400 */
[----:B------:R-:W-:Y:S02]  /*01c0*/  FSETP.GT.FTZ.AND P0, PT, |R3|, 8388608, PT ;  /* 0x4b0000000300780b */ /* 0x000fe40003f14200 */
[----:B------:R-:W-:Y:S01]  /*01d0*/  FSETP.GT.FTZ.AND P1, PT, |R2|, 8388608, PT ;  /* 0x4b0000000200780b */ /* 0x000fe20003f34200 */
[----:B------:R-:W-:Y:S01]  /*01e0*/  FFMA.FTZ R10, R4, R4, 1 ;  /* 0x3f800000040a7423 */ /* 0x000fe20000010004 */
[----:B------:R-:W-:Y:S02]  /*01f0*/  FSETP.GT.FTZ.AND P2, PT, |R8|, 8388608, PT ;  /* 0x4b0000000800780b */ /* 0x000fe40003f54200 */
[----:B------:R-:W-:Y:S01]  /*0200*/  FSETP.GT.FTZ.AND P3, PT, |R4|, 8388608, PT ;  /* 0x4b0000000400780b */ /* 0x000fe20003f74200 */
[----:B------:R-:W2:Y:S01]  /*0210*/  MUFU.RSQ R17, R14 ;  /* 0x0000000e00117308 */ /* 0x000ea20000001400 */
[----:B0-----:R-:W-:Y:S01]  /*0220*/  FFMA.FTZ R19, R11, R18, 1 ;  /* 0x3f8000000b137423 */ /* 0x001fe20000010012 */
[----:B------:R-:W-:-:S02]  /*0230*/  SHF.L.U32 R11, R6, 0x10, RZ ;  /* 0x00000010060b7819 */ /* 0x000fc400000006ff */
[----:B------:R-:W-:Y:S02]  /*0240*/  PRMT R6, R6, 0x7632, R6 ;  /* 0x0000763206067816 */ /* 0x000fe40000000006 */
[C---:B------:R-:W-:Y:S01]  /*0250*/  FSETP.GT.FTZ.AND P4, PT, |R11|.reuse, 8388608, PT ;  /* 0x4b0000000b00780b */ /* 0x040fe20003f94200 */
[----:B------:R-:W-:Y:S01]  /*0260*/  FFMA.FTZ R15, R11, R11, 1 ;  /* 0x3f8000000b0f7423 */ /* 0x000fe2000001000b */
[----:B------:R-:W0:Y:S01]  /*0270*/  MUFU.RCP R19, R19 ;  /* 0x0000001300137308 */ /* 0x000e220000001000 */
[----:B-1----:R-:W-:Y:S01]  /*0280*/  FFMA.FTZ R22, R20, R21, 1 ;  /* 0x3f80000014167423 */ /* 0x002fe20000010015 */
[----:B------:R-:W-:Y:S01]  /*0290*/  FADD.FTZ R20, |R2|, -RZ ;  /* 0x800000ff02147221 */ /* 0x000fe20000010200 */
[----:B------:R-:W-:-:S05]  /*02a0*/  SHF.L.U32 R6, R6, 0x10, RZ ;  /* 0x0000001006067819 */ /* 0x000fca00000006ff */
[----:B------:R-:W1:Y:S01]  /*02b0*/  MUFU.RSQ R13, R12 ;  /* 0x0000000c000d7308 */ /* 0x000e620000001400 */
[----:B--2---:R-:W-:Y:S01]  /*02c0*/  FFMA.FTZ R17, R14, R17, 1 ;  /* 0x3f8000000e117423 */ /* 0x004fe20000010011 */
[----:B------:R-:W-:-:S06]  /*02d0*/  FADD.FTZ R14, |R16|, -RZ ;  /* 0x800000ff100e7221 */ /* 0x000fcc0000010200 */
[----:B------:R-:W2:Y:S01]  /*02e0*/  MUFU.RCP R22, R22 ;  /* 0x0000001600167308 */ /* 0x000ea20000001000 */
[----:B0-----:R-:W-:-:S04]  /*02f0*/  FMUL.FTZ R21, |R16|, R19 ;  /* 0x0000001310157220 */ /* 0x001fc80000410200 */
[----:B------:R-:W-:-:S03]  /*0300*/  @!P6 FFMA.FTZ R14, |R16|, R21, |R16| ;  /* 0x00000015100ee223 */ /* 0x000fc60000010610 */
[----:B------:R-:W0:Y:S01]  /*0310*/  MUFU.RSQ R18, R15 ;  /* 0x0000000f00127308 */ /* 0x000e220000001400 */
[----:B-1----:R-:W-:Y:S01]  /*0320*/  FFMA.FTZ R24, R12, R13, 1 ;  /* 0x3f8000000c187423 */ /* 0x002fe2000001000d */
[C---:B------:R-:W-:Y:S01]  /*0330*/  FADD.FTZ.RZ R13, R14.reuse, 1 ;  /* 0x3f8000000e0d7421 */ /* 0x040fe2000001c000 */
[----:B------:R-:W-:Y:S01]  /*0340*/  FADD.FTZ R12, |R3|, -RZ ;  /* 0x800000ff030c7221 */ /* 0x000fe20000010200 */
[----:B------:R-:W-:-:S03]  /*0350*/  ISETP.GE.U32.AND P5, PT, R14, 0x7f800000, PT ;  /* 0x7f8000000e00780c */ /* 0x000fc60003fa6070 */
[----:B------:R-:W-:Y:S01]  /*0360*/  IADD3 R13, R13, -0x3f400000, RZ ;  /* 0xc0c000000d0d7810 */ /* 0x000fe20007ffe0ff */
[----:B------:R-:W1:Y:S01]  /*0370*/  MUFU.RSQ R5, R10 ;  /* 0x0000000a00057308 */ /* 0x000e620000001400 */
[----:B--2---:R-:W-:Y:S02]  /*0380*/  FMUL.FTZ R22, |R3|, R22 ;  /* 0x0000001603167220 */ /* 0x004fe40000410200 */
[----:B------:R-:W-:Y:S02]  /*0390*/  LOP3.LUT R19, R13, 0xff800000, RZ, 0xc0, !PT ;  /* 0xff8000000d137812 */ /* 0x000fe400078ec0ff */
[----:B------:R-:W-:Y:S02]  /*03a0*/  @!P0 FFMA.FTZ R12, |R3|, R22, |R3| ;  /* 0x00000016030c8223 */ /* 0x000fe40000010603 */
[----:B------:R-:W-:Y:S01]  /*03b0*/  IADD3 R22, R14, -R19, RZ ;  /* 0x800000130e167210 */ /* 0x000fe20007ffe0ff */
[----:B------:R-:W2:Y:S01]  /*03c0*/  MUFU.RCP R17, R17 ;  /* 0x0000001100117308 */ /* 0x000ea20000001000 */
[----:B0-----:R-:W-:Y:S01]  /*03d0*/  FFMA.FTZ R18, R15, R18, 1 ;  /* 0x3f8000000f127423 */ /* 0x001fe20000010012 */
[----:B------:R-:W-:Y:S01]  /*03e0*/  HFMA2.MMA R15, -RZ, RZ, 1.625, 0 ;  /* 0x3e800000ff0f7435 */ /* 0x000fe200000001ff */
[----:B------:R-:W-:-:S05]  /*03f0*/  FADD.FTZ.RZ R13, R12, 1 ;  /* 0x3f8000000c0d7421 */ /* 0x000fca000001c000 */
[----:B------:R-:W-:Y:S01]  /*0400*/  IADD3 R13, R13, -0x3f400000, RZ ;  /* 0xc0c000000d0d7810 */ /* 0x000fe20007ffe0ff */
[----:B-1----:R-:W-:Y:S01]  /*0410*/  FFMA.FTZ R21, R10, R5, 1 ;  /* 0x3f8000000a157423 */ /* 0x002fe20000010005 */
[----:B------:R-:W-:Y:S01]  /*0420*/  IADD3 R10, -R19, 0x40800000, RZ ;  /* 0x40800000130a7810 */ /* 0x000fe20007ffe1ff */
[----:B------:R-:W0:Y:S01]  /*0430*/  MUFU.RCP R5, R24 ;  /* 0x0000001800057308 */ /* 0x000e220000001000 */
[----:B------:R-:W-:-:S03]  /*0440*/  I2FP.F32.S32 R19, R19 ;  /* 0x0000001300137245 */ /* 0x000fc60000201400 */
[----:B------:R-:W-:Y:S01]  /*0450*/  FFMA.FTZ R23, R10, R15, -1 ;  /* 0xbf8000000a177423 */ /* 0x000fe2000001000f */
[----:B------:R-:W-:Y:S01]  /*0460*/  FADD.FTZ R10, |R8|, -RZ ;  /* 0x800000ff080a7221 */ /* 0x000fe20000010200 */
[----:B--2---:R-:W-:Y:S01]  /*0470*/  FMUL.FTZ R17, |R2|, R17 ;  /* 0x0000001102117220 */ /* 0x004fe20000410200 */
[----:B------:R-:W-:Y:S01]  /*0480*/  FMUL.FTZ R28, R19, 1.1920928955078125e-07 ;  /* 0x34000000131c7820 */ /* 0x000fe20000410000 */
[----:B------:R-:W1:Y:S01]  /*0490*/  MUFU.RCP R21, R21 ;  /* 0x0000001500157308 */ /* 0x000e620000001000 */
[----:B------:R-:W-:Y:S01]  /*04a0*/  FADD.FTZ R22, R22, R23 ;  /* 0x0000001716167221 */ /* 0x000fe20000010000 */
[----:B------:R-:W-:Y:S01]  /*04b0*/  @!P1 FFMA.FTZ R20, |R2|, R17, |R2| ;  /* 0x0000001102149223 */ /* 0x000fe20000010602 */
[----:B------:R-:W-:Y:S02]  /*04c0*/  LOP3.LUT R17, R13, 0xff800000, RZ, 0xc0, !PT ;  /* 0xff8000000d117812 */ /* 0x000fe400078ec0ff */
[----:B------:R-:W-:Y:S02]  /*04d0*/  MOV R13, 0x3d39bf78 ;  /* 0x3d39bf78000d7802 */ /* 0x000fe40000000f00 */
[----:B------:R-:W-:Y:S01]  /*04e0*/  IADD3 R26, -R17, 0x40800000, RZ ;  /* 0x40800000111a7810 */ /* 0x000fe20007ffe1ff */
[----:B------:R-:W2:Y:S01]  /*04f0*/  MUFU.RCP R18, R18 ;  /* 0x0000001200127308 */ /* 0x000ea20000001000 */
[----:B0-----:R-:W-:Y:S01]  /*0500*/  FMUL.FTZ R25, |R8|, R5 ;  /* 0x0000000508197220 */ /* 0x001fe20000410200 */
[----:B------:R-:W-:Y:S01]  /*0510*/  FFMA.FTZ R23, R22, -R13, 0.10546888411045074463 ;  /* 0x3dd8001216177423 */ /* 0x000fe2000001080d */
[----:B------:R-:W-:Y:S01]  /*0520*/  IADD3 R24, R12, -R17, RZ ;  /* 0x800000110c187210 */ /* 0x000fe20007ffe0ff */
[----:B------:R-:W-:Y:S01]  /*0530*/  FFMA.FTZ R5, R26, R15, -1 ;  /* 0xbf8000001a057423 */ /* 0x000fe2000001000f */
[----:B------:R-:W-:Y:S01]  /*0540*/  @!P2 FFMA.FTZ R10, |R8|, R25, |R8| ;  /* 0x00000019080aa223 */ /* 0x000fe20000010608 */
[----:B------:R-:W-:-:S02]  /*0550*/  FFMA.FTZ R23, R22, R23, -0.13229703903198242188 ;  /* 0xbe0778e016177423 */ /* 0x000fc40000010017 */
[----:B------:R-:W-:Y:S01]  /*0560*/  FADD.FTZ R24, R24, R5 ;  /* 0x0000000518187221 */ /* 0x000fe20000010000 */
[----:B-1----:R-:W-:Y:S01]  /*0570*/  FMUL.FTZ R25, |R4|, R21 ;  /* 0x0000001504197220 */ /* 0x002fe20000410200 */
[----:B------:R-:W-:Y:S01]  /*0580*/  FFMA.FTZ R23, R22, R23, 0.14491446316242218018 ;  /* 0x3e14647516177423 */ /* 0x000fe20000010017 */
[----:B------:R-:W-:Y:S01]  /*0590*/  FADD.FTZ R5, |R4|, -RZ ;  /* 0x800000ff04057221 */ /* 0x000fe20000010200 */
[----:B------:R-:W-:Y:S01]  /*05a0*/  FFMA.FTZ R21, R24, -R13, 0.10546888411045074463 ;  /* 0x3dd8001218157423 */ /* 0x000fe2000001080d */
[----:B------:R-:W-:Y:S01]  /*05b0*/  @!P3 FFMA.FTZ R5, |R4|, R25, |R4| ;  /* 0x000000190405b223 */ /* 0x000fe20000010604 */
[----:B------:R-:W-:Y:S01]  /*05c0*/  FFMA.FTZ R23, R22, R23, -0.16641564667224884033 ;  /* 0xbe2a68dd16177423 */ /* 0x000fe20000010017 */
[----:B------:R-:W-:Y:S01]  /*05d0*/  FFMA.FTZ R25, R6, R6, 1 ;  /* 0x3f80000006197423 */ /* 0x000fe20000010006 */
[----:B------:R-:W-:Y:S01]  /*05e0*/  FFMA.FTZ R21, R24, R21, -0.13229703903198242188 ;  /* 0xbe0778e018157423 */ /* 0x000fe20000010015 */
[C---:B--2---:R-:W-:Y:S01]  /*05f0*/  FMUL.FTZ R26, |R11|.reuse, R18 ;  /* 0x000000120b1a7220 */ /* 0x044fe20000410200 */
[----:B------:R-:W-:Y:S01]  /*0600*/  FFMA.FTZ R23, R22, R23, 0.19988867640495300293 ;  /* 0x3e4caf9e16177423 */ /* 0x000fe20000010017 */
[C---:B------:R-:W-:Y:S01]  /*0610*/  FADD.FTZ R18, |R11|.reuse, -RZ ;  /* 0x800000ff0b127221 */ /* 0x040fe20000010200 */
[----:B------:R-:W-:Y:S01]  /*0620*/  FFMA.FTZ R21, R24, R21, 0.14491446316242218018 ;  /* 0x3e14647518157423 */ /* 0x000fe20000010015 */
[----:B------:R-:W-:Y:S01]  /*0630*/  @!P4 FFMA.FTZ R18, |R11|, R26, |R11| ;  /* 0x0000001a0b12c223 */ /* 0x000fe2000001060b */
[----:B------:R-:W-:Y:S01]  /*0640*/  FFMA.FTZ R23, R22, R23, -0.25000196695327758789 ;  /* 0xbe80004216177423 */ /* 0x000fe20000010017 */
[----:B------:R-:W-:Y:S01]  /*0650*/  FADD.FTZ.RZ R26, R20, 1 ;  /* 0x3f800000141a7421 */ /* 0x000fe2000001c000 */
[----:B------:R-:W-:-:S02]  /*0660*/  FFMA.FTZ R21, R24, R21, -0.16641564667224884033 ;  /* 0xbe2a68dd18157423 */ /* 0x000fc40000010015 */
[----:B------:R-:W-:Y:S02]  /*0670*/  FFMA.FTZ R23, R22, R23, 0.33333510160446166992 ;  /* 0x3eaaaae616177423 */ /* 0x000fe40000010017 */
[----:B------:R-:W-:Y:S01]  /*0680*/  FFMA.FTZ R21, R24, R21, 0.19988867640495300293 ;  /* 0x3e4caf9e18157423 */ /* 0x000fe20000010015 */
[----:B------:R-:W-:Y:S01]  /*0690*/  IADD3 R26, R26, -0x3f400000, RZ ;  /* 0xc0c000001a1a7810 */ /* 0x000fe20007ffe0ff */
[----:B------:R-:W-:Y:S02]  /*06a0*/  FFMA.FTZ R23, R22, R23, -0.5 ;  /* 0xbf00000016177423 */ /* 0x000fe40000010017 */
[----:B------:R-:W-:Y:S02]  /*06b0*/  FFMA.FTZ R21, R24, R21, -0.25000196695327758789 ;  /* 0xbe80004218157423 */ /* 0x000fe40000010015 */
[----:B------:R-:W-:Y:S02]  /*06c0*/  FMUL.FTZ R23, R22, R23 ;  /* 0x0000001716177220 */ /* 0x000fe40000410000 */
[----:B------:R-:W-:-:S02]  /*06d0*/  FFMA.FTZ R21, R24, R21, 0.33333510160446166992 ;  /* 0x3eaaaae618157423 */ /* 0x000fc40000010015 */
[----:B------:R-:W-:Y:S02]  /*06e0*/  FFMA.FTZ R23, R22, R23, R22 ;  /* 0x0000001716177223 */ /* 0x000fe40000010016 */
[----:B------:R-:W0:Y:S01]  /*06f0*/  MUFU.RSQ R22, R25 ;  /* 0x0000001900167308 */ /* 0x000e220000001400 */
[----:B------:R-:W-:Y:S01]  /*0700*/  FFMA.FTZ R21, R24, R21, -0.5 ;  /* 0xbf00000018157423 */ /* 0x000fe20000010015 */
[----:B------:R-:W-:-:S03]  /*0710*/  FFMA.FTZ R23, R28, 0.69314718246459960938, R23 ;  /* 0x3f3172181c177823 */ /* 0x000fc60000010017 */
[----:B------:R-:W-:-:S04]  /*0720*/  FMUL.FTZ R21, R24, R21 ;  /* 0x0000001518157220 */ /* 0x000fc80000410000 */
[----:B------:R-:W-:Y:S01]  /*0730*/  FFMA.FTZ R24, R24, R21, R24 ;  /* 0x0000001518187223 */ /* 0x000fe20000010018 */
[----:B------:R-:W-:Y:S01]  /*0740*/  LOP3.LUT R21, R26, 0xff800000, RZ, 0xc0, !PT ;  /* 0xff8000001a157812 */ /* 0x000fe200078ec0ff */
[----:B0-----:R-:W-:-:S03]  /*0750*/  FFMA.FTZ R26, R25, R22, 1 ;  /* 0x3f800000191a7423 */ /* 0x001fc60000010016 */
[----:B------:R-:W-:-:S05]  /*0760*/  IADD3 R22, -R21, 0x40800000, RZ ;  /* 0x4080000015167810 */ /* 0x000fca0007ffe1ff */
[----:B------:R-:W-:Y:S01]  /*0770*/  FFMA.FTZ R25, R22, R15, -1 ;  /* 0xbf80000016197423 */ /* 0x000fe2000001000f */
[----:B------:R-:W-:-:S05]  /*0780*/  IADD3 R22, R20, -R21, RZ ;  /* 0x8000001514167210 */ /* 0x000fca0007ffe0ff */
[----:B------:R-:W-:Y:S01]  /*0790*/  FADD.FTZ R22, R22, R25 ;  /* 0x0000001916167221 */ /* 0x000fe20000010000 */
[----:B------:R-:W-:Y:S06]  /*07a0*/  @!P5 BRA `(.L_x_736) ;  /* 0x000000000014d947 */ /* 0x000fec0003800000 */
[----:B------:R-:W-:-:S13]  /*07b0*/  ISETP.GE.AND P5, PT, R14, -0x407fffff, PT ;  /* 0xbf8000010e00780c */ /* 0x000fda0003fa6270 */
[----:B------:R-:W-:-:S05]  /*07c0*/  @P5 MOV R19, 0x7f800000 ;  /* 0x7f80000000135802 */ /* 0x000fca0000000f00 */
[C---:B------:R-:W-:Y:S01]  /*07d0*/  @P5 FFMA.FTZ R23, R14.reuse, R19, +INF ;  /* 0x7f8000000e175423 */ /* 0x040fe20000010013 */
[----:B------:R-:W-:-:S04]  /*07e0*/  FSETP.NEU.FTZ.AND P5, PT, R14, RZ, PT ;  /* 0x000000ff0e00720b */ /* 0x000fc80003fbd000 */
[----:B------:R-:W-:-:S09]  /*07f0*/  FSEL R23, R23, -RZ, P5 ;  /* 0x800000ff17177208 */ /* 0x000fd20002800000 */
.L_x_736:
[----:B------:R-:W-:Y:S05]  /*0800*/  BSYNC B0 ;  /* 0x0000000000007941 */ /* 0x000fea0003800000 */
.L_x_735:
[----:B------:R-:W-:Y:S01]  /*0810*/  ISETP.GE.U32.AND P5, PT, R12, 0x7f800000, PT ;  /* 0x7f8000000c00780c */ /* 0x000fe20003fa6070 */
[----:B------:R0:W1:Y:S01]  /*0820*/  MUFU.RCP R27, R26 ;  /* 0x0000001a001b7308 */ /* 0x0000620000001000 */
[----:B------:R-:W-:Y:S01]  /*0830*/  I2FP.F32.S32 R17, R17 ;  /* 0x0000001100117245 */ /* 0x000fe20000201400 */
[----:B------:R-:W-:Y:S01]  /*0840*/  FADD.FTZ.RZ R14, R10, 1 ;  /* 0x3f8000000a0e7421 */ /* 0x000fe2000001c000 */
[----:B------:R-:W-:Y:S01]  /*0850*/  FFMA.FTZ R19, R22, -R13, 0.10546888411045074463 ;  /* 0x3dd8001216137423 */ /* 0x000fe2000001080d */
[----:B------:R-:W-:Y:S02]  /*0860*/  BSSY B0, `(.L_x_737) ;  /* 0x000000d000007945 */ /* 0x000fe40003800000 */
[----:B------:R-:W-:Y:S01]  /*0870*/  FMUL.FTZ R17, R17, 1.1920928955078125e-07 ;  /* 0x3400000011117820 */ /* 0x000fe20000410000 */
[----:B------:R-:W-:Y:S01]  /*0880*/  IADD3 R14, R14, -0x3f400000, RZ ;  /* 0xc0c000000e0e7810 */ /* 0x000fe20007ffe0ff */
[----:B------:R-:W-:Y:S02]  /*0890*/  FFMA.FTZ R29, R22, R19, -0.13229703903198242188 ;  /* 0xbe0778e0161d7423 */ /* 0x000fe40000010013 */
[----:B------:R-:W-:Y:S01]  /*08a0*/  FFMA.FTZ R19, R17, 0.69314718246459960938, R24 ;  /* 0x3f31721811137823 */ /* 0x000fe20000010018 */
[----:B------:R-:W-:Y:S01]  /*08b0*/  LOP3.LUT R25, R14, 0xff800000, RZ, 0xc0, !PT ;  /* 0xff8000000e197812 */ /* 0x000fe200078ec0ff */
[----:B------:R-:W-:Y:S01]  /*08c0*/  FFMA.FTZ R29, R22, R29, 0.14491446316242218018 ;  /* 0x3e146475161d7423 */ /* 0x000fe2000001001d */
[----:B0-----:R-:W-:Y:S06]  /*08d0*/  @!P5 BRA `(.L_x_738) ;  /* 0x000000000014d947 */ /* 0x001fec0003800000 */
[----:B------:R-:W-:-:S13]  /*08e0*/  ISETP.GE.AND P5, PT, R12, -0x407fffff, PT ;  /* 0xbf8000010c00780c */ /* 0x000fda0003fa6270 */
[----:B------:R-:W-:-:S05]  /*08f0*/  @P5 MOV R17, 0x7f800000 ;  /* 0x7f80000000115802 */ /* 0x000fca0000000f00 */
[C---:B------:R-:W-:Y:S01]  /*0900*/  @P5 FFMA.FTZ R19, R12.reuse, R17, +INF ;  /* 0x7f8000000c135423 */ /* 0x040fe20000010011 */
[----:B------:R-:W-:-:S04]  /*0910*/  FSETP.NEU.FTZ.AND P5, PT, R12, RZ, PT ;  /* 0x000000ff0c00720b */ /* 0x000fc80003fbd000 */
[----:B------:R-:W-:-:S09]  /*0920*/  FSEL R19, R19, -RZ, P5 ;  /* 0x800000ff13137208 */ /* 0x000fd20002800000 */
.L_x_738:
[----:B------:R-:W-:Y:S05]  /*0930*/  BSYNC B0 ;  /* 0x0000000000007941 */ /* 0x000fea0003800000 */
.L_x_737:
[----:B------:R-:W-:Y:S01]  /*0940*/  IADD3 R12, -R25, 0x40800000, RZ ;  /* 0x40800000190c7810 */ /* 0x000fe20007ffe1ff */
[----:B------:R-:W-:Y:S01]  /*0950*/  FFMA.FTZ R29, R22, R29, -0.16641564667224884033 ;  /* 0xbe2a68dd161d7423 */ /* 0x000fe2000001001d */
[----:B------:R-:W-:Y:S01]  /*0960*/  IADD3 R26, R10, -R25, RZ ;  /* 0x800000190a1a7210 */ /* 0x000fe20007ffe0ff */
[----:B------:R-:W-:Y:S01]  /*0970*/  FADD.FTZ.RZ R14, R5, 1 ;  /* 0x3f800000050e7421 */ /* 0x000fe2000001c000 */
[----:B------:R-:W-:Y:S01]  /*0980*/  FSETP.GT.FTZ.AND P5, PT, |R6|, 8388608, PT ;  /* 0x4b0000000600780b */ /* 0x000fe20003fb4200 */
[----:B------:R-:W-:Y:S01]  /*0990*/  FFMA.FTZ R17, R12, R15, -1 ;  /* 0xbf8000000c117423 */ /* 0x000fe2000001000f */
[----:B------:R-:W-:Y:S01]  /*09a0*/  FFMA.FTZ R29, R22, R29, 0.19988867640495300293 ;  /* 0x3e4caf9e161d7423 */ /* 0x000fe2000001001d */
[----:B-1----:R-:W-:Y:S01]  /*09b0*/  FMUL.FTZ R27, |R6|, R27 ;  /* 0x0000001b061b7220 */ /* 0x002fe20000410200 */
[----:B------:R-:W-:Y:S01]  /*09c0*/  IADD3 R14, R14, -0x3f400000, RZ ;  /* 0xc0c000000e0e7810 */ /* 0x000fe20007ffe0ff */
[----:B------:R-:W-:Y:S01]  /*09d0*/  FADD.FTZ R26, R26, R17 ;  /* 0x000000111a1a7221 */ /* 0x000fe20000010000 */
[----:B------:R-:W-:Y:S01]  /*09e0*/  FFMA.FTZ R29, R22, R29, -0.25000196695327758789 ;  /* 0xbe800042161d7423 */ /* 0x000fe2000001001d */
[----:B------:R-:W-:Y:S01]  /*09f0*/  FADD.FTZ R12, |R6|, -RZ ;  /* 0x800000ff060c7221 */ /* 0x000fe20000010200 */
[----:B------:R-:W-:Y:S01]  /*0a00*/  LOP3.LUT R14, R14, 0xff800000, RZ, 0xc0, !PT ;  /* 0xff8000000e0e7812 */ /* 0x000fe200078ec0ff */
[----:B------:R-:W-:Y:S01]  /*0a10*/  FFMA.FTZ R17, R26, -R13, 0.10546888411045074463 ;  /* 0x3dd800121a117423 */ /* 0x000fe2000001080d */
[----:B------:R-:W-:Y:S01]  /*0a20*/  FFMA.FTZ R29, R22, R29, 0.33333510160446166992 ;  /* 0x3eaaaae6161d7423 */ /* 0x000fe2000001001d */
[----:B------:R-:W-:Y:S01]  /*0a30*/  @P6 FADD.FTZ R23, R23, 0.69314718246459960938 ;  /* 0x3f31721817176421 */ /* 0x000fe20000010000 */
[----:B------:R-:W-:Y:S01]  /*0a40*/  IADD3 R28, R5, -R14, RZ ;  /* 0x8000000e051c7210 */ /* 0x000fe20007ffe0ff */
[----:B------:R-:W-:Y:S01]  /*0a50*/  FFMA.FTZ R17, R26, R17, -0.13229703903198242188 ;  /* 0xbe0778e01a117423 */ /* 0x000fe20000010011 */
[----:B------:R-:W-:Y:S01]  /*0a60*/  FFMA.FTZ R29, R22, R29, -0.5 ;  /* 0xbf000000161d7423 */ /* 0x000fe2000001001d */
[----:B------:R-:W-:Y:S01]  /*0a70*/  @!P5 FFMA.FTZ R12, |R6|, R27, |R6| ;  /* 0x0000001b060cd223 */ /* 0x000fe20000010606 */
[----:B------:R-:W-:Y:S01]  /*0a80*/  FSETP.GTU.FTZ.AND P6, PT, |R16|, +INF , PT ;  /* 0x7f8000001000780b */ /* 0x000fe20003fdc200 */
[----:B------:R-:W-:Y:S01]  /*0a90*/  FFMA.FTZ R17, R26, R17, 0.14491446316242218018 ;  /* 0x3e1464751a117423 */ /* 0x000fe20000010011 */
[----:B------:R-:W-:Y:S01]  /*0aa0*/  FMUL.FTZ R29, R22, R29 ;  /* 0x0000001d161d7220 */ /* 0x000fe20000410000 */
[----:B------:R-:W-:Y:S01]  /*0ab0*/  I2FP.F32.S32 R21, R21 ;  /* 0x0000001500157245 */ /* 0x000fe20000201400 */
[----:B------:R-:W-:Y:S01]  /*0ac0*/  BSSY B0, `(.L_x_739) ;  /* 0x0000027000007945 */ /* 0x000fe20003800000 */
[----:B------:R-:W-:Y:S01]  /*0ad0*/  FFMA.FTZ R17, R26, R17, -0.16641564667224884033 ;  /* 0xbe2a68dd1a117423 */ /* 0x000fe20000010011 */
[----:B------:R-:W-:Y:S01]  /*0ae0*/  FFMA.FTZ R24, R22, R29, R22 ;  /* 0x0000001d16187223 */ /* 0x000fe20000010016 */
[----:B------:R-:W-:Y:S01]  /*0af0*/  IADD3 R22, -R14, 0x40800000, RZ ;  /* 0x408000000e167810 */ /* 0x000fe20007ffe1ff */
[----:B------:R-:W-:Y:S01]  /*0b00*/  FMUL.FTZ R21, R21, 1.1920928955078125e-07 ;  /* 0x3400000015157820 */ /* 0x000fe20000410000 */
[----:B------:R-:W-:Y:S01]  /*0b10*/  FFMA.FTZ R17, R26, R17, 0.19988867640495300293 ;  /* 0x3e4caf9e1a117423 */ /* 0x000fe20000010011 */
[----:B------:R-:W-:-:S02]  /*0b20*/  PRMT R7, R7, 0x7632, R7 ;  /* 0x0000763207077816 */ /* 0x000fc40000000007 */
[----:B------:R-:W-:Y:S01]  /*0b30*/  FFMA.FTZ R27, R22, R15, -1 ;  /* 0xbf800000161b7423 */ /* 0x000fe2000001000f */
[----:B------:R-:W-:Y:S01]  /*0b40*/  FFMA.FTZ R17, R26, R17, -0.25000196695327758789 ;  /* 0xbe8000421a117423 */ /* 0x000fe20000010011 */
[----:B------:R-:W-:Y:S01]  /*0b50*/  FFMA.FTZ R21, R21, 0.69314718246459960938, R24 ;  /* 0x3f31721815157823 */ /* 0x000fe20000010018 */
[----:B------:R-:W-:Y:S01]  /*0b60*/  SHF.L.U32 R7, R7, 0x10, RZ ;  /* 0x0000001007077819 */ /* 0x000fe200000006ff */
[----:B------:R-:W-:Y:S01]  /*0b70*/  FADD.FTZ R28, R28, R27 ;  /* 0x0000001b1c1c7221 */ /* 0x000fe20000010000 */
[----:B------:R-:W-:-:S04]  /*0b80*/  FFMA.FTZ R17, R26, R17, 0.33333510160446166992 ;  /* 0x3eaaaae61a117423 */ /* 0x000fc80000010011 */
[----:B------:R-:W-:-:S04]  /*0b90*/  FFMA.FTZ R17, R26, R17, -0.5 ;  /* 0xbf0000001a117423 */ /* 0x000fc80000010011 */
[----:B------:R-:W-:-:S04]  /*0ba0*/  FMUL.FTZ R17, R26, R17 ;  /* 0x000000111a117220 */ /* 0x000fc80000410000 */
[----:B------:R-:W-:Y:S01]  /*0bb0*/  FFMA.FTZ R22, R26, R17, R26 ;  /* 0x000000111a167223 */ /* 0x000fe2000001001a */
[----:B------:R-:W-:Y:S01]  /*0bc0*/  FFMA.FTZ R17, R28, -R13, 0.10546888411045074463 ;  /* 0x3dd800121c117423 */ /* 0x000fe2000001080d */
[----:B------:R-:W-:-:S03]  /*0bd0*/  LOP3.LUT R26, R23, 0x80000000, R16, 0xb8, !PT ;  /* 0x80000000171a7812 */ /* 0x000fc600078eb810 */
        /* <DEDUP_REMOVED lines=9> */
[----:B------:R-:W-:Y:S01]  /*0c70*/  FSEL R17, R26, R23, !P6 ;  /* 0x000000171a117208 */ /* 0x000fe20007000000 */
[----:B------:R-:W-:Y:S01]  /*0c80*/  FADD.FTZ.RZ R23, R18, 1 ;  /* 0x3f80000012177421 */ /* 0x000fe2000001c000 */
[----:B------:R-:W-:-:S04]  /*0c90*/  ISETP.GE.U32.AND P6, PT, R20, 0x7f800000, PT ;  /* 0x7f8000001400780c */ /* 0x000fc80003fc6070 */
[----:B------:R-:W-:-:S04]  /*0ca0*/  IADD3 R23, R23, -0x3f400000, RZ ;  /* 0xc0c0000017177810 */ /* 0x000fc80007ffe0ff */
[----:B------:R-:W-:-:S04]  /*0cb0*/  LOP3.LUT R23, R23, 0xff800000, RZ, 0xc0, !PT ;  /* 0xff80000017177812 */ /* 0x000fc800078ec0ff */
[----:B------:R-:W-:Y:S01]  /*0cc0*/  IADD3 R26, -R23, 0x40800000, RZ ;  /* 0x40800000171a7810 */ /* 0x000fe20007ffe1ff */
[----:B------:R-:W-:Y:S06]  /*0cd0*/  @!P6 BRA `(.L_x_740) ;  /* 0x000000000014e947 */ /* 0x000fec0003800000 */
[----:B------:R-:W-:-:S13]  /*0ce0*/  ISETP.GE.AND P6, PT, R20, -0x407fffff, PT ;  /* 0xbf8000011400780c */ /* 0x000fda0003fc6270 */
[----:B------:R-:W-:-:S05]  /*0cf0*/  @P6 MOV R27, 0x7f800000 ;  /* 0x7f800000001b6802 */ /* 0x000fca0000000f00 */
[C---:B------:R-:W-:Y:S01]  /*0d00*/  @P6 FFMA.FTZ R21, R20.reuse, R27, +INF ;  /* 0x7f80000014156423 */ /* 0x040fe2000001001b */
[----:B------:R-:W-:-:S04]  /*0d10*/  FSETP.NEU.FTZ.AND P6, PT, R20, RZ, PT ;  /* 0x000000ff1400720b */ /* 0x000fc80003fdd000 */
[----:B------:R-:W-:-:S09]  /*0d20*/  FSEL R21, R21, -RZ, P6 ;  /* 0x800000ff15157208 */ /* 0x000fd20003000000 */
.L_x_740:
[----:B------:R-:W-:Y:S05]  /*0d30*/  BSYNC B0 ;  /* 0x0000000000007941 */ /* 0x000fea0003800000 */
.L_x_739:
[----:B------:R-:W-:Y:S01]  /*0d40*/  IADD3 R24, R18, -R23, RZ ;  /* 0x8000001712187210 */ /* 0x000fe20007ffe0ff */
[----:B------:R-:W-:Y:S01]  /*0d50*/  FFMA.FTZ R27, R26, R15, -1 ;  /* 0xbf8000001a1b7423 */ /* 0x000fe2000001000f */
[C---:B------:R-:W-:Y:S01]  /*0d60*/  FFMA.FTZ R26, R7.reuse, R7, 1 ;  /* 0x3f800000071a7423 */ /* 0x040fe20000010007 */
[----:B------:R-:W-:Y:S01]  /*0d70*/  I2FP.F32.S32 R25, R25 ;  /* 0x0000001900197245 */ /* 0x000fe20000201400 */
[----:B------:R-:W-:Y:S01]  /*0d80*/  BSSY B0, `(.L_x_741) ;  /* 0x0000032000007945 */ /* 0x000fe20003800000 */
[----:B------:R-:W-:Y:S01]  /*0d90*/  FADD.FTZ R24, R24, R27 ;  /* 0x0000001b18187221 */ /* 0x000fe20000010000 */
[----:B------:R-:W-:Y:S01]  /*0da0*/  FSETP.GT.FTZ.AND P6, PT, |R7|, 8388608, PT ;  /* 0x4b0000000700780b */ /* 0x000fe20003fd4200 */
[----:B------:R-:W0:Y:S01]  /*0db0*/  MUFU.RSQ R27, R26 ;  /* 0x0000001a001b7308 */ /* 0x000e220000001400 */
[----:B------:R-:W-:Y:S01]  /*0dc0*/  FMUL.FTZ R25, R25, 1.1920928955078125e-07 ;  /* 0x3400000019197820 */ /* 0x000fe20000410000 */
[----:B------:R-:W-:-:S03]  /*0dd0*/  I2FP.F32.S32 R23, R23 ;  /* 0x0000001700177245 */ /* 0x000fc60000201400 */
[----:B------:R-:W-:Y:S01]  /*0de0*/  FFMA.FTZ R22, R25, 0.69314718246459960938, R22 ;  /* 0x3f31721819167823 */ /* 0x000fe20000010016 */
[----:B------:R-:W-:Y:S01]  /*0df0*/  FADD.FTZ.RZ R25, R12, 1 ;  /* 0x3f8000000c197421 */ /* 0x000fe2000001c000 */
[----:B------:R-:W-:Y:S01]  /*0e00*/  FMUL.FTZ R23, R23, 1.1920928955078125e-07 ;  /* 0x3400000017177820 */ /* 0x000fe20000410000 */
[----:B0-----:R-:W-:Y:S01]  /*0e10*/  FFMA.FTZ R28, R26, R27, 1 ;  /* 0x3f8000001a1c7423 */ /* 0x001fe2000001001b */
[----:B------:R-:W-:-:S03]  /*0e20*/  FFMA.FTZ R27, R24, -R13, 0.10546888411045074463 ;  /* 0x3dd80012181b7423 */ /* 0x000fc6000001080d */
[----:B------:R-:W0:Y:S01]  /*0e30*/  MUFU.RCP R20, R28 ;  /* 0x0000001c00147308 */ /* 0x000e220000001000 */
[----:B------:R-:W-:-:S04]  /*0e40*/  FFMA.FTZ R27, R24, R27, -0.13229703903198242188 ;  /* 0xbe0778e0181b7423 */ /* 0x000fc8000001001b */
[----:B------:R-:W-:-:S04]  /*0e50*/  FFMA.FTZ R27, R24, R27, 0.14491446316242218018 ;  /* 0x3e146475181b7423 */ /* 0x000fc8000001001b */
[----:B------:R-:W-:-:S04]  /*0e60*/  FFMA.FTZ R27, R24, R27, -0.16641564667224884033 ;  /* 0xbe2a68dd181b7423 */ /* 0x000fc8000001001b */
[----:B------:R-:W-:-:S04]  /*0e70*/  FFMA.FTZ R27, R24, R27, 0.19988867640495300293 ;  /* 0x3e4caf9e181b7423 */ /* 0x000fc8000001001b */
[C---:B------:R-:W-:Y:S01]  /*0e80*/  FFMA.FTZ R27, R24.reuse, R27, -0.25000196695327758789 ;  /* 0xbe800042181b7423 */ /* 0x040fe2000001001b */
[C---:B0-----:R-:W-:Y:S01]  /*0e90*/  FMUL.FTZ R26, |R7|.reuse, R20 ;  /* 0x00000014071a7220 */ /* 0x041fe20000410200 */
[C---:B------:R-:W-:Y:S02]  /*0ea0*/  FADD.FTZ R20, |R7|.reuse, -RZ ;  /* 0x800000ff07147221 */ /* 0x040fe40000010200 */
[----:B------:R-:W-:Y:S01]  /*0eb0*/  FFMA.FTZ R27, R24, R27, 0.33333510160446166992 ;  /* 0x3eaaaae6181b7423 */ /* 0x000fe2000001001b */
[----:B------:R-:W-:-:S03]  /*0ec0*/  @!P6 FFMA.FTZ R20, |R7|, R26, |R7| ;  /* 0x0000001a0714e223 */ /* 0x000fc60000010607 */
[----:B------:R-:W-:-:S04]  /*0ed0*/  FFMA.FTZ R27, R24, R27, -0.5 ;  /* 0xbf000000181b7423 */ /* 0x000fc8000001001b */
[----:B------:R-:W-:-:S04]  /*0ee0*/  FMUL.FTZ R27, R24, R27 ;  /* 0x0000001b181b7220 */ /* 0x000fc80000410000 */
[----:B------:R-:W-:Y:S01]  /*0ef0*/  FFMA.FTZ R24, R24, R27, R24 ;  /* 0x0000001b18187223 */ /* 0x000fe20000010018 */
[----:B------:R-:W-:Y:S02]  /*0f00*/  MOV R27, R19 ;  /* 0x00000013001b7202 */ /* 0x000fe40000000f00 */
[----:B------:R-:W-:Y:S01]  /*0f10*/  IADD3 R19, R25, -0x3f400000, RZ ;  /* 0xc0c0000019137810 */ /* 0x000fe20007ffe0ff */
[----:B------:R-:W-:Y:S02]  /*0f20*/  FFMA.FTZ R24, R23, 0.69314718246459960938, R24 ;  /* 0x3f31721817187823 */ /* 0x000fe40000010018 */
[----:B------:R-:W-:Y:S01]  /*0f30*/  @P0 FADD.FTZ R27, R27, 0.69314718246459960938 ;  /* 0x3f3172181b1b0421 */ /* 0x000fe20000010000 */
[----:B------:R-:W-:Y:S02]  /*0f40*/  LOP3.LUT R19, R19, 0xff800000, RZ, 0xc0, !PT ;  /* 0xff80000013137812 */ /* 0x000fe400078ec0ff */
[----:B------:R-:W-:Y:S02]  /*0f50*/  FSETP.GTU.FTZ.AND P0, PT, |R3|, +INF , PT ;  /* 0x7f8000000300780b */ /* 0x000fe40003f1c200 */
[----:B------:R-:W-:-:S02]  /*0f60*/  IADD3 R26, -R19, 0x40800000, RZ ;  /* 0x40800000131a7810 */ /* 0x000fc40007ffe1ff */
[----:B------:R-:W-:-:S03]  /*0f70*/  LOP3.LUT R28, R27, 0x80000000, R3, 0xb8, !PT ;  /* 0x800000001b1c7812 */ /* 0x000fc600078eb803 */
[----:B------:R-:W-:Y:S01]  /*0f80*/  FFMA.FTZ R3, R26, R15, -1 ;  /* 0xbf8000001a037423 */ /* 0x000fe2000001000f */
[----:B------:R-:W-:Y:S02]  /*0f90*/  IADD3 R26, R12, -R19, RZ ;  /* 0x800000130c1a7210 */ /* 0x000fe40007ffe0ff */
[----:B------:R-:W-:Y:S02]  /*0fa0*/  FSEL R28, R28, R27, !P0 ;  /* 0x0000001b1c1c7208 */ /* 0x000fe40004000000 */
[----:B------:R-:W-:Y:S01]  /*0fb0*/  ISETP.GE.U32.AND P0, PT, R18, 0x7f800000, PT ;  /* 0x7f8000001200780c */ /* 0x000fe20003f06070 */
[----:B------:R-:W-:Y:S01]  /*0fc0*/  FADD.FTZ R26, R26, R3 ;  /* 0x000000031a1a7221 */ /* 0x000fe20000010000 */
[----:B------:R-:W-:-:S05]  /*0fd0*/  FADD.FTZ.RZ R3, R20, 1 ;  /* 0x3f80000014037421 */ /* 0x000fca000001c000 */
[----:B------:R-:W-:-:S04]  /*0fe0*/  IADD3 R3, R3, -0x3f400000, RZ ;  /* 0xc0c0000003037810 */ /* 0x000fc80007ffe0ff */
[----:B------:R-:W-:-:S04]  /*0ff0*/  LOP3.LUT R25, R3, 0xff800000, RZ, 0xc0, !PT ;  /* 0xff80000003197812 */ /* 0x000fc800078ec0ff */
        /* <DEDUP_REMOVED lines=10> */
.L_x_742:
[----:B------:R-:W-:Y:S05]  /*10a0*/  BSYNC B0 ;  /* 0x0000000000007941 */ /* 0x000fea0003800000 */
.L_x_741:
[-C--:B------:R-:W-:Y:S01]  /*10b0*/  FFMA.FTZ R3, R26, -R13.reuse, 0.10546888411045074463 ;  /* 0x3dd800121a037423 */ /* 0x080fe2000001080d */
[----:B------:R-:W-:Y:S01]  /*10c0*/  FFMA.FTZ R18, R15, -R13, 0.10546888411045074463 ;  /* 0x3dd800120f127423 */ /* 0x000fe2000001080d */
[----:B------:R-:W-:Y:S01]  /*10d0*/  @P1 FADD.FTZ R21, R21, 0.69314718246459960938 ;  /* 0x3f31721815151421 */ /* 0x000fe20000010000 */
[----:B------:R-:W-:Y:S01]  /*10e0*/  FSETP.GTU.FTZ.AND P0, PT, |R2|, +INF , PT ;  /* 0x7f8000000200780b */ /* 0x000fe20003f1c200 */
[----:B------:R-:W-:Y:S01]  /*10f0*/  FFMA.FTZ R3, R26, R3, -0.13229703903198242188 ;  /* 0xbe0778e01a037423 */ /* 0x000fe20000010003 */
[C---:B------:R-:W-:Y:S01]  /*1100*/  FFMA.FTZ R18, R15.reuse, R18, -0.13229703903198242188 ;  /* 0xbe0778e00f127423 */ /* 0x040fe20000010012 */
[----:B------:R-:W-:Y:S01]  /*1110*/  ISETP.GE.U32.AND P1, PT, R10, 0x7f800000, PT ;  /* 0x7f8000000a00780c */ /* 0x000fe20003f26070 */
[----:B------:R-:W-:Y:S01]  /*1120*/  @P4 FADD.FTZ R24, R24, 0.69314718246459960938 ;  /* 0x3f31721818184421 */ /* 0x000fe20000010000 */
[C---:B------:R-:W-:Y:S01]  /*1130*/  FFMA.FTZ R3, R26.reuse, R3, 0.14491446316242218018 ;  /* 0x3e1464751a037423 */ /* 0x040fe20000010003 */
[----:B------:R-:W-:Y:S01]  /*1140*/  FFMA.FTZ R18, R15, R18, 0.14491446316242218018 ;  /* 0x3e1464750f127423 */ /* 0x000fe20000010012 */
[----:B------:R-:W-:Y:S01]  /*1150*/  LOP3.LUT R2, R21, 0x80000000, R2, 0xb8, !PT ;  /* 0x8000000015027812 */ /* 0x000fe200078eb802 */
[----:B------:R-:W-:Y:S01]  /*1160*/  BSSY B0, `(.L_x_743) ;  /* 0x0000019000007945 */ /* 0x000fe20003800000 */
[----:B------:R-:W-:Y:S01]  /*1170*/  FFMA.FTZ R3, R26, R3, -0.16641564667224884033 ;  /* 0xbe2a68dd1a037423 */ /* 0x000fe20000010003 */
[----:B------:R-:W-:Y:S01]  /*1180*/  FFMA.FTZ R18, R15, R18, -0.16641564667224884033 ;  /* 0xbe2a68dd0f127423 */ /* 0x000fe20000010012 */
[----:B------:R-:W-:-:S02]  /*1190*/  FSEL R13, R2, R21, !P0 ;  /* 0x00000015020d7208 */ /* 0x000fc40004000000 */
[C---:B------:R-:W-:Y:S01]  /*11a0*/  FFMA.FTZ R3, R26.reuse, R3, 0.19988867640495300293 ;  /* 0x3e4caf9e1a037423 */ /* 0x040fe20000010003 */
[----:B------:R-:W-:Y:S01]  /*11b0*/  FFMA.FTZ R18, R15, R18, 0.19988867640495300293 ;  /* 0x3e4caf9e0f127423 */ /* 0x000fe20000010012 */
[----:B------:R-:W-:Y:S02]  /*11c0*/  FSETP.GTU.FTZ.AND P0, PT, |R11|, +INF , PT ;  /* 0x7f8000000b00780b */ /* 0x000fe40003f1c200 */
[----:B------:R-:W-:Y:S01]  /*11d0*/  FFMA.FTZ R3, R26, R3, -0.25000196695327758789 ;  /* 0xbe8000421a037423 */ /* 0x000fe20000010003 */
[C---:B------:R-:W-:Y:S01]  /*11e0*/  FFMA.FTZ R18, R15.reuse, R18, -0.25000196695327758789 ;  /* 0xbe8000420f127423 */ /* 0x040fe20000010012 */
[----:B------:R-:W-:Y:S02]  /*11f0*/  LOP3.LUT R11, R24, 0x80000000, R11, 0xb8, !PT ;  /* 0x80000000180b7812 */ /* 0x000fe400078eb80b */
[C---:B------:R-:W-:Y:S01]  /*1200*/  FFMA.FTZ R21, R26.reuse, R3, 0.33333510160446166992 ;  /* 0x3eaaaae61a157423 */ /* 0x040fe20000010003 */
[C---:B------:R-:W-:Y:S01]  /*1210*/  FFMA.FTZ R18, R15.reuse, R18, 0.33333510160446166992 ;  /* 0x3eaaaae60f127423 */ /* 0x040fe20000010012 */
[----:B------:R-:W0:Y:S02]  /*1220*/  LDC.64 R2, c[0x0][0x218] ;  /* 0x00008600ff027b82 */ /* 0x000e240000000a00 */
[----:B------:R-:W-:Y:S01]  /*1230*/  FFMA.FTZ R21, R26, R21, -0.5 ;  /* 0xbf0000001a157423 */ /* 0x000fe20000010015 */
[----:B------:R-:W-:-:S03]  /*1240*/  FFMA.FTZ R18, R15, R18, -0.5 ;  /* 0xbf0000000f127423 */ /* 0x000fc60000010012 */
[----:B------:R-:W-:Y:S01]  /*1250*/  FMUL.FTZ R21, R26, R21 ;  /* 0x000000151a157220 */ /* 0x000fe20000410000 */
[----:B------:R-:W-:-:S03]  /*1260*/  FMUL.FTZ R18, R15, R18 ;  /* 0x000000120f127220 */ /* 0x000fc60000410000 */
[----:B------:R-:W-:Y:S01]  /*1270*/  FFMA.FTZ R26, R26, R21, R26 ;  /* 0x000000151a1a7223 */ /* 0x000fe2000001001a */
[----:B------:R-:W-:Y:S01]  /*1280*/  FFMA.FTZ R15, R15, R18, R15 ;  /* 0x000000120f0f7223 */ /* 0x000fe2000001000f */
[----:B------:R-:W-:Y:S06]  /*1290*/  @!P1 BRA `(.L_x_744) ;  /* 0x0000000000149947 */ /* 0x000fec0003800000 */
[----:B------:R-:W-:-:S13]  /*12a0*/  ISETP.GE.AND P1, PT, R10, -0x407fffff, PT ;  /* 0xbf8000010a00780c */ /* 0x000fda0003f26270 */
[----:B------:R-:W-:-:S05]  /*12b0*/  @P1 MOV R21, 0x7f800000 ;  /* 0x7f80000000151802 */ /* 0x000fca0000000f00 */
[C---:B------:R-:W-:Y:S01]  /*12c0*/  @P1 FFMA.FTZ R22, R10.reuse, R21, +INF ;  /* 0x7f8000000a161423 */ /* 0x040fe20000010015 */
[----:B------:R-:W-:-:S04]  /*12d0*/  FSETP.NEU.FTZ.AND P1, PT, R10, RZ, PT ;  /* 0x000000ff0a00720b */ /* 0x000fc80003f3d000 */
[----:B------:R-:W-:-:S09]  /*12e0*/  FSEL R22, R22, -RZ, P1 ;  /* 0x800000ff16167208 */ /* 0x000fd20000800000 */
.L_x_744:
[----:B------:R-:W-:Y:S05]  /*12f0*/  BSYNC B0 ;  /* 0x0000000000007941 */ /* 0x000fea0003800000 */
.L_x_743:
[----:B------:R-:W-:Y:S01]  /*1300*/  ISETP.GE.U32.AND P4, PT, R12, 0x7f800000, PT ;  /* 0x7f8000000c00780c */ /* 0x000fe20003f86070 */
[----:B------:R-:W-:Y:S01]  /*1310*/  BSSY B0, `(.L_x_745) ;  /* 0x0000013000007945 */ /* 0x000fe20003800000 */
[----:B------:R-:W-:Y:S02]  /*1320*/  I2FP.F32.S32 R14, R14 ;  /* 0x0000000e000e7245 */ /* 0x000fe40000201400 */
[----:B------:R-:W-:Y:S02]  /*1330*/  I2FP.F32.S32 R25, R25 ;  /* 0x0000001900197245 */ /* 0x000fe40000201400 */
[----:B------:R-:W-:Y:S02]  /*1340*/  I2FP.F32.S32 R19, R19 ;  /* 0x0000001300137245 */ /* 0x000fe40000201400 */
[----:B------:R-:W-:Y:S01]  /*1350*/  FSEL R10, R11, R24, !P0 ;  /* 0x000000180b0a7208 */ /* 0x000fe20004000000 */
[----:B------:R-:W-:Y:S01]  /*1360*/  FMUL.FTZ R11, R14, 1.1920928955078125e-07 ;  /* 0x340000000e0b7820 */ /* 0x000fe20000410000 */
[----:B------:R-:W-:Y:S01]  /*1370*/  FMUL.FTZ R14, R25, 1.1920928955078125e-07 ;  /* 0x34000000190e7820 */ /* 0x000fe20000410000 */
[----:B------:R-:W-:Y:S01]  /*1380*/  FMUL.FTZ R19, R19, 1.1920928955078125e-07 ;  /* 0x3400000013137820 */ /* 0x000fe20000410000 */
[----:B------:R-:W-:Y:S01]  /*1390*/  ISETP.GE.U32.AND P0, PT, R5, 0x7f800000, PT ;  /* 0x7f8000000500780c */ /* 0x000fe20003f06070 */
[----:B------:R-:W-:Y:S01]  /*13a0*/  FFMA.FTZ R16, R11, 0.69314718246459960938, R16 ;  /* 0x3f3172180b107823 */ /* 0x000fe20000010010 */
[----:B------:R-:W-:Y:S01]  /*13b0*/  ISETP.GE.U32.AND P1, PT, R20, 0x7f800000, PT ;  /* 0x7f8000001400780c */ /* 0x000fe20003f26070 */
[----:B------:R-:W-:Y:S01]  /*13c0*/  FFMA.FTZ R14, R14, 0.69314718246459960938, R15 ;  /* 0x3f3172180e0e7823 */ /* 0x000fe2000001000f */
[----:B------:R-:W-:Y:S01]  /*13d0*/  FFMA.FTZ R19, R19, 0.69314718246459960938, R26 ;  /* 0x3f31721813137823 */ /* 0x000fe2000001001a */
[----:B------:R-:W-:Y:S10]  /*13e0*/  @!P4 BRA `(.L_x_746) ;  /* 0x000000000014c947 */ /* 0x000ff40003800000 */
[----:B------:R-:W-:-:S13]  /*13f0*/  ISETP.GE.AND P4, PT, R12, -0x407fffff, PT ;  /* 0xbf8000010c00780c */ /* 0x000fda0003f86270 */
[----:B------:R-:W-:-:S05]  /*1400*/  @P4 MOV R11, 0x7f800000 ;  /* 0x7f800000000b4802 */ /* 0x000fca0000000f00 */
[C---:B------:R-:W-:Y:S01]  /*1410*/  @P4 FFMA.FTZ R19, R12.reuse, R11, +INF ;  /* 0x7f8000000c134423 */ /* 0x040fe2000001000b */
[----:B------:R-:W-:-:S04]  /*1420*/  FSETP.NEU.FTZ.AND P4, PT, R12, RZ, PT ;  /* 0x000000ff0c00720b */ /* 0x000fc80003f9d000 */
[----:B------:R-:W-:-:S09]  /*1430*/  FSEL R19, R19, -RZ, P4 ;  /* 0x800000ff13137208 */ /* 0x000fd20002000000 */
.L_x_746:
[----:B------:R-:W-:Y:S05]  /*1440*/  BSYNC B0 ;  /* 0x0000000000007941 */ /* 0x000fea0003800000 */
.L_x_745:
[----:B------:R-:W-:Y:S04]  /*1450*/  BSSY B0, `(.L_x_747) ;  /* 0x0000007000007945 */ /* 0x000fe80003800000 */
[----:B------:R-:W-:Y:S05]  /*1460*/  @!P0 BRA `(.L_x_748) ;  /* 0x0000000000148947 */ /* 0x000fea0003800000 */
[C---:B------:R-:W-:Y:S02]  /*1470*/  ISETP.GE.AND P0, PT, R5.reuse, -0x407fffff, PT ;  /* 0xbf8000010500780c */ /* 0x040fe40003f06270 */
[----:B------:R-:W-:-:S11]  /*1480*/  FSETP.NEU.FTZ.AND P4, PT, R5, RZ, PT ;  /* 0x000000ff0500720b */ /* 0x000fd60003f9d000 */
[----:B------:R-:W-:-:S05]  /*1490*/  @P0 MOV R12, 0x7f800000 ;  /* 0x7f800000000c0802 */ /* 0x000fca0000000f00 */
[----:B------:R-:W-:-:S05]  /*14a0*/  @P0 FFMA.FTZ R16, R5, R12, +INF ;  /* 0x7f80000005100423 */ /* 0x000fca000001000c */
[----:B------:R-:W-:-:S07]  /*14b0*/  FSEL R16, R16, -RZ, P4 ;  /* 0x800000ff10107208 */ /* 0x000fce0002000000 */
.L_x_748:
[----:B------:R-:W-:Y:S05]  /*14c0*/  BSYNC B0 ;  /* 0x0000000000007941 */ /* 0x000fea0003800000 */
.L_x_747:
[----:B------:R-:W-:Y:S04]  /*14d0*/  BSSY B0, `(.L_x_749) ;  /* 0x0000007000007945 */ /* 0x000fe80003800000 */
[----:B------:R-:W-:Y:S05]  /*14e0*/  @!P1 BRA `(.L_x_750) ;  /* 0x0000000000149947 */ /* 0x000fea0003800000 */
[C---:B------:R-:W-:Y:S02]  /*14f0*/  ISETP.GE.AND P0, PT, R20.reuse, -0x407fffff, PT ;  /* 0xbf8000011400780c */ /* 0x040fe40003f06270 */
[----:B------:R-:W-:-:S11]  /*1500*/  FSETP.NEU.FTZ.AND P1, PT, R20, RZ, PT ;  /* 0x000000ff1400720b */ /* 0x000fd60003f3d000 */
[----:B------:R-:W-:-:S05]  /*1510*/  @P0 MOV R5, 0x7f800000 ;  /* 0x7f80000000050802 */ /* 0x000fca0000000f00 */
[----:B------:R-:W-:-:S05]  /*1520*/  @P0 FFMA.FTZ R14, R20, R5, +INF ;  /* 0x7f800000140e0423 */ /* 0x000fca0000010005 */
[----:B------:R-:W-:-:S07]  /*1530*/  FSEL R14, R14, -RZ, P1 ;  /* 0x800000ff0e0e7208 */ /* 0x000fce0000800000 */
.L_x_750:
[----:B------:R-:W-:Y:S05]  /*1540*/  BSYNC B0 ;  /* 0x0000000000007941 */ /* 0x000fea0003800000 */
.L_x_749:
        /* <DEDUP_REMOVED lines=21> */
[----:B------:R-:W-:-:S05]  /*16a0*/  F2FP.BF16.F32.PACK_AB R15, R7, R4 ;  /* 0x00000004070f723e */ /* 0x000fca00000010ff */
[----:B------:R-:W-:Y:S01]  /*16b0*/  STG.E.128 desc[UR4][R2.64], R12 ;  /* 0x0000000c02007986 */ /* 0x000fe2000c101d04 */
[----:B------:R-:W-:Y:S05]  /*16c0*/  EXIT ;  /* 0x000000000000794d */ /* 0x000fea0003800000 */
.L_x_734:
        /* <DEDUP_REMOVED lines=98> */
.L_x_754:
[----:B------:R-:W-:Y:S05]  /*1cf0*/  BSYNC B1 ;  /* 0x0000000000017941 */ /* 0x000fea0003800000 */
.L_x_753:
[----:B------:R-:W-:Y:S01]  /*1d00*/  @P2 FADD.FTZ R4, R4, 0.69314718246459960938 ;  /* 0x3f31721804042421 */ /* 0x000fe20000010000 */
[----:B------:R-:W-:-:S04]  /*1d10*/  FSETP.GTU.FTZ.AND P0, PT, |R20|, +INF , PT ;  /* 0x7f8000001400780b */ /* 0x000fc80003f1c200 */
[----:B------:R-:W-:-:S04]  /*1d20*/  LOP3.LUT R20, R4, 0x80000000, R20, 0xb8, !PT ;  /* 0x8000000004147812 */ /* 0x000fc800078eb814 */
[----:B------:R-:W-:-:S04]  /*1d30*/  FSEL R3, R20, R4, !P0 ;  /* 0x0000000414037208 */ /* 0x000fc80004000000 */
[----:B------:R-:W-:-:S07]  /*1d40*/  F2FP.BF16.F32.PACK_AB R3, RZ, R3 ;  /* 0x00000003ff03723e */ /* 0x000fce00000010ff */
.L_x_752:
[----:B------:R-:W-:Y:S05]  /*1d50*/  BSYNC B0 ;  /* 0x0000000000007941 */ /* 0x000fea0003800000 */
.L_x_751:
        /* <DEDUP_REMOVED lines=43> */
.L_x_758:
[----:B------:R-:W-:Y:S05]  /*2010*/  BSYNC B1 ;  /* 0x0000000000017941 */ /* 0x000fea0003800000 */
.L_x_757:
[----:B------:R-:W-:Y:S01]  /*2020*/  @P2 FADD.FTZ R6, R6, 0.69314718246459960938 ;  /* 0x3f31721806062421 */ /* 0x000fe20000010000 */
[----:B------:R-:W-:-:S04]  /*2030*/  FSETP.GTU.FTZ.AND P0, PT, |R16|, +INF , PT ;  /* 0x7f8000001000780b */ /* 0x000fc80003f1c200 */
[----:B------:R-:W-:-:S04]  /*2040*/  LOP3.LUT R16, R6, 0x80000000, R16, 0xb8, !PT ;  /* 0x8000000006107812 */ /* 0x000fc800078eb810 */
[----:B------:R-:W-:-:S04]  /*2050*/  FSEL R4, R16, R6, !P0 ;  /* 0x0000000610047208 */ /* 0x000fc80004000000 */
[----:B------:R-:W-:-:S07]  /*2060*/  F2FP.BF16.F32.PACK_AB R4, RZ, R4 ;  /* 0x00000004ff04723e */ /* 0x000fce00000010ff */
.L_x_756:
[----:B------:R-:W-:Y:S05]  /*2070*/  BSYNC B0 ;  /* 0x0000000000007941 */ /* 0x000fea0003800000 */
.L_x_755:
        /* <DEDUP_REMOVED lines=43> */
.L_x_762:
[----:B------:R-:W-:Y:S05]  /*2330*/  BSYNC B1 ;  /* 0x0000000000017941 */ /* 0x000fea0003800000 */
.L_x_761:
[----:B------:R-:W-:Y:S01]  /*2340*/  @P2 FADD.FTZ R7, R7, 0.69314718246459960938 ;  /* 0x3f31721807072421 */ /* 0x000fe20000010000 */
[----:B------:R-:W-:-:S04]  /*2350*/  FSETP.GTU.FTZ.AND P0, PT, |R22|, +INF , PT ;  /* 0x7f8000001600780b */ /* 0x000fc80003f1c200 */
[----:B------:R-:W-:-:S04]  /*2360*/  LOP3.LUT R22, R7, 0x80000000, R22, 0xb8, !PT ;  /* 0x8000000007167812 */ /* 0x000fc800078eb816 */
[----:B------:R-:W-:-:S04]  /*2370*/  FSEL R5, R22, R7, !P0 ;  /* 0x0000000716057208 */ /* 0x000fc80004000000 */
[----:B------:R-:W-:-:S07]  /*2380*/  F2FP.BF16.F32.PACK_AB R5, RZ, R5 ;  /* 0x00000005ff05723e */ /* 0x000fce00000010ff */
.L_x_760:
[----:B------:R-:W-:Y:S05]  /*2390*/  BSYNC B0 ;  /* 0x0000000000007941 */ /* 0x000fea0003800000 */
.L_x_759:
        /* <DEDUP_REMOVED lines=43> */
.L_x_766:
[----:B------:R-:W-:Y:S05]  /*2650*/  BSYNC B1 ;  /* 0x0000000000017941 */ /* 0x000fea0003800000 */
.L_x_765:
[----:B------:R-:W-:Y:S01]  /*2660*/  @P2 FADD.FTZ R8, R8, 0.69314718246459960938 ;  /* 0x3f31721808082421 */ /* 0x000fe20000010000 */
[----:B------:R-:W-:-:S04]  /*2670*/  FSETP.GTU.FTZ.AND P0, PT, |R23|, +INF , PT ;  /* 0x7f8000001700780b */ /* 0x000fc80003f1c200 */
[----:B------:R-:W-:-:S04]  /*2680*/  LOP3.LUT R23, R8, 0x80000000, R23, 0xb8, !PT ;  /* 0x8000000008177812 */ /* 0x000fc800078eb817 */
[----:B------:R-:W-:-:S04]  /*2690*/  FSEL R6, R23, R8, !P0 ;  /* 0x0000000817067208 */ /* 0x000fc80004000000 */
[----:B------:R-:W-:-:S07]  /*26a0*/  F2FP.BF16.F32.PACK_AB R6, RZ, R6 ;  /* 0x00000006ff06723e */ /* 0x000fce00000010ff */
.L_x_764:
[----:B------:R-:W-:Y:S05]  /*26b0*/  BSYNC B0 ;  /* 0x0000000000007941 */ /* 0x000fea0003800000 */
.L_x_763:
        /* <DEDUP_REMOVED lines=43> */
.L_x_770:
[----:B------:R-:W-:Y:S05]  /*2970*/  BSYNC B1 ;  /* 0x0000000000017941 */ /* 0x000fea0003800000 */
.L_x_769:
[----:B------:R-:W-:Y:S01]  /*2980*/  @P2 FADD.FTZ R9, R9, 0.69314718246459960938 ;  /* 0x3f31721809092421 */ /* 0x000fe20000010000 */
[----:B------:R-:W-:-:S04]  /*2990*/  FSETP.GTU.FTZ.AND P0, PT, |R21|, +INF , PT ;  /* 0x7f8000001500780b */ /* 0x000fc80003f1c200 */
[----:B------:R-:W-:-:S04]  /*29a0*/  LOP3.LUT R21, R9, 0x80000000, R21, 0xb8, !PT ;  /* 0x8000000009157812 */ /* 0x000fc800078eb815 */
[----:B------:R-:W-:-:S04]  /*29b0*/  FSEL R7, R21, R9, !P0 ;  /* 0x0000000915077208 */ /* 0x000fc80004000000 */
[----:B------:R-:W-:-:S07]  /*29c0*/  F2FP.BF16.F32.PACK_AB R7, RZ, R7 ;  /* 0x00000007ff07723e */ /* 0x000fce00000010ff */
.L_x_768:
[----:B------:R-:W-:Y:S05]  /*29d0*/  BSYNC B0 ;  /* 0x0000000000007941 */ /* 0x000fea0003800000 */
.L_x_767:
        /* <DEDUP_REMOVED lines=43> */
.L_x_774:
[----:B------:R-:W-:Y:S05]  /*2c90*/  BSYNC B1 ;  /* 0x0000000000017941 */ /* 0x000fea0003800000 */
.L_x_773:
[----:B------:R-:W-:Y:S01]  /*2ca0*/  @P2 FADD.FTZ R10, R10, 0.69314718246459960938 ;  /* 0x3f3172180a0a2421 */ /* 0x000fe20000010000 */
[----:B------:R-:W-:-:S04]  /*2cb0*/  FSETP.GTU.FTZ.AND P0, PT, |R19|, +INF , PT ;  /* 0x7f8000001300780b */ /* 0x000fc80003f1c200 */
[----:B------:R-:W-:-:S04]  /*2cc0*/  LOP3.LUT R19, R10, 0x80000000, R19, 0xb8, !PT ;  /* 0x800000000a137812 */ /* 0x000fc800078eb813 */
[----:B------:R-:W-:-:S04]  /*2cd0*/  FSEL R8, R19, R10, !P0 ;  /* 0x0000000a13087208 */ /* 0x000fc80004000000 */
[----:B------:R-:W-:-:S07]  /*2ce0*/  F2FP.BF16.F32.PACK_AB R8, RZ, R8 ;  /* 0x00000008ff08723e */ /* 0x000fce00000010ff */
.L_x_772:
[----:B------:R-:W-:Y:S05]  /*2cf0*/  BSYNC B0 ;  /* 0x0000000000007941 */ /* 0x000fea0003800000 */
.L_x_771:
        /* <DEDUP_REMOVED lines=43> */
.L_x_778:
[----:B------:R-:W-:Y:S05]  /*2fb0*/  BSYNC B1 ;  /* 0x0000000000017941 */ /* 0x000fea0003800000 */
.L_x_777:
[----:B------:R-:W-:Y:S01]  /*2fc0*/  @P2 FADD.FTZ R11, R11, 0.69314718246459960938 ;  /* 0x3f3172180b0b2421 */ /* 0x000fe20000010000 */
[----:B------:R-:W-:-:S04]  /*2fd0*/  FSETP.GTU.FTZ.AND P0, PT, |R13|, +INF , PT ;  /* 0x7f8000000d00780b */ /* 0x000fc80003f1c200 */
[----:B------:R-:W-:-:S04]  /*2fe0*/  LOP3.LUT R13, R11, 0x80000000, R13, 0xb8, !PT ;  /* 0x800000000b0d7812 */ /* 0x000fc800078eb80d */
[----:B------:R-:W-:-:S04]  /*2ff0*/  FSEL R9, R13, R11, !P0 ;  /* 0x0000000b0d097208 */ /* 0x000fc80004000000 */
[----:B------:R-:W-:-:S07]  /*3000*/  F2FP.BF16.F32.PACK_AB R9, RZ, R9 ;  /* 0x00000009ff09723e */ /* 0x000fce00000010ff */
.L_x_776:
[----:B------:R-:W-:Y:S05]  /*3010*/  BSYNC B0 ;  /* 0x0000000000007941 */ /* 0x000fea0003800000 */
.L_x_775:
        /* <DEDUP_REMOVED lines=43> */
.L_x_782:
[----:B------:R-:W-:Y:S05]  /*32d0*/  BSYNC B1 ;  /* 0x0000000000017941 */ /* 0x000fea0003800000 */
.L_x_781:
[----:B------:R-:W-:Y:S01]  /*32e0*/  @P2 FADD.FTZ R14, R14, 0.69314718246459960938 ;  /* 0x3f3172180e0e2421 */ /* 0x000fe20000010000 */
[----:B------:R-:W-:-:S04]  /*32f0*/  FSETP.GTU.FTZ.AND P0, PT, |R12|, +INF , PT ;  /* 0x7f8000000c00780b */ /* 0x000fc80003f1c200 */
[----:B------:R-:W-:-:S04]  /*3300*/  LOP3.LUT R12, R14, 0x80000000, R12, 0xb8, !PT ;  /* 0x800000000e0c7812 */ /* 0x000fc800078eb80c */
[----:B------:R-:W-:-:S04]  /*3310*/  FSEL R10, R12, R14, !P0 ;  /* 0x0000000e0c0a7208 */ /* 0x000fc80004000000 */
[----:B------:R-:W-:-:S07]  /*3320*/  F2FP.BF16.F32.PACK_AB R10, RZ, R10 ;  /* 0x0000000aff0a723e */ /* 0x000fce00000010ff */
.L_x_780:
[----:B------:R-:W-:Y:S05]  /*3330*/  BSYNC B0 ;  /* 0x0000000000007941 */ /* 0x000fea0003800000 */
.L_x_779:
        /* <DEDUP_REMOVED lines=16> */
.L_x_785:
[----:B------:R-:W-:-:S13]  /*3440*/  ISETP.GE.AND P0, PT, R18, R17, PT ;  /* 0x000000111200720c */ /* 0x000fda0003f06270 */
[----:B------:R-:W-:Y:S05]  /*3450*/  @P0 BRA `(.L_x_787) ;  /* 0x0000000000300947 */ /* 0x000fea0003800000 */
[----:B0-----:R-:W0:Y:S01]  /*3460*/  LDC.64 R2, c[0x0][0x218] ;  /* 0x00008600ff027b82 */ /* 0x001e220000000a00 */
[----:B------:R-:W-:Y:S02]  /*3470*/  IADD3 R11, R0, R18, RZ ;  /* 0x00000012000b7210 */ /* 0x000fe40007ffe0ff */
[----:B------:R-:W-:-:S03]  /*3480*/  IADD3 R18, R18, 0x80, RZ ;  /* 0x0000008012127810 */ /* 0x000fc60007ffe0ff */
[----:B0-----:R-:W-:-:S05]  /*3490*/  IMAD.WIDE.U32 R2, R11, 0x2, R2 ;  /* 0x000000020b027825 */ /* 0x001fca00078e0002 */
[----:B------:R1:W-:Y:S02]  /*34a0*/  STG.E.U16 desc[UR4][R2.64], R5 ;  /* 0x0000000502007986 */ /* 0x0003e4000c101504 */
.L_x_786:
[----:B------:R-:W-:-:S13]  /*34b0*/  ISETP.GE.AND P0, PT, R18, R17, PT ;  /* 0x000000111200720c */ /* 0x000fda0003f06270 */
[----:B------:R-:W-:Y:S05]  /*34c0*/  @P0 BRA `(.L_x_788) ;  /* 0x0000000000300947 */ /* 0x000fea0003800000 */
[----:B01----:R-:W0:Y:S01]  /*34d0*/  LDC.64 R2, c[0x0][0x218] ;  /* 0x00008600ff027b82 */ /* 0x003e220000000a00 */
[----:B------:R-:W-:Y:S02]  /*34e0*/  IADD3 R5, R0, R18, RZ ;  /* 0x0000001200057210 */ /* 0x000fe40007ffe0ff */
[----:B------:R-:W-:-:S03]  /*34f0*/  IADD3 R18, R18, 0x80, RZ ;  /* 0x0000008012127810 */ /* 0x000fc60007ffe0ff */
[----:B0-----:R-:W-:-:S05]  /*3500*/  IMAD.WIDE.U32 R2, R5, 0x2, R2 ;  /* 0x0000000205027825 */ /* 0x001fca00078e0002 */
[----:B------:R1:W-:Y:S02]  /*3510*/  STG.E.U16 desc[UR4][R2.64], R6 ;  /* 0x0000000602007986 */ /* 0x0003e4000c101504 */
.L_x_787:
[----:B------:R-:W-:-:S13]  /*3520*/  ISETP.GE.AND P0, PT, R18, R17, PT ;  /* 0x000000111200720c */ /* 0x000fda0003f06270 */
[----:B------:R-:W-:Y:S05]  /*3530*/  @P0 BRA `(.L_x_789) ;  /* 0x0000000000340947 */ /* 0x000fea0003800000 */
[----:B01----:R-:W0:Y:S01]  /*3540*/  LDC.64 R2, c[0x0][0x218] ;  /* 0x00008600ff027b82 */ /* 0x003e220000000a00 */
[----:B------:R-:W-:Y:S02]  /*3550*/  IADD3 R5, R0, R18, RZ ;  /* 0x0000001200057210 */ /* 0x000fe40007ffe0ff */
[----:B------:R-:W-:-:S03]  /*3560*/  IADD3 R18, R18, 0x80, RZ ;  /* 0x0000008012127810 */ /* 0x000fc60007ffe0ff */
[----:B0-----:R-:W-:-:S05]  /*3570*/  IMAD.WIDE.U32 R2, R5, 0x2, R2 ;  /* 0x0000000205027825 */ /* 0x001fca00078e0002 */
[----:B------:R2:W-:Y:S02]  /*3580*/  STG.E.U16 desc[UR4][R2.64], R7 ;  /* 0x0000000702007986 */ /* 0x0005e4000c101504 */
.L_x_788:
        /* <DEDUP_REMOVED lines=8> */
.L_x_789:
[----:B------:R-:W-:Y:S05]  /*3610*/  BSYNC B1 ;  /* 0x0000000000017941 */ /* 0x000fea0003800000 */
.L_x_784:
[----:B------:R-:W-:-:S13]  /*3620*/  ISETP.GE.AND P0, PT, R18, R17, PT ;  /* 0x000000111200720c */ /* 0x000fda0003f06270 */
[----:B012---:R-:W0:Y:S01]  /*3630*/  @!P0 LDC.64 R2, c[0x0][0x218] ;  /* 0x00008600ff028b82 */ /* 0x007e220000000a00 */
[----:B------:R-:W-:Y:S02]  /*3640*/  @!P0 IADD3 R5, R0, R18, RZ ;  /* 0x0000001200058210 */ /* 0x000fe40007ffe0ff */
[----:B------:R-:W-:-:S03]  /*3650*/  @!P0 IADD3 R18, R18, 0x80, RZ ;  /* 0x0000008012128810 */ /* 0x000fc60007ffe0ff */
[----:B0-----:R-:W-:-:S05]  /*3660*/  @!P0 IMAD.WIDE.U32 R2, R5, 0x2, R2 ;  /* 0x0000000205028825 */ /* 0x001fca00078e0002 */
[----:B------:R3:W-:Y:S02]  /*3670*/  @!P0 STG.E.U16 desc[UR4][R2.64], R9 ;  /* 0x0000000902008986 */ /* 0x0007e4000c101504 */
.L_x_790:
[----:B------:R-:W-:Y:S05]  /*3680*/  BSYNC B0 ;  /* 0x0000000000007941 */ /* 0x000fea0003800000 */
.L_x_783:
        /* <DEDUP_REMOVED lines=8> */
.L_x_791:
        /* <DEDUP_REMOVED lines=15> */
.L_x_21457:


//--------------------- .text._ZN2at6native18elementwise_kernelILi128ELi4EZNS0_15gpu_kernel_implIZZZNS0_17asinh_kernel_cudaERNS_18TensorIteratorBaseEENKUlvE0_clEvENKUlvE1_clEvEUlN3c104HalfEE_EEvS4_RKT_EUliE_EEviT1_ --------------------------
	.section	.text._ZN2at6native18elementwise_kernelILi128ELi4EZNS0_15gpu_kernel_implIZZZNS0_17asinh_kernel_cudaERNS_18TensorIteratorBaseEENKUlvE0_clEvENKUlvE1_clEvEUlN3c104HalfEE_EEvS4_RKT_EUliE_EEviT1_,"ax",@progbits
	.align	128
        .global         _ZN2at6native18elementwise_kernelILi128ELi4EZNS0_15gpu_kernel_implIZZZNS0_17asinh_kernel_cudaERNS_18TensorIteratorBaseEENKUlvE0_clEvENKUlvE1_clEvEUlN3c104HalfEE_EEvS4_RKT_EUliE_EEviT1_
        .type           _ZN2at6native18elementwise_kernelILi128ELi4EZNS0_15gpu_kernel_implIZZZNS0_17asinh_kernel_cudaERNS_18TensorIteratorBaseEENKUlvE0_clEvENKUlvE1_clEvEUlN3c104HalfEE_EEvS4_RKT_EUliE_EEviT1_,@function
        .size           _ZN2at6native18elementwise_kernelILi128ELi4EZNS0_15gpu_kernel_implIZZZNS0_17asinh_kernel_cudaERNS_18TensorIteratorBaseEENKUlvE0_clEvENKUlvE1_clEvEUlN3c104HalfEE_EEvS4_RKT_EUliE_EEviT1_,(.L_x_21458 - _ZN2at6native18elementwise_kernelILi128ELi4EZNS0_15gpu_kernel_implIZZZNS0_17asinh_kernel_cudaERNS_18TensorIteratorBaseEENKUlvE0_clEvENKUlvE1_clEvEUlN3c104HalfEE_EEvS4_RKT_EUliE_EEviT1_)
        .other          _ZN2at6native18elementwise_kernelILi128ELi4EZNS0_15gpu_kernel_implIZZZNS0_17asinh_kernel_cudaERNS_18TensorIteratorBaseEENKUlvE0_clEvENKUlvE1_clEvEUlN3c104HalfEE_EEvS4_RKT_EUliE_EEviT1_,@"STO_CUDA_ENTRY STV_DEFAULT"
_ZN2at6native18elementwise_kernelILi128ELi4EZNS0_15gpu_kernel_implIZZZNS0_17asinh_kernel_cudaERNS_18TensorIteratorBaseEENKUlvE0_clEvENKUlvE1_clEvEUlN3c104HalfEE_EEvS4_RKT_EUliE_EEviT1_:
.text._ZN2at6native18elementwise_kernelILi128ELi4EZNS0_15gpu_kernel_implIZZZNS0_17asinh_kernel_cudaERNS_18TensorIteratorBaseEENKUlvE0_clEvENKUlvE1_clEvEUlN3c104HalfEE_EEvS4_RKT_EUliE_EEviT1_:
        /* <DEDUP_REMOVED lines=313> */
.L_x_794:
        /* <DEDUP_REMOVED lines=20> */
[----:B0-----:R-:W-:Y:S01]  /*14d0*/  F2FP.F16.F32.PACK_AB R0, RZ, R0 ;  /* 0x00000000ff00723e */ /* 0x001fe200000000ff */
[----:B------:R-:W-:Y:S06]  /*14e0*/  BRA `(.L_x_800) ;  /* 0x0000000c00987947 */ /* 0x000fec0003800000 */
.L_x_798:
[----:B------:R-:W2:Y:S02]  /*14f0*/  LDG.E.U8 R2, desc[UR36][R2.64] ;  /* 0x0000002402027981 */ /* 0x000ea4000c1e1100 */
[----:B--2---:R-:W-:-:S04]  /*1500*/  I2FP.F32.U32 R0, R2 ;  /* 0x0000000200007245 */ /* 0x004fc80000201000 */
[----:B------:R-:W-:Y:S01]  /*1510*/  F2FP.F16.F32.PACK_AB R0, RZ, R0 ;  /* 0x00000000ff00723e */ /* 0x000fe200000000ff */
[----:B------:R-:W-:Y:S06]  /*1520*/  BRA `(.L_x_800) ;  /* 0x0000000c00887947 */ /* 0x000fec0003800000 */
.L_x_797:
        /* <DEDUP_REMOVED lines=8> */
[----:B0-----:R-:W-:Y:S01]  /*15b0*/  F2FP.F16.F32.PACK_AB R0, RZ, R0 ;  /* 0x00000000ff00723e */ /* 0x001fe200000000ff */
[----:B------:R-:W-:Y:S06]  /*15c0*/  BRA `(.L_x_800) ;  /* 0x0000000c00607947 */ /* 0x000fec0003800000 */
.L_x_802:
[----:B------:R-:W2:Y:S02]  /*15d0*/  LDG.E R2, desc[UR36][R2.64] ;  /* 0x0000002402027981 */ /* 0x000ea4000c1e1900 */
[----:B--2---:R-:W-:-:S04]  /*15e0*/  I2FP.F32.S32 R0, R2 ;  /* 0x0000000200007245 */ /* 0x004fc80000201400 */
[----:B------:R-:W-:Y:S01]  /*15f0*/  F2FP.F16.F32.PACK_AB R0, RZ, R0 ;  /* 0x00000000ff00723e */ /* 0x000fe200000000ff */
[----:B------:R-:W-:Y:S06]  /*1600*/  BRA `(.L_x_800) ;  /* 0x0000000c00507947 */ /* 0x000fec0003800000 */
.L_x_801:
[----:B------:R-:W2:Y:S02]  /*1610*/  LDG.E.U16 R2, desc[UR36][R2.64] ;  /* 0x0000002402027981 */ /* 0x000ea4000c1e1500 */
[----:B--2---:R-:W0:Y:S02]  /*1620*/  I2F.S16 R0, R2 ;  /* 0x0000000200007306 */ /* 0x004e240000101400 */
[----:B0-----:R-:W-:Y:S01]  /*1630*/  F2FP.F16.F32.PACK_AB R0, RZ, R0 ;  /* 0x00000000ff00723e */ /* 0x001fe200000000ff */
[----:B------:R-:W-:Y:S06]  /*1640*/  BRA `(.L_x_800) ;  /* 0x0000000c00407947 */ /* 0x000fec0003800000 */
.L_x_796:
[----:B------:R-:W-:-:S13]  /*1650*/  ISETP.GT.AND P0, PT, R4, 0x6, PT ;  /* 0x000000060400780c */ /* 0x000fda0003f04270 */
[----:B------:R-:W-:Y:S05]  /*1660*/  @P0 BRA `(.L_x_803) ;  /* 0x0000000000240947 */ /* 0x000fea0003800000 */
[----:B------:R-:W-:-:S13]  /*1670*/  ISETP.NE.AND P0, PT, R4, 0x5, PT ;  /* 0x000000050400780c */ /* 0x000fda0003f05270 */
[----:B------:R-:W-:Y:S05]  /*1680*/  @!P0 BRA `(.L_x_804) ;  /* 0x0000000000148947 */ /* 0x000fea0003800000 */
[----:B------:R-:W-:-:S13]  /*1690*/  ISETP.NE.AND P0, PT, R4, 0x6, PT ;  /* 0x000000060400780c */ /* 0x000fda0003f05270 */
[----:B------:R-:W-:Y:S05]  /*16a0*/  @P0 BRA `(.L_x_799) ;  /* 0x0000000800c40947 */ /* 0x000fea0003800000 */
[----:B------:R-:W2:Y:S02]  /*16b0*/  LDG.E R2, desc[UR36][R2.64] ;  /* 0x0000002402027981 */ /* 0x000ea4000c1e1900 */
[----:B--2---:R-:W-:Y:S01]  /*16c0*/  F2FP.F16.F32.PACK_AB R0, RZ, R2 ;  /* 0x00000002ff00723e */ /* 0x004fe200000000ff */
[----:B------:R-:W-:Y:S06]  /*16d0*/  BRA `(.L_x_800) ;  /* 0x0000000c001c7947 */ /* 0x000fec0003800000 */
.L_x_804:
[----:B------:R0:W5:Y:S01]  /*16e0*/  LDG.E.U16 R0, desc[UR36][R2.64] ;  /* 0x0000002402007981 */ /* 0x000162000c1e1500 */
[----:B------:R-:W-:Y:S05]  /*16f0*/  BRA `(.L_x_800) ;  /* 0x0000000c00147947 */ /* 0x000fea0003800000 */
.L_x_803:
[----:B------:R-:W-:-:S13]  /*1700*/  ISETP.NE.AND P0, PT, R4, 0x7, PT ;  /* 0x000000070400780c */ /* 0x000fda0003f05270 */
[----:B------:R-:W-:Y:S05]  /*1710*/  @!P0 BRA `(.L_x_805) ;  /* 0x0000000000248947 */ /* 0x000fea0003800000 */
[----:B------:R-:W-:-:S13]  /*1720*/  ISETP.NE.AND P0, PT, R4, 0x8, PT ;  /* 0x000000080400780c */ /* 0x000fda0003f05270 */
[----:B------:R-:W-:Y:S05]  /*1730*/  @!P0 BRA `(.L_x_806) ;  /* 0x0000000000148947 */ /* 0x000fea0003800000 */
[----:B------:R-:W-:-:S13]  /*1740*/  ISETP.NE.AND P0, PT, R4, 0x9, PT ;  /* 0x000000090400780c */ /* 0x000fda0003f05270 */
[----:B------:R-:W-:Y:S05]  /*1750*/  @P0 BRA `(.L_x_799) ;  /* 0x0000000800980947 */ /* 0x000fea0003800000 */
[----:B------:R-:W2:Y:S02]  /*1760*/  LDG.E R2, desc[UR36][R2.64] ;  /* 0x0000002402027981 */ /* 0x000ea4000c1e1900 */
[----:B--2---:R-:W-:Y:S01]  /*1770*/  F2FP.F16.F32.PACK_AB R0, RZ, R2 ;  /* 0x00000002ff00723e */ /* 0x004fe200000000ff */
[----:B------:R-:W-:Y:S06]  /*1780*/  BRA `(.L_x_800) ;  /* 0x0000000800f07947 */ /* 0x000fec0003800000 */
.L_x_806:
[----:B------:R1:W5:Y:S01]  /*1790*/  LDG.E.U16 R0, desc[UR36][R2.64] ;  /* 0x0000002402007981 */ /* 0x000362000c1e1500 */
[----:B------:R-:W-:Y:S05]  /*17a0*/  BRA `(.L_x_800) ;  /* 0x0000000800e87947 */ /* 0x000fea0003800000 */
.L_x_805:
[----:B------:R-:W2:Y:S01]  /*17b0*/  LDG.E.64 R2, desc[UR36][R2.64] ;  /* 0x0000002402027981 */ /* 0x000ea2000c1e1b00 */
[----:B------:R-:W-:Y:S01]  /*17c0*/  UMOV UR4, 0xf0000000 ;  /* 0xf000000000047882 */ /* 0x000fe20000000000 */
[----:B------:R-:W-:Y:S01]  /*17d0*/  UMOV UR5, 0x380fffff ;  /* 0x380fffff00057882 */ /* 0x000fe20000000000 */
[----:B--2---:R-:W0:Y:S01]  /*17e0*/  F2F.F32.F64 R0, R2 ;  /* 0x0000000200007310 */ /* 0x004e220000301000 */
[----:B------:R-:W-:-:S14]  /*17f0*/  DSETP.GEU.AND P0, PT, |R2|, UR4, PT ;  /* 0x0000000402007e2a */ /* 0x000fdc000bf0e200 */
[----:B0-----:R-:W-:-:S05]  /*1800*/  @!P0 FMUL R0, R0, 1.175494350822287508e-38 ;  /* 0x0080000000008820 */ /* 0x001fca0000400000 */
[----:B------:R-:W-:Y:S01]  /*1810*/  F2FP.F16.F32.PACK_AB R0, RZ, R0 ;  /* 0x00000000ff00723e */ /* 0x000fe200000000ff */
[----:B------:R-:W-:Y:S06]  /*1820*/  BRA `(.L_x_800) ;  /* 0x0000000800c87947 */ /* 0x000fec0003800000 */
.L_x_795:
        /* <DEDUP_REMOVED lines=11> */
[----:B------:R-:W-:Y:S01]  /*18e0*/  F2FP.F16.F32.PACK_AB R0, RZ, R0 ;  /* 0x00000000ff00723e */ /* 0x000fe200000000ff */
[----:B------:R-:W-:Y:S06]  /*18f0*/  BRA `(.L_x_800) ;  /* 0x0000000800947947 */ /* 0x000fec0003800000 */
.L_x_809:
        /* <DEDUP_REMOVED lines=8> */
.L_x_808:
        /* <DEDUP_REMOVED lines=25> */
[----:B------:R-:W-:-:S04]  /*1b10*/  F2FP.F16.F32.PACK_AB R5, RZ, R5 ;  /* 0x00000005ff05723e */ /* 0x000fc800000000ff */
[----:B------:R-:W-:Y:S01]  /*1b20*/  PRMT R0, R5, 0x7610, R0 ;  /* 0x0000761005007816 */ /* 0x000fe20000000000 */
[----:B------:R-:W-:Y:S06]  /*1b30*/  BRA `(.L_x_800) ;  /* 0x0000000800047947 */ /* 0x000fec0003800000 */
.L_x_811:
        /* <DEDUP_REMOVED lines=12> */
[----:B------:R-:W-:-:S04]  /*1c00*/  F2FP.F16.F32.PACK_AB R4, RZ, R4 ;  /* 0x00000004ff04723e */ /* 0x000fc800000000ff */
[----:B------:R-:W-:Y:S01]  /*1c10*/  PRMT R0, R4, 0x7610, R0 ;  /* 0x0000761004007816 */ /* 0x000fe20000000000 */
[----:B------:R-:W-:Y:S06]  /*1c20*/  BRA `(.L_x_800) ;  /* 0x0000000400c87947 */ /* 0x000fec0003800000 */
.L_x_810:
[----:B------:R-:W2:Y:S02]  /*1c30*/  LDG.E.U16 R0, desc[UR36][R2.64] ;  /* 0x0000002402007981 */ /* 0x000ea4000c1e1500 */
[----:B--2---:R-:W-:-:S05]  /*1c40*/  IMAD.U32 R0, R0, 0x10000, RZ ;  /* 0x0001000000007824 */ /* 0x004fca00078e00ff */
[----:B------:R-:W-:Y:S01]  /*1c50*/  F2FP.F16.F32.PACK_AB R0, RZ, R0 ;  /* 0x00000000ff00723e */ /* 0x000fe200000000ff */
[----:B------:R-:W-:Y:S06]  /*1c60*/  BRA `(.L_x_800) ;  /* 0x0000000400b87947 */ /* 0x000fec0003800000 */
.L_x_807:
        /* <DEDUP_REMOVED lines=10> */
[----:B------:R-:W-:Y:S01]  /*1d10*/  F2FP.F16.F32.PACK_AB R0, RZ, R0 ;  /* 0x00000000ff00723e */ /* 0x000fe200000000ff */
[----:B------:R-:W-:Y:S06]  /*1d20*/  BRA `(.L_x_800) ;  /* 0x0000000400887947 */ /* 0x000fec0003800000 */
.L_x_814:
        /* <DEDUP_REMOVED lines=21> */
.L_x_818:
[----:B------:R-:W-:Y:S05]  /*1e80*/  BSYNC B1 ;  /* 0x0000000000017941 */ /* 0x000fea0003800000 */
.L_x_817:
[----:B------:R-:W-:Y:S01]  /*1e90*/  LEA R3, R0, 0x3b800000, 0x17 ;  /* 0x3b80000000037811 */ /* 0x000fe200078eb8ff */
[----:B------:R-:W-:-:S05]  /*1ea0*/  IMAD.SHL.U32 R0, R2, 0x100000, RZ ;  /* 0x0010000002007824 */ /* 0x000fca00078e00ff */
[----:B------:R-:W-:-:S07]  /*1eb0*/  LOP3.LUT R0, R3, R0, R4, 0xfe, !PT ;  /* 0x0000000003007212 */ /* 0x000fce00078efe04 */
.L_x_816:
[----:B------:R-:W-:Y:S05]  /*1ec0*/  BSYNC B0 ;  /* 0x0000000000007941 */ /* 0x000fea0003800000 */
.L_x_815:
[----:B------:R-:W-:Y:S01]  /*1ed0*/  F2FP.F16.F32.PACK_AB R0, RZ, R0 ;  /* 0x00000000ff00723e */ /* 0x000fe200000000ff */
[----:B------:R-:W-:Y:S06]  /*1ee0*/  BRA `(.L_x_800) ;  /* 0x0000000400187947 */ /* 0x000fec0003800000 */
.L_x_813:
        /* <DEDUP_REMOVED lines=21> */
.L_x_822:
[----:B------:R-:W-:Y:S05]  /*2040*/  BSYNC B1 ;  /* 0x0000000000017941 */ /* 0x000fea0003800000 */
.L_x_821:
[----:B------:R-:W-:Y:S01]  /*2050*/  LEA R3, R0, 0x37800000, 0x17 ;  /* 0x3780000000037811 */ /* 0x000fe200078eb8ff */
[----:B------:R-:W-:-:S05]  /*2060*/  IMAD.SHL.U32 R0, R2, 0x200000, RZ ;  /* 0x0020000002007824 */ /* 0x000fca00078e00ff */
[----:B------:R-:W-:-:S07]  /*2070*/  LOP3.LUT R0, R3, R0, R4, 0xfe, !PT ;  /* 0x0000000003007212 */ /* 0x000fce00078efe04 */
.L_x_820:
[----:B------:R-:W-:Y:S05]  /*2080*/  BSYNC B0 ;  /* 0x0000000000007941 */ /* 0x000fea0003800000 */
.L_x_819:
[----:B------:R-:W-:Y:S01]  /*2090*/  F2FP.F16.F32.PACK_AB R0, RZ, R0 ;  /* 0x00000000ff00723e */ /* 0x000fe200000000ff */
[----:B------:R-:W-:Y:S06]  /*20a0*/  BRA `(.L_x_800) ;  /* 0x0000000000a87947 */ /* 0x000fec0003800000 */
.L_x_812:
        /* <DEDUP_REMOVED lines=14> */
.L_x_826:
[----:B------:R-:W-:Y:S05]  /*2190*/  BSYNC B0 ;  /* 0x0000000000007941 */ /* 0x000fea0003800000 */
.L_x_825:
[----:B------:R-:W-:Y:S01]  /*21a0*/  F2FP.F16.F32.PACK_AB R0, RZ, R0 ;  /* 0x00000000ff00723e */ /* 0x000fe200000000ff */
[----:B------:R-:W-:Y:S06]  /*21b0*/  BRA `(.L_x_800) ;  /* 0x0000000000647947 */ /* 0x000fec0003800000 */
.L_x_799:
        /* <DEDUP_REMOVED lines=16> */
.L_x_827:
[----:B------:R-:W-:Y:S01]  /*22c0*/  PRMT R0, RZ, 0x7610, R0 ;  /* 0x00007610ff007816 */ /* 0x000fe20000000000 */
[----:B------:R-:W-:Y:S06]  /*22d0*/  BRA `(.L_x_800) ;  /* 0x00000000001c7947 */ /* 0x000fec0003800000 */
.L_x_824:
[----:B------:R-:W2:Y:S02]  /*22e0*/  LDG.E.64 R2, desc[UR36][R2.64] ;  /* 0x0000002402027981 */ /* 0x000ea4000c1e1b00 */
[----:B--2---:R-:W0:Y:S02]  /*22f0*/  I2F.U64 R0, R2 ;  /* 0x0000000200007312 */ /* 0x004e240000301000 */
[----:B0-----:R-:W-:Y:S01]  /*2300*/  F2FP.F16.F32.PACK_AB R0, RZ, R0 ;  /* 0x00000000ff00723e */ /* 0x001fe200000000ff */
[----:B------:R-:W-:Y:S06]  /*2310*/  BRA `(.L_x_800) ;  /* 0x00000000000c7947 */ /* 0x000fec0003800000 */
.L_x_823:
[----:B------:R-:W2:Y:S02]  /*2320*/  LDG.E R2, desc[UR36][R2.64] ;  /* 0x0000002402027981 */ /* 0x000ea4000c1e1900 */
[----:B--2---:R-:W-:-:S04]  /*2330*/  I2FP.F32.U32 R0, R2 ;  /* 0x0000000200007245 */ /* 0x004fc80000201000 */
[----:B------:R-:W-:-:S07]  /*2340*/  F2FP.F16.F32.PACK_AB R0, RZ, R0 ;  /* 0x00000000ff00723e */ /* 0x000fce00000000ff */
.L_x_800:
[----:B-----5:R-:W-:Y:S01]  /*2350*/  HADD2.F32 R0, -RZ, R0.H0_H0 ;  /* 0x20000000ff007230 */ /* 0x020fe20000004100 */
[----:B------:R-:W-:Y:S01]  /*2360*/  BSSY B0, `(.L_x_828) ;  /* 0x0000027000007945 */ /* 0x000fe20003800000 */
[----:B------:R-:W-:-:S03]  /*2370*/  IMAD.MOV.U32 R7, RZ, RZ, 0x3e800000 ;  /* 0x3e800000ff077424 */ /* 0x000fc600078e00ff */
[C---:B01----:R-:W-:Y:S01]  /*2380*/  FFMA.FTZ R3, R0.reuse, R0, 1 ;  /* 0x3f80000000037423 */ /* 0x043fe20000010000 */
        /* <DEDUP_REMOVED lines=36> */
.L_x_829:
[----:B------:R-:W-:Y:S05]  /*25d0*/  BSYNC B0 ;  /* 0x0000000000007941 */ /* 0x000fea0003800000 */
.L_x_828:
[----:B0-----:R-:W-:Y:S01]  /*25e0*/  PRMT R2, R6, 0x9910, RZ ;  /* 0x0000991006027816 */ /* 0x001fe200000000ff */
[----:B------:R-:W-:Y:S01]  /*25f0*/  @P0 FADD.FTZ R4, R4, 0.69314718246459960938 ;  /* 0x3f31721804040421 */ /* 0x000fe20000010000 */
[----:B------:R-:W-:Y:S02]  /*2600*/  FSETP.GTU.FTZ.AND P0, PT, |R0|, +INF , PT ;  /* 0x7f8000000000780b */ /* 0x000fe40003f1c200 */
[----:B------:R-:W-:Y:S02]  /*2610*/  ISETP.GT.AND P1, PT, R2, 0x9, PT ;  /* 0x000000090200780c */ /* 0x000fe40003f24270 */
[----:B------:R-:W-:-:S04]  /*2620*/  LOP3.LUT R0, R4, 0x80000000, R0, 0xb8, !PT ;  /* 0x8000000004007812 */ /* 0x000fc800078eb800 */
[----:B------:R-:W-:-:S04]  /*2630*/  FSEL R0, R0, R4, !P0 ;  /* 0x0000000400007208 */ /* 0x000fc80004000000 */
[----:B------:R-:W-:-:S03]  /*2640*/  F2FP.F16.F32.PACK_AB R0, RZ, R0 ;  /* 0x00000000ff00723e */ /* 0x000fc600000000ff */
        /* <DEDUP_REMOVED lines=9> */
[----:B------:R-:W-:-:S04]  /*26e0*/  HADD2.F32 R0, -RZ, R0.H0_H0 ;  /* 0x20000000ff007230 */ /* 0x000fc80000004100 */
[----:B------:R-:W0:Y:S02]  /*26f0*/  F2I.FTZ.TRUNC.NTZ R3, R0 ;  /* 0x0000000000037305 */ /* 0x000e24000021f100 */
[----:B0-----:R0:W-:Y:S01]  /*2700*/  STG.E.U8 desc[UR36][R16.64], R3 ;  /* 0x0000000310007986 */ /* 0x0011e2000c101124 */
[----:B------:R-:W-:Y:S05]  /*2710*/  BRA `(.L_x_835) ;  /* 0x0000000c00947947 */ /* 0x000fea0003800000 */
.L_x_833:
[----:B------:R-:W-:-:S06]  /*2720*/  HADD2.F32 R3, -RZ, R0.H0_H0 ;  /* 0x20000000ff037230 */ /* 0x000fcc0000004100 */
[----:B------:R-:W0:Y:S02]  /*2730*/  F2I.S64.TRUNC R2, R3 ;  /* 0x0000000300027311 */ /* 0x000e24000020d900 */
[----:B0-----:R0:W-:Y:S01]  /*2740*/  STG.E.U8 desc[UR36][R16.64], R2 ;  /* 0x0000000210007986 */ /* 0x0011e2000c101124 */
[----:B------:R-:W-:Y:S05]  /*2750*/  BRA `(.L_x_835) ;  /* 0x0000000c00847947 */ /* 0x000fea0003800000 */
.L_x_832:
[----:B------:R-:W-:-:S13]  /*2760*/  ISETP.NE.AND P0, PT, R2, 0x2, PT ;  /* 0x000000020200780c */ /* 0x000fda0003f05270 */
[----:B------:R-:W-:Y:S05]  /*2770*/  @!P0 BRA `(.L_x_836) ;  /* 0x0000000000308947 */ /* 0x000fea0003800000 */
[----:B------:R-:W-:-:S13]  /*2780*/  ISETP.NE.AND P0, PT, R2, 0x3, PT ;  /* 0x000000030200780c */ /* 0x000fda0003f05270 */
[----:B------:R-:W-:Y:S05]  /*2790*/  @!P0 BRA `(.L_x_837) ;  /* 0x0000000000188947 */ /* 0x000fea0003800000 */
[----:B------:R-:W-:-:S13]  /*27a0*/  ISETP.NE.AND P0, PT, R2, 0x4, PT ;  /* 0x000000040200780c */ /* 0x000fda0003f05270 */
[----:B------:R-:W-:Y:S05]  /*27b0*/  @P0 BRA `(.L_x_834) ;  /* 0x0000000c000c0947 */ /* 0x000fea0003800000 */
[----:B------:R-:W-:-:S06]  /*27c0*/  HADD2.F32 R2, -RZ, R0.H0_H0 ;  /* 0x20000000ff027230 */ /* 0x000fcc0000004100 */
[----:B------:R-:W0:Y:S02]  /*27d0*/  F2I.S64.TRUNC R2, R2 ;  /* 0x0000000200027311 */ /* 0x000e24000020d900 */
[----:B0-----:R0:W-:Y:S01]  /*27e0*/  STG.E.64 desc[UR36][R16.64], R2 ;  /* 0x0000000210007986 */ /* 0x0011e2000c101b24 */
[----:B------:R-:W-:Y:S05]  /*27f0*/  BRA `(.L_x_835) ;  /* 0x0000000c005c7947 */ /* 0x000fea0003800000 */
.L_x_837:
[----:B------:R-:W-:-:S04]  /*2800*/  HADD2.F32 R0, -RZ, R0.H0_H0 ;  /* 0x20000000ff007230 */ /* 0x000fc80000004100 */
[----:B------:R-:W0:Y:S02]  /*2810*/  F2I.FTZ.TRUNC.NTZ R3, R0 ;  /* 0x0000000000037305 */ /* 0x000e24000021f100 */
[----:B0-----:R0:W-:Y:S01]  /*2820*/  STG.E desc[UR36][R16.64], R3 ;  /* 0x0000000310007986 */ /* 0x0011e2000c101924 */
[----:B------:R-:W-:Y:S05]  /*2830*/  BRA `(.L_x_835) ;  /* 0x0000000c004c7947 */ /* 0x000fea0003800000 */
.L_x_836:
[----:B------:R-:W-:-:S04]  /*2840*/  HADD2.F32 R0, -RZ, R0.H0_H0 ;  /* 0x20000000ff007230 */ /* 0x000fc80000004100 */
[----:B------:R-:W0:Y:S02]  /*2850*/  F2I.FTZ.TRUNC.NTZ R3, R0 ;  /* 0x0000000000037305 */ /* 0x000e24000021f100 */
[----:B0-----:R0:W-:Y:S01]  /*2860*/  STG.E.U16 desc[UR36][R16.64], R3 ;  /* 0x0000000310007986 */ /* 0x0011e2000c101524 */
[----:B------:R-:W-:Y:S05]  /*2870*/  BRA `(.L_x_835) ;  /* 0x0000000c003c7947 */ /* 0x000fea0003800000 */
.L_x_831:
[----:B------:R-:W-:-:S13]  /*2880*/  ISETP.GT.AND P0, PT, R2, 0x6, PT ;  /* 0x000000060200780c */ /* 0x000fda0003f04270 */
[----:B------:R-:W-:Y:S05]  /*2890*/  @P0 BRA `(.L_x_838) ;  /* 0x0000000000240947 */ /* 0x000fea0003800000 */
[----:B------:R-:W-:-:S13]  /*28a0*/  ISETP.NE.AND P0, PT, R2, 0x5, PT ;  /* 0x000000050200780c */ /* 0x000fda0003f05270 */
[----:B------:R-:W-:Y:S05]  /*28b0*/  @!P0 BRA `(.L_x_839) ;  /* 0x0000000000148947 */ /* 0x000fea0003800000 */
[----:B------:R-:W-:-:S13]  /*28c0*/  ISETP.NE.AND P0, PT, R2, 0x6, PT ;  /* 0x000000060200780c */ /* 0x000fda0003f05270 */
[----:B------:R-:W-:Y:S05]  /*28d0*/  @P0 BRA `(.L_x_834) ;  /* 0x0000000800c40947 */ /* 0x000fea0003800000 */
[----:B------:R-:W-:-:S05]  /*28e0*/  HADD2.F32 R3, -RZ, R0.H0_H0 ;  /* 0x20000000ff037230 */ /* 0x000fca0000004100 */
[----:B------:R0:W-:Y:S01]  /*28f0*/  STG.E desc[UR36][R16.64], R3 ;  /* 0x0000000310007986 */ /* 0x0001e2000c101924 */
[----:B------:R-:W-:Y:S05]  /*2900*/  BRA `(.L_x_835) ;  /* 0x0000000c00187947 */ /* 0x000fea0003800000 */
.L_x_839:
[----:B------:R0:W-:Y:S01]  /*2910*/  STG.E.U16 desc[UR36][R16.64], R0 ;  /* 0x0000000010007986 */ /* 0x0001e2000c101524 */
[----:B------:R-:W-:Y:S05]  /*2920*/  BRA `(.L_x_835) ;  /* 0x0000000c00107947 */ /* 0x000fea0003800000 */
.L_x_838:
[----:B------:R-:W-:-:S13]  /*2930*/  ISETP.NE.AND P0, PT, R2, 0x7, PT ;  /* 0x000000070200780c */ /* 0x000fda0003f05270 */
[----:B------:R-:W-:Y:S05]  /*2940*/  @!P0 BRA `(.L_x_840) ;  /* 0x0000000000348947 */ /* 0x000fea0003800000 */
[----:B------:R-:W-:-:S13]  /*2950*/  ISETP.NE.AND P0, PT, R2, 0x8, PT ;  /* 0x000000080200780c */ /* 0x000fda0003f05270 */
[----:B------:R-:W-:Y:S05]  /*2960*/  @!P0 BRA `(.L_x_841) ;  /* 0x0000000000188947 */ /* 0x000fea0003800000 */
[----:B------:R-:W-:-:S13]  /*2970*/  ISETP.NE.AND P0, PT, R2, 0x9, PT ;  /* 0x000000090200780c */ /* 0x000fda0003f05270 */
[----:B------:R-:W-:Y:S05]  /*2980*/  @P0 BRA `(.L_x_834) ;  /* 0x0000000800980947 */ /* 0x000fea0003800000 */
[----:B------:R-:W-:Y:S02]  /*2990*/  HADD2.F32 R2, -RZ, R0.H0_H0 ;  /* 0x20000000ff027230 */ /* 0x000fe40000004100 */
[----:B------:R-:W-:-:S05]  /*29a0*/  IMAD.MOV.U32 R3, RZ, RZ, RZ ;  /* 0x000000ffff037224 */ /* 0x000fca00078e00ff */
[----:B------:R0:W-:Y:S01]  /*29b0*/  STG.E.64 desc[UR36][R16.64], R2 ;  /* 0x0000000210007986 */ /* 0x0001e2000c101b24 */
[----:B------:R-:W-:Y:S05]  /*29c0*/  BRA `(.L_x_835) ;  /* 0x0000000800e87947 */ /* 0x000fea0003800000 */
.L_x_841:
[----:B------:R-:W-:-:S05]  /*29d0*/  HADD2.F32 R0, -RZ, R0.H0_H0 ;  /* 0x20000000ff007230 */ /* 0x000fca0000004100 */
[----:B------:R-:W-:-:S04]  /*29e0*/  F2FP.F16.F32.PACK_AB R0, RZ, R0 ;  /* 0x00000000ff00723e */ /* 0x000fc800000000ff */
[----:B------:R-:W-:-:S05]  /*29f0*/  PRMT R0, R0, 0x5410, RZ ;  /* 0x0000541000007816 */ /* 0x000fca00000000ff */
[----:B------:R0:W-:Y:S01]  /*2a00*/  STG.E desc[UR36][R16.64], R0 ;  /* 0x0000000010007986 */ /* 0x0001e2000c101924 */
[----:B------:R-:W-:Y:S05]  /*2a10*/  BRA `(.L_x_835) ;  /* 0x0000000800d47947 */ /* 0x000fea0003800000 */
.L_x_840:
[----:B------:R-:W-:-:S05]  /*2a20*/  HADD2.F32 R2, -RZ, R0.H0_H0 ;  /* 0x20000000ff027230 */ /* 0x000fca0000004100 */
[----:B------:R-:W-:-:S06]  /*2a30*/  FMUL.FTZ R2, R2, 1 ;  /* 0x3f80000002027820 */ /* 0x000fcc0000410000 */
[----:B------:R-:W0:Y:S02]  /*2a40*/  F2F.F64.F32 R2, R2 ;  /* 0x0000000200027310 */ /* 0x000e240000201800 */
[----:B0-----:R0:W-:Y:S01]  /*2a50*/  STG.E.64 desc[UR36][R16.64], R2 ;  /* 0x0000000210007986 */ /* 0x0011e2000c101b24 */
[----:B------:R-:W-:Y:S05]  /*2a60*/  BRA `(.L_x_835) ;  /* 0x0000000800c07947 */ /* 0x000fea0003800000 */
.L_x_830:
        /* <DEDUP_REMOVED lines=8> */
[----:B------:R-:W-:-:S05]  /*2af0*/  HADD2.F32 R0, -RZ, R0.H0_H0 ;  /* 0x20000000ff007230 */ /* 0x000fca0000004100 */
[----:B------:R-:W-:-:S04]  /*2b00*/  FSETP.NEU.FTZ.AND P0, PT, R0, RZ, PT ;  /* 0x000000ff0000720b */ /* 0x000fc80003f1d000 */
[----:B------:R-:W-:-:S05]  /*2b10*/  SEL R3, RZ, 0x1, !P0 ;  /* 0x00000001ff037807 */ /* 0x000fca0004000000 */
[----:B------:R0:W-:Y:S01]  /*2b20*/  STG.E.U8 desc[UR36][R16.64], R3 ;  /* 0x0000000310007986 */ /* 0x0001e2000c101124 */
[----:B------:R-:W-:Y:S05]  /*2b30*/  BRA `(.L_x_835) ;  /* 0x00000008008c7947 */ /* 0x000fea0003800000 */
.L_x_844:
[----:B------:R-:W-:Y:S01]  /*2b40*/  HADD2.F32 R0, -RZ, R0.H0_H0 ;  /* 0x20000000ff007230 */ /* 0x000fe20000004100 */
[----:B------:R-:W-:-:S04]  /*2b50*/  CS2R R6, SRZ ;  /* 0x0000000000067805 */ /* 0x000fc8000001ff00 */
[----:B------:R-:W-:-:S04]  /*2b60*/  FMUL.FTZ R0, R0, 1 ;  /* 0x3f80000000007820 */ /* 0x000fc80000410000 */
[----:B------:R-:W0:Y:S02]  /*2b70*/  F2F.F64.F32 R4, R0 ;  /* 0x0000000000047310 */ /* 0x000e240000201800 */
[----:B0-----:R0:W-:Y:S01]  /*2b80*/  STG.E.128 desc[UR36][R16.64], R4 ;  /* 0x0000000410007986 */ /* 0x0011e2000c101d24 */
[----:B------:R-:W-:Y:S05]  /*2b90*/  BRA `(.L_x_835) ;  /* 0x0000000800747947 */ /* 0x000fea0003800000 */
.L_x_843:
[----:B------:R-:W-:-:S13]  /*2ba0*/  ISETP.NE.AND P0, PT, R2, 0xf, PT ;  /* 0x0000000f0200780c */ /* 0x000fda0003f05270 */
[----:B------:R-:W-:Y:S05]  /*2bb0*/  @!P0 BRA `(.L_x_845) ;  /* 0x0000000000b48947 */ /* 0x000fea0003800000 */
[----:B------:R-:W-:-:S13]  /*2bc0*/  ISETP.NE.AND P0, PT, R2, 0x17, PT ;  /* 0x000000170200780c */ /* 0x000fda0003f05270 */
[----:B------:R-:W-:Y:S05]  /*2bd0*/  @!P0 BRA `(.L_x_846) ;  /* 0x0000000000548947 */ /* 0x000fea0003800000 */
[----:B------:R-:W-:-:S13]  /*2be0*/  ISETP.NE.AND P0, PT, R2, 0x18, PT ;  /* 0x000000180200780c */ /* 0x000fda0003f05270 */
[----:B------:R-:W-:Y:S05]  /*2bf0*/  @P0 BRA `(.L_x_834) ;  /* 0x0000000400fc0947 */ /* 0x000fea0003800000 */
[----:B------:R-:W-:Y:S01]  /*2c00*/  HADD2.F32 R5, -RZ, R0.H0_H0 ;  /* 0x20000000ff057230 */ /* 0x000fe20000004100 */
        /* <DEDUP_REMOVED lines=14> */
.L_x_848:
[----:B------:R-:W-:Y:S05]  /*2cf0*/  BSYNC B0 ;  /* 0x0000000000007941 */ /* 0x000fea0003800000 */
.L_x_847:
[----:B------:R-:W-:-:S05]  /*2d00*/  LOP3.LUT R3, R0, R3, RZ, 0xfc, !PT ;  /* 0x0000000300037212 */ /* 0x000fca00078efcff */
[----:B------:R0:W-:Y:S01]  /*2d10*/  STG.E.U8 desc[UR36][R16.64], R3 ;  /* 0x0000000310007986 */ /* 0x0001e2000c101124 */
[----:B------:R-:W-:Y:S05]  /*2d20*/  BRA `(.L_x_835) ;  /* 0x0000000800107947 */ /* 0x000fea0003800000 */
.L_x_846:
[----:B------:R-:W-:Y:S01]  /*2d30*/  HADD2.F32 R3, -RZ, R0.H0_H0 ;  /* 0x20000000ff037230 */ /* 0x000fe20000004100 */
        /* <DEDUP_REMOVED lines=12> */
.L_x_850:
[----:B------:R-:W-:Y:S01]  /*2e00*/  IMAD.MOV.U32 R0, RZ, RZ, 0x7f ;  /* 0x0000007fff007424 */ /* 0x000fe200078e00ff */
[----:B------:R-:W-:-:S04]  /*2e10*/  ISETP.GT.U32.AND P0, PT, R2, 0x7f800000, PT ;  /* 0x7f8000000200780c */ /* 0x000fc80003f04070 */
[----:B------:R-:W-:-:S09]  /*2e20*/  SEL R0, R0, 0x7c, P0 ;  /* 0x0000007c00007807 */ /* 0x000fd20000000000 */
.L_x_851:
[----:B------:R-:W-:Y:S05]  /*2e30*/  BSYNC B0 ;  /* 0x0000000000007941 */ /* 0x000fea0003800000 */
.L_x_849:
[----:B------:R-:W-:-:S04]  /*2e40*/  LOP3.LUT R2, R3, 0x80000000, RZ, 0xc0, !PT ;  /* 0x8000000003027812 */ /* 0x000fc800078ec0ff */
[----:B------:R-:W-:-:S04]  /*2e50*/  SHF.R.U32.HI R3, RZ, 0x18, R2 ;  /* 0x00000018ff037819 */ /* 0x000fc80000011602 */
[----:B------:R-:W-:-:S05]  /*2e60*/  LOP3.LUT R3, R0, R3, RZ, 0xfc, !PT ;  /* 0x0000000300037212 */ /* 0x000fca00078efcff */
[----:B------:R0:W-:Y:S01]  /*2e70*/  STG.E.U8 desc[UR36][R16.64], R3 ;  /* 0x0000000310007986 */ /* 0x0001e2000c101124 */
[----:B------:R-:W-:Y:S05]  /*2e80*/  BRA `(.L_x_835) ;  /* 0x0000000400b87947 */ /* 0x000fea0003800000 */
.L_x_845:
[----:B------:R-:W-:-:S05]  /*2e90*/  HADD2.F32 R0, -RZ, R0.H0_H0 ;  /* 0x20000000ff007230 */ /* 0x000fca0000004100 */
[----:B------:R-:W-:-:S05]  /*2ea0*/  F2FP.BF16.F32.PACK_AB R0, RZ, R0 ;  /* 0x00000000ff00723e */ /* 0x000fca00000010ff */
[----:B------:R0:W-:Y:S01]  /*2eb0*/  STG.E.U16 desc[UR36][R16.64], R0 ;  /* 0x0000000010007986 */ /* 0x0001e2000c101524 */
[----:B------:R-:W-:Y:S05]  /*2ec0*/  BRA `(.L_x_835) ;  /* 0x0000000400a87947 */ /* 0x000fea0003800000 */
.L_x_842:
        /* <DEDUP_REMOVED lines=8> */
[----:B------:R-:W-:-:S06]  /*2f50*/  HADD2.F32 R3, -RZ, R0.H0_H0 ;  /* 0x20000000ff037230 */ /* 0x000fcc0000004100 */
[----:B------:R-:W0:Y:S02]  /*2f60*/  F2I.FTZ.U32.TRUNC.NTZ R3, R3 ;  /* 0x0000000300037305 */ /* 0x000e24000021f000 */
[----:B0-----:R4:W-:Y:S01]  /*2f70*/  STG.E.U16 desc[UR36][R16.64], R3 ;  /* 0x0000000310007986 */ /* 0x0019e2000c101524 */
[----:B------:R-:W-:Y:S05]  /*2f80*/  BRA `(.L_x_835) ;  /* 0x0000000400787947 */ /* 0x000fea0003800000 */
.L_x_854:
[----:B------:R-:W-:Y:S01]  /*2f90*/  HADD2.F32 R3, -RZ, R0.H0_H0 ;  /* 0x20000000ff037230 */ /* 0x000fe20000004100 */
        /* <DEDUP_REMOVED lines=16> */
.L_x_857:
[----:B------:R-:W-:-:S04]  /*30a0*/  LOP3.LUT R2, R3, 0x80000000, RZ, 0xc0, !PT ;  /* 0x8000000003027812 */ /* 0x000fc800078ec0ff */
[----:B------:R-:W-:-:S04]  /*30b0*/  SHF.R.U32.HI R3, RZ, 0x18, R2 ;  /* 0x00000018ff037819 */ /* 0x000fc80000011602 */
[----:B------:R-:W-:-:S04]  /*30c0*/  LOP3.LUT R0, R0, R3, RZ, 0xfc, !PT ;  /* 0x0000000300007212 */ /* 0x000fc800078efcff */
[----:B------:R-:W-:-:S07]  /*30d0*/  PRMT R8, R0, 0x7610, R8 ;  /* 0x0000761000087816 */ /* 0x000fce0000000008 */
.L_x_856:
[----:B------:R-:W-:Y:S05]  /*30e0*/  BSYNC B0 ;  /* 0x0000000000007941 */ /* 0x000fea0003800000 */
.L_x_855:
[----:B------:R0:W-:Y:S01]  /*30f0*/  STG.E.U8 desc[UR36][R16.64], R8 ;  /* 0x0000000810007986 */ /* 0x0001e2000c101124 */
[----:B------:R-:W-:Y:S05]  /*3100*/  BRA `(.L_x_835) ;  /* 0x0000000400187947 */ /* 0x000fea0003800000 */
.L_x_853:
        /* <DEDUP_REMOVED lines=17> */
.L_x_860:
[----:B------:R-:W-:-:S04]  /*3220*/  LOP3.LUT R2, R3, 0x80000000, RZ, 0xc0, !PT ;  /* 0x8000000003027812 */ /* 0x000fc800078ec0ff */
[----:B------:R-:W-:-:S04]  /*3230*/  SHF.R.U32.HI R3, RZ, 0x18, R2 ;  /* 0x00000018ff037819 */ /* 0x000fc80000011602 */
[----:B------:R-:W-:-:S04]  /*3240*/  LOP3.LUT R0, R0, R3, RZ, 0xfc, !PT ;  /* 0x0000000300007212 */ /* 0x000fc800078efcff */
[----:B------:R-:W-:-:S07]  /*3250*/  PRMT R8, R0, 0x7610, R8 ;  /* 0x0000761000087816 */ /* 0x000fce0000000008 */
.L_x_859:
[----:B------:R-:W-:Y:S05]  /*3260*/  BSYNC B0 ;  /* 0x0000000000007941 */ /* 0x000fea0003800000 */
.L_x_858:
[----:B------:R3:W-:Y:S01]  /*3270*/  STG.E.U8 desc[UR36][R16.64], R8 ;  /* 0x0000000810007986 */ /* 0x0007e2000c101124 */
[----:B------:R-:W-:Y:S05]  /*3280*/  BRA `(.L_x_835) ;  /* 0x0000000000b87947 */ /* 0x000fea0003800000 */
.L_x_852:
[----:B------:R-:W-:-:S13]  /*3290*/  ISETP.NE.AND P0, PT, R2, 0x1c, PT ;  /* 0x0000001c0200780c */ /* 0x000fda0003f05270 */
[----:B------:R-:W-:Y:S05]  /*32a0*/  @!P0 BRA `(.L_x_861) ;  /* 0x0000000000a48947 */ /* 0x000fea0003800000 */
[----:B------:R-:W-:-:S13]  /*32b0*/  ISETP.NE.AND P0, PT, R2, 0x1d, PT ;  /* 0x0000001d0200780c */ /* 0x000fda0003f05270 */
[----:B------:R-:W-:Y:S05]  /*32c0*/  @!P0 BRA `(.L_x_862) ;  /* 0x00000000008c8947 */ /* 0x000fea0003800000 */
[----:B------:R-:W-:-:S13]  /*32d0*/  ISETP.NE.AND P0, PT, R2, 0x2c, PT ;  /* 0x0000002c0200780c */ /* 0x000fda0003f05270 */
[----:B------:R-:W-:Y:S05]  /*32e0*/  @P0 BRA `(.L_x_834) ;  /* 0x0000000000400947 */ /* 0x000fea0003800000 */
[----:B------:R-:W-:-:S05]  /*32f0*/  HADD2.F32 R3, -RZ, R0.H0_H0 ;  /* 0x20000000ff037230 */ /* 0x000fca0000004100 */
        /* <DEDUP_REMOVED lines=15> */
.L_x_834:
        /* <DEDUP_REMOVED lines=16> */
.L_x_863:
[----:B------:R-:W-:Y:S05]  /*34f0*/  BRA `(.L_x_835) ;  /* 0x00000000001c7947 */ /* 0x000fea0003800000 */
.L_x_862:
[----:B------:R-:W-:-:S06]  /*3500*/  HADD2.F32 R2, -RZ, R0.H0_H0 ;  /* 0x20000000ff027230 */ /* 0x000fcc0000004100 */
[----:B------:R-:W0:Y:S02]  /*3510*/  F2I.U64.TRUNC R2, R2 ;  /* 0x0000000200027311 */ /* 0x000e24000020d800 */
[----:B0-----:R2:W-:Y:S01]  /*3520*/  STG.E.64 desc[UR36][R16.64], R2 ;  /* 0x0000000210007986 */ /* 0x0015e2000c101b24 */
[----:B------:R-:W-:Y:S05]  /*3530*/  BRA `(.L_x_835) ;  /* 0x00000000000c7947 */ /* 0x000fea0003800000 */
.L_x_861:
[----:B------:R-:W-:-:S04]  /*3540*/  HADD2.F32 R0, -RZ, R0.H0_H0 ;  /* 0x20000000ff007230 */ /* 0x000fc80000004100 */
[----:B------:R-:W0:Y:S02]  /*3550*/  F2I.FTZ.U32.TRUNC.NTZ R3, R0 ;  /* 0x0000000000037305 */ /* 0x000e24000021f000 */
[----:B0-----:R0:W-:Y:S02]  /*3560*/  STG.E desc[UR36][R16.64], R3 ;  /* 0x0000000310007986 */ /* 0x0011e4000c101924 */
.L_x_835:
[----:B------:R-:W-:-:S04]  /*3570*/  IMAD R18, R23, 0x200, R18 ;  /* 0x0000020017127824 */ /* 0x000fc800078e0212 */
[----:B------:R-:W-:-:S07]  /*3580*/  VIADD R19, R18, 0x80 ;  /* 0x0000008012137836 */ /* 0x000fce0000000000 */
.L_x_793:
[----:B------:R-:W-:Y:S05]  /*3590*/  BSYNC B6 ;  /* 0x0000000000067941 */ /* 0x000fea0003800000 */
.L_x_792:
        /* <DEDUP_REMOVED lines=307> */
.L_x_866:
        /* <DEDUP_REMOVED lines=22> */
.L_x_870:
[----:B------:R-:W2:Y:S02]  /*4a30*/  LDG.E.U8 R2, desc[UR36][R2.64] ;  /* 0x0000002402027981 */ /* 0x000ea4000c1e1100 */
[----:B--2---:R-:W-:-:S04]  /*4a40*/  I2FP.F32.U32 R0, R2 ;  /* 0x0000000200007245 */ /* 0x004fc80000201000 */
[----:B------:R-:W-:Y:S01]  /*4a50*/  F2FP.F16.F32.PACK_AB R0, RZ, R0 ;  /* 0x00000000ff00723e */ /* 0x000fe200000000ff */
[----:B------:R-:W-:Y:S06]  /*4a60*/  BRA `(.L_x_872) ;  /* 0x0000000c00887947 */ /* 0x000fec0003800000 */
.L_x_869:
        /* <DEDUP_REMOVED lines=10> */
.L_x_874:
[----:B------:R-:W2:Y:S02]  /*4b10*/  LDG.E R2, desc[UR36][R2.64] ;  /* 0x0000002402027981 */ /* 0x000ea4000c1e1900 */
[----:B--2---:R-:W-:-:S04]  /*4b20*/  I2FP.F32.S32 R0, R2 ;  /* 0x0000000200007245 */ /* 0x004fc80000201400 */
[----:B------:R-:W-:Y:S01]  /*4b30*/  F2FP.F16.F32.PACK_AB R0, RZ, R0 ;  /* 0x00000000ff00723e */ /* 0x000fe200000000ff */
[----:B------:R-:W-:Y:S06]  /*4b40*/  BRA `(.L_x_872) ;  /* 0x0000000c00507947 */ /* 0x000fec0003800000 */
.L_x_873:
[----:B------:R-:W2:Y:S02]  /*4b50*/  LDG.E.U16 R2, desc[UR36][R2.64] ;  /* 0x0000002402027981 */ /* 0x000ea4000c1e1500 */
[----:B--2---:R-:W0:Y:S02]  /*4b60*/  I2F.S16 R0, R2 ;  /* 0x0000000200007306 */ /* 0x004e240000101400 */
[----:B0-----:R-:W-:Y:S01]  /*4b70*/  F2FP.F16.F32.PACK_AB R0, RZ, R0 ;  /* 0x00000000ff00723e */ /* 0x001fe200000000ff */
[----:B------:R-:W-:Y:S06]  /*4b80*/  BRA `(.L_x_872) ;  /* 0x0000000c00407947 */ /* 0x000fec0003800000 */
.L_x_868:
        /* <DEDUP_REMOVED lines=9> */
.L_x_876:
[----:B------:R1:W5:Y:S01]  /*4c20*/  LDG.E.U16 R0, desc[UR36][R2.64] ;  /* 0x0000002402007981 */ /* 0x000362000c1e1500 */
[----:B------:R-:W-:Y:S05]  /*4c30*/  BRA `(.L_x_872) ;  /* 0x0000000c00147947 */ /* 0x000fea0003800000 */
.L_x_875:
        /* <DEDUP_REMOVED lines=9> */
.L_x_878:
[----:B------:R0:W5:Y:S01]  /*4cd0*/  LDG.E.U16 R0, desc[UR36][R2.64] ;  /* 0x0000002402007981 */ /* 0x000162000c1e1500 */
[----:B------:R-:W-:Y:S05]  /*4ce0*/  BRA `(.L_x_872) ;  /* 0x0000000800e87947 */ /* 0x000fea0003800000 */
.L_x_877:
        /* <DEDUP_REMOVED lines=8> */
.L_x_867:
        /* <DEDUP_REMOVED lines=13> */
.L_x_881:
        /* <DEDUP_REMOVED lines=8> */
.L_x_880:
        /* <DEDUP_REMOVED lines=28> */
.L_x_883:
        /* <DEDUP_REMOVED lines=15> */
.L_x_882:
[----:B------:R-:W2:Y:S02]  /*5170*/  LDG.E.U16 R0, desc[UR36][R2.64] ;  /* 0x0000002402007981 */ /* 0x000ea4000c1e1500 */
[----:B--2---:R-:W-:-:S05]  /*5180*/  IMAD.U32 R0, R0, 0x10000, RZ ;  /* 0x0001000000007824 */ /* 0x004fca00078e00ff */
[----:B------:R-:W-:Y:S01]  /*5190*/  F2FP.F16.F32.PACK_AB R0, RZ, R0 ;  /* 0x00000000ff00723e */ /* 0x000fe200000000ff */
[----:B------:R-:W-:Y:S06]  /*51a0*/  BRA `(.L_x_872) ;  /* 0x0000000400b87947 */ /* 0x000fec0003800000 */
.L_x_879:
        /* <DEDUP_REMOVED lines=12> */
.L_x_886:
        /* <DEDUP_REMOVED lines=21> */
.L_x_890:
[----:B------:R-:W-:Y:S05]  /*53c0*/  BSYNC B1 ;  /* 0x0000000000017941 */ /* 0x000fea0003800000 */
.L_x_889:
[----:B------:R-:W-:Y:S01]  /*53d0*/  LEA R3, R0, 0x3b800000, 0x17 ;  /* 0x3b80000000037811 */ /* 0x000fe200078eb8ff */
[----:B------:R-:W-:-:S05]  /*53e0*/  IMAD.SHL.U32 R0, R2, 0x100000, RZ ;  /* 0x0010000002007824 */ /* 0x000fca00078e00ff */
[----:B------:R-:W-:-:S07]  /*53f0*/  LOP3.LUT R0, R3, R0, R4, 0xfe, !PT ;  /* 0x0000000003007212 */ /* 0x000fce00078efe04 */
.L_x_888:
[----:B------:R-:W-:Y:S05]  /*5400*/  BSYNC B0 ;  /* 0x0000000000007941 */ /* 0x000fea0003800000 */
.L_x_887:
[----:B------:R-:W-:Y:S01]  /*5410*/  F2FP.F16.F32.PACK_AB R0, RZ, R0 ;  /* 0x00000000ff00723e */ /* 0x000fe200000000ff */
[----:B------:R-:W-:Y:S06]  /*5420*/  BRA `(.L_x_872) ;  /* 0x0000000400187947 */ /* 0x000fec0003800000 */
.L_x_885:
        /* <DEDUP_REMOVED lines=21> */
.L_x_894:
[----:B------:R-:W-:Y:S05]  /*5580*/  BSYNC B1 ;  /* 0x0000000000017941 */ /* 0x000fea0003800000 */
.L_x_893:
[----:B------:R-:W-:Y:S01]  /*5590*/  LEA R3, R0, 0x37800000, 0x17 ;  /* 0x3780000000037811 */ /* 0x000fe200078eb8ff */
[----:B------:R-:W-:-:S05]  /*55a0*/  IMAD.SHL.U32 R0, R2, 0x200000, RZ ;  /* 0x0020000002007824 */ /* 0x000fca00078e00ff */
[----:B------:R-:W-:-:S07]  /*55b0*/  LOP3.LUT R0, R3, R0, R4, 0xfe, !PT ;  /* 0x0000000003007212 */ /* 0x000fce00078efe04 */
.L_x_892:
[----:B------:R-:W-:Y:S05]  /*55c0*/  BSYNC B0 ;  /* 0x0000000000007941 */ /* 0x000fea0003800000 */
.L_x_891:
[----:B------:R-:W-:Y:S01]  /*55d0*/  F2FP.F16.F32.PACK_AB R0, RZ, R0 ;  /* 0x00000000ff00723e */ /* 0x000fe200000000ff */
[----:B------:R-:W-:Y:S06]  /*55e0*/  BRA `(.L_x_872) ;  /* 0x0000000000a87947 */ /* 0x000fec0003800000 */
.L_x_884:
        /* <DEDUP_REMOVED lines=14> */
.L_x_898:
[----:B------:R-:W-:Y:S05]  /*56d0*/  BSYNC B0 ;  /* 0x0000000000007941 */ /* 0x000fea0003800000 */
.L_x_897:
[----:B------:R-:W-:Y:S01]  /*56e0*/  F2FP.F16.F32.PACK_AB R0, RZ, R0 ;  /* 0x00000000ff00723e */ /* 0x000fe200000000ff */
[----:B------:R-:W-:Y:S06]  /*56f0*/  BRA `(.L_x_872) ;  /* 0x0000000000647947 */ /* 0x000fec0003800000 */
.L_x_871:
        /* <DEDUP_REMOVED lines=16> */
.L_x_899:
[----:B------:R-:W-:Y:S01]  /*5800*/  PRMT R0, RZ, 0x7610, R0 ;  /* 0x00007610ff007816 */ /* 0x000fe20000000000 */
[----:B------:R-:W-:Y:S06]  /*5810*/  BRA `(.L_x_872) ;  /* 0x00000000001c7947 */ /* 0x000fec0003800000 */
.L_x_896:
[----:B------:R-:W2:Y:S02]  /*5820*/  LDG.E.64 R2, desc[UR36][R2.64] ;  /* 0x0000002402027981 */ /* 0x000ea4000c1e1b00 */
[----:B--2---:R-:W0:Y:S02]  /*5830*/  I2F.U64 R0, R2 ;  /* 0x0000000200007312 */ /* 0x004e240000301000 */
[----:B0-----:R-:W-:Y:S01]  /*5840*/  F2FP.F16.F32.PACK_AB R0, RZ, R0 ;  /* 0x00000000ff00723e */ /* 0x001fe200000000ff */
[----:B------:R-:W-:Y:S06]  /*5850*/  BRA `(.L_x_872) ;  /* 0x00000000000c7947 */ /* 0x000fec0003800000 */
.L_x_895:
[----:B------:R-:W2:Y:S02]  /*5860*/  LDG.E R2, desc[UR36][R2.64] ;  /* 0x0000002402027981 */ /* 0x000ea4000c1e1900 */
[----:B--2---:R-:W-:-:S04]  /*5870*/  I2FP.F32.U32 R0, R2 ;  /* 0x0000000200007245 */ /* 0x004fc80000201000 */
[----:B------:R-:W-:-:S07]  /*5880*/  F2FP.F16.F32.PACK_AB R0, RZ, R0 ;  /* 0x00000000ff00723e */ /* 0x000fce00000000ff */
.L_x_872:
        /* <DEDUP_REMOVED lines=40> */
.L_x_901:
[----:B------:R-:W-:Y:S05]  /*5b10*/  BSYNC B0 ;  /* 0x0000000000007941 */ /* 0x000fea0003800000 */
.L_x_900:
        /* <DEDUP_REMOVED lines=20> */
.L_x_905:
[----:B------:R-:W-:-:S06]  /*5c60*/  HADD2.F32 R3, -RZ, R0.H0_H0 ;  /* 0x20000000ff037230 */ /* 0x000fcc0000004100 */
[----:B------:R-:W0:Y:S02]  /*5c70*/  F2I.S64.TRUNC R2, R3 ;  /* 0x0000000300027311 */ /* 0x000e24000020d900 */
[----:B0-----:R4:W-:Y:S01]  /*5c80*/  STG.E.U8 desc[UR36][R16.64], R2 ;  /* 0x0000000210007986 */ /* 0x0019e2000c101124 */
[----:B------:R-:W-:Y:S05]  /*5c90*/  BRA `(.L_x_907) ;  /* 0x0000000c00847947 */ /* 0x000fea0003800000 */
.L_x_904:
        /* <DEDUP_REMOVED lines=10> */
.L_x_909:
[----:B------:R-:W-:-:S04]  /*5d40*/  HADD2.F32 R0, -RZ, R0.H0_H0 ;  /* 0x20000000ff007230 */ /* 0x000fc80000004100 */
[----:B------:R-:W0:Y:S02]  /*5d50*/  F2I.FTZ.TRUNC.NTZ R3, R0 ;  /* 0x0000000000037305 */ /* 0x000e24000021f100 */
[----:B0-----:R2:W-:Y:S01]  /*5d60*/  STG.E desc[UR36][R16.64], R3 ;  /* 0x0000000310007986 */ /* 0x0015e2000c101924 */
[----:B------:R-:W-:Y:S05]  /*5d70*/  BRA `(.L_x_907) ;  /* 0x0000000c004c7947 */ /* 0x000fea0003800000 */
.L_x_908:
[----:B------:R-:W-:-:S04]  /*5d80*/  HADD2.F32 R0, -RZ, R0.H0_H0 ;  /* 0x20000000ff007230 */ /* 0x000fc80000004100 */
[----:B------:R-:W0:Y:S02]  /*5d90*/  F2I.FTZ.TRUNC.NTZ R3, R0 ;  /* 0x0000000000037305 */ /* 0x000e24000021f100 */
[----:B0-----:R0:W-:Y:S01]  /*5da0*/  STG.E.U16 desc[UR36][R16.64], R3 ;  /* 0x0000000310007986 */ /* 0x0011e2000c101524 */
[----:B------:R-:W-:Y:S05]  /*5db0*/  BRA `(.L_x_907) ;  /* 0x0000000c003c7947 */ /* 0x000fea0003800000 */
.L_x_903:
        /* <DEDUP_REMOVED lines=9> */
.L_x_911:
[----:B------:R0:W-:Y:S01]  /*5e50*/  STG.E.U16 desc[UR36][R16.64], R0 ;  /* 0x0000000010007986 */ /* 0x0001e2000c101524 */
[----:B------:R-:W-:Y:S05]  /*5e60*/  BRA `(.L_x_907) ;  /* 0x0000000c00107947 */ /* 0x000fea0003800000 */
.L_x_910:
        /* <DEDUP_REMOVED lines=10> */
.L_x_913:
[----:B------:R-:W-:-:S05]  /*5f10*/  HADD2.F32 R0, -RZ, R0.H0_H0 ;  /* 0x20000000ff007230 */ /* 0x000fca0000004100 */
[----:B------:R-:W-:-:S04]  /*5f20*/  F2FP.F16.F32.PACK_AB R0, RZ, R0 ;  /* 0x00000000ff00723e */ /* 0x000fc800000000ff */
[----:B------:R-:W-:-:S05]  /*5f30*/  PRMT R0, R0, 0x5410, RZ ;  /* 0x0000541000007816 */ /* 0x000fca00000000ff */
[----:B------:R0:W-:Y:S01]  /*5f40*/  STG.E desc[UR36][R16.64], R0 ;  /* 0x0000000010007986 */ /* 0x0001e2000c101924 */
[----:B------:R-:W-:Y:S05]  /*5f50*/  BRA `(.L_x_907) ;  /* 0x0000000800d47947 */ /* 0x000fea0003800000 */
.L_x_912:
[----:B------:R-:W-:-:S05]  /*5f60*/  HADD2.F32 R2, -RZ, R0.H0_H0 ;  /* 0x20000000ff027230 */ /* 0x000fca0000004100 */
[----:B------:R-:W-:-:S06]  /*5f70*/  FMUL.FTZ R2, R2, 1 ;  /* 0x3f80000002027820 */ /* 0x000fcc0000410000 */
[----:B------:R-:W0:Y:S02]  /*5f80*/  F2F.F64.F32 R2, R2 ;  /* 0x0000000200027310 */ /* 0x000e240000201800 */
[----:B0-----:R0:W-:Y:S01]  /*5f90*/  STG.E.64 desc[UR36][R16.64], R2 ;  /* 0x0000000210007986 */ /* 0x0011e2000c101b24 */
[----:B------:R-:W-:Y:S05]  /*5fa0*/  BRA `(.L_x_907) ;  /* 0x0000000800c07947 */ /* 0x000fea0003800000 */
.L_x_902:
        /* <DEDUP_REMOVED lines=13> */
.L_x_916:
[----:B------:R-:W-:Y:S01]  /*6080*/  HADD2.F32 R0, -RZ, R0.H0_H0 ;  /* 0x20000000ff007230 */ /* 0x000fe20000004100 */
[----:B------:R-:W-:-:S04]  /*6090*/  CS2R R6, SRZ ;  /* 0x0000000000067805 */ /* 0x000fc8000001ff00 */
[----:B------:R-:W-:-:S04]  /*60a0*/  FMUL.FTZ R0, R0, 1 ;  /* 0x3f80000000007820 */ /* 0x000fc80000410000 */
[----:B------:R-:W0:Y:S02]  /*60b0*/  F2F.F64.F32 R4, R0 ;  /* 0x0000000000047310 */ /* 0x000e240000201800 */
[----:B0-----:R0:W-:Y:S01]  /*60c0*/  STG.E.128 desc[UR36][R16.64], R4 ;  /* 0x0000000410007986 */ /* 0x0011e2000c101d24 */
[----:B------:R-:W-:Y:S05]  /*60d0*/  BRA `(.L_x_907) ;  /* 0x0000000800747947 */ /* 0x000fea0003800000 */
.L_x_915:
        /* <DEDUP_REMOVED lines=21> */
.L_x_920:
[----:B------:R-:W-:Y:S05]  /*6230*/  BSYNC B0 ;  /* 0x0000000000007941 */ /* 0x000fea0003800000 */
.L_x_919:
[----:B------:R-:W-:-:S05]  /*6240*/  LOP3.LUT R3, R0, R3, RZ, 0xfc, !PT ;  /* 0x0000000300037212 */ /* 0x000fca00078efcff */
[----:B------:R0:W-:Y:S01]  /*6250*/  STG.E.U8 desc[UR36][R16.64], R3 ;  /* 0x0000000310007986 */ /* 0x0001e2000c101124 */
[----:B------:R-:W-:Y:S05]  /*6260*/  BRA `(.L_x_907) ;  /* 0x0000000800107947 */ /* 0x000fea0003800000 */
.L_x_918:
        /* <DEDUP_REMOVED lines=10> */
[----:B------:R-:W-:Y:S02]  /*6310*/  @P0 SHF.R.U32.HI R0, RZ, 0x15, R0 ;  /* 0x00000015ff000819 */ /* 0x000fe40000011600 */
[----:B------:R-:W-:Y:S01]  /*6320*/  @!P0 IADD3 R0, R2, -0x43000000, RZ ;  /* 0xbd00000002008810 */ /* 0x000fe20007ffe0ff */
[----:B------:R-:W-:Y:S06]  /*6330*/  BRA `(.L_x_923) ;  /* 0x00000000000c7947 */ /* 0x000fec0003800000 */
.L_x_922:
[----:B------:R-:W-:Y:S01]  /*6340*/  IMAD.MOV.U32 R0, RZ, RZ, 0x7f ;  /* 0x0000007fff007424 */ /* 0x000fe200078e00ff */
[----:B------:R-:W-:-:S04]  /*6350*/  ISETP.GT.U32.AND P0, PT, R2, 0x7f800000, PT ;  /* 0x7f8000000200780c */ /* 0x000fc80003f04070 */
[----:B------:R-:W-:-:S09]  /*6360*/  SEL R0, R0, 0x7c, P0 ;  /* 0x0000007c00007807 */ /* 0x000fd20000000000 */
.L_x_923:
[----:B------:R-:W-:Y:S05]  /*6370*/  BSYNC B0 ;  /* 0x0000000000007941 */ /* 0x000fea0003800000 */
.L_x_921:
[----:B------:R-:W-:-:S04]  /*6380*/  LOP3.LUT R2, R3, 0x80000000, RZ, 0xc0, !PT ;  /* 0x8000000003027812 */ /* 0x000fc800078ec0ff */
[----:B------:R-:W-:-:S04]  /*6390*/  SHF.R.U32.HI R3, RZ, 0x18, R2 ;  /* 0x00000018ff037819 */ /* 0x000fc80000011602 */
[----:B------:R-:W-:-:S05]  /*63a0*/  LOP3.LUT R3, R0, R3, RZ, 0xfc, !PT ;  /* 0x0000000300037212 */ /* 0x000fca00078efcff */
[----:B------:R0:W-:Y:S01]  /*63b0*/  STG.E.U8 desc[UR36][R16.64], R3 ;  /* 0x0000000310007986 */ /* 0x0001e2000c101124 */
[----:B------:R-:W-:Y:S05]  /*63c0*/  BRA `(.L_x_907) ;  /* 0x0000000400b87947 */ /* 0x000fea0003800000 */
.L_x_917:
[----:B------:R-:W-:-:S05]  /*63d0*/  HADD2.F32 R0, -RZ, R0.H0_H0 ;  /* 0x20000000ff007230 */ /* 0x000fca0000004100 */
[----:B------:R-:W-:-:S05]  /*63e0*/  F2FP.BF16.F32.PACK_AB R0, RZ, R0 ;  /* 0x00000000ff00723e */ /* 0x000fca00000010ff */
[----:B------:R0:W-:Y:S01]  /*63f0*/  STG.E.U16 desc[UR36][R16.64], R0 ;  /* 0x0000000010007986 */ /* 0x0001e2000c101524 */
[----:B------:R-:W-:Y:S05]  /*6400*/  BRA `(.L_x_907) ;  /* 0x0000000400a87947 */ /* 0x000fea0003800000 */
.L_x_914:
        /* <DEDUP_REMOVED lines=12> */
.L_x_926:
        /* <DEDUP_REMOVED lines=17> */
.L_x_929:
[----:B------:R-:W-:-:S04]  /*65e0*/  LOP3.LUT R2, R3, 0x80000000, RZ, 0xc0, !PT ;  /* 0x8000000003027812 */ /* 0x000fc800078ec0ff */
[----:B------:R-:W-:-:S04]  /*65f0*/  SHF.R.U32.HI R3, RZ, 0x18, R2 ;  /* 0x00000018ff037819 */ /* 0x000fc80000011602 */
[----:B------:R-:W-:-:S04]  /*6600*/  LOP3.LUT R0, R0, R3, RZ, 0xfc, !PT ;  /* 0x0000000300007212 */ /* 0x000fc800078efcff */
[----:B------:R-:W-:-:S07]  /*6610*/  PRMT R8, R0, 0x7610, R8 ;  /* 0x0000761000087816 */ /* 0x000fce0000000008 */
.L_x_928:
[----:B------:R-:W-:Y:S05]  /*6620*/  BSYNC B0 ;  /* 0x0000000000007941 */ /* 0x000fea0003800000 */
.L_x_927:
[----:B------:R0:W-:Y:S01]  /*6630*/  STG.E.U8 desc[UR36][R16.64], R8 ;  /* 0x0000000810007986 */ /* 0x0001e2000c101124 */
[----:B------:R-:W-:Y:S05]  /*6640*/  BRA `(.L_x_907) ;  /* 0x0000000400187947 */ /* 0x000fea0003800000 */
.L_x_925:
        /* <DEDUP_REMOVED lines=17> */
.L_x_932:
[----:B------:R-:W-:-:S04]  /*6760*/  LOP3.LUT R2, R3, 0x80000000, RZ, 0xc0, !PT ;  /* 0x8000000003027812 */ /* 0x000fc800078ec0ff */
[----:B------:R-:W-:-:S04]  /*6770*/  SHF.R.U32.HI R3, RZ, 0x18, R2 ;  /* 0x00000018ff037819 */ /* 0x000fc80000011602 */
[----:B------:R-:W-:-:S04]  /*6780*/  LOP3.LUT R0, R0, R3, RZ, 0xfc, !PT ;  /* 0x0000000300007212 */ /* 0x000fc800078efcff */
[----:B------:R-:W-:-:S07]  /*6790*/  PRMT R8, R0, 0x7610, R8 ;  /* 0x0000761000087816 */ /* 0x000fce0000000008 */
.L_x_931:
[----:B------:R-:W-:Y:S05]  /*67a0*/  BSYNC B0 ;  /* 0x0000000000007941 */ /* 0x000fea0003800000 */
.L_x_930:
[----:B------:R0:W-:Y:S01]  /*67b0*/  STG.E.U8 desc[UR36][R16.64], R8 ;  /* 0x0000000810007986 */ /* 0x0001e2000c101124 */
[----:B------:R-:W-:Y:S05]  /*67c0*/  BRA `(.L_x_907) ;  /* 0x0000000000b87947 */ /* 0x000fea0003800000 */
.L_x_924:
        /* <DEDUP_REMOVED lines=22> */
.L_x_906:
        /* <DEDUP_REMOVED lines=16> */
.L_x_935:
[----:B------:R-:W-:Y:S05]  /*6a30*/  BRA `(.L_x_907) ;  /* 0x00000000001c7947 */ /* 0x000fea0003800000 */
.L_x_934:
[----:B------:R-:W-:-:S06]  /*6a40*/  HADD2.F32 R2, -RZ, R0.H0_H0 ;  /* 0x20000000ff027230 */ /* 0x000fcc0000004100 */
[----:B------:R-:W0:Y:S02]  /*6a50*/  F2I.U64.TRUNC R2, R2 ;  /* 0x0000000200027311 */ /* 0x000e24000020d800 */
[----:B0-----:R0:W-:Y:S01]  /*6a60*/  STG.E.64 desc[UR36][R16.64], R2 ;  /* 0x0000000210007986 */ /* 0x0011e2000c101b24 */
[----:B------:R-:W-:Y:S05]  /*6a70*/  BRA `(.L_x_907) ;  /* 0x00000000000c7947 */ /* 0x000fea0003800000 */
.L_x_933:
[----:B------:R-:W-:-:S04]  /*6a80*/  HADD2.F32 R0, -RZ, R0.H0_H0 ;  /* 0x20000000ff007230 */ /* 0x000fc80000004100 */
[----:B------:R-:W0:Y:S02]  /*6a90*/  F2I.FTZ.U32.TRUNC.NTZ R3, R0 ;  /* 0x0000000000037305 */ /* 0x000e24000021f000 */
[----:B0-----:R0:W-:Y:S02]  /*6aa0*/  STG.E desc[UR36][R16.64], R3 ;  /* 0x0000000310007986 */ /* 0x0011e4000c101924 */
.L_x_907:
[----:B------:R-:W-:-:S07]  /*6ab0*/  VIADD R19, R19, 0x80 ;  /* 0x0000008013137836 */ /* 0x000fce0000000000 */
.L_x_865:
[----:B------:R-:W-:Y:S05]  /*6ac0*/  BSYNC B6 ;  /* 0x0000000000067941 */ /* 0x000fea0003800000 */
.L_x_864:
        /* <DEDUP_REMOVED lines=307> */
.L_x_938:
        /* <DEDUP_REMOVED lines=22> */
.L_x_942:
[----:B------:R-:W2:Y:S02]  /*7f60*/  LDG.E.U8 R2, desc[UR36][R2.64] ;  /* 0x0000002402027981 */ /* 0x000ea4000c1e1100 */
[----:B--2---:R-:W-:-:S04]  /*7f70*/  I2FP.F32.U32 R0, R2 ;  /* 0x0000000200007245 */ /* 0x004fc80000201000 */
[----:B------:R-:W-:Y:S01]  /*7f80*/  F2FP.F16.F32.PACK_AB R0, RZ, R0 ;  /* 0x00000000ff00723e */ /* 0x000fe200000000ff */
[----:B------:R-:W-:Y:S06]  /*7f90*/  BRA `(.L_x_944) ;  /* 0x0000000c00887947 */ /* 0x000fec0003800000 */
.L_x_941:
        /* <DEDUP_REMOVED lines=10> */
.L_x_946:
[----:B------:R-:W2:Y:S02]  /*8040*/  LDG.E R2, desc[UR36][R2.64] ;  /* 0x0000002402027981 */ /* 0x000ea4000c1e1900 */
[----:B--2---:R-:W-:-:S04]  /*8050*/  I2FP.F32.S32 R0, R2 ;  /* 0x0000000200007245 */ /* 0x004fc80000201400 */
[----:B------:R-:W-:Y:S01]  /*8060*/  F2FP.F16.F32.PACK_AB R0, RZ, R0 ;  /* 0x00000000ff00723e */ /* 0x000fe200000000ff */
[----:B------:R-:W-:Y:S06]  /*8070*/  BRA `(.L_x_944) ;  /* 0x0000000c00507947 */ /* 0x000fec0003800000 */
.L_x_945:
[----:B------:R-:W2:Y:S02]  /*8080*/  LDG.E.U16 R2, desc[UR36][R2.64] ;  /* 0x0000002402027981 */ /* 0x000ea4000c1e1500 */
[----:B--2---:R-:W0:Y:S02]  /*8090*/  I2F.S16 R0, R2 ;  /* 0x0000000200007306 */ /* 0x004e240000101400 */
[----:B0-----:R-:W-:Y:S01]  /*80a0*/  F2FP.F16.F32.PACK_AB R0, RZ, R0 ;  /* 0x00000000ff00723e */ /* 0x001fe200000000ff */
[----:B------:R-:W-:Y:S06]  /*80b0*/  BRA `(.L_x_944) ;  /* 0x0000000c00407947 */ /* 0x000fec0003800000 */
.L_x_940:
        /* <DEDUP_REMOVED lines=9> */
.L_x_948:
[----:B------:R0:W5:Y:S01]  /*8150*/  LDG.E.U16 R0, desc[UR36][R2.64] ;  /* 0x0000002402007981 */ /* 0x000162000c1e1500 */
[----:B------:R-:W-:Y:S05]  /*8160*/  BRA `(.L_x_944) ;  /* 0x0000000c00147947 */ /* 0x000fea0003800000 */
.L_x_947:
        /* <DEDUP_REMOVED lines=9> */
.L_x_950:
[----:B------:R1:W5:Y:S01]  /*8200*/  LDG.E.U16 R0, desc[UR36][R2.64] ;  /* 0x0000002402007981 */ /* 0x000362000c1e1500 */
[----:B------:R-:W-:Y:S05]  /*8210*/  BRA `(.L_x_944) ;  /* 0x0000000800e87947 */ /* 0x000fea0003800000 */
.L_x_949:
        /* <DEDUP_REMOVED lines=8> */
.L_x_939:
        /* <DEDUP_REMOVED lines=13> */
.L_x_953:
        /* <DEDUP_REMOVED lines=8> */
.L_x_952:
        /* <DEDUP_REMOVED lines=28> */
.L_x_955:
        /* <DEDUP_REMOVED lines=15> */
.L_x_954:
[----:B------:R-:W2:Y:S02]  /*86a0*/  LDG.E.U16 R0, desc[UR36][R2.64] ;  /* 0x0000002402007981 */ /* 0x000ea4000c1e1500 */
[----:B--2---:R-:W-:-:S05]  /*86b0*/  IMAD.U32 R0, R0, 0x10000, RZ ;  /* 0x0001000000007824 */ /* 0x004fca00078e00ff */
[----:B------:R-:W-:Y:S01]  /*86c0*/  F2FP.F16.F32.PACK_AB R0, RZ, R0 ;  /* 0x00000000ff00723e */ /* 0x000fe200000000ff */
[----:B------:R-:W-:Y:S06]  /*86d0*/  BRA `(.L_x_944) ;  /* 0x0000000400b87947 */ /* 0x000fec0003800000 */
.L_x_951:
        /* <DEDUP_REMOVED lines=12> */
.L_x_958:
[----:B------:R-:W2:Y:S01]  /*87a0*/  LDG.E.U8 R2, desc[UR36][R2.64] ;  /* 0x0000002402027981 */ /* 0x000ea2000c1e1100 */
[----:B------:R-:W-:Y:S01]  /*87b0*/  BSSY B0, `(.L_x_959) ;  /* 0x0000018000007945 */ /* 0x000fe20003800000 */
[----:B------:R-:W-:Y:S02]  /*87c0*/  MOV R0, RZ ;  /* 0x000000ff00007202 */ /* 0x000fe40000000f00 */
        /* <DEDUP_REMOVED lines=18> */
.L_x_962:
[----:B------:R-:W-:Y:S05]  /*88f0*/  BSYNC B1 ;  /* 0x0000000000017941 */ /* 0x000fea0003800000 */
.L_x_961:
[----:B------:R-:W-:Y:S01]  /*8900*/  LEA R3, R0, 0x3b800000, 0x17 ;  /* 0x3b80000000037811 */ /* 0x000fe200078eb8ff */
[----:B------:R-:W-:-:S05]  /*8910*/  IMAD.SHL.U32 R0, R2, 0x100000, RZ ;  /* 0x0010000002007824 */ /* 0x000fca00078e00ff */
[----:B------:R-:W-:-:S07]  /*8920*/  LOP3.LUT R0, R3, R0, R4, 0xfe, !PT ;  /* 0x0000000003007212 */ /* 0x000fce00078efe04 */
.L_x_960:
[----:B------:R-:W-:Y:S05]  /*8930*/  BSYNC B0 ;  /* 0x0000000000007941 */ /* 0x000fea0003800000 */
.L_x_959:
[----:B------:R-:W-:Y:S01]  /*8940*/  F2FP.F16.F32.PACK_AB R0, RZ, R0 ;  /* 0x00000000ff00723e */ /* 0x000fe200000000ff */
[----:B------:R-:W-:Y:S06]  /*8950*/  BRA `(.L_x_944) ;  /* 0x0000000400187947 */ /* 0x000fec0003800000 */
.L_x_957:
        /* <DEDUP_REMOVED lines=21> */
.L_x_966:
[----:B------:R-:W-:Y:S05]  /*8ab0*/  BSYNC B1 ;  /* 0x0000000000017941 */ /* 0x000fea0003800000 */
.L_x_965:
[----:B------:R-:W-:Y:S01]  /*8ac0*/  LEA R3, R0, 0x37800000, 0x17 ;  /* 0x3780000000037811 */ /* 0x000fe200078eb8ff */
[----:B------:R-:W-:-:S05]  /*8ad0*/  IMAD.SHL.U32 R0, R2, 0x200000, RZ ;  /* 0x0020000002007824 */ /* 0x000fca00078e00ff */
[----:B------:R-:W-:-:S07]  /*8ae0*/  LOP3.LUT R0, R3, R0, R4, 0xfe, !PT ;  /* 0x0000000003007212 */ /* 0x000fce00078efe04 */
.L_x_964:
[----:B------:R-:W-:Y:S05]  /*8af0*/  BSYNC B0 ;  /* 0x0000000000007941 */ /* 0x000fea0003800000 */
.L_x_963:
[----:B------:R-:W-:Y:S01]  /*8b00*/  F2FP.F16.F32.PACK_AB R0, RZ, R0 ;  /* 0x00000000ff00723e */ /* 0x000fe200000000ff */
[----:B------:R-:W-:Y:S06]  /*8b10*/  BRA `(.L_x_944) ;  /* 0x0000000000a87947 */ /* 0x000fec0003800000 */
.L_x_956:
        /* <DEDUP_REMOVED lines=14> */
.L_x_970:
[----:B------:R-:W-:Y:S05]  /*8c00*/  BSYNC B0 ;  /* 0x0000000000007941 */ /* 0x000fea0003800000 */
.L_x_969:
[----:B------:R-:W-:Y:S01]  /*8c10*/  F2FP.F16.F32.PACK_AB R0, RZ, R0 ;  /* 0x00000000ff00723e */ /* 0x000fe200000000ff */
[----:B------:R-:W-:Y:S06]  /*8c20*/  BRA `(.L_x_944) ;  /* 0x0000000000647947 */ /* 0x000fec0003800000 */
.L_x_943:
        /* <DEDUP_REMOVED lines=16> */
.L_x_971:
[----:B------:R-:W-:Y:S01]  /*8d30*/  PRMT R0, RZ, 0x7610, R0 ;  /* 0x00007610ff007816 */ /* 0x000fe20000000000 */
[----:B------:R-:W-:Y:S06]  /*8d40*/  BRA `(.L_x_944) ;  /* 0x00000000001c7947 */ /* 0x000fec0003800000 */
.L_x_968:
[----:B------:R-:W2:Y:S02]  /*8d50*/  LDG.E.64 R2, desc[UR36][R2.64] ;  /* 0x0000002402027981 */ /* 0x000ea4000c1e1b00 */
[----:B--2---:R-:W0:Y:S02]  /*8d60*/  I2F.U64 R0, R2 ;  /* 0x0000000200007312 */ /* 0x004e240000301000 */
[----:B0-----:R-:W-:Y:S01]  /*8d70*/  F2FP.F16.F32.PACK_AB R0, RZ, R0 ;  /* 0x00000000ff00723e */ /* 0x001fe200000000ff */
[----:B------:R-:W-:Y:S06]  /*8d80*/  BRA `(.L_x_944) ;  /* 0x00000000000c7947 */ /* 0x000fec0003800000 */
.L_x_967:
[----:B------:R-:W2:Y:S02]  /*8d90*/  LDG.E R2, desc[UR36][R2.64] ;  /* 0x0000002402027981 */ /* 0x000ea4000c1e1900 */
[----:B--2---:R-:W-:-:S04]  /*8da0*/  I2FP.F32.U32 R0, R2 ;  /* 0x0000000200007245 */ /* 0x004fc80000201000 */
[----:B------:R-:W-:-:S07]  /*8db0*/  F2FP.F16.F32.PACK_AB R0, RZ, R0 ;  /* 0x00000000ff00723e */ /* 0x000fce00000000ff */
.L_x_944:
        /* <DEDUP_REMOVED lines=40> */
.L_x_973:
[----:B------:R-:W-:Y:S05]  /*9040*/  BSYNC B0 ;  /* 0x0000000000007941 */ /* 0x000fea0003800000 */
.L_x_972:
        /* <DEDUP_REMOVED lines=20> */
.L_x_977:
[----:B------:R-:W-:-:S06]  /*9190*/  HADD2.F32 R3, -RZ, R0.H0_H0 ;  /* 0x20000000ff037230 */ /* 0x000fcc0000004100 */
[----:B------:R-:W0:Y:S02]  /*91a0*/  F2I.S64.TRUNC R2, R3 ;  /* 0x0000000300027311 */ /* 0x000e24000020d900 */
[----:B0-----:R0:W-:Y:S01]  /*91b0*/  STG.E.U8 desc[UR36][R16.64], R2 ;  /* 0x0000000210007986 */ /* 0x0011e2000c101124 */
[----:B------:R-:W-:Y:S05]  /*91c0*/  BRA `(.L_x_979) ;  /* 0x0000000c00847947 */ /* 0x000fea0003800000 */
.L_x_976:
        /* <DEDUP_REMOVED lines=10> */
.L_x_981:
[----:B------:R-:W-:-:S04]  /*9270*/  HADD2.F32 R0, -RZ, R0.H0_H0 ;  /* 0x20000000ff007230 */ /* 0x000fc80000004100 */
[----:B------:R-:W0:Y:S02]  /*9280*/  F2I.FTZ.TRUNC.NTZ R3, R0 ;  /* 0x0000000000037305 */ /* 0x000e24000021f100 */
[----:B0-----:R0:W-:Y:S01]  /*9290*/  STG.E desc[UR36][R16.64], R3 ;  /* 0x0000000310007986 */ /* 0x0011e2000c101924 */
[----:B------:R-:W-:Y:S05]  /*92a0*/  BRA `(.L_x_979) ;  /* 0x0000000c004c7947 */ /* 0x000fea0003800000 */
.L_x_980:
[----:B------:R-:W-:-:S04]  /*92b0*/  HADD2.F32 R0, -RZ, R0.H0_H0 ;  /* 0x20000000ff007230 */ /* 0x000fc80000004100 */
[----:B------:R-:W0:Y:S02]  /*92c0*/  F2I.FTZ.TRUNC.NTZ R3, R0 ;  /* 0x0000000000037305 */ /* 0x000e24000021f100 */
[----:B0-----:R0:W-:Y:S01]  /*92d0*/  STG.E.U16 desc[UR36][R16.64], R3 ;  /* 0x0000000310007986 */ /* 0x0011e2000c101524 */
[----:B------:R-:W-:Y:S05]  /*92e0*/  BRA `(.L_x_979) ;  /* 0x0000000c003c7947 */ /* 0x000fea0003800000 */
.L_x_975:
        /* <DEDUP_REMOVED lines=9> */
.L_x_983:
[----:B------:R0:W-:Y:S01]  /*9380*/  STG.E.U16 desc[UR36][R16.64], R0 ;  /* 0x0000000010007986 */ /* 0x0001e2000c101524 */
[----:B------:R-:W-:Y:S05]  /*9390*/  BRA `(.L_x_979) ;  /* 0x0000000c00107947 */ /* 0x000fea0003800000 */
.L_x_982:
        /* <DEDUP_REMOVED lines=10> */
.L_x_985:
[----:B------:R-:W-:-:S05]  /*9440*/  HADD2.F32 R0, -RZ, R0.H0_H0 ;  /* 0x20000000ff007230 */ /* 0x000fca0000004100 */
[----:B------:R-:W-:-:S04]  /*9450*/  F2FP.F16.F32.PACK_AB R0, RZ, R0 ;  /* 0x00000000ff00723e */ /* 0x000fc800000000ff */
[----:B------:R-:W-:-:S05]  /*9460*/  PRMT R0, R0, 0x5410, RZ ;  /* 0x0000541000007816 */ /* 0x000fca00000000ff */
[----:B------:R0:W-:Y:S01]  /*9470*/  STG.E desc[UR36][R16.64], R0 ;  /* 0x0000000010007986 */ /* 0x0001e2000c101924 */
[----:B------:R-:W-:Y:S05]  /*9480*/  BRA `(.L_x_979) ;  /* 0x0000000800d47947 */ /* 0x000fea0003800000 */
.L_x_984:
[----:B------:R-:W-:-:S05]  /*9490*/  HADD2.F32 R2, -RZ, R0.H0_H0 ;  /* 0x20000000ff027230 */ /* 0x000fca0000004100 */
[----:B------:R-:W-:-:S06]  /*94a0*/  FMUL.FTZ R2, R2, 1 ;  /* 0x3f80000002027820 */ /* 0x000fcc0000410000 */
[----:B------:R-:W0:Y:S02]  /*94b0*/  F2F.F64.F32 R2, R2 ;  /* 0x0000000200027310 */ /* 0x000e240000201800 */
[----:B0-----:R0:W-:Y:S01]  /*94c0*/  STG.E.64 desc[UR36][R16.64], R2 ;  /* 0x0000000210007986 */ /* 0x0011e2000c101b24 */
[----:B------:R-:W-:Y:S05]  /*94d0*/  BRA `(.L_x_979) ;  /* 0x0000000800c07947 */ /* 0x000fea0003800000 */
.L_x_974:
        /* <DEDUP_REMOVED lines=13> */
.L_x_988:
[----:B------:R-:W-:Y:S01]  /*95b0*/  HADD2.F32 R0, -RZ, R0.H0_H0 ;  /* 0x20000000ff007230 */ /* 0x000fe20000004100 */
[----:B------:R-:W-:-:S04]  /*95c0*/  CS2R R6, SRZ ;  /* 0x0000000000067805 */ /* 0x000fc8000001ff00 */
[----:B------:R-:W-:-:S04]  /*95d0*/  FMUL.FTZ R0, R0, 1 ;  /* 0x3f80000000007820 */ /* 0x000fc80000410000 */
[----:B------:R-:W0:Y:S02]  /*95e0*/  F2F.F64.F32 R4, R0 ;  /* 0x0000000000047310 */ /* 0x000e240000201800 */
[----:B0-----:R0:W-:Y:S01]  /*95f0*/  STG.E.128 desc[UR36][R16.64], R4 ;  /* 0x0000000410007986 */ /* 0x0011e2000c101d24 */
[----:B------:R-:W-:Y:S05]  /*9600*/  BRA `(.L_x_979) ;  /* 0x0000000800747947 */ /* 0x000fea0003800000 */
.L_x_987:
        /* <DEDUP_REMOVED lines=21> */
.L_x_992:
[----:B------:R-:W-:Y:S05]  /*9760*/  BSYNC B0 ;  /* 0x0000000000007941 */ /* 0x000fea0003800000 */
.L_x_991:
[----:B------:R-:W-:-:S05]  /*9770*/  LOP3.LUT R3, R0, R3, RZ, 0xfc, !PT ;  /* 0x0000000300037212 */ /* 0x000fca00078efcff */
[----:B------:R0:W-:Y:S01]  /*9780*/  STG.E.U8 desc[UR36][R16.64], R3 ;  /* 0x0000000310007986 */ /* 0x0001e2000c101124 */
[----:B------:R-:W-:Y:S05]  /*9790*/  BRA `(.L_x_979) ;  /* 0x0000000800107947 */ /* 0x000fea0003800000 */
.L_x_990:
        /* <DEDUP_REMOVED lines=13> */
.L_x_994:
[----:B------:R-:W-:Y:S01]  /*9870*/  IMAD.MOV.U32 R0, RZ, RZ, 0x7f ;  /* 0x0000007fff007424 */ /* 0x000fe200078e00ff */
[----:B------:R-:W-:-:S04]  /*9880*/  ISETP.GT.U32.AND P0, PT, R2, 0x7f800000, PT ;  /* 0x7f8000000200780c */ /* 0x000fc80003f04070 */
[----:B------:R-:W-:-:S09]  /*9890*/  SEL R0, R0, 0x7c, P0 ;  /* 0x0000007c00007807 */ /* 0x000fd20000000000 */
.L_x_995:
[----:B------:R-:W-:Y:S05]  /*98a0*/  BSYNC B0 ;  /* 0x0000000000007941 */ /* 0x000fea0003800000 */
.L_x_993:
[----:B------:R-:W-:-:S04]  /*98b0*/  LOP3.LUT R2, R3, 0x80000000, RZ, 0xc0, !PT ;  /* 0x8000000003027812 */ /* 0x000fc800078ec0ff */
[----:B------:R-:W-:-:S04]  /*98c0*/  SHF.R.U32.HI R3, RZ, 0x18, R2 ;  /* 0x00000018ff037819 */ /* 0x000fc80000011602 */
[----:B------:R-:W-:-:S05]  /*98d0*/  LOP3.LUT R3, R0, R3, RZ, 0xfc, !PT ;  /* 0x0000000300037212 */ /* 0x000fca00078efcff */
[----:B------:R0:W-:Y:S01]  /*98e0*/  STG.E.U8 desc[UR36][R16.64], R3 ;  /* 0x0000000310007986 */ /* 0x0001e2000c101124 */
[----:B------:R-:W-:Y:S05]  /*98f0*/  BRA `(.L_x_979) ;  /* 0x0000000400b87947 */ /* 0x000fea0003800000 */
.L_x_989:
[----:B------:R-:W-:-:S05]  /*9900*/  HADD2.F32 R0, -RZ, R0.H0_H0 ;  /* 0x20000000ff007230 */ /* 0x000fca0000004100 */
[----:B------:R-:W-:-:S05]  /*9910*/  F2FP.BF16.F32.PACK_AB R0, RZ, R0 ;  /* 0x00000000ff00723e */ /* 0x000fca00000010ff */
[----:B------:R0:W-:Y:S01]  /*9920*/  STG.E.U16 desc[UR36][R16.64], R0 ;  /* 0x0000000010007986 */ /* 0x0001e2000c101524 */
[----:B------:R-:W-:Y:S05]  /*9930*/  BRA `(.L_x_979) ;  /* 0x0000000400a87947 */ /* 0x000fea0003800000 */
.L_x_986:
        /* <DEDUP_REMOVED lines=12> */
.L_x_998:
        /* <DEDUP_REMOVED lines=17> */
.L_x_1001:
[----:B------:R-:W-:-:S04]  /*9b10*/  LOP3.LUT R2, R3, 0x80000000, RZ, 0xc0, !PT ;  /* 0x8000000003027812 */ /* 0x000fc800078ec0ff */
[----:B------:R-:W-:-:S04]  /*9b20*/  SHF.R.U32.HI R3, RZ, 0x18, R2 ;  /* 0x00000018ff037819 */ /* 0x000fc80000011602 */
[----:B------:R-:W-:-:S04]  /*9b30*/  LOP3.LUT R0, R0, R3, RZ, 0xfc, !PT ;  /* 0x0000000300007212 */ /* 0x000fc800078efcff */
[----:B------:R-:W-:-:S07]  /*9b40*/  PRMT R8, R0, 0x7610, R8 ;  /* 0x0000761000087816 */ /* 0x000fce0000000008 */
.L_x_1000:
[----:B------:R-:W-:Y:S05]  /*9b50*/  BSYNC B0 ;  /* 0x0000000000007941 */ /* 0x000fea0003800000 */
.L_x_999:
[----:B------:R3:W-:Y:S01]  /*9b60*/  STG.E.U8 desc[UR36][R16.64], R8 ;  /* 0x0000000810007986 */ /* 0x0007e2000c101124 */
[----:B------:R-:W-:Y:S05]  /*9b70*/  BRA `(.L_x_979) ;  /* 0x0000000400187947 */ /* 0x000fea0003800000 */
.L_x_997:
        /* <DEDUP_REMOVED lines=17> */
.L_x_1004:
[----:B------:R-:W-:-:S04]  /*9c90*/  LOP3.LUT R2, R3, 0x80000000, RZ, 0xc0, !PT ;  /* 0x8000000003027812 */ /* 0x000fc800078ec0ff */
[----:B------:R-:W-:-:S04]  /*9ca0*/  SHF.R.U32.HI R3, RZ, 0x18, R2 ;  /* 0x00000018ff037819 */ /* 0x000fc80000011602 */
[----:B------:R-:W-:-:S04]  /*9cb0*/  LOP3.LUT R0, R0, R3, RZ, 0xfc, !PT ;  /* 0x0000000300007212 */ /* 0x000fc800078efcff */
[----:B------:R-:W-:-:S07]  /*9cc0*/  PRMT R8, R0, 0x7610, R8 ;  /* 0x0000761000087816 */ /* 0x000fce0000000008 */
.L_x_1003:
[----:B------:R-:W-:Y:S05]  /*9cd0*/  BSYNC B0 ;  /* 0x0000000000007941 */ /* 0x000fea0003800000 */
.L_x_1002:
[----:B------:R0:W-:Y:S01]  /*9ce0*/  STG.E.U8 desc[UR36][R16.64], R8 ;  /* 0x0000000810007986 */ /* 0x0001e2000c101124 */
[----:B------:R-:W-:Y:S05]  /*9cf0*/  BRA `(.L_x_979) ;  /* 0x0000000000b87947 */ /* 0x000fea0003800000 */
.L_x_996:
        /* <DEDUP_REMOVED lines=22> */
.L_x_978:
[----:B------:R-:W-:Y:S01]  /*9e60*/  MOV R0, 0x0 ;  /* 0x0000000000007802 */ /* 0x000fe20000000f00 */
[----:B------:R-:W-:Y:S01]  /*9e70*/  ULDC.64 UR4, c[0x4][0x158] ;  /* 0x0100560000047ab9 */ /* 0x000fe20000000a00 */
[----:B------:R-:W-:Y:S01]  /*9e80*/  ULDC.64 UR6, c[0x4][0x60] ;  /* 0x0100180000067ab9 */ /* 0x000fe20000000a00 */
[----:B------:R-:W-:Y:S01]  /*9e90*/  IMAD.U32 R4, RZ, RZ, UR4 ;  /* 0x00000004ff047e24 */ /* 0x000fe2000f8e00ff */
[----:B------:R0:W1:Y:S01]  /*9ea0*/  LDC.64 R2, c[0x4][R0] ;  /* 0x0100000000027b82 */ /* 0x0000620000000a00 */
[----:B------:R-:W-:Y:S01]  /*9eb0*/  IMAD.U32 R5, RZ, RZ, UR5 ;  /* 0x00000005ff057e24 */ /* 0x000fe2000f8e00ff */
[----:B------:R-:W-:Y:S01]  /*9ec0*/  ULDC.64 UR4, c[0x4][0x160] ;  /* 0x0100580000047ab9 */ /* 0x000fe20000000a00 */
[----:B------:R-:W-:Y:S01]  /*9ed0*/  IMAD.U32 R10, RZ, RZ, UR6 ;  /* 0x00000006ff0a7e24 */ /* 0x000fe2000f8e00ff */
[----:B------:R-:W-:Y:S01]  /*9ee0*/  MOV R6, UR4 ;  /* 0x0000000400067c02 */ /* 0x000fe20008000f00 */
[----:B------:R-:W-:Y:S02]  /*9ef0*/  IMAD.U32 R7, RZ, RZ, UR5 ;  /* 0x00000005ff077e24 */ /* 0x000fe4000f8e00ff */
[----:B------:R-:W-:-:S02]  /*9f00*/  IMAD.U32 R11, RZ, RZ, UR7 ;  /* 0x00000007ff0b7e24 */ /* 0x000fc4000f8e00ff */
[----:B------:R-:W-:Y:S02]  /*9f10*/  IMAD.MOV.U32 R8, RZ, RZ, 0x65 ;  /* 0x00000065ff087424 */ /* 0x000fe400078e00ff */
[----:B------:R-:W-:Y:S02]  /*9f20*/  IMAD.MOV.U32 R12, RZ, RZ, 0x1 ;  /* 0x00000001ff0c7424 */ /* 0x000fe400078e00ff */
[----:B0-----:R-:W-:-:S07]  /*9f30*/  IMAD.MOV.U32 R13, RZ, RZ, RZ ;  /* 0x000000ffff0d7224 */ /* 0x001fce00078e00ff */
[----:B------:R-:W-:-:S07]  /*9f40*/  LEPC R20, `(.L_x_1007) ;  /* 0x000000001014794e */ /* 0x000fce0000000000 */
[----:B-1----:R-:W-:Y:S05]  /*9f50*/  CALL.ABS.NOINC R2 ;  /* 0x0000000002007343 */ /* 0x002fea0003c00000 */
.L_x_1007:
[----:B------:R-:W-:Y:S05]  /*9f60*/  BRA `(.L_x_979) ;  /* 0x00000000001c7947 */ /* 0x000fea0003800000 */
.L_x_1006:
[----:B------:R-:W-:-:S06]  /*9f70*/  HADD2.F32 R2, -RZ, R0.H0_H0 ;  /* 0x20000000ff027230 */ /* 0x000fcc0000004100 */
[----:B------:R-:W0:Y:S02]  /*9f80*/  F2I.U64.TRUNC R2, R2 ;  /* 0x0000000200027311 */ /* 0x000e24000020d800 */
[----:B0-----:R0:W-:Y:S01]  /*9f90*/  STG.E.64 desc[UR36][R16.64], R2 ;  /* 0x0000000210007986 */ /* 0x0011e2000c101b24 */
[----:B------:R-:W-:Y:S05]  /*9fa0*/  BRA `(.L_x_979) ;  /* 0x00000000000c7947 */ /* 0x000fea0003800000 */
.L_x_1005:
[----:B------:R-:W-:-:S04]  /*9fb0*/  HADD2.F32 R0, -RZ, R0.H0_H0 ;  /* 0x20000000ff007230 */ /* 0x000fc80000004100 */
[----:B------:R-:W0:Y:S02]  /*9fc0*/  F2I.FTZ.U32.TRUNC.NTZ R3, R0 ;  /* 0x0000000000037305 */ /* 0x000e24000021f000 */
[----:B0-----:R2:W-:Y:S02]  /*9fd0*/  STG.E desc[UR36][R16.64], R3 ;  /* 0x0000000310007986 */ /* 0x0015e4000c101924 */
.L_x_979:
[----:B------:R-:W-:-:S07]  /*9fe0*/  VIADD R19, R19, 0x80 ;  /* 0x0000008013137836 */ /* 0x000fce0000000000 */
.L_x_937:
[----:B------:R-:W-:Y:S05]  /*9ff0*/  BSYNC B6 ;  /* 0x0000000000067941 */ /* 0x000fea0003800000 */
.L_x_936:
        /* <DEDUP_REMOVED lines=306> */
.L_x_1008:
        /* <DEDUP_REMOVED lines=22> */
.L_x_1012:
[----:B------:R-:W2:Y:S02]  /*b480*/  LDG.E.U8 R2, desc[UR36][R2.64] ;  /* 0x0000002402027981 */ /* 0x000ea4000c1e1100 */
[----:B--2---:R-:W-:-:S04]  /*b490*/  I2FP.F32.U32 R0, R2 ;  /* 0x0000000200007245 */ /* 0x004fc80000201000 */
[----:B------:R-:W-:Y:S01]  /*b4a0*/  F2FP.F16.F32.PACK_AB R0, RZ, R0 ;  /* 0x00000000ff00723e */ /* 0x000fe200000000ff */
[----:B------:R-:W-:Y:S06]  /*b4b0*/  BRA `(.L_x_1014) ;  /* 0x0000000c00887947 */ /* 0x000fec0003800000 */
.L_x_1011:
        /* <DEDUP_REMOVED lines=10> */
.L_x_1016:
[----:B------:R-:W2:Y:S02]  /*b560*/  LDG.E R2, desc[UR36][R2.64] ;  /* 0x0000002402027981 */ /* 0x000ea4000c1e1900 */
[----:B--2---:R-:W-:-:S04]  /*b570*/  I2FP.F32.S32 R0, R2 ;  /* 0x0000000200007245 */ /* 0x004fc80000201400 */
[----:B------:R-:W-:Y:S01]  /*b580*/  F2FP.F16.F32.PACK_AB R0, RZ, R0 ;  /* 0x00000000ff00723e */ /* 0x000fe200000000ff */
[----:B------:R-:W-:Y:S06]  /*b590*/  BRA `(.L_x_1014) ;  /* 0x0000000c00507947 */ /* 0x000fec0003800000 */
.L_x_1015:
[----:B------:R-:W2:Y:S02]  /*b5a0*/  LDG.E.U16 R2, desc[UR36][R2.64] ;  /* 0x0000002402027981 */ /* 0x000ea4000c1e1500 */
[----:B--2---:R-:W0:Y:S02]  /*b5b0*/  I2F.S16 R0, R2 ;  /* 0x0000000200007306 */ /* 0x004e240000101400 */
[----:B0-----:R-:W-:Y:S01]  /*b5c0*/  F2FP.F16.F32.PACK_AB R0, RZ, R0 ;  /* 0x00000000ff00723e */ /* 0x001fe200000000ff */
[----:B------:R-:W-:Y:S06]  /*b5d0*/  BRA `(.L_x_1014) ;  /* 0x0000000c00407947 */ /* 0x000fec0003800000 */
.L_x_1010:
        /* <DEDUP_REMOVED lines=9> */
.L_x_1018:
[----:B------:R0:W5:Y:S01]  /*b670*/  LDG.E.U16 R0, desc[UR36][R2.64] ;  /* 0x0000002402007981 */ /* 0x000162000c1e1500 */
[----:B------:R-:W-:Y:S05]  /*b680*/  BRA `(.L_x_1014) ;  /* 0x0000000c00147947 */ /* 0x000fea0003800000 */
.L_x_1017:
        /* <DEDUP_REMOVED lines=9> */
.L_x_1020:
[----:B------:R1:W5:Y:S01]  /*b720*/  LDG.E.U16 R0, desc[UR36][R2.64] ;  /* 0x0000002402007981 */ /* 0x000362000c1e1500 */
[----:B------:R-:W-:Y:S05]  /*b730*/  BRA `(.L_x_1014) ;  /* 0x0000000800e87947 */ /* 0x000fea0003800000 */
.L_x_1019:
        /* <DEDUP_REMOVED lines=8> */
.L_x_1009:
        /* <DEDUP_REMOVED lines=13> */
.L_x_1023:
        /* <DEDUP_REMOVED lines=8> */
.L_x_1022:
        /* <DEDUP_REMOVED lines=28> */
.L_x_1025:
        /* <DEDUP_REMOVED lines=15> */
.L_x_1024:
[----:B------:R-:W2:Y:S02]  /*bbc0*/  LDG.E.U16 R0, desc[UR36][R2.64] ;  /* 0x0000002402007981 */ /* 0x000ea4000c1e1500 */
[----:B--2---:R-:W-:-:S05]  /*bbd0*/  IMAD.U32 R0, R0, 0x10000, RZ ;  /* 0x0001000000007824 */ /* 0x004fca00078e00ff */
[----:B------:R-:W-:Y:S01]  /*bbe0*/  F2FP.F16.F32.PACK_AB R0, RZ, R0 ;  /* 0x00000000ff00723e */ /* 0x000fe200000000ff */
[----:B------:R-:W-:Y:S06]  /*bbf0*/  BRA `(.L_x_1014) ;  /* 0x0000000400b87947 */ /* 0x000fec0003800000 */
.L_x_1021:
        /* <DEDUP_REMOVED lines=12> */
.L_x_1028:
        /* <DEDUP_REMOVED lines=21> */
.L_x_1032:
[----:B------:R-:W-:Y:S05]  /*be10*/  BSYNC B1 ;  /* 0x0000000000017941 */ /* 0x000fea0003800000 */
.L_x_1031:
[----:B------:R-:W-:Y:S01]  /*be20*/  LEA R3, R0, 0x3b800000, 0x17 ;  /* 0x3b80000000037811 */ /* 0x000fe200078eb8ff */
[----:B------:R-:W-:-:S05]  /*be30*/  IMAD.SHL.U32 R0, R2, 0x100000, RZ ;  /* 0x0010000002007824 */ /* 0x000fca00078e00ff */
[----:B------:R-:W-:-:S07]  /*be40*/  LOP3.LUT R0, R3, R0, R4, 0xfe, !PT ;  /* 0x0000000003007212 */ /* 0x000fce00078efe04 */
.L_x_1030:
[----:B------:R-:W-:Y:S05]  /*be50*/  BSYNC B0 ;  /* 0x0000000000007941 */ /* 0x000fea0003800000 */
.L_x_1029:
[----:B------:R-:W-:Y:S01]  /*be60*/  F2FP.F16.F32.PACK_AB R0, RZ, R0 ;  /* 0x00000000ff00723e */ /* 0x000fe200000000ff */
[----:B------:R-:W-:Y:S06]  /*be70*/  BRA `(.L_x_1014) ;  /* 0x0000000400187947 */ /* 0x000fec0003800000 */
.L_x_1027:
        /* <DEDUP_REMOVED lines=17> */
[----:B------:R-:W-:Y:S02]  /*bf90*/  IADD3 R5, R3, -0x1d, RZ ;  /* 0xffffffe303057810 */ /* 0x000fe40007ffe0ff */
[----:B------:R-:W-:Y:S02]  /*bfa0*/  IADD3 R0, R0, 0x1e, -R3 ;  /* 0x0000001e00007810 */ /* 0x000fe40007ffe803 */
[----:B------:R-:W-:-:S04]  /*bfb0*/  SHF.L.U32 R5, R2, R5, RZ ;  /* 0x0000000502057219 */ /* 0x000fc800000006ff */
[----:B------:R-:W-:-:S07]  /*bfc0*/  LOP3.LUT R2, R5, 0x3, RZ, 0xc0, !PT ;  /* 0x0000000305027812 */ /* 0x000fce00078ec0ff */
.L_x_1036:
[----:B------:R-:W-:Y:S05]  /*bfd0*/  BSYNC B1 ;  /* 0x0000000000017941 */ /* 0x000fea0003800000 */
.L_x_1035:
[----:B------:R-:W-:Y:S01]  /*bfe0*/  LEA R3, R0, 0x37800000, 0x17 ;  /* 0x3780000000037811 */ /* 0x000fe200078eb8ff */
[----:B------:R-:W-:-:S05]  /*bff0*/  IMAD.SHL.U32 R0, R2, 0x200000, RZ ;  /* 0x0020000002007824 */ /* 0x000fca00078e00ff */
[----:B------:R-:W-:-:S07]  /*c000*/  LOP3.LUT R0, R3, R0, R4, 0xfe, !PT ;  /* 0x0000000003007212 */ /* 0x000fce00078efe04 */
.L_x_1034:
[----:B------:R-:W-:Y:S05]  /*c010*/  BSYNC B0 ;  /* 0x0000000000007941 */ /* 0x000fea0003800000 */
.L_x_1033:
[----:B------:R-:W-:Y:S01]  /*c020*/  F2FP.F16.F32.PACK_AB R0, RZ, R0 ;  /* 0x00000000ff00723e */ /* 0x000fe200000000ff */
[----:B------:R-:W-:Y:S06]  /*c030*/  BRA `(.L_x_1014) ;  /* 0x0000000000a87947 */ /* 0x000fec0003800000 */
.L_x_1026:
        /* <DEDUP_REMOVED lines=14> */
.L_x_1040:
[----:B------:R-:W-:Y:S05]  /*c120*/  BSYNC B0 ;  /* 0x0000000000007941 */ /* 0x000fea0003800000 */
.L_x_1039:
[----:B------:R-:W-:Y:S01]  /*c130*/  F2FP.F16.F32.PACK_AB R0, RZ, R0 ;  /* 0x00000000ff00723e */ /* 0x000fe200000000ff */
[----:B------:R-:W-:Y:S06]  /*c140*/  BRA `(.L_x_1014) ;  /* 0x0000000000647947 */ /* 0x000fec0003800000 */
.L_x_1013:
        /* <DEDUP_REMOVED lines=16> */
.L_x_1041:
[----:B------:R-:W-:Y:S01]  /*c250*/  PRMT R0, RZ, 0x7610, R0 ;  /* 0x00007610ff007816 */ /* 0x000fe20000000000 */
[----:B------:R-:W-:Y:S06]  /*c260*/  BRA `(.L_x_1014) ;  /* 0x00000000001c7947 */ /* 0x000fec0003800000 */
.L_x_1038:
[----:B------:R-:W2:Y:S02]  /*c270*/  LDG.E.64 R2, desc[UR36][R2.64] ;  /* 0x0000002402027981 */ /* 0x000ea4000c1e1b00 */
[----:B--2---:R-:W0:Y:S02]  /*c280*/  I2F.U64 R0, R2 ;  /* 0x0000000200007312 */ /* 0x004e240000301000 */
[----:B0-----:R-:W-:Y:S01]  /*c290*/  F2FP.F16.F32.PACK_AB R0, RZ, R0 ;  /* 0x00000000ff00723e */ /* 0x001fe200000000ff */
[----:B------:R-:W-:Y:S06]  /*c2a0*/  BRA `(.L_x_1014) ;  /* 0x00000000000c7947 */ /* 0x000fec0003800000 */
.L_x_1037:
[----:B------:R-:W2:Y:S02]  /*c2b0*/  LDG.E R2, desc[UR36][R2.64] ;  /* 0x0000002402027981 */ /* 0x000ea4000c1e1900 */
[----:B--2---:R-:W-:-:S04]  /*c2c0*/  I2FP.F32.U32 R0, R2 ;  /* 0x0000000200007245 */ /* 0x004fc80000201000 */
[----:B------:R-:W-:-:S07]  /*c2d0*/  F2FP.F16.F32.PACK_AB R0, RZ, R0 ;  /* 0x00000000ff00723e */ /* 0x000fce00000000ff */
.L_x_1014:
        /* <DEDUP_REMOVED lines=40> */
.L_x_1043:
[----:B------:R-:W-:Y:S05]  /*c560*/  BSYNC B0 ;  /* 0x0000000000007941 */ /* 0x000fea0003800000 */
.L_x_1042:
        /* <DEDUP_REMOVED lines=18> */
[----:B0-----:R-:W-:Y:S01]  /*c690*/  STG.E.U8 desc[UR36][R16.64], R3 ;  /* 0x0000000310007986 */ /* 0x001fe2000c101124 */
[----:B------:R-:W-:Y:S05]  /*c6a0*/  EXIT ;  /* 0x000000000000794d */ /* 0x000fea0003800000 */
.L_x_1047:
[----:B------:R-:W-:-:S06]  /*c6b0*/  HADD2.F32 R3, -RZ, R0.H0_H0 ;  /* 0x20000000ff037230 */ /* 0x000fcc0000004100 */
[----:B------:R-:W0:Y:S02]  /*c6c0*/  F2I.S64.TRUNC R2, R3 ;  /* 0x0000000300027311 */ /* 0x000e24000020d900 */
[----:B0-----:R-:W-:Y:S01]  /*c6d0*/  STG.E.U8 desc[UR36][R16.64], R2 ;  /* 0x0000000210007986 */ /* 0x001fe2000c101124 */
[----:B------:R-:W-:Y:S05]  /*c6e0*/  EXIT ;  /* 0x000000000000794d */ /* 0x000fea0003800000 */
.L_x_1046:
        /* <DEDUP_REMOVED lines=8> */
[----:B0-----:R-:W-:Y:S01]  /*c770*/  STG.E.64 desc[UR36][R16.64], R2 ;  /* 0x0000000210007986 */ /* 0x001fe2000c101b24 */
[----:B------:R-:W-:Y:S05]  /*c780*/  EXIT ;  /* 0x000000000000794d */ /* 0x000fea0003800000 */
.L_x_1050:
[----:B------:R-:W-:-:S04]  /*c790*/  HADD2.F32 R0, -RZ, R0.H0_H0 ;  /* 0x20000000ff007230 */ /* 0x000fc80000004100 */
[----:B------:R-:W0:Y:S02]  /*c7a0*/  F2I.FTZ.TRUNC.NTZ R3, R0 ;  /* 0x0000000000037305 */ /* 0x000e24000021f100 */
[----:B0-----:R-:W-:Y:S01]  /*c7b0*/  STG.E desc[UR36][R16.64], R3 ;  /* 0x0000000310007986 */ /* 0x001fe2000c101924 */
[----:B------:R-:W-:Y:S05]  /*c7c0*/  EXIT ;  /* 0x000000000000794d */ /* 0x000fea0003800000 */
.L_x_1049:
[----:B------:R-:W-:-:S04]  /*c7d0*/  HADD2.F32 R0, -RZ, R0.H0_H0 ;  /* 0x20000000ff007230 */ /* 0x000fc80000004100 */
[----:B------:R-:W0:Y:S02]  /*c7e0*/  F2I.FTZ.TRUNC.NTZ R3, R0 ;  /* 0x0000000000037305 */ /* 0x000e24000021f100 */
[----:B0-----:R-:W-:Y:S01]  /*c7f0*/  STG.E.U16 desc[UR36][R16.64], R3 ;  /* 0x0000000310007986 */ /* 0x001fe2000c101524 */
[----:B------:R-:W-:Y:S05]  /*c800*/  EXIT ;  /* 0x000000000000794d */ /* 0x000fea0003800000 */
.L_x_1045:
[----:B------:R-:W-:-:S13]  /*c810*/  ISETP.GT.AND P0, PT, R2, 0x6, PT ;  /* 0x000000060200780c */ /* 0x000fda0003f04270 */
[----:B------:R-:W-:Y:S05]  /*c820*/  @P0 BRA `(.L_x_1051) ;  /* 0x0000000000240947 */ /* 0x000fea0003800000 */
[----:B------:R-:W-:-:S13]  /*c830*/  ISETP.NE.AND P0, PT, R2, 0x5, PT ;  /* 0x000000050200780c */ /* 0x000fda0003f05270 */
[----:B------:R-:W-:Y:S05]  /*c840*/  @!P0 BRA `(.L_x_1052) ;  /* 0x0000000000148947 */ /* 0x000fea0003800000 */
[----:B------:R-:W-:-:S13]  /*c850*/  ISETP.NE.AND P0, PT, R2, 0x6, PT ;  /* 0x000000060200780c */ /* 0x000fda0003f05270 */
[----:B------:R-:W-:Y:S05]  /*c860*/  @P0 BRA `(.L_x_1048) ;  /* 0x0000000800c40947 */ /* 0x000fea0003800000 */
[----:B------:R-:W-:-:S05]  /*c870*/  HADD2.F32 R3, -RZ, R0.H0_H0 ;  /* 0x20000000ff037230 */ /* 0x000fca0000004100 */
[----:B------:R-:W-:Y:S01]  /*c880*/  STG.E desc[UR36][R16.64], R3 ;  /* 0x0000000310007986 */ /* 0x000fe2000c101924 */
[----:B------:R-:W-:Y:S05]  /*c890*/  EXIT ;  /* 0x000000000000794d */ /* 0x000fea0003800000 */
.L_x_1052:
[----:B------:R-:W-:Y:S01]  /*c8a0*/  STG.E.U16 desc[UR36][R16.64], R0 ;  /* 0x0000000010007986 */ /* 0x000fe2000c101524 */
[----:B------:R-:W-:Y:S05]  /*c8b0*/  EXIT ;  /* 0x000000000000794d */ /* 0x000fea0003800000 */
.L_x_1051:
        /* <DEDUP_REMOVED lines=8> */
[----:B------:R-:W-:Y:S01]  /*c940*/  STG.E.64 desc[UR36][R16.64], R2 ;  /* 0x0000000210007986 */ /* 0x000fe2000c101b24 */
[----:B------:R-:W-:Y:S05]  /*c950*/  EXIT ;  /* 0x000000000000794d */ /* 0x000fea0003800000 */
.L_x_1054:
[----:B------:R-:W-:-:S05]  /*c960*/  HADD2.F32 R0, -RZ, R0.H0_H0 ;  /* 0x20000000ff007230 */ /* 0x000fca0000004100 */
[----:B------:R-:W-:-:S04]  /*c970*/  F2FP.F16.F32.PACK_AB R0, RZ, R0 ;  /* 0x00000000ff00723e */ /* 0x000fc800000000ff */
[----:B------:R-:W-:-:S05]  /*c980*/  PRMT R0, R0, 0x5410, RZ ;  /* 0x0000541000007816 */ /* 0x000fca00000000ff */
[----:B------:R-:W-:Y:S01]  /*c990*/  STG.E desc[UR36][R16.64], R0 ;  /* 0x0000000010007986 */ /* 0x000fe2000c101924 */
[----:B------:R-:W-:Y:S05]  /*c9a0*/  EXIT ;  /* 0x000000000000794d */ /* 0x000fea0003800000 */
.L_x_1053:
[----:B------:R-:W-:-:S05]  /*c9b0*/  HADD2.F32 R2, -RZ, R0.H0_H0 ;  /* 0x20000000ff027230 */ /* 0x000fca0000004100 */
[----:B------:R-:W-:-:S06]  /*c9c0*/  FMUL.FTZ R2, R2, 1 ;  /* 0x3f80000002027820 */ /* 0x000fcc0000410000 */
[----:B------:R-:W0:Y:S02]  /*c9d0*/  F2F.F64.F32 R2, R2 ;  /* 0x0000000200027310 */ /* 0x000e240000201800 */
[----:B0-----:R-:W-:Y:S01]  /*c9e0*/  STG.E.64 desc[UR36][R16.64], R2 ;  /* 0x0000000210007986 */ /* 0x001fe2000c101b24 */
[----:B------:R-:W-:Y:S05]  /*c9f0*/  EXIT ;  /* 0x000000000000794d */ /* 0x000fea0003800000 */
.L_x_1044:
        /* <DEDUP_REMOVED lines=11> */
[----:B------:R-:W-:Y:S01]  /*cab0*/  STG.E.U8 desc[UR36][R16.64], R3 ;  /* 0x0000000310007986 */ /* 0x000fe2000c101124 */
[----:B------:R-:W-:Y:S05]  /*cac0*/  EXIT ;  /* 0x000000000000794d */ /* 0x000fea0003800000 */
.L_x_1057:
[----:B------:R-:W-:Y:S01]  /*cad0*/  HADD2.F32 R0, -RZ, R0.H0_H0 ;  /* 0x20000000ff007230 */ /* 0x000fe20000004100 */
[----:B------:R-:W-:-:S04]  /*cae0*/  CS2R R6, SRZ ;  /* 0x0000000000067805 */ /* 0x000fc8000001ff00 */
[----:B------:R-:W-:-:S04]  /*caf0*/  FMUL.FTZ R0, R0, 1 ;  /* 0x3f80000000007820 */ /* 0x000fc80000410000 */
[----:B------:R-:W0:Y:S02]  /*cb00*/  F2F.F64.F32 R4, R0 ;  /* 0x0000000000047310 */ /* 0x000e240000201800 */
[----:B0-----:R-:W-:Y:S01]  /*cb10*/  STG.E.128 desc[UR36][R16.64], R4 ;  /* 0x0000000410007986 */ /* 0x001fe2000c101d24 */
[----:B------:R-:W-:Y:S05]  /*cb20*/  EXIT ;  /* 0x000000000000794d */ /* 0x000fea0003800000 */
.L_x_1056:
        /* <DEDUP_REMOVED lines=21> */
.L_x_1061:
[----:B------:R-:W-:Y:S05]  /*cc80*/  BSYNC B0 ;  /* 0x0000000000007941 */ /* 0x000fea0003800000 */
.L_x_1060:
[----:B------:R-:W-:-:S05]  /*cc90*/  LOP3.LUT R3, R0, R3, RZ, 0xfc, !PT ;  /* 0x0000000300037212 */ /* 0x000fca00078efcff */
[----:B------:R-:W-:Y:S01]  /*cca0*/  STG.E.U8 desc[UR36][R16.64], R3 ;  /* 0x0000000310007986 */ /* 0x000fe2000c101124 */
[----:B------:R-:W-:Y:S05]  /*ccb0*/  EXIT ;  /* 0x000000000000794d */ /* 0x000fea0003800000 */
.L_x_1059:
        /* <DEDUP_REMOVED lines=13> */
.L_x_1063:
[----:B------:R-:W-:Y:S01]  /*cd90*/  IMAD.MOV.U32 R0, RZ, RZ, 0x7f ;  /* 0x0000007fff007424 */ /* 0x000fe200078e00ff */
[----:B------:R-:W-:-:S04]  /*cda0*/  ISETP.GT.U32.AND P0, PT, R2, 0x7f800000, PT ;  /* 0x7f8000000200780c */ /* 0x000fc80003f04070 */
[----:B------:R-:W-:-:S09]  /*cdb0*/  SEL R0, R0, 0x7c, P0 ;  /* 0x0000007c00007807 */ /* 0x000fd20000000000 */
.L_x_1064:
[----:B------:R-:W-:Y:S05]  /*cdc0*/  BSYNC B0 ;  /* 0x0000000000007941 */ /* 0x000fea0003800000 */
.L_x_1062:
[----:B------:R-:W-:-:S04]  /*cdd0*/  LOP3.LUT R2, R3, 0x80000000, RZ, 0xc0, !PT ;  /* 0x8000000003027812 */ /* 0x000fc800078ec0ff */
[----:B------:R-:W-:-:S04]  /*cde0*/  SHF.R.U32.HI R3, RZ, 0x18, R2 ;  /* 0x00000018ff037819 */ /* 0x000fc80000011602 */
[----:B------:R-:W-:-:S05]  /*cdf0*/  LOP3.LUT R3, R0, R3, RZ, 0xfc, !PT ;  /* 0x0000000300037212 */ /* 0x000fca00078efcff */
[----:B------:R-:W-:Y:S01]  /*ce00*/  STG.E.U8 desc[UR36][R16.64], R3 ;  /* 0x0000000310007986 */ /* 0x000fe2000c101124 */
[----:B------:R-:W-:Y:S05]  /*ce10*/  EXIT ;  /* 0x000000000000794d */ /* 0x000fea0003800000 */
.L_x_1058:
[----:B------:R-:W-:-:S05]  /*ce20*/  HADD2.F32 R0, -RZ, R0.H0_H0 ;  /* 0x20000000ff007230 */ /* 0x000fca0000004100 */
[----:B------:R-:W-:-:S05]  /*ce30*/  F2FP.BF16.F32.PACK_AB R0, RZ, R0 ;  /* 0x00000000ff00723e */ /* 0x000fca00000010ff */
[----:B------:R-:W-:Y:S01]  /*ce40*/  STG.E.U16 desc[UR36][R16.64], R0 ;  /* 0x0000000010007986 */ /* 0x000fe2000c101524 */
[----:B------:R-:W-:Y:S05]  /*ce50*/  EXIT ;  /* 0x000000000000794d */ /* 0x000fea0003800000 */
.L_x_1055:
        /* <DEDUP_REMOVED lines=10> */
[----:B0-----:R-:W-:Y:S01]  /*cf00*/  STG.E.U16 desc[UR36][R16.64], R3 ;  /* 0x0000000310007986 */ /* 0x001fe2000c101524 */
[----:B------:R-:W-:Y:S05]  /*cf10*/  EXIT ;  /* 0x000000000000794d */ /* 0x000fea0003800000 */
.L_x_1067:
        /* <DEDUP_REMOVED lines=17> */
.L_x_1070:
[----:B------:R-:W-:-:S04]  /*d030*/  LOP3.LUT R2, R3, 0x80000000, RZ, 0xc0, !PT ;  /* 0x8000000003027812 */ /* 0x000fc800078ec0ff */
[----:B------:R-:W-:-:S04]  /*d040*/  SHF.R.U32.HI R3, RZ, 0x18, R2 ;  /* 0x00000018ff037819 */ /* 0x000fc80000011602 */
[----:B------:R-:W-:-:S04]  /*d050*/  LOP3.LUT R0, R0, R3, RZ, 0xfc, !PT ;  /* 0x0000000300007212 */ /* 0x000fc800078efcff */
[----:B------:R-:W-:-:S07]  /*d060*/  PRMT R8, R0, 0x7610, R8 ;  /* 0x0000761000087816 */ /* 0x000fce0000000008 */
.L_x_1069:
[----:B------:R-:W-:Y:S05]  /*d070*/  BSYNC B0 ;  /* 0x0000000000007941 */ /* 0x000fea0003800000 */
.L_x_1068:
[----:B------:R-:W-:Y:S01]  /*d080*/  STG.E.U8 desc[UR36][R16.64], R8 ;  /* 0x0000000810007986 */ /* 0x000fe2000c101124 */
[----:B------:R-:W-:Y:S05]  /*d090*/  EXIT ;  /* 0x000000000000794d */ /* 0x000fea0003800000 */
.L_x_1066:
        /* <DEDUP_REMOVED lines=17> */
.L_x_1073:
[----:B------:R-:W-:-:S04]  /*d1b0*/  LOP3.LUT R2, R3, 0x80000000, RZ, 0xc0, !PT ;  /* 0x8000000003027812 */ /* 0x000fc800078ec0ff */
[----:B------:R-:W-:-:S04]  /*d1c0*/  SHF.R.U32.HI R3, RZ, 0x18, R2 ;  /* 0x00000018ff037819 */ /* 0x000fc80000011602 */
[----:B------:R-:W-:-:S04]  /*d1d0*/  LOP3.LUT R0, R0, R3, RZ, 0xfc, !PT ;  /* 0x0000000300007212 */ /* 0x000fc800078efcff */
[----:B------:R-:W-:-:S07]  /*d1e0*/  PRMT R8, R0, 0x7610, R8 ;  /* 0x0000761000087816 */ /* 0x000fce0000000008 */
.L_x_1072:
[----:B------:R-:W-:Y:S05]  /*d1f0*/  BSYNC B0 ;  /* 0x0000000000007941 */ /* 0x000fea0003800000 */
.L_x_1071:
[----:B------:R-:W-:Y:S01]  /*d200*/  STG.E.U8 desc[UR36][R16.64], R8 ;  /* 0x0000000810007986 */ /* 0x000fe2000c101124 */
[----:B------:R-:W-:Y:S05]  /*d210*/  EXIT ;  /* 0x000000000000794d */ /* 0x000fea0003800000 */
.L_x_1065:
        /* <DEDUP_REMOVED lines=22> */
.L_x_1048:
        /* <DEDUP_REMOVED lines=16> */
.L_x_1076:
[----:B------:R-:W-:Y:S05]  /*d480*/  EXIT ;  /* 0x000000000000794d */ /* 0x000fea0003800000 */
.L_x_1075:
[----:B------:R-:W-:-:S06]  /*d490*/  HADD2.F32 R2, -RZ, R0.H0_H0 ;  /* 0x20000000ff027230 */ /* 0x000fcc0000004100 */
[----:B------:R-:W0:Y:S02]  /*d4a0*/  F2I.U64.TRUNC R2, R2 ;  /* 0x0000000200027311 */ /* 0x000e24000020d800 */
[----:B0-----:R-:W-:Y:S01]  /*d4b0*/  STG.E.64 desc[UR36][R16.64], R2 ;  /* 0x0000000210007986 */ /* 0x001fe2000c101b24 */
[----:B------:R-:W-:Y:S05]  /*d4c0*/  EXIT ;  /* 0x000000000000794d */ /* 0x000fea0003800000 */
.L_x_1074:
[----:B------:R-:W-:-:S04]  /*d4d0*/  HADD2.F32 R0, -RZ, R0.H0_H0 ;  /* 0x20000000ff007230 */ /* 0x000fc80000004100 */
[----:B------:R-:W0:Y:S02]  /*d4e0*/  F2I.FTZ.U32.TRUNC.NTZ R3, R0 ;  /* 0x0000000000037305 */ /* 0x000e24000021f000 */
[----:B0-----:R-:W-:Y:S01]  /*d4f0*/  STG.E desc[UR36][R16.64], R3 ;  /* 0x0000000310007986 */ /* 0x001fe2000c101924 */
[----:B------:R-:W-:Y:S05]  /*d500*/  EXIT ;  /* 0x000000000000794d */ /* 0x000fea0003800000 */
.L_x_1077:
        /* <DEDUP_REMOVED lines=15> */
.L_x_21458:


//--------------------- .text._ZN2at6native27unrolled_elementwise_kernelIZZZNS0_17asinh_kernel_cudaERNS_18TensorIteratorBaseEENKUlvE0_clEvENKUlvE1_clEvEUlN3c104HalfEE_St5arrayIPcLm2EELi4E23TrivialOffsetCalculatorILi1EjESD_NS0_6memory12LoadWithCastILi1EEENSE_13StoreWithCastILi1EEEEEviT_T0_T2_T3_T4_T5_ --------------------------
	.section	.text._ZN2at6native27unrolled_elementwise_kernelIZZZNS0_17asinh_kernel_cudaERNS_18TensorIteratorBaseEENKUlvE0_clEvENKUlvE1_clEvEUlN3c104HalfEE_St5arrayIPcLm2EELi4E23TrivialOffsetCalculatorILi1EjESD_NS0_6memory12LoadWithCastILi1EEENSE_13StoreWithCastILi1EEEEEviT_T0_T2_T3_T4_T5_,"ax",@progbits
	.align	128
        .global         _ZN2at6native27unrolled_elementwise_kernelIZZZNS0_17asinh_kernel_cudaERNS_18TensorIteratorBaseEENKUlvE0_clEvENKUlvE1_clEvEUlN3c104HalfEE_St5arrayIPcLm2EELi4E23TrivialOffsetCalculatorILi1EjESD_NS0_6memory12LoadWithCastILi1EEENSE_13StoreWithCastILi1EEEEEviT_T0_T2_T3_T4_T5_
        .type           _ZN2at6native27unrolled_elementwise_kernelIZZZNS0_17asinh_kernel_cudaERNS_18TensorIteratorBaseEENKUlvE0_clEvENKUlvE1_clEvEUlN3c104HalfEE_St5arrayIPcLm2EELi4E23TrivialOffsetCalculatorILi1EjESD_NS0_6memory12LoadWithCastILi1EEENSE_13StoreWithCastILi1EEEEEviT_T0_T2_T3_T4_T5_,@function
        .size           _ZN2at6native27unrolled_elementwise_kernelIZZZNS0_17asinh_kernel_cudaERNS_18TensorIteratorBaseEENKUlvE0_clEvENKUlvE1_clEvEUlN3c104HalfEE_St5arrayIPcLm2EELi4E23TrivialOffsetCalculatorILi1EjESD_NS0_6memory12LoadWithCastILi1EEENSE_13StoreWithCastILi1EEEEEviT_T0_T2_T3_T4_T5_,(.L_x_21459 - _ZN2at6native27unrolled_elementwise_kernelIZZZNS0_17asinh_kernel_cudaERNS_18TensorIteratorBaseEENKUlvE0_clEvENKUlvE1_clEvEUlN3c104HalfEE_St5arrayIPcLm2EELi4E23TrivialOffsetCalculatorILi1EjESD_NS0_6memory12LoadWithCastILi1EEENSE_13StoreWithCastILi1EEEEEviT_T0_T2_T3_T4_T5_)
        .other          _ZN2at6native27unrolled_elementwise_kernelIZZZNS0_17asinh_kernel_cudaERNS_18TensorIteratorBaseEENKUlvE0_clEvENKUlvE1_clEvEUlN3c104HalfEE_St5arrayIPcLm2EELi4E23TrivialOffsetCalculatorILi1EjESD_NS0_6memory12LoadWithCastILi1EEENSE_13StoreWithCastILi1EEEEEviT_T0_T2_T3_T4_T5_,@"STO_CUDA_ENTRY STV_DEFAULT"
_ZN2at6native27unrolled_elementwise_kernelIZZZNS0_17asinh_kernel_cudaERNS_18TensorIteratorBaseEENKUlvE0_clEvENKUlvE1_clEvEUlN3c104HalfEE_St5arrayIPcLm2EELi4E23TrivialOffsetCalculatorILi1EjESD_NS0_6memory12LoadWithCastILi1EEENSE_13StoreWithCastILi1EEEEEviT_T0_T2_T3_T4_T5_:
.text._ZN2at6native27unrolled_elementwise_kernelIZZZNS0_17asinh_kernel_cudaERNS_18TensorIteratorBaseEENKUlvE0_clEvENKUlvE1_clEvEUlN3c104HalfEE_St5arrayIPcLm2EELi4E23TrivialOffsetCalculatorILi1EjESD_NS0_6memory12LoadWithCastILi1EEENSE_13StoreWithCastILi1EEEEEviT_T0_T2_T3_T4_T5_:
        /* <DEDUP_REMOVED lines=31> */
[----:B0-----:R-:W-:-:S04]  /*01f0*/  F2FP.F16.F32.PACK_AB R0, RZ, R0 ;  /* 0x00000000ff00723e */ /* 0x001fc800000000ff */
[----:B------:R-:W-:Y:S01]  /*0200*/  PRMT R23, R0, 0x7610, R23 ;  /* 0x0000761000177816 */ /* 0x000fe20000000017 */
[----:B------:R-:W-:Y:S06]  /*0210*/  BRA `(.L_x_1085) ;  /* 0x0000000c00d47947 */ /* 0x000fec0003800000 */
.L_x_1083:
[----:B------:R-:W2:Y:S02]  /*0220*/  LDG.E.U8 R2, desc[UR36][R2.64] ;  /* 0x0000002402027981 */ /* 0x000ea4000c1e1100 */
[----:B--2---:R-:W-:-:S04]  /*0230*/  I2FP.F32.U32 R0, R2 ;  /* 0x0000000200007245 */ /* 0x004fc80000201000 */
[----:B------:R-:W-:-:S04]  /*0240*/  F2FP.F16.F32.PACK_AB R0, RZ, R0 ;  /* 0x00000000ff00723e */ /* 0x000fc800000000ff */
[----:B------:R-:W-:Y:S01]  /*0250*/  PRMT R23, R0, 0x7610, R23 ;  /* 0x0000761000177816 */ /* 0x000fe20000000017 */
[----:B------:R-:W-:Y:S06]  /*0260*/  BRA `(.L_x_1085) ;  /* 0x0000000c00c07947 */ /* 0x000fec0003800000 */
.L_x_1082:
        /* <DEDUP_REMOVED lines=8> */
[----:B0-----:R-:W-:-:S04]  /*02f0*/  F2FP.F16.F32.PACK_AB R0, RZ, R0 ;  /* 0x00000000ff00723e */ /* 0x001fc800000000ff */
[----:B------:R-:W-:Y:S01]  /*0300*/  PRMT R23, R0, 0x7610, R23 ;  /* 0x0000761000177816 */ /* 0x000fe20000000017 */
[----:B------:R-:W-:Y:S06]  /*0310*/  BRA `(.L_x_1085) ;  /* 0x0000000c00947947 */ /* 0x000fec0003800000 */
.L_x_1087:
[----:B------:R-:W2:Y:S02]  /*0320*/  LDG.E R2, desc[UR36][R2.64] ;  /* 0x0000002402027981 */ /* 0x000ea4000c1e1900 */
[----:B--2---:R-:W-:-:S04]  /*0330*/  I2FP.F32.S32 R0, R2 ;  /* 0x0000000200007245 */ /* 0x004fc80000201400 */
[----:B------:R-:W-:-:S04]  /*0340*/  F2FP.F16.F32.PACK_AB R0, RZ, R0 ;  /* 0x00000000ff00723e */ /* 0x000fc800000000ff */
[----:B------:R-:W-:Y:S01]  /*0350*/  PRMT R23, R0, 0x7610, R23 ;  /* 0x0000761000177816 */ /* 0x000fe20000000017 */
[----:B------:R-:W-:Y:S06]  /*0360*/  BRA `(.L_x_1085) ;  /* 0x0000000c00807947 */ /* 0x000fec0003800000 */
.L_x_1086:
[----:B------:R-:W2:Y:S02]  /*0370*/  LDG.E.U16 R2, desc[UR36][R2.64] ;  /* 0x0000002402027981 */ /* 0x000ea4000c1e1500 */
[----:B--2---:R-:W0:Y:S02]  /*0380*/  I2F.S16 R0, R2 ;  /* 0x0000000200007306 */ /* 0x004e240000101400 */
[----:B0-----:R-:W-:-:S04]  /*0390*/  F2FP.F16.F32.PACK_AB R0, RZ, R0 ;  /* 0x00000000ff00723e */ /* 0x001fc800000000ff */
[----:B------:R-:W-:Y:S01]  /*03a0*/  PRMT R23, R0, 0x7610, R23 ;  /* 0x0000761000177816 */ /* 0x000fe20000000017 */
[----:B------:R-:W-:Y:S06]  /*03b0*/  BRA `(.L_x_1085) ;  /* 0x0000000c006c7947 */ /* 0x000fec0003800000 */
.L_x_1081:
        /* <DEDUP_REMOVED lines=9> */
.L_x_1089:
[----:B------:R1:W5:Y:S01]  /*0450*/  LDG.E.U16 R23, desc[UR36][R2.64] ;  /* 0x0000002402177981 */ /* 0x000362000c1e1500 */
[----:B------:R-:W-:Y:S05]  /*0460*/  BRA `(.L_x_1085) ;  /* 0x0000000c00407947 */ /* 0x000fea0003800000 */
.L_x_1088:
        /* <DEDUP_REMOVED lines=9> */
.L_x_1091:
[----:B------:R0:W5:Y:S01]  /*0500*/  LDG.E.U16 R23, desc[UR36][R2.64] ;  /* 0x0000002402177981 */ /* 0x000162000c1e1500 */
[----:B------:R-:W-:Y:S05]  /*0510*/  BRA `(.L_x_1085) ;  /* 0x0000000c00147947 */ /* 0x000fea0003800000 */
.L_x_1090:
[----:B------:R-:W2:Y:S01]  /*0520*/  LDG.E.64 R2, desc[UR36][R2.64] ;  /* 0x0000002402027981 */ /* 0x000ea2000c1e1b00 */
[----:B------:R-:W-:Y:S01]  /*0530*/  UMOV UR4, 0xf0000000 ;  /* 0xf000000000047882 */ /* 0x000fe20000000000 */
[----:B------:R-:W-:Y:S01]  /*0540*/  UMOV UR5, 0x380fffff ;  /* 0x380fffff00057882 */ /* 0x000fe20000000000 */
[----:B--2---:R-:W0:Y:S01]  /*0550*/  F2F.F32.F64 R0, R2 ;  /* 0x0000000200007310 */ /* 0x004e220000301000 */
[----:B------:R-:W-:-:S14]  /*0560*/  DSETP.GEU.AND P0, PT, |R2|, UR4, PT ;  /* 0x0000000402007e2a */ /* 0x000fdc000bf0e200 */
[----:B0-----:R-:W-:-:S05]  /*0570*/  @!P0 FMUL R0, R0, 1.175494350822287508e-38 ;  /* 0x0080000000008820 */ /* 0x001fca0000400000 */
[----:B------:R-:W-:-:S04]  /*0580*/  F2FP.F16.F32.PACK_AB R0, RZ, R0 ;  /* 0x00000000ff00723e */ /* 0x000fc800000000ff */
[----:B------:R-:W-:Y:S01]  /*0590*/  PRMT R23, R0, 0x7610, R23 ;  /* 0x0000761000177816 */ /* 0x000fe20000000017 */
[----:B------:R-:W-:Y:S06]  /*05a0*/  BRA `(.L_x_1085) ;  /* 0x0000000800f07947 */ /* 0x000fec0003800000 */
.L_x_1080:
        /* <DEDUP_REMOVED lines=11> */
[----:B------:R-:W-:-:S04]  /*0660*/  F2FP.F16.F32.PACK_AB R0, RZ, R0 ;  /* 0x00000000ff00723e */ /* 0x000fc800000000ff */
[----:B------:R-:W-:Y:S01]  /*0670*/  PRMT R23, R0, 0x7610, R23 ;  /* 0x0000761000177816 */ /* 0x000fe20000000017 */
[----:B------:R-:W-:Y:S06]  /*0680*/  BRA `(.L_x_1085) ;  /* 0x0000000800b87947 */ /* 0x000fec0003800000 */
.L_x_1094:
        /* <DEDUP_REMOVED lines=9> */
.L_x_1093:
        /* <DEDUP_REMOVED lines=28> */
.L_x_1096:
[----:B------:R-:W2:Y:S02]  /*08e0*/  LDG.E.U8 R3, desc[UR36][R2.64] ;  /* 0x0000002402037981 */ /* 0x000ea4000c1e1100 */
[----:B--2---:R-:W-:-:S05]  /*08f0*/  IMAD.SHL.U32 R0, R3, 0x2000000, RZ ;  /* 0x0200000003007824 */ /* 0x004fca00078e00ff */
[----:B------:R-:W-:-:S13]  /*0900*/  ISETP.GE.U32.AND P0, PT, R0, 0x8000000, PT ;  /* 0x080000000000780c */ /* 0x000fda0003f06070 */
[C---:B------:R-:W-:Y:S02]  /*0910*/  @P0 IMAD.SHL.U32 R4, R3.reuse, 0x200000, RZ ;  /* 0x0020000003040824 */ /* 0x040fe400078e00ff */
[C---:B------:R-:W-:Y:S02]  /*0920*/  @!P0 IMAD.SHL.U32 R0, R3.reuse, 0x100, RZ ;  /* 0x0000010003008824 */ /* 0x040fe400078e00ff */
[----:B------:R-:W-:Y:S01]  /*0930*/  IMAD.SHL.U32 R3, R3, 0x1000000, RZ ;  /* 0x0100000003037824 */ /* 0x000fe200078e00ff */
[----:B------:R-:W-:Y:S02]  /*0940*/  @P0 LOP3.LUT R4, R4, 0xfe00000, RZ, 0xc0, !PT ;  /* 0x0fe0000004040812 */ /* 0x000fe400078ec0ff */
        /* <DEDUP_REMOVED lines=9> */
.L_x_1095:
[----:B------:R-:W2:Y:S02]  /*09e0*/  LDG.E.U16 R0, desc[UR36][R2.64] ;  /* 0x0000002402007981 */ /* 0x000ea4000c1e1500 */
[----:B--2---:R-:W-:-:S05]  /*09f0*/  IMAD.U32 R0, R0, 0x10000, RZ ;  /* 0x0001000000007824 */ /* 0x004fca00078e00ff */
[----:B------:R-:W-:-:S04]  /*0a00*/  F2FP.F16.F32.PACK_AB R0, RZ, R0 ;  /* 0x00000000ff00723e */ /* 0x000fc800000000ff */
[----:B------:R-:W-:Y:S01]  /*0a10*/  PRMT R23, R0, 0x7610, R23 ;  /* 0x0000761000177816 */ /* 0x000fe20000000017 */
[----:B------:R-:W-:Y:S06]  /*0a20*/  BRA `(.L_x_1085) ;  /* 0x0000000400d07947 */ /* 0x000fec0003800000 */
.L_x_1092:
        /* <DEDUP_REMOVED lines=10> */
[----:B------:R-:W-:-:S04]  /*0ad0*/  F2FP.F16.F32.PACK_AB R0, RZ, R0 ;  /* 0x00000000ff00723e */ /* 0x000fc800000000ff */
[----:B------:R-:W-:Y:S01]  /*0ae0*/  PRMT R23, R0, 0x7610, R23 ;  /* 0x0000761000177816 */ /* 0x000fe20000000017 */
[----:B------:R-:W-:Y:S06]  /*0af0*/  BRA `(.L_x_1085) ;  /* 0x00000004009c7947 */ /* 0x000fec0003800000 */
.L_x_1099:
        /* <DEDUP_REMOVED lines=21> */
.L_x_1103:
[----:B------:R-:W-:Y:S05]  /*0c50*/  BSYNC B1 ;  /* 0x0000000000017941 */ /* 0x000fea0003800000 */
.L_x_1102:
[----:B------:R-:W-:Y:S01]  /*0c60*/  LEA R3, R0, 0x3b800000, 0x17 ;  /* 0x3b80000000037811 */ /* 0x000fe200078eb8ff */
[----:B------:R-:W-:-:S05]  /*0c70*/  IMAD.SHL.U32 R0, R2, 0x100000, RZ ;  /* 0x0010000002007824 */ /* 0x000fca00078e00ff */
[----:B------:R-:W-:-:S07]  /*0c80*/  LOP3.LUT R0, R3, R0, R4, 0xfe, !PT ;  /* 0x0000000003007212 */ /* 0x000fce00078efe04 */
.L_x_1101:
[----:B------:R-:W-:Y:S05]  /*0c90*/  BSYNC B0 ;  /* 0x0000000000007941 */ /* 0x000fea0003800000 */
.L_x_1100:
[----:B------:R-:W-:-:S04]  /*0ca0*/  F2FP.F16.F32.PACK_AB R0, RZ, R0 ;  /* 0x00000000ff00723e */ /* 0x000fc800000000ff */
[----:B------:R-:W-:Y:S01]  /*0cb0*/  PRMT R23, R0, 0x7610, R23 ;  /* 0x0000761000177816 */ /* 0x000fe20000000017 */
[----:B------:R-:W-:Y:S06]  /*0cc0*/  BRA `(.L_x_1085) ;  /* 0x0000000400287947 */ /* 0x000fec0003800000 */
.L_x_1098:
        /* <DEDUP_REMOVED lines=21> */
.L_x_1107:
[----:B------:R-:W-:Y:S05]  /*0e20*/  BSYNC B1 ;  /* 0x0000000000017941 */ /* 0x000fea0003800000 */
.L_x_1106:
[----:B------:R-:W-:Y:S01]  /*0e30*/  LEA R3, R0, 0x37800000, 0x17 ;  /* 0x3780000000037811 */ /* 0x000fe200078eb8ff */
[----:B------:R-:W-:-:S05]  /*0e40*/  IMAD.SHL.U32 R0, R2, 0x200000, RZ ;  /* 0x0020000002007824 */ /* 0x000fca00078e00ff */
[----:B------:R-:W-:-:S07]  /*0e50*/  LOP3.LUT R0, R3, R0, R4, 0xfe, !PT ;  /* 0x0000000003007212 */ /* 0x000fce00078efe04 */
.L_x_1105:
[----:B------:R-:W-:Y:S05]  /*0e60*/  BSYNC B0 ;  /* 0x0000000000007941 */ /* 0x000fea0003800000 */
.L_x_1104:
[----:B------:R-:W-:-:S04]  /*0e70*/  F2FP.F16.F32.PACK_AB R0, RZ, R0 ;  /* 0x00000000ff00723e */ /* 0x000fc800000000ff */
[----:B------:R-:W-:Y:S01]  /*0e80*/  PRMT R23, R0, 0x7610, R23 ;  /* 0x0000761000177816 */ /* 0x000fe20000000017 */
[----:B------:R-:W-:Y:S06]  /*0e90*/  BRA `(.L_x_1085) ;  /* 0x0000000000b47947 */ /* 0x000fec0003800000 */
.L_x_1097:
        /* <DEDUP_REMOVED lines=14> */
.L_x_1111:
[----:B------:R-:W-:Y:S05]  /*0f80*/  BSYNC B0 ;  /* 0x0000000000007941 */ /* 0x000fea0003800000 */
.L_x_1110:
[----:B------:R-:W-:-:S04]  /*0f90*/  F2FP.F16.F32.PACK_AB R0, RZ, R0 ;  /* 0x00000000ff00723e */ /* 0x000fc800000000ff */
[----:B------:R-:W-:Y:S01]  /*0fa0*/  PRMT R23, R0, 0x7610, R23 ;  /* 0x0000761000177816 */ /* 0x000fe20000000017 */
[----:B------:R-:W-:Y:S06]  /*0fb0*/  BRA `(.L_x_1085) ;  /* 0x00000000006c7947 */ /* 0x000fec0003800000 */
.L_x_1084:
        /* <DEDUP_REMOVED lines=16> */
.L_x_1112:
[----:B------:R-:W-:Y:S01]  /*10c0*/  PRMT R23, RZ, 0x7610, R23 ;  /* 0x00007610ff177816 */ /* 0x000fe20000000017 */
[----:B------:R-:W-:Y:S06]  /*10d0*/  BRA `(.L_x_1085) ;  /* 0x0000000000247947 */ /* 0x000fec0003800000 */
.L_x_1109:
[----:B------:R-:W2:Y:S02]  /*10e0*/  LDG.E.64 R2, desc[UR36][R2.64] ;  /* 0x0000002402027981 */ /* 0x000ea4000c1e1b00 */
[----:B--2---:R-:W0:Y:S02]  /*10f0*/  I2F.U64 R0, R2 ;  /* 0x0000000200007312 */ /* 0x004e240000301000 */
[----:B0-----:R-:W-:-:S04]  /*1100*/  F2FP.F16.F32.PACK_AB R0, RZ, R0 ;  /* 0x00000000ff00723e */ /* 0x001fc800000000ff */
[----:B------:R-:W-:Y:S01]  /*1110*/  PRMT R23, R0, 0x7610, R23 ;  /* 0x0000761000177816 */ /* 0x000fe20000000017 */
[----:B------:R-:W-:Y:S06]  /*1120*/  BRA `(.L_x_1085) ;  /* 0x0000000000107947 */ /* 0x000fec0003800000 */
.L_x_1108:
[----:B------:R-:W2:Y:S02]  /*1130*/  LDG.E R2, desc[UR36][R2.64] ;  /* 0x0000002402027981 */ /* 0x000ea4000c1e1900 */
[----:B--2---:R-:W-:-:S04]  /*1140*/  I2FP.F32.U32 R0, R2 ;  /* 0x0000000200007245 */ /* 0x004fc80000201000 */
[----:B------:R-:W-:-:S04]  /*1150*/  F2FP.F16.F32.PACK_AB R0, RZ, R0 ;  /* 0x00000000ff00723e */ /* 0x000fc800000000ff */
[----:B------:R-:W-:-:S07]  /*1160*/  PRMT R23, R0, 0x7610, R23 ;  /* 0x0000761000177816 */ /* 0x000fce0000000017 */
.L_x_1085:
[----:B------:R-:W2:Y:S02]  /*1170*/  S2R R24, SR_TID.X ;  /* 0x0000000000187919 */ /* 0x000ea40000002100 */
[----:B--2---:R-:W-:-:S07]  /*1180*/  VIADD R24, R24, 0x80 ;  /* 0x0000008018187836 */ /* 0x004fce0000000000 */
.L_x_1079:
[----:B------:R-:W-:Y:S05]  /*1190*/  BSYNC B6 ;  /* 0x0000000000067941 */ /* 0x000fea0003800000 */
.L_x_1078:
[----:B------:R-:W-:Y:S01]  /*11a0*/  ISETP.GE.AND P0, PT, R24, R16, PT ;  /* 0x000000101800720c */ /* 0x000fe20003f06270 */
[----:B------:R-:W-:-:S12]  /*11b0*/  BSSY B6, `(.L_x_1113) ;  /* 0x000010e000067945 */ /* 0x000fd80003800000 */
[----:B------:R-:W-:Y:S05]  /*11c0*/  @P0 BRA `(.L_x_1114) ;  /* 0x0000001000300947 */ /* 0x000fea0003800000 */
[----:B01----:R-:W0:Y:S01]  /*11d0*/  LDC.64 R2, c[0x0][0x220] ;  /* 0x00008800ff027b82 */ /* 0x003e220000000a00 */
        /* <DEDUP_REMOVED lines=22> */
.L_x_1118:
[----:B------:R-:W2:Y:S02]  /*1340*/  LDG.E.U8 R2, desc[UR36][R2.64] ;  /* 0x0000002402027981 */ /* 0x000ea4000c1e1100 */
[----:B--2---:R-:W-:-:S04]  /*1350*/  I2FP.F32.U32 R0, R2 ;  /* 0x0000000200007245 */ /* 0x004fc80000201000 */
[----:B------:R-:W-:-:S04]  /*1360*/  F2FP.F16.F32.PACK_AB R0, RZ, R0 ;  /* 0x00000000ff00723e */ /* 0x000fc800000000ff */
[----:B------:R-:W-:Y:S01]  /*1370*/  PRMT R22, R0, 0x7610, R22 ;  /* 0x0000761000167816 */ /* 0x000fe20000000016 */
[----:B------:R-:W-:Y:S06]  /*1380*/  BRA `(.L_x_1120) ;  /* 0x0000000c00bc7947 */ /* 0x000fec0003800000 */
.L_x_1117:
        /* <DEDUP_REMOVED lines=11> */
.L_x_1122:
[----:B------:R-:W2:Y:S02]  /*1440*/  LDG.E R2, desc[UR36][R2.64] ;  /* 0x0000002402027981 */ /* 0x000ea4000c1e1900 */
[----:B--2---:R-:W-:-:S04]  /*1450*/  I2FP.F32.S32 R0, R2 ;  /* 0x0000000200007245 */ /* 0x004fc80000201400 */
[----:B------:R-:W-:-:S04]  /*1460*/  F2FP.F16.F32.PACK_AB R0, RZ, R0 ;  /* 0x00000000ff00723e */ /* 0x000fc800000000ff */
[----:B------:R-:W-:Y:S01]  /*1470*/  PRMT R22, R0, 0x7610, R22 ;  /* 0x0000761000167816 */ /* 0x000fe20000000016 */
[----:B------:R-:W-:Y:S06]  /*1480*/  BRA `(.L_x_1120) ;  /* 0x0000000c007c7947 */ /* 0x000fec0003800000 */
.L_x_1121:
[----:B------:R-:W2:Y:S02]  /*1490*/  LDG.E.U16 R2, desc[UR36][R2.64] ;  /* 0x0000002402027981 */ /* 0x000ea4000c1e1500 */
[----:B--2---:R-:W0:Y:S02]  /*14a0*/  I2F.S16 R0, R2 ;  /* 0x0000000200007306 */ /* 0x004e240000101400 */
[----:B0-----:R-:W-:-:S04]  /*14b0*/  F2FP.F16.F32.PACK_AB R0, RZ, R0 ;  /* 0x00000000ff00723e */ /* 0x001fc800000000ff */
[----:B------:R-:W-:Y:S01]  /*14c0*/  PRMT R22, R0, 0x7610, R22 ;  /* 0x0000761000167816 */ /* 0x000fe20000000016 */
[----:B------:R-:W-:Y:S06]  /*14d0*/  BRA `(.L_x_1120) ;  /* 0x0000000c00687947 */ /* 0x000fec0003800000 */
.L_x_1116:
        /* <DEDUP_REMOVED lines=9> */
.L_x_1124:
[----:B------:R0:W5:Y:S01]  /*1570*/  LDG.E.U16 R22, desc[UR36][R2.64] ;  /* 0x0000002402167981 */ /* 0x000162000c1e1500 */
[----:B------:R-:W-:Y:S05]  /*1580*/  BRA `(.L_x_1120) ;  /* 0x0000000c003c7947 */ /* 0x000fea0003800000 */
.L_x_1123:
        /* <DEDUP_REMOVED lines=9> */
.L_x_1126:
[----:B------:R1:W5:Y:S01]  /*1620*/  LDG.E.U16 R22, desc[UR36][R2.64] ;  /* 0x0000002402167981 */ /* 0x000362000c1e1500 */
[----:B------:R-:W-:Y:S05]  /*1630*/  BRA `(.L_x_1120) ;  /* 0x0000000c00107947 */ /* 0x000fea0003800000 */
.L_x_1125:
        /* <DEDUP_REMOVED lines=9> */
.L_x_1115:
        /* <DEDUP_REMOVED lines=14> */
.L_x_1129:
        /* <DEDUP_REMOVED lines=9> */
.L_x_1128:
        /* <DEDUP_REMOVED lines=28> */
.L_x_1131:
        /* <DEDUP_REMOVED lines=15> */
.L_x_1130:
[----:B------:R-:W2:Y:S02]  /*1af0*/  LDG.E.U16 R0, desc[UR36][R2.64] ;  /* 0x0000002402007981 */ /* 0x000ea4000c1e1500 */
[----:B--2---:R-:W-:-:S05]  /*1b00*/  IMAD.U32 R0, R0, 0x10000, RZ ;  /* 0x0001000000007824 */ /* 0x004fca00078e00ff */
[----:B------:R-:W-:-:S04]  /*1b10*/  F2FP.F16.F32.PACK_AB R0, RZ, R0 ;  /* 0x00000000ff00723e */ /* 0x000fc800000000ff */
[----:B------:R-:W-:Y:S01]  /*1b20*/  PRMT R22, R0, 0x7610, R22 ;  /* 0x0000761000167816 */ /* 0x000fe20000000016 */
[----:B------:R-:W-:Y:S06]  /*1b30*/  BRA `(.L_x_1120) ;  /* 0x0000000400d07947 */ /* 0x000fec0003800000 */
.L_x_1127:
        /* <DEDUP_REMOVED lines=13> */
.L_x_1134:
        /* <DEDUP_REMOVED lines=21> */
.L_x_1138:
[----:B------:R-:W-:Y:S05]  /*1d60*/  BSYNC B1 ;  /* 0x0000000000017941 */ /* 0x000fea0003800000 */
.L_x_1137:
[----:B------:R-:W-:Y:S01]  /*1d70*/  LEA R3, R0, 0x3b800000, 0x17 ;  /* 0x3b80000000037811 */ /* 0x000fe200078eb8ff */
[----:B------:R-:W-:-:S05]  /*1d80*/  IMAD.SHL.U32 R0, R2, 0x100000, RZ ;  /* 0x0010000002007824 */ /* 0x000fca00078e00ff */
[----:B------:R-:W-:-:S07]  /*1d90*/  LOP3.LUT R0, R3, R0, R4, 0xfe, !PT ;  /* 0x0000000003007212 */ /* 0x000fce00078efe04 */
.L_x_1136:
[----:B------:R-:W-:Y:S05]  /*1da0*/  BSYNC B0 ;  /* 0x0000000000007941 */ /* 0x000fea0003800000 */
.L_x_1135:
[----:B------:R-:W-:-:S04]  /*1db0*/  F2FP.F16.F32.PACK_AB R0, RZ, R0 ;  /* 0x00000000ff00723e */ /* 0x000fc800000000ff */
[----:B------:R-:W-:Y:S01]  /*1dc0*/  PRMT R22, R0, 0x7610, R22 ;  /* 0x0000761000167816 */ /* 0x000fe20000000016 */
[----:B------:R-:W-:Y:S06]  /*1dd0*/  BRA `(.L_x_1120) ;  /* 0x0000000400287947 */ /* 0x000fec0003800000 */
.L_x_1133:
        /* <DEDUP_REMOVED lines=21> */
.L_x_1142:
[----:B------:R-:W-:Y:S05]  /*1f30*/  BSYNC B1 ;  /* 0x0000000000017941 */ /* 0x000fea0003800000 */
.L_x_1141:
[----:B------:R-:W-:Y:S01]  /*1f40*/  LEA R3, R0, 0x37800000, 0x17 ;  /* 0x3780000000037811 */ /* 0x000fe200078eb8ff */
[----:B------:R-:W-:-:S05]  /*1f50*/  IMAD.SHL.U32 R0, R2, 0x200000, RZ ;  /* 0x0020000002007824 */ /* 0x000fca00078e00ff */
[----:B------:R-:W-:-:S07]  /*1f60*/  LOP3.LUT R0, R3, R0, R4, 0xfe, !PT ;  /* 0x0000000003007212 */ /* 0x000fce00078efe04 */
.L_x_1140:
[----:B------:R-:W-:Y:S05]  /*1f70*/  BSYNC B0 ;  /* 0x0000000000007941 */ /* 0x000fea0003800000 */
.L_x_1139:
[----:B------:R-:W-:-:S04]  /*1f80*/  F2FP.F16.F32.PACK_AB R0, RZ, R0 ;  /* 0x00000000ff00723e */ /* 0x000fc800000000ff */
[----:B------:R-:W-:Y:S01]  /*1f90*/  PRMT R22, R0, 0x7610, R22 ;  /* 0x0000761000167816 */ /* 0x000fe20000000016 */
[----:B------:R-:W-:Y:S06]  /*1fa0*/  BRA `(.L_x_1120) ;  /* 0x0000000000b47947 */ /* 0x000fec0003800000 */
.L_x_1132:
        /* <DEDUP_REMOVED lines=14> */
.L_x_1146:
[----:B------:R-:W-:Y:S05]  /*2090*/  BSYNC B0 ;  /* 0x0000000000007941 */ /* 0x000fea0003800000 */
.L_x_1145:
[----:B------:R-:W-:-:S04]  /*20a0*/  F2FP.F16.F32.PACK_AB R0, RZ, R0 ;  /* 0x00000000ff00723e */ /* 0x000fc800000000ff */
[----:B------:R-:W-:Y:S01]  /*20b0*/  PRMT R22, R0, 0x7610, R22 ;  /* 0x0000761000167816 */ /* 0x000fe20000000016 */
[----:B------:R-:W-:Y:S06]  /*20c0*/  BRA `(.L_x_1120) ;  /* 0x00000000006c7947 */ /* 0x000fec0003800000 */
.L_x_1119:
        /* <DEDUP_REMOVED lines=16> */
.L_x_1147:
[----:B------:R-:W-:Y:S01]  /*21d0*/  PRMT R22, RZ, 0x7610, R22 ;  /* 0x00007610ff167816 */ /* 0x000fe20000000016 */
[----:B------:R-:W-:Y:S06]  /*21e0*/  BRA `(.L_x_1120) ;  /* 0x0000000000247947 */ /* 0x000fec0003800000 */
.L_x_1144:
[----:B------:R-:W2:Y:S02]  /*21f0*/  LDG.E.64 R2, desc[UR36][R2.64] ;  /* 0x0000002402027981 */ /* 0x000ea4000c1e1b00 */
[----:B--2---:R-:W0:Y:S02]  /*2200*/  I2F.U64 R0, R2 ;  /* 0x0000000200007312 */ /* 0x004e240000301000 */
[----:B0-----:R-:W-:-:S04]  /*2210*/  F2FP.F16.F32.PACK_AB R0, RZ, R0 ;  /* 0x00000000ff00723e */ /* 0x001fc800000000ff */
[----:B------:R-:W-:Y:S01]  /*2220*/  PRMT R22, R0, 0x7610, R22 ;  /* 0x0000761000167816 */ /* 0x000fe20000000016 */
[----:B------:R-:W-:Y:S06]  /*2230*/  BRA `(.L_x_1120) ;  /* 0x0000000000107947 */ /* 0x000fec0003800000 */
.L_x_1143:
[----:B------:R-:W2:Y:S02]  /*2240*/  LDG.E R2, desc[UR36][R2.64] ;  /* 0x0000002402027981 */ /* 0x000ea4000c1e1900 */
[----:B--2---:R-:W-:-:S04]  /*2250*/  I2FP.F32.U32 R0, R2 ;  /* 0x0000000200007245 */ /* 0x004fc80000201000 */
[----:B------:R-:W-:-:S04]  /*2260*/  F2FP.F16.F32.PACK_AB R0, RZ, R0 ;  /* 0x00000000ff00723e */ /* 0x000fc800000000ff */
[----:B------:R-:W-:-:S07]  /*2270*/  PRMT R22, R0, 0x7610, R22 ;  /* 0x0000761000167816 */ /* 0x000fce0000000016 */
.L_x_1120:
[----:B------:R-:W-:-:S07]  /*2280*/  VIADD R24, R24, 0x80 ;  /* 0x0000008018187836 */ /* 0x000fce0000000000 */
.L_x_1114:
[----:B------:R-:W-:Y:S05]  /*2290*/  BSYNC B6 ;  /* 0x0000000000067941 */ /* 0x000fea0003800000 */
.L_x_1113:
[----:B------:R-:W-:Y:S01]  /*22a0*/  ISETP.GE.AND P0, PT, R24, R16, PT ;  /* 0x000000101800720c */ /* 0x000fe20003f06270 */
[----:B------:R-:W-:Y:S01]  /*22b0*/  BSSY B6, `(.L_x_1148) ;  /* 0x000010f000067945 */ /* 0x000fe20003800000 */
[----:B------:R-:W-:Y:S02]  /*22c0*/  PRMT R18, RZ, 0x7610, R18 ;  /* 0x00007610ff127816 */ /* 0x000fe40000000012 */
[----:B01----:R-:W-:-:S09]  /*22d0*/  PRMT R2, RZ, 0x7610, R2 ;  /* 0x00007610ff027816 */ /* 0x003fd20000000002 */
[----:B------:R-:W-:Y:S05]  /*22e0*/  @P0 BRA `(.L_x_1149) ;  /* 0x00000010002c0947 */ /* 0x000fea0003800000 */
[----:B------:R-:W0:Y:S01]  /*22f0*/  LDC.64 R4, c[0x0][0x220] ;  /* 0x00008800ff047b82 */ /* 0x000e220000000a00 */
        /* <DEDUP_REMOVED lines=22> */
.L_x_1153:
[----:B------:R-:W2:Y:S02]  /*2460*/  LDG.E.U8 R4, desc[UR36][R4.64] ;  /* 0x0000002404047981 */ /* 0x000ea4000c1e1100 */
[----:B--2---:R-:W-:-:S04]  /*2470*/  I2FP.F32.U32 R0, R4 ;  /* 0x0000000400007245 */ /* 0x004fc80000201000 */
[----:B------:R-:W-:-:S04]  /*2480*/  F2FP.F16.F32.PACK_AB R0, RZ, R0 ;  /* 0x00000000ff00723e */ /* 0x000fc800000000ff */
[----:B------:R-:W-:Y:S01]  /*2490*/  PRMT R2, R0, 0x7610, R2 ;  /* 0x0000761000027816 */ /* 0x000fe20000000002 */
[----:B------:R-:W-:Y:S06]  /*24a0*/  BRA `(.L_x_1155) ;  /* 0x0000000c00b87947 */ /* 0x000fec0003800000 */
.L_x_1152:
        /* <DEDUP_REMOVED lines=11> */
.L_x_1157:
[----:B------:R-:W2:Y:S02]  /*2560*/  LDG.E R4, desc[UR36][R4.64] ;  /* 0x0000002404047981 */ /* 0x000ea4000c1e1900 */
[----:B--2---:R-:W-:-:S04]  /*2570*/  I2FP.F32.S32 R0, R4 ;  /* 0x0000000400007245 */ /* 0x004fc80000201400 */
[----:B------:R-:W-:-:S04]  /*2580*/  F2FP.F16.F32.PACK_AB R0, RZ, R0 ;  /* 0x00000000ff00723e */ /* 0x000fc800000000ff */
[----:B------:R-:W-:Y:S01]  /*2590*/  PRMT R2, R0, 0x7610, R2 ;  /* 0x0000761000027816 */ /* 0x000fe20000000002 */
[----:B------:R-:W-:Y:S06]  /*25a0*/  BRA `(.L_x_1155) ;  /* 0x0000000c00787947 */ /* 0x000fec0003800000 */
.L_x_1156:
[----:B------:R-:W2:Y:S02]  /*25b0*/  LDG.E.U16 R4, desc[UR36][R4.64] ;  /* 0x0000002404047981 */ /* 0x000ea4000c1e1500 */
[----:B--2---:R-:W0:Y:S02]  /*25c0*/  I2F.S16 R0, R4 ;  /* 0x0000000400007306 */ /* 0x004e240000101400 */
[----:B0-----:R-:W-:-:S04]  /*25d0*/  F2FP.F16.F32.PACK_AB R0, RZ, R0 ;  /* 0x00000000ff00723e */ /* 0x001fc800000000ff */
[----:B------:R-:W-:Y:S01]  /*25e0*/  PRMT R2, R0, 0x7610, R2 ;  /* 0x0000761000027816 */ /* 0x000fe20000000002 */
[----:B------:R-:W-:Y:S06]  /*25f0*/  BRA `(.L_x_1155) ;  /* 0x0000000c00647947 */ /* 0x000fec0003800000 */
.L_x_1151:
        /* <DEDUP_REMOVED lines=9> */
.L_x_1159:
[----:B------:R0:W5:Y:S01]  /*2690*/  LDG.E.U16 R2, desc[UR36][R4.64] ;  /* 0x0000002404027981 */ /* 0x000162000c1e1500 */
[----:B------:R-:W-:Y:S05]  /*26a0*/  BRA `(.L_x_1155) ;  /* 0x0000000c00387947 */ /* 0x000fea0003800000 */
.L_x_1158:
        /* <DEDUP_REMOVED lines=9> */
.L_x_1161:
[----:B------:R1:W5:Y:S01]  /*2740*/  LDG.E.U16 R2, desc[UR36][R4.64] ;  /* 0x0000002404027981 */ /* 0x000362000c1e1500 */
[----:B------:R-:W-:Y:S05]  /*2750*/  BRA `(.L_x_1155) ;  /* 0x0000000c000c7947 */ /* 0x000fea0003800000 */
.L_x_1160:
        /* <DEDUP_REMOVED lines=9> */
.L_x_1150:
        /* <DEDUP_REMOVED lines=14> */
.L_x_1164:
        /* <DEDUP_REMOVED lines=9> */
.L_x_1163:
        /* <DEDUP_REMOVED lines=11> */
[----:B------:R-:W-:-:S05]  /*2a10*/  VIADD R6, R2, 0x1000000 ;  /* 0x0100000002067836 */ /* 0x000fca0000000000 */
[----:B------:R-:W-:Y:S02]  /*2a20*/  SHF.R.S32.HI R6, RZ, 0x8, R6 ;  /* 0x00000008ff067819 */ /* 0x000fe40000011406 */
[----:B0-----:R-:W-:-:S04]  /*2a30*/  IADD3 R3, -R3, 0x1f, RZ ;  /* 0x0000001f03037810 */ /* 0x001fc80007ffe1ff */
[C---:B------:R-:W-:Y:S01]  /*2a40*/  ISETP.GT.U32.AND P0, PT, R3.reuse, 0x4, PT ;  /* 0x000000040300780c */ /* 0x040fe20003f04070 */
[----:B------:R-:W-:-:S05]  /*2a50*/  VIADD R3, R3, 0xfffffffc ;  /* 0xfffffffc03037836 */ /* 0x000fca0000000000 */
[----:B------:R-:W-:-:S04]  /*2a60*/  SEL R3, R3, RZ, P0 ;  /* 0x000000ff03037207 */ /* 0x000fc80000000000 */
[C---:B------:R-:W-:Y:S01]  /*2a70*/  SHF.L.U32 R4, R2.reuse, R3, RZ ;  /* 0x0000000302047219 */ /* 0x040fe200000006ff */
[----:B------:R-:W-:Y:S02]  /*2a80*/  IMAD R7, R3, R8, 0x3c000000 ;  /* 0x3c00000003077424 */ /* 0x000fe400078e0208 */
[----:B------:R-:W-:-:S03]  /*2a90*/  VIADD R3, R2, 0xffffffff ;  /* 0xffffffff02037836 */ /* 0x000fc60000000000 */
[----:B------:R-:W-:Y:S02]  /*2aa0*/  LEA.HI R7, R4, R7, RZ, 0x1c ;  /* 0x0000000704077211 */ /* 0x000fe400078fe0ff */
[----:B------:R-:W-:Y:S02]  /*2ab0*/  SHF.R.S32.HI R3, RZ, 0x1f, R3 ;  /* 0x0000001fff037819 */ /* 0x000fe40000011403 */
[----:B------:R-:W-:-:S04]  /*2ac0*/  LOP3.LUT R6, R7, 0x7f800000, R6, 0xf8, !PT ;  /* 0x7f80000007067812 */ /* 0x000fc800078ef806 */
[----:B------:R-:W-:-:S04]  /*2ad0*/  LOP3.LUT R3, R6, R3, RZ, 0x30, !PT ;  /* 0x0000000306037212 */ /* 0x000fc800078e30ff */
[----:B------:R-:W-:-:S04]  /*2ae0*/  LOP3.LUT R3, R3, 0x80000000, R0, 0xf8, !PT ;  /* 0x8000000003037812 */ /* 0x000fc800078ef800 */
[----:B------:R-:W-:-:S04]  /*2af0*/  F2FP.F16.F32.PACK_AB R3, RZ, R3 ;  /* 0x00000003ff03723e */ /* 0x000fc800000000ff */
[----:B------:R-:W-:Y:S01]  /*2b00*/  PRMT R2, R3, 0x7610, R2 ;  /* 0x0000761003027816 */ /* 0x000fe20000000002 */
[----:B------:R-:W-:Y:S06]  /*2b10*/  BRA `(.L_x_1155) ;  /* 0x00000008001c7947 */ /* 0x000fec0003800000 */
.L_x_1166:
[----:B------:R-:W2:Y:S02]  /*2b20*/  LDG.E.U8 R3, desc[UR36][R4.64] ;  /* 0x0000002404037981 */ /* 0x000ea4000c1e1100 */
[----:B--2---:R-:W-:-:S05]  /*2b30*/  IMAD.SHL.U32 R0, R3, 0x2000000, RZ ;  /* 0x0200000003007824 */ /* 0x004fca00078e00ff */
[----:B------:R-:W-:-:S13]  /*2b40*/  ISETP.GE.U32.AND P0, PT, R0, 0x8000000, PT ;  /* 0x080000000000780c */ /* 0x000fda0003f06070 */
[C---:B------:R-:W-:Y:S02]  /*2b50*/  @!P0 IMAD.SHL.U32 R0, R3.reuse, 0x100, RZ ;  /* 0x0000010003008824 */ /* 0x040fe400078e00ff */
[C---:B------:R-:W-:Y:S02]  /*2b60*/  @P0 IMAD.SHL.U32 R2, R3.reuse, 0x200000, RZ ;  /* 0x0020000003020824 */ /* 0x040fe400078e00ff */
[----:B------:R-:W-:Y:S01]  /*2b70*/  IMAD.SHL.U32 R3, R3, 0x1000000, RZ ;  /* 0x0100000003037824 */ /* 0x000fe200078e00ff */
[----:B------:R-:W-:Y:S02]  /*2b80*/  @!P0 LOP3.LUT R0, R0, 0x7f00, RZ, 0xc0, !PT ;  /* 0x00007f0000008812 */ /* 0x000fe400078ec0ff */
[----:B------:R-:W-:Y:S02]  /*2b90*/  @P0 LOP3.LUT R2, R2, 0x70000000, RZ, 0xfc, !PT ;  /* 0x7000000002020812 */ /* 0x000fe400078efcff */
[----:B------:R-:W-:-:S03]  /*2ba0*/  @!P0 LOP3.LUT R0, R0, 0x3f000000, RZ, 0xfc, !PT ;  /* 0x3f00000000008812 */ /* 0x000fc600078efcff */
[----:B------:R-:W-:Y:S02]  /*2bb0*/  @P0 FMUL.FTZ R2, R2, 1.9259299443872358531e-34 ;  /* 0x0780000002020820 */ /* 0x000fe40000410000 */
[----:B------:R-:W-:-:S05]  /*2bc0*/  @!P0 FADD.FTZ R2, R0, -0.5 ;  /* 0xbf00000000028421 */ /* 0x000fca0000010000 */
[----:B------:R-:W-:-:S04]  /*2bd0*/  LOP3.LUT R2, R2, 0x80000000, R3, 0xf8, !PT ;  /* 0x8000000002027812 */ /* 0x000fc800078ef803 */
[----:B------:R-:W-:Y:S01]  /*2be0*/  F2FP.F16.F32.PACK_AB R2, RZ, R2 ;  /* 0x00000002ff02723e */ /* 0x000fe200000000ff */
[----:B------:R-:W-:Y:S06]  /*2bf0*/  BRA `(.L_x_1155) ;  /* 0x0000000400e47947 */ /* 0x000fec0003800000 */
.L_x_1165:
[----:B------:R-:W2:Y:S02]  /*2c00*/  LDG.E.U16 R0, desc[UR36][R4.64] ;  /* 0x0000002404007981 */ /* 0x000ea4000c1e1500 */
[----:B--2---:R-:W-:-:S05]  /*2c10*/  IMAD.U32 R0, R0, 0x10000, RZ ;  /* 0x0001000000007824 */ /* 0x004fca00078e00ff */
[----:B------:R-:W-:-:S04]  /*2c20*/  F2FP.F16.F32.PACK_AB R0, RZ, R0 ;  /* 0x00000000ff00723e */ /* 0x000fc800000000ff */
[----:B------:R-:W-:Y:S01]  /*2c30*/  PRMT R2, R0, 0x7610, R2 ;  /* 0x0000761000027816 */ /* 0x000fe20000000002 */
[----:B------:R-:W-:Y:S06]  /*2c40*/  BRA `(.L_x_1155) ;  /* 0x0000000400d07947 */ /* 0x000fec0003800000 */
.L_x_1162:
        /* <DEDUP_REMOVED lines=13> */
.L_x_1169:
        /* <DEDUP_REMOVED lines=21> */
.L_x_1173:
[----:B------:R-:W-:Y:S05]  /*2e70*/  BSYNC B1 ;  /* 0x0000000000017941 */ /* 0x000fea0003800000 */
.L_x_1172:
[----:B------:R-:W-:Y:S01]  /*2e80*/  LEA R3, R0, 0x3b800000, 0x17 ;  /* 0x3b80000000037811 */ /* 0x000fe200078eb8ff */
[----:B------:R-:W-:-:S05]  /*2e90*/  IMAD.SHL.U32 R0, R2, 0x100000, RZ ;  /* 0x0010000002007824 */ /* 0x000fca00078e00ff */
[----:B------:R-:W-:-:S07]  /*2ea0*/  LOP3.LUT R0, R3, R0, R4, 0xfe, !PT ;  /* 0x0000000003007212 */ /* 0x000fce00078efe04 */
.L_x_1171:
[----:B------:R-:W-:Y:S05]  /*2eb0*/  BSYNC B0 ;  /* 0x0000000000007941 */ /* 0x000fea0003800000 */
.L_x_1170:
[----:B------:R-:W-:-:S04]  /*2ec0*/  F2FP.F16.F32.PACK_AB R0, RZ, R0 ;  /* 0x00000000ff00723e */ /* 0x000fc800000000ff */
[----:B------:R-:W-:Y:S01]  /*2ed0*/  PRMT R2, R0, 0x7610, R2 ;  /* 0x0000761000027816 */ /* 0x000fe20000000002 */
[----:B------:R-:W-:Y:S06]  /*2ee0*/  BRA `(.L_x_1155) ;  /* 0x0000000400287947 */ /* 0x000fec0003800000 */
.L_x_1168:
        /* <DEDUP_REMOVED lines=21> */
.L_x_1177:
[----:B------:R-:W-:Y:S05]  /*3040*/  BSYNC B1 ;  /* 0x0000000000017941 */ /* 0x000fea0003800000 */
.L_x_1176:
[----:B------:R-:W-:Y:S01]  /*3050*/  LEA R3, R0, 0x37800000, 0x17 ;  /* 0x3780000000037811 */ /* 0x000fe200078eb8ff */
[----:B------:R-:W-:-:S05]  /*3060*/  IMAD.SHL.U32 R0, R2, 0x200000, RZ ;  /* 0x0020000002007824 */ /* 0x000fca00078e00ff */
[----:B------:R-:W-:-:S07]  /*3070*/  LOP3.LUT R0, R3, R0, R4, 0xfe, !PT ;  /* 0x0000000003007212 */ /* 0x000fce00078efe04 */
.L_x_1175:
[----:B------:R-:W-:Y:S05]  /*3080*/  BSYNC B0 ;  /* 0x0000000000007941 */ /* 0x000fea0003800000 */
.L_x_1174:
[----:B------:R-:W-:-:S04]  /*3090*/  F2FP.F16.F32.PACK_AB R0, RZ, R0 ;  /* 0x00000000ff00723e */ /* 0x000fc800000000ff */
[----:B------:R-:W-:Y:S01]  /*30a0*/  PRMT R2, R0, 0x7610, R2 ;  /* 0x0000761000027816 */ /* 0x000fe20000000002 */
[----:B------:R-:W-:Y:S06]  /*30b0*/  BRA `(.L_x_1155) ;  /* 0x0000000000b47947 */ /* 0x000fec0003800000 */
.L_x_1167:
        /* <DEDUP_REMOVED lines=14> */
.L_x_1181:
[----:B------:R-:W-:Y:S05]  /*31a0*/  BSYNC B0 ;  /* 0x0000000000007941 */ /* 0x000fea0003800000 */
.L_x_1180:
[----:B------:R-:W-:-:S04]  /*31b0*/  F2FP.F16.F32.PACK_AB R0, RZ, R0 ;  /* 0x00000000ff00723e */ /* 0x000fc800000000ff */
[----:B------:R-:W-:Y:S01]  /*31c0*/  PRMT R2, R0, 0x7610, R2 ;  /* 0x0000761000027816 */ /* 0x000fe20000000002 */
[----:B------:R-:W-:Y:S06]  /*31d0*/  BRA `(.L_x_1155) ;  /* 0x00000000006c7947 */ /* 0x000fec0003800000 */
.L_x_1154:
        /* <DEDUP_REMOVED lines=16> */
.L_x_1182:
[----:B------:R-:W-:Y:S01]  /*32e0*/  PRMT R2, RZ, 0x7610, R2 ;  /* 0x00007610ff027816 */ /* 0x000fe20000000002 */
[----:B------:R-:W-:Y:S06]  /*32f0*/  BRA `(.L_x_1155) ;  /* 0x0000000000247947 */ /* 0x000fec0003800000 */
.L_x_1179:
[----:B------:R-:W2:Y:S02]  /*3300*/  LDG.E.64 R4, desc[UR36][R4.64] ;  /* 0x0000002404047981 */ /* 0x000ea4000c1e1b00 */
[----:B--2---:R-:W0:Y:S02]  /*3310*/  I2F.U64 R0, R4 ;  /* 0x0000000400007312 */ /* 0x004e240000301000 */
[----:B0-----:R-:W-:-:S04]  /*3320*/  F2FP.F16.F32.PACK_AB R0, RZ, R0 ;  /* 0x00000000ff00723e */ /* 0x001fc800000000ff */
[----:B------:R-:W-:Y:S01]  /*3330*/  PRMT R2, R0, 0x7610, R2 ;  /* 0x0000761000027816 */ /* 0x000fe20000000002 */
[----:B------:R-:W-:Y:S06]  /*3340*/  BRA `(.L_x_1155) ;  /* 0x0000000000107947 */ /* 0x000fec0003800000 */
.L_x_1178:
[----:B------:R-:W2:Y:S02]  /*3350*/  LDG.E R4, desc[UR36][R4.64] ;  /* 0x0000002404047981 */ /* 0x000ea4000c1e1900 */
[----:B--2---:R-:W-:-:S04]  /*3360*/  I2FP.F32.U32 R0, R4 ;  /* 0x0000000400007245 */ /* 0x004fc80000201000 */
[----:B------:R-:W-:-:S04]  /*3370*/  F2FP.F16.F32.PACK_AB R0, RZ, R0 ;  /* 0x00000000ff00723e */ /* 0x000fc800000000ff */
[----:B------:R-:W-:-:S07]  /*3380*/  PRMT R2, R0, 0x7610, R2 ;  /* 0x0000761000027816 */ /* 0x000fce0000000002 */
.L_x_1155:
[----:B------:R-:W-:-:S07]  /*3390*/  VIADD R24, R24, 0x80 ;  /* 0x0000008018187836 */ /* 0x000fce0000000000 */
.L_x_1149:
[----:B------:R-:W-:Y:S05]  /*33a0*/  BSYNC B6 ;  /* 0x0000000000067941 */ /* 0x000fea0003800000 */
.L_x_1148:
[----:B------:R-:W-:Y:S01]  /*33b0*/  ISETP.GE.AND P0, PT, R24, R16, PT ;  /* 0x000000101800720c */ /* 0x000fe20003f06270 */
[----:B------:R-:W-:-:S12]  /*33c0*/  BSSY B6, `(.L_x_1183) ;  /* 0x000010c000067945 */ /* 0x000fd80003800000 */
[----:B------:R-:W-:Y:S05]  /*33d0*/  @P0 BRA `(.L_x_1184) ;  /* 0x0000001000280947 */ /* 0x000fea0003800000 */
[----:B01----:R-:W0:Y:S01]  /*33e0*/  LDC.64 R4, c[0x0][0x220] ;  /* 0x00008800ff047b82 */ /* 0x003e220000000a00 */
        /* <DEDUP_REMOVED lines=21> */
.L_x_1188:
[----:B------:R-:W2:Y:S02]  /*3540*/  LDG.E.U8 R4, desc[UR36][R4.64] ;  /* 0x0000002404047981 */ /* 0x000ea4000c1e1100 */
[----:B--2---:R-:W-:-:S04]  /*3550*/  I2FP.F32.U32 R0, R4 ;  /* 0x0000000400007245 */ /* 0x004fc80000201000 */
[----:B------:R-:W-:-:S04]  /*3560*/  F2FP.F16.F32.PACK_AB R0, RZ, R0 ;  /* 0x00000000ff00723e */ /* 0x000fc800000000ff */
[----:B------:R-:W-:Y:S01]  /*3570*/  PRMT R18, R0, 0x7610, R18 ;  /* 0x0000761000127816 */ /* 0x000fe20000000012 */
[----:B------:R-:W-:Y:S06]  /*3580*/  BRA `(.L_x_1184) ;  /* 0x0000000c00bc7947 */ /* 0x000fec0003800000 */
.L_x_1187:
        /* <DEDUP_REMOVED lines=11> */
.L_x_1191:
[----:B------:R-:W2:Y:S02]  /*3640*/  LDG.E R4, desc[UR36][R4.64] ;  /* 0x0000002404047981 */ /* 0x000ea4000c1e1900 */
[----:B--2---:R-:W-:-:S04]  /*3650*/  I2FP.F32.S32 R0, R4 ;  /* 0x0000000400007245 */ /* 0x004fc80000201400 */
[----:B------:R-:W-:-:S04]  /*3660*/  F2FP.F16.F32.PACK_AB R0, RZ, R0 ;  /* 0x00000000ff00723e */ /* 0x000fc800000000ff */
[----:B------:R-:W-:Y:S01]  /*3670*/  PRMT R18, R0, 0x7610, R18 ;  /* 0x0000761000127816 */ /* 0x000fe20000000012 */
[----:B------:R-:W-:Y:S06]  /*3680*/  BRA `(.L_x_1184) ;  /* 0x0000000c007c7947 */ /* 0x000fec0003800000 */
.L_x_1190:
[----:B------:R-:W2:Y:S02]  /*3690*/  LDG.E.U16 R4, desc[UR36][R4.64] ;  /* 0x0000002404047981 */ /* 0x000ea4000c1e1500 */
[----:B--2---:R-:W0:Y:S02]  /*36a0*/  I2F.S16 R0, R4 ;  /* 0x0000000400007306 */ /* 0x004e240000101400 */
[----:B0-----:R-:W-:-:S04]  /*36b0*/  F2FP.F16.F32.PACK_AB R0, RZ, R0 ;  /* 0x00000000ff00723e */ /* 0x001fc800000000ff */
[----:B------:R-:W-:Y:S01]  /*36c0*/  PRMT R18, R0, 0x7610, R18 ;  /* 0x0000761000127816 */ /* 0x000fe20000000012 */
[----:B------:R-:W-:Y:S06]  /*36d0*/  BRA `(.L_x_1184) ;  /* 0x0000000c00687947 */ /* 0x000fec0003800000 */
.L_x_1186:
        /* <DEDUP_REMOVED lines=9> */
.L_x_1193:
[----:B------:R2:W5:Y:S01]  /*3770*/  LDG.E.U16 R18, desc[UR36][R4.64] ;  /* 0x0000002404127981 */ /* 0x000562000c1e1500 */
[----:B------:R-:W-:Y:S05]  /*3780*/  BRA `(.L_x_1184) ;  /* 0x0000000c003c7947 */ /* 0x000fea0003800000 */
.L_x_1192:
        /* <DEDUP_REMOVED lines=9> */
.L_x_1195:
[----:B------:R3:W5:Y:S01]  /*3820*/  LDG.E.U16 R18, desc[UR36][R4.64] ;  /* 0x0000002404127981 */ /* 0x000762000c1e1500 */
[----:B------:R-:W-:Y:S05]  /*3830*/  BRA `(.L_x_1184) ;  /* 0x0000000c00107947 */ /* 0x000fea0003800000 */
.L_x_1194:
        /* <DEDUP_REMOVED lines=9> */
.L_x_1185:
        /* <DEDUP_REMOVED lines=14> */
.L_x_1198:
        /* <DEDUP_REMOVED lines=9> */
.L_x_1197:
        /* <DEDUP_REMOVED lines=28> */
.L_x_1200:
        /* <DEDUP_REMOVED lines=12> */
[----:B------:R-:W-:-:S04]  /*3cc0*/  F2FP.F16.F32.PACK_AB R0, RZ, R0 ;  /* 0x00000000ff00723e */ /* 0x000fc800000000ff */
[----:B------:R-:W-:Y:S01]  /*3cd0*/  PRMT R18, R0, 0x7610, R18 ;  /* 0x0000761000127816 */ /* 0x000fe20000000012 */
[----:B------:R-:W-:Y:S06]  /*3ce0*/  BRA `(.L_x_1184) ;  /* 0x0000000400e47947 */ /* 0x000fec0003800000 */
.L_x_1199:
[----:B------:R-:W2:Y:S02]  /*3cf0*/  LDG.E.U16 R0, desc[UR36][R4.64] ;  /* 0x0000002404007981 */ /* 0x000ea4000c1e1500 */
[----:B--2---:R-:W-:-:S05]  /*3d00*/  IMAD.U32 R0, R0, 0x10000, RZ ;  /* 0x0001000000007824 */ /* 0x004fca00078e00ff */
[----:B------:R-:W-:-:S04]  /*3d10*/  F2FP.F16.F32.PACK_AB R0, RZ, R0 ;  /* 0x00000000ff00723e */ /* 0x000fc800000000ff */
[----:B------:R-:W-:Y:S01]  /*3d20*/  PRMT R18, R0, 0x7610, R18 ;  /* 0x0000761000127816 */ /* 0x000fe20000000012 */
[----:B------:R-:W-:Y:S06]  /*3d30*/  BRA `(.L_x_1184) ;  /* 0x0000000400d07947 */ /* 0x000fec0003800000 */
.L_x_1196:
        /* <DEDUP_REMOVED lines=13> */
.L_x_1203:
        /* <DEDUP_REMOVED lines=21> */
.L_x_1207:
[----:B------:R-:W-:Y:S05]  /*3f60*/  BSYNC B1 ;  /* 0x0000000000017941 */ /* 0x000fea0003800000 */
.L_x_1206:
[----:B------:R-:W-:Y:S01]  /*3f70*/  LEA R5, R0, 0x3b800000, 0x17 ;  /* 0x3b80000000057811 */ /* 0x000fe200078eb8ff */
[----:B------:R-:W-:-:S05]  /*3f80*/  IMAD.SHL.U32 R0, R3, 0x100000, RZ ;  /* 0x0010000003007824 */ /* 0x000fca00078e00ff */
[----:B------:R-:W-:-:S07]  /*3f90*/  LOP3.LUT R0, R5, R0, R6, 0xfe, !PT ;  /* 0x0000000005007212 */ /* 0x000fce00078efe06 */
.L_x_1205:
[----:B------:R-:W-:Y:S05]  /*3fa0*/  BSYNC B0 ;  /* 0x0000000000007941 */ /* 0x000fea0003800000 */
.L_x_1204:
[----:B------:R-:W-:-:S04]  /*3fb0*/  F2FP.F16.F32.PACK_AB R0, RZ, R0 ;  /* 0x00000000ff00723e */ /* 0x000fc800000000ff */
[----:B------:R-:W-:Y:S01]  /*3fc0*/  PRMT R18, R0, 0x7610, R18 ;  /* 0x0000761000127816 */ /* 0x000fe20000000012 */
[----:B------:R-:W-:Y:S06]  /*3fd0*/  BRA `(.L_x_1184) ;  /* 0x0000000400287947 */ /* 0x000fec0003800000 */
.L_x_1202:
        /* <DEDUP_REMOVED lines=21> */
.L_x_1211:
[----:B------:R-:W-:Y:S05]  /*4130*/  BSYNC B1 ;  /* 0x0000000000017941 */ /* 0x000fea0003800000 */
.L_x_1210:
[----:B------:R-:W-:Y:S01]  /*4140*/  LEA R5, R0, 0x37800000, 0x17 ;  /* 0x3780000000057811 */ /* 0x000fe200078eb8ff */
[----:B------:R-:W-:-:S05]  /*4150*/  IMAD.SHL.U32 R0, R3, 0x200000, RZ ;  /* 0x0020000003007824 */ /* 0x000fca00078e00ff */
[----:B------:R-:W-:-:S07]  /*4160*/  LOP3.LUT R0, R5, R0, R6, 0xfe, !PT ;  /* 0x0000000005007212 */ /* 0x000fce00078efe06 */
.L_x_1209:
[----:B------:R-:W-:Y:S05]  /*4170*/  BSYNC B0 ;  /* 0x0000000000007941 */ /* 0x000fea0003800000 */
.L_x_1208:
[----:B------:R-:W-:-:S04]  /*4180*/  F2FP.F16.F32.PACK_AB R0, RZ, R0 ;  /* 0x00000000ff00723e */ /* 0x000fc800000000ff */
[----:B------:R-:W-:Y:S01]  /*4190*/  PRMT R18, R0, 0x7610, R18 ;  /* 0x0000761000127816 */ /* 0x000fe20000000012 */
[----:B------:R-:W-:Y:S06]  /*41a0*/  BRA `(.L_x_1184) ;  /* 0x0000000000b47947 */ /* 0x000fec0003800000 */
.L_x_1201:
        /* <DEDUP_REMOVED lines=14> */
.L_x_1215:
[----:B------:R-:W-:Y:S05]  /*4290*/  BSYNC B0 ;  /* 0x0000000000007941 */ /* 0x000fea0003800000 */
.L_x_1214:
[----:B------:R-:W-:-:S04]  /*42a0*/  F2FP.F16.F32.PACK_AB R0, RZ, R0 ;  /* 0x00000000ff00723e */ /* 0x000fc800000000ff */
[----:B------:R-:W-:Y:S01]  /*42b0*/  PRMT R18, R0, 0x7610, R18 ;  /* 0x0000761000127816 */ /* 0x000fe20000000012 */
[----:B------:R-:W-:Y:S06]  /*42c0*/  BRA `(.L_x_1184) ;  /* 0x00000000006c7947 */ /* 0x000fec0003800000 */
.L_x_1189:
        /* <DEDUP_REMOVED lines=16> */
.L_x_1216:
[----:B------:R-:W-:Y:S01]  /*43d0*/  PRMT R18, RZ, 0x7610, R18 ;  /* 0x00007610ff127816 */ /* 0x000fe20000000012 */
[----:B------:R-:W-:Y:S06]  /*43e0*/  BRA `(.L_x_1184) ;  /* 0x0000000000247947 */ /* 0x000fec0003800000 */
.L_x_1213:
[----:B------:R-:W2:Y:S02]  /*43f0*/  LDG.E.64 R4, desc[UR36][R4.64] ;  /* 0x0000002404047981 */ /* 0x000ea4000c1e1b00 */
[----:B--2---:R-:W0:Y:S02]  /*4400*/  I2F.U64 R0, R4 ;  /* 0x0000000400007312 */ /* 0x004e240000301000 */
[----:B0-----:R-:W-:-:S04]  /*4410*/  F2FP.F16.F32.PACK_AB R0, RZ, R0 ;  /* 0x00000000ff00723e */ /* 0x001fc800000000ff */
[----:B------:R-:W-:Y:S01]  /*4420*/  PRMT R18, R0, 0x7610, R18 ;  /* 0x0000761000127816 */ /* 0x000fe20000000012 */
[----:B------:R-:W-:Y:S06]  /*4430*/  BRA `(.L_x_1184) ;  /* 0x0000000000107947 */ /* 0x000fec0003800000 */
.L_x_1212:
[----:B------:R-:W2:Y:S02]  /*4440*/  LDG.E R4, desc[UR36][R4.64] ;  /* 0x0000002404047981 */ /* 0x000ea4000c1e1900 */
[----:B--2---:R-:W-:-:S04]  /*4450*/  I2FP.F32.U32 R0, R4 ;  /* 0x0000000400007245 */ /* 0x004fc80000201000 */
[----:B------:R-:W-:-:S04]  /*4460*/  F2FP.F16.F32.PACK_AB R0, RZ, R0 ;  /* 0x00000000ff00723e */ /* 0x000fc800000000ff */
[----:B------:R-:W-:-:S07]  /*4470*/  PRMT R18, R0, 0x7610, R18 ;  /* 0x0000761000127816 */ /* 0x000fce0000000012 */
.L_x_1184:
[----:B------:R-:W-:Y:S05]  /*4480*/  BSYNC B6 ;  /* 0x0000000000067941 */ /* 0x000fea0003800000 */
.L_x_1183:
[----:B------:R-:W4:Y:S01]  /*4490*/  S2R R19, SR_TID.X ;  /* 0x0000000000137919 */ /* 0x000f220000002100 */
[----:B------:R-:W-:Y:S01]  /*44a0*/  BSSY B0, `(.L_x_1217) ;  /* 0x0000030000007945 */ /* 0x000fe20003800000 */
[----:B----4-:R-:W-:-:S13]  /*44b0*/  ISETP.GE.AND P0, PT, R19, R16, PT ;  /* 0x000000101300720c */ /* 0x010fda0003f06270 */
[----:B------:R-:W-:Y:S05]  /*44c0*/  @P0 BRA `(.L_x_1218) ;  /* 0x0000000000b40947 */ /* 0x000fea0003800000 */
[----:B-----5:R-:W-:Y:S01]  /*44d0*/  HADD2.F32 R23, -RZ, R23.H0_H0 ;  /* 0x20000017ff177230 */ /* 0x020fe20000004100 */
[----:B------:R-:W-:Y:S01]  /*44e0*/  BSSY B1, `(.L_x_1219) ;  /* 0x0000026000017945 */ /* 0x000fe20003800000 */
[----:B------:R-:W-:-:S03]  /*44f0*/  IMAD.MOV.U32 R7, RZ, RZ, 0x3e800000 ;  /* 0x3e800000ff077424 */ /* 0x000fc600078e00ff */
[C---:B------:R-:W-:Y:S01]  /*4500*/  FFMA.FTZ R3, R23.reuse, R23, 1 ;  /* 0x3f80000017037423 */ /* 0x040fe20000010017 */
[----:B------:R-:W-:-:S03]  /*4510*/  FSETP.GT.FTZ.AND P1, PT, |R23|, 8388608, PT ;  /* 0x4b0000001700780b */ /* 0x000fc60003f34200 */
[----:B------:R-:W0:Y:S02]  /*4520*/  MUFU.RSQ R0, R3 ;  /* 0x0000000300007308 */ /* 0x000e240000001400 */
[----:B0123--:R-:W-:Y:S01]  /*4530*/  FFMA.FTZ R4, R3, R0, 1 ;  /* 0x3f80000003047423 */ /* 0x00ffe20000010000 */
        /* <DEDUP_REMOVED lines=32> */
.L_x_1220:
[----:B------:R-:W-:Y:S05]  /*4740*/  BSYNC B1 ;  /* 0x0000000000017941 */ /* 0x000fea0003800000 */
.L_x_1219:
[----:B------:R-:W-:Y:S01]  /*4750*/  @P1 FADD.FTZ R4, R4, 0.69314718246459960938 ;  /* 0x3f31721804041421 */ /* 0x000fe20000010000 */
[----:B------:R-:W-:-:S04]  /*4760*/  FSETP.GTU.FTZ.AND P1, PT, |R23|, +INF , PT ;  /* 0x7f8000001700780b */ /* 0x000fc80003f3c200 */
[----:B------:R-:W-:-:S04]  /*4770*/  LOP3.LUT R23, R4, 0x80000000, R23, 0xb8, !PT ;  /* 0x8000000004177812 */ /* 0x000fc800078eb817 */
[----:B------:R-:W-:-:S04]  /*4780*/  FSEL R0, R23, R4, !P1 ;  /* 0x0000000417007208 */ /* 0x000fc80004800000 */
[----:B------:R-:W-:-:S07]  /*4790*/  F2FP.F16.F32.PACK_AB R0, RZ, R0 ;  /* 0x00000000ff00723e */ /* 0x000fce00000000ff */
.L_x_1218:
[----:B------:R-:W-:Y:S05]  /*47a0*/  BSYNC B0 ;  /* 0x0000000000007941 */ /* 0x000fea0003800000 */
.L_x_1217:
[----:B-----5:R-:W-:Y:S01]  /*47b0*/  VIADD R23, R19, 0x80 ;  /* 0x0000008013177836 */ /* 0x020fe20000000000 */
[----:B------:R-:W-:Y:S04]  /*47c0*/  BSSY B0, `(.L_x_1221) ;  /* 0x0000030000007945 */ /* 0x000fe80003800000 */
[----:B------:R-:W-:-:S13]  /*47d0*/  ISETP.GE.AND P1, PT, R23, R16, PT ;  /* 0x000000101700720c */ /* 0x000fda0003f26270 */
[----:B------:R-:W-:Y:S05]  /*47e0*/  @P1 BRA `(.L_x_1222) ;  /* 0x0000000000b41947 */ /* 0x000fea0003800000 */
[----:B------:R-:W-:Y:S01]  /*47f0*/  HADD2.F32 R22, -RZ, R22.H0_H0 ;  /* 0x20000016ff167230 */ /* 0x000fe20000004100 */
[----:B------:R-:W-:Y:S01]  /*4800*/  BSSY B1, `(.L_x_1223) ;  /* 0x0000026000017945 */ /* 0x000fe20003800000 */
[----:B------:R-:W-:-:S03]  /*4810*/  IMAD.MOV.U32 R8, RZ, RZ, 0x3e800000 ;  /* 0x3e800000ff087424 */ /* 0x000fc600078e00ff */
[C---:B0123--:R-:W-:Y:S01]  /*4820*/  FFMA.FTZ R4, R22.reuse, R22, 1 ;  /* 0x3f80000016047423 */ /* 0x04ffe20000010016 */
[----:B------:R-:W-:-:S03]  /*4830*/  FSETP.GT.FTZ.AND P1, PT, |R22|, 8388608, PT ;  /* 0x4b0000001600780b */ /* 0x000fc60003f34200 */
        /* <DEDUP_REMOVED lines=34> */
.L_x_1224:
[----:B------:R-:W-:Y:S05]  /*4a60*/  BSYNC B1 ;  /* 0x0000000000017941 */ /* 0x000fea0003800000 */
.L_x_1223:
[----:B------:R-:W-:Y:S01]  /*4a70*/  @P1 FADD.FTZ R5, R5, 0.69314718246459960938 ;  /* 0x3f31721805051421 */ /* 0x000fe20000010000 */
[----:B------:R-:W-:-:S04]  /*4a80*/  FSETP.GTU.FTZ.AND P1, PT, |R22|, +INF , PT ;  /* 0x7f8000001600780b */ /* 0x000fc80003f3c200 */
[----:B------:R-:W-:-:S04]  /*4a90*/  LOP3.LUT R22, R5, 0x80000000, R22, 0xb8, !PT ;  /* 0x8000000005167812 */ /* 0x000fc800078eb816 */
[----:B------:R-:W-:-:S04]  /*4aa0*/  FSEL R25, R22, R5, !P1 ;  /* 0x0000000516197208 */ /* 0x000fc80004800000 */
[----:B------:R-:W-:-:S07]  /*4ab0*/  F2FP.F16.F32.PACK_AB R25, RZ, R25 ;  /* 0x00000019ff19723e */ /* 0x000fce00000000ff */
.L_x_1222:
[----:B------:R-:W-:Y:S05]  /*4ac0*/  BSYNC B0 ;  /* 0x0000000000007941 */ /* 0x000fea0003800000 */
.L_x_1221:
[----:B------:R-:W-:Y:S01]  /*4ad0*/  VIADD R3, R19, 0x100 ;  /* 0x0000010013037836 */ /* 0x000fe20000000000 */
        /* <DEDUP_REMOVED lines=42> */
.L_x_1228:
[----:B------:R-:W-:Y:S05]  /*4d80*/  BSYNC B1 ;  /* 0x0000000000017941 */ /* 0x000fea0003800000 */
.L_x_1227:
[----:B------:R-:W-:Y:S01]  /*4d90*/  @P1 FADD.FTZ R5, R5, 0.69314718246459960938 ;  /* 0x3f31721805051421 */ /* 0x000fe20000010000 */
[----:B------:R-:W-:-:S04]  /*4da0*/  FSETP.GTU.FTZ.AND P1, PT, |R2|, +INF , PT ;  /* 0x7f8000000200780b */ /* 0x000fc80003f3c200 */
[----:B------:R-:W-:-:S04]  /*4db0*/  LOP3.LUT R2, R5, 0x80000000, R2, 0xb8, !PT ;  /* 0x8000000005027812 */ /* 0x000fc800078eb802 */
[----:B------:R-:W-:-:S04]  /*4dc0*/  FSEL R24, R2, R5, !P1 ;  /* 0x0000000502187208 */ /* 0x000fc80004800000 */
[----:B------:R-:W-:-:S07]  /*4dd0*/  F2FP.F16.F32.PACK_AB R24, RZ, R24 ;  /* 0x00000018ff18723e */ /* 0x000fce00000000ff */
.L_x_1226:
[----:B------:R-:W-:Y:S05]  /*4de0*/  BSYNC B0 ;  /* 0x0000000000007941 */ /* 0x000fea0003800000 */
.L_x_1225:
[----:B------:R-:W-:Y:S01]  /*4df0*/  VIADD R3, R19, 0x180 ;  /* 0x0000018013037836 */ /* 0x000fe20000000000 */
[----:B------:R-:W-:Y:S04]  /*4e00*/  BSSY B0, `(.L_x_1229) ;  /* 0x0000030000007945 */ /* 0x000fe80003800000 */
[----:B------:R-:W-:-:S13]  /*4e10*/  ISETP.GE.AND P1, PT, R3, R16, PT ;  /* 0x000000100300720c */ /* 0x000fda0003f26270 */
[----:B------:R-:W-:Y:S05]  /*4e20*/  @P1 BRA `(.L_x_1230) ;  /* 0x0000000000b41947 */ /* 0x000fea0003800000 */
[----:B------:R-:W-:Y:S01]  /*4e30*/  HADD2.F32 R18, -RZ, R18.H0_H0 ;  /* 0x20000012ff127230 */ /* 0x000fe20000004100 */
[----:B------:R-:W-:Y:S01]  /*4e40*/  BSSY B1, `(.L_x_1231) ;  /* 0x0000026000017945 */ /* 0x000fe20003800000 */
[----:B------:R-:W-:-:S03]  /*4e50*/  IMAD.MOV.U32 R7, RZ, RZ, 0x3e800000 ;  /* 0x3e800000ff077424 */ /* 0x000fc600078e00ff */
[C---:B------:R-:W-:Y:S01]  /*4e60*/  FFMA.FTZ R3, R18.reuse, R18, 1 ;  /* 0x3f80000012037423 */ /* 0x040fe20000010012 */
[----:B------:R-:W-:-:S03]  /*4e70*/  FSETP.GT.FTZ.AND P1, PT, |R18|, 8388608, PT ;  /* 0x4b0000001200780b */ /* 0x000fc60003f34200 */
[----:B------:R-:W0:Y:S02]  /*4e80*/  MUFU.RSQ R2, R3 ;  /* 0x0000000300027308 */ /* 0x000e240000001400 */
[----:B0123--:R-:W-:Y:S01]  /*4e90*/  FFMA.FTZ R4, R3, R2, 1 ;  /* 0x3f80000003047423 */ /* 0x00ffe20000010002 */
        /* <DEDUP_REMOVED lines=32> */
.L_x_1232:
[----:B------:R-:W-:Y:S05]  /*50a0*/  BSYNC B1 ;  /* 0x0000000000017941 */ /* 0x000fea0003800000 */
.L_x_1231:
[----:B------:R-:W-:Y:S01]  /*50b0*/  @P1 FADD.FTZ R4, R4, 0.69314718246459960938 ;  /* 0x3f31721804041421 */ /* 0x000fe20000010000 */
[----:B------:R-:W-:-:S04]  /*50c0*/  FSETP.GTU.FTZ.AND P1, PT, |R18|, +INF , PT ;  /* 0x7f8000001200780b */ /* 0x000fc80003f3c200 */
[----:B------:R-:W-:-:S04]  /*50d0*/  LOP3.LUT R18, R4, 0x80000000, R18, 0xb8, !PT ;  /* 0x8000000004127812 */ /* 0x000fc800078eb812 */
[----:B------:R-:W-:-:S04]  /*50e0*/  FSEL R22, R18, R4, !P1 ;  /* 0x0000000412167208 */ /* 0x000fc80004800000 */
[----:B------:R-:W-:-:S07]  /*50f0*/  F2FP.F16.F32.PACK_AB R22, RZ, R22 ;  /* 0x00000016ff16723e */ /* 0x000fce00000000ff */
.L_x_1230:
[----:B------:R-:W-:Y:S05]  /*5100*/  BSYNC B0 ;  /* 0x0000000000007941 */ /* 0x000fea0003800000 */
.L_x_1229:
[----:B------:R-:W4:Y:S01]  /*5110*/  LDC.U8 R18, c[0x0][0x234] ;  /* 0x00008d00ff127b82 */ /* 0x000f220000000000 */
[----:B------:R-:W-:Y:S04]  /*5120*/  BSSY B6, `(.L_x_1233) ;  /* 0x0000112000067945 */ /* 0x000fe80003800000 */
[----:B------:R-:W-:Y:S05]  /*5130*/  @P0 BRA `(.L_x_1234) ;  /* 0x0000001000400947 */ /* 0x000fea0003800000 */
[----:B------:R-:W5:Y:S01]  /*5140*/  LDC.64 R2, c[0x0][0x218] ;  /* 0x00008600ff027b82 */ /* 0x000f620000000a00 */
[----:B01234-:R-:W-:Y:S01]  /*5150*/  PRMT R4, R18, 0x9910, RZ ;  /* 0x0000991012047816 */ /* 0x01ffe200000000ff */
        /* <DEDUP_REMOVED lines=15> */
[----:B------:R-:W-:Y:S02]  /*5250*/  HADD2.F32 R0, -RZ, R0.H0_H0 ;  /* 0x20000000ff007230 */ /* 0x000fe40000004100 */
[----:B------:R-:W-:Y:S02]  /*5260*/  IMAD.MOV.U32 R19, RZ, RZ, R23 ;  /* 0x000000ffff137224 */ /* 0x000fe400078e0017 */
[----:B------:R-:W0:Y:S02]  /*5270*/  F2I.FTZ.TRUNC.NTZ R5, R0 ;  /* 0x0000000000057305 */ /* 0x000e24000021f100 */
[----:B0-----:R0:W-:Y:S01]  /*5280*/  STG.E.U8 desc[UR36][R2.64], R5 ;  /* 0x0000000502007986 */ /* 0x0011e2000c101124 */
[----:B------:R-:W-:Y:S05]  /*5290*/  BRA `(.L_x_1234) ;  /* 0x0000000c00e87947 */ /* 0x000fea0003800000 */
.L_x_1238:
[----:B------:R-:W-:Y:S02]  /*52a0*/  HADD2.F32 R5, -RZ, R0.H0_H0 ;  /* 0x20000000ff057230 */ /* 0x000fe40000004100 */
[----:B------:R-:W-:-:S04]  /*52b0*/  IMAD.MOV.U32 R19, RZ, RZ, R23 ;  /* 0x000000ffff137224 */ /* 0x000fc800078e0017 */
[----:B------:R-:W0:Y:S02]  /*52c0*/  F2I.S64.TRUNC R4, R5 ;  /* 0x0000000500047311 */ /* 0x000e24000020d900 */
[----:B0-----:R0:W-:Y:S01]  /*52d0*/  STG.E.U8 desc[UR36][R2.64], R4 ;  /* 0x0000000402007986 */ /* 0x0011e2000c101124 */
[----:B------:R-:W-:Y:S05]  /*52e0*/  BRA `(.L_x_1234) ;  /* 0x0000000c00d47947 */ /* 0x000fea0003800000 */
.L_x_1237:
[----:B------:R-:W-:-:S13]  /*52f0*/  ISETP.NE.AND P0, PT, R4, 0x2, PT ;  /* 0x000000020400780c */ /* 0x000fda0003f05270 */
[----:B------:R-:W-:Y:S05]  /*5300*/  @!P0 BRA `(.L_x_1240) ;  /* 0x0000000000388947 */ /* 0x000fea0003800000 */
[----:B------:R-:W-:-:S13]  /*5310*/  ISETP.NE.AND P0, PT, R4, 0x3, PT ;  /* 0x000000030400780c */ /* 0x000fda0003f05270 */
[----:B------:R-:W-:Y:S05]  /*5320*/  @!P0 BRA `(.L_x_1241) ;  /* 0x00000000001c8947 */ /* 0x000fea0003800000 */
[----:B------:R-:W-:-:S13]  /*5330*/  ISETP.NE.AND P0, PT, R4, 0x4, PT ;  /* 0x000000040400780c */ /* 0x000fda0003f05270 */
[----:B------:R-:W-:Y:S05]  /*5340*/  @P0 BRA `(.L_x_1239) ;  /* 0x0000000c00500947 */ /* 0x000fea0003800000 */
[----:B------:R-:W-:Y:S02]  /*5350*/  HADD2.F32 R4, -RZ, R0.H0_H0 ;  /* 0x20000000ff047230 */ /* 0x000fe40000004100 */
[----:B------:R-:W-:-:S04]  /*5360*/  IMAD.MOV.U32 R19, RZ, RZ, R23 ;  /* 0x000000ffff137224 */ /* 0x000fc800078e0017 */
[----:B------:R-:W0:Y:S02]  /*5370*/  F2I.S64.TRUNC R4, R4 ;  /* 0x0000000400047311 */ /* 0x000e24000020d900 */
[----:B0-----:R0:W-:Y:S01]  /*5380*/  STG.E.64 desc[UR36][R2.64], R4 ;  /* 0x0000000402007986 */ /* 0x0011e2000c101b24 */
[----:B------:R-:W-:Y:S05]  /*5390*/  BRA `(.L_x_1234) ;  /* 0x0000000c00a87947 */ /* 0x000fea0003800000 */
.L_x_1241:
[----:B------:R-:W-:Y:S02]  /*53a0*/  HADD2.F32 R0, -RZ, R0.H0_H0 ;  /* 0x20000000ff007230 */ /* 0x000fe40000004100 */
[----:B------:R-:W-:Y:S02]  /*53b0*/  IMAD.MOV.U32 R19, RZ, RZ, R23 ;  /* 0x000000ffff137224 */ /* 0x000fe400078e0017 */
[----:B------:R-:W0:Y:S02]  /*53c0*/  F2I.FTZ.TRUNC.NTZ R5, R0 ;  /* 0x0000000000057305 */ /* 0x000e24000021f100 */
[----:B0-----:R0:W-:Y:S01]  /*53d0*/  STG.E desc[UR36][R2.64], R5 ;  /* 0x0000000502007986 */ /* 0x0011e2000c101924 */
[----:B------:R-:W-:Y:S05]  /*53e0*/  BRA `(.L_x_1234) ;  /* 0x0000000c00947947 */ /* 0x000fea0003800000 */
.L_x_1240:
[----:B------:R-:W-:Y:S02]  /*53f0*/  HADD2.F32 R0, -RZ, R0.H0_H0 ;  /* 0x20000000ff007230 */ /* 0x000fe40000004100 */
[----:B------:R-:W-:Y:S02]  /*5400*/  IMAD.MOV.U32 R19, RZ, RZ, R23 ;  /* 0x000000ffff137224 */ /* 0x000fe400078e0017 */
[----:B------:R-:W0:Y:S02]  /*5410*/  F2I.FTZ.TRUNC.NTZ R5, R0 ;  /* 0x0000000000057305 */ /* 0x000e24000021f100 */
[----:B0-----:R0:W-:Y:S01]  /*5420*/  STG.E.U16 desc[UR36][R2.64], R5 ;  /* 0x0000000502007986 */ /* 0x0011e2000c101524 */
[----:B------:R-:W-:Y:S05]  /*5430*/  BRA `(.L_x_1234) ;  /* 0x0000000c00807947 */ /* 0x000fea0003800000 */
.L_x_1236:
[----:B------:R-:W-:-:S13]  /*5440*/  ISETP.GT.AND P0, PT, R4, 0x6, PT ;  /* 0x000000060400780c */ /* 0x000fda0003f04270 */
[----:B------:R-:W-:Y:S05]  /*5450*/  @P0 BRA `(.L_x_1242) ;  /* 0x00000000002c0947 */ /* 0x000fea0003800000 */
[----:B------:R-:W-:-:S13]  /*5460*/  ISETP.NE.AND P0, PT, R4, 0x5, PT ;  /* 0x000000050400780c */ /* 0x000fda0003f05270 */
[----:B------:R-:W-:Y:S05]  /*5470*/  @!P0 BRA `(.L_x_1243) ;  /* 0x0000000000188947 */ /* 0x000fea0003800000 */
[----:B------:R-:W-:-:S13]  /*5480*/  ISETP.NE.AND P0, PT, R4, 0x6, PT ;  /* 0x000000060400780c */ /* 0x000fda0003f05270 */
[----:B------:R-:W-:Y:S05]  /*5490*/  @P0 BRA `(.L_x_1239) ;  /* 0x0000000800fc0947 */ /* 0x000fea0003800000 */
[----:B------:R-:W-:Y:S02]  /*54a0*/  HADD2.F32 R5, -RZ, R0.H0_H0 ;  /* 0x20000000ff057230 */ /* 0x000fe40000004100 */
[----:B------:R-:W-:-:S03]  /*54b0*/  IMAD.MOV.U32 R19, RZ, RZ, R23 ;  /* 0x000000ffff137224 */ /* 0x000fc600078e0017 */
[----:B------:R0:W-:Y:S01]  /*54c0*/  STG.E desc[UR36][R2.64], R5 ;  /* 0x0000000502007986 */ /* 0x0001e2000c101924 */
[----:B------:R-:W-:Y:S05]  /*54d0*/  BRA `(.L_x_1234) ;  /* 0x0000000c00587947 */ /* 0x000fea0003800000 */
.L_x_1243:
[----:B------:R0:W-:Y:S01]  /*54e0*/  STG.E.U16 desc[UR36][R2.64], R0 ;  /* 0x0000000002007986 */ /* 0x0001e2000c101524 */
[----:B------:R-:W-:Y:S01]  /*54f0*/  IMAD.MOV.U32 R19, RZ, RZ, R23 ;  /* 0x000000ffff137224 */ /* 0x000fe200078e0017 */
[----:B------:R-:W-:Y:S06]  /*5500*/  BRA `(.L_x_1234) ;  /* 0x0000000c004c7947 */ /* 0x000fec0003800000 */
.L_x_1242:
[----:B------:R-:W-:-:S13]  /*5510*/  ISETP.NE.AND P0, PT, R4, 0x7, PT ;  /* 0x000000070400780c */ /* 0x000fda0003f05270 */
[----:B------:R-:W-:Y:S05]  /*5520*/  @!P0 BRA `(.L_x_1244) ;  /* 0x00000000003c8947 */ /* 0x000fea0003800000 */
[----:B------:R-:W-:-:S13]  /*5530*/  ISETP.NE.AND P0, PT, R4, 0x8, PT ;  /* 0x000000080400780c */ /* 0x000fda0003f05270 */
[----:B------:R-:W-:Y:S05]  /*5540*/  @!P0 BRA `(.L_x_1245) ;  /* 0x00000000001c8947 */ /* 0x000fea0003800000 */
[----:B------:R-:W-:-:S13]  /*5550*/  ISETP.NE.AND P0, PT, R4, 0x9, PT ;  /* 0x000000090400780c */ /* 0x000fda0003f05270 */
[----:B------:R-:W-:Y:S05]  /*5560*/  @P0 BRA `(.L_x_1239) ;  /* 0x0000000800c80947 */ /* 0x000fea0003800000 */
[----:B------:R-:W-:Y:S02]  /*5570*/  HADD2.F32 R4, -RZ, R0.H0_H0 ;  /* 0x20000000ff047230 */ /* 0x000fe40000004100 */
[----:B------:R-:W-:Y:S02]  /*5580*/  IMAD.MOV.U32 R5, RZ, RZ, RZ ;  /* 0x000000ffff057224 */ /* 0x000fe400078e00ff */
[----:B------:R-:W-:-:S03]  /*5590*/  IMAD.MOV.U32 R19, RZ, RZ, R23 ;  /* 0x000000ffff137224 */ /* 0x000fc600078e0017 */
[----:B------:R0:W-:Y:S01]  /*55a0*/  STG.E.64 desc[UR36][R2.64], R4 ;  /* 0x0000000402007986 */ /* 0x0001e2000c101b24 */
[----:B------:R-:W-:Y:S05]  /*55b0*/  BRA `(.L_x_1234) ;  /* 0x0000000c00207947 */ /* 0x000fea0003800000 */
.L_x_1245:
[----:B------:R-:W-:Y:S02]  /*55c0*/  HADD2.F32 R0, -RZ, R0.H0_H0 ;  /* 0x20000000ff007230 */ /* 0x000fe40000004100 */
[----:B------:R-:W-:-:S03]  /*55d0*/  IMAD.MOV.U32 R19, RZ, RZ, R23 ;  /* 0x000000ffff137224 */ /* 0x000fc600078e0017 */
[----:B------:R-:W-:-:S04]  /*55e0*/  F2FP.F16.F32.PACK_AB R0, RZ, R0 ;  /* 0x00000000ff00723e */ /* 0x000fc800000000ff */
[----:B------:R-:W-:-:S05]  /*55f0*/  PRMT R0, R0, 0x5410, RZ ;  /* 0x0000541000007816 */ /* 0x000fca00000000ff */
[----:B------:R0:W-:Y:S01]  /*5600*/  STG.E desc[UR36][R2.64], R0 ;  /* 0x0000000002007986 */ /* 0x0001e2000c101924 */
[----:B------:R-:W-:Y:S05]  /*5610*/  BRA `(.L_x_1234) ;  /* 0x0000000c00087947 */ /* 0x000fea0003800000 */
.L_x_1244:
[----:B------:R-:W-:Y:S02]  /*5620*/  HADD2.F32 R4, -RZ, R0.H0_H0 ;  /* 0x20000000ff047230 */ /* 0x000fe40000004100 */
[----:B------:R-:W-:-:S03]  /*5630*/  IMAD.MOV.U32 R19, RZ, RZ, R23 ;  /* 0x000000ffff137224 */ /* 0x000fc600078e0017 */
[----:B------:R-:W-:-:S06]  /*5640*/  FMUL.FTZ R4, R4, 1 ;  /* 0x3f80000004047820 */ /* 0x000fcc0000410000 */
[----:B------:R-:W0:Y:S02]  /*5650*/  F2F.F64.F32 R4, R4 ;  /* 0x0000000400047310 */ /* 0x000e240000201800 */
[----:B0-----:R0:W-:Y:S01]  /*5660*/  STG.E.64 desc[UR36][R2.64], R4 ;  /* 0x0000000402007986 */ /* 0x0011e2000c101b24 */
[----:B------:R-:W-:Y:S05]  /*5670*/  BRA `(.L_x_1234) ;  /* 0x0000000800f07947 */ /* 0x000fea0003800000 */
.L_x_1235:
        /* <DEDUP_REMOVED lines=10> */
[----:B------:R-:W-:-:S04]  /*5720*/  FSETP.NEU.FTZ.AND P0, PT, R0, RZ, PT ;  /* 0x000000ff0000720b */ /* 0x000fc80003f1d000 */
[----:B------:R-:W-:-:S05]  /*5730*/  SEL R5, RZ, 0x1, !P0 ;  /* 0x00000001ff057807 */ /* 0x000fca0004000000 */
[----:B------:R0:W-:Y:S01]  /*5740*/  STG.E.U8 desc[UR36][R2.64], R5 ;  /* 0x0000000502007986 */ /* 0x0001e2000c101124 */
[----:B------:R-:W-:Y:S05]  /*5750*/  BRA `(.L_x_1234) ;  /* 0x0000000800b87947 */ /* 0x000fea0003800000 */
.L_x_1248:
[----:B------:R-:W-:Y:S01]  /*5760*/  HADD2.F32 R0, -RZ, R0.H0_H0 ;  /* 0x20000000ff007230 */ /* 0x000fe20000004100 */
[----:B------:R-:W-:Y:S01]  /*5770*/  CS2R R6, SRZ ;  /* 0x0000000000067805 */ /* 0x000fe2000001ff00 */
[----:B------:R-:W-:-:S03]  /*5780*/  IMAD.MOV.U32 R19, RZ, RZ, R23 ;  /* 0x000000ffff137224 */ /* 0x000fc600078e0017 */
[----:B------:R-:W-:-:S04]  /*5790*/  FMUL.FTZ R0, R0, 1 ;  /* 0x3f80000000007820 */ /* 0x000fc80000410000 */
[----:B------:R-:W0:Y:S02]  /*57a0*/  F2F.F64.F32 R4, R0 ;  /* 0x0000000000047310 */ /* 0x000e240000201800 */
[----:B0-----:R0:W-:Y:S01]  /*57b0*/  STG.E.128 desc[UR36][R2.64], R4 ;  /* 0x0000000402007986 */ /* 0x0011e2000c101d24 */
[----:B------:R-:W-:Y:S05]  /*57c0*/  BRA `(.L_x_1234) ;  /* 0x00000008009c7947 */ /* 0x000fea0003800000 */
.L_x_1247:
        /* <DEDUP_REMOVED lines=21> */
.L_x_1252:
[----:B------:R-:W-:Y:S05]  /*5920*/  BSYNC B0 ;  /* 0x0000000000007941 */ /* 0x000fea0003800000 */
.L_x_1251:
[----:B------:R-:W-:Y:S01]  /*5930*/  LOP3.LUT R5, R0, R5, RZ, 0xfc, !PT ;  /* 0x0000000500057212 */ /* 0x000fe200078efcff */
[----:B------:R-:W-:-:S04]  /*5940*/  IMAD.MOV.U32 R19, RZ, RZ, R23 ;  /* 0x000000ffff137224 */ /* 0x000fc800078e0017 */
[----:B------:R0:W-:Y:S01]  /*5950*/  STG.E.U8 desc[UR36][R2.64], R5 ;  /* 0x0000000502007986 */ /* 0x0001e2000c101124 */
[----:B------:R-:W-:Y:S05]  /*5960*/  BRA `(.L_x_1234) ;  /* 0x0000000800347947 */ /* 0x000fea0003800000 */
.L_x_1250:
        /* <DEDUP_REMOVED lines=13> */
.L_x_1254:
[----:B------:R-:W-:Y:S01]  /*5a40*/  IMAD.MOV.U32 R0, RZ, RZ, 0x7f ;  /* 0x0000007fff007424 */ /* 0x000fe200078e00ff */
[----:B------:R-:W-:-:S04]  /*5a50*/  ISETP.GT.U32.AND P0, PT, R4, 0x7f800000, PT ;  /* 0x7f8000000400780c */ /* 0x000fc80003f04070 */
[----:B------:R-:W-:-:S09]  /*5a60*/  SEL R0, R0, 0x7c, P0 ;  /* 0x0000007c00007807 */ /* 0x000fd20000000000 */
.L_x_1255:
[----:B------:R-:W-:Y:S05]  /*5a70*/  BSYNC B0 ;  /* 0x0000000000007941 */ /* 0x000fea0003800000 */
.L_x_1253:
[----:B------:R-:W-:Y:S01]  /*5a80*/  LOP3.LUT R4, R5, 0x80000000, RZ, 0xc0, !PT ;  /* 0x8000000005047812 */ /* 0x000fe200078ec0ff */
[----:B------:R-:W-:-:S03]  /*5a90*/  IMAD.MOV.U32 R19, RZ, RZ, R23 ;  /* 0x000000ffff137224 */ /* 0x000fc600078e0017 */
[----:B------:R-:W-:-:S04]  /*5aa0*/  SHF.R.U32.HI R5, RZ, 0x18, R4 ;  /* 0x00000018ff057819 */ /* 0x000fc80000011604 */
[----:B------:R-:W-:-:S05]  /*5ab0*/  LOP3.LUT R5, R0, R5, RZ, 0xfc, !PT ;  /* 0x0000000500057212 */ /* 0x000fca00078efcff */
[----:B------:R0:W-:Y:S01]  /*5ac0*/  STG.E.U8 desc[UR36][R2.64], R5 ;  /* 0x0000000502007986 */ /* 0x0001e2000c101124 */
[----:B------:R-:W-:Y:S05]  /*5ad0*/  BRA `(.L_x_1234) ;  /* 0x0000000400d87947 */ /* 0x000fea0003800000 */
.L_x_1249:
[----:B------:R-:W-:Y:S02]  /*5ae0*/  HADD2.F32 R0, -RZ, R0.H0_H0 ;  /* 0x20000000ff007230 */ /* 0x000fe40000004100 */
[----:B------:R-:W-:-:S03]  /*5af0*/  IMAD.MOV.U32 R19, RZ, RZ, R23 ;  /* 0x000000ffff137224 */ /* 0x000fc600078e0017 */
[----:B------:R-:W-:-:S05]  /*5b00*/  F2FP.BF16.F32.PACK_AB R0, RZ, R0 ;  /* 0x00000000ff00723e */ /* 0x000fca00000010ff */
[----:B------:R0:W-:Y:S01]  /*5b10*/  STG.E.U16 desc[UR36][R2.64], R0 ;  /* 0x0000000002007986 */ /* 0x0001e2000c101524 */
[----:B------:R-:W-:Y:S05]  /*5b20*/  BRA `(.L_x_1234) ;  /* 0x0000000400c47947 */ /* 0x000fea0003800000 */
.L_x_1246:
        /* <DEDUP_REMOVED lines=10> */
[----:B------:R-:W0:Y:S02]  /*5bd0*/  F2I.FTZ.U32.TRUNC.NTZ R5, R5 ;  /* 0x0000000500057305 */ /* 0x000e24000021f000 */
[----:B0-----:R0:W-:Y:S01]  /*5be0*/  STG.E.U16 desc[UR36][R2.64], R5 ;  /* 0x0000000502007986 */ /* 0x0011e2000c101524 */
[----:B------:R-:W-:Y:S05]  /*5bf0*/  BRA `(.L_x_1234) ;  /* 0x0000000400907947 */ /* 0x000fea0003800000 */
.L_x_1258:
        /* <DEDUP_REMOVED lines=17> */
.L_x_1261:
[----:B------:R-:W-:-:S04]  /*5d10*/  LOP3.LUT R0, R7, 0x80000000, RZ, 0xc0, !PT ;  /* 0x8000000007007812 */ /* 0x000fc800078ec0ff */
[----:B------:R-:W-:-:S04]  /*5d20*/  SHF.R.U32.HI R5, RZ, 0x18, R0 ;  /* 0x00000018ff057819 */ /* 0x000fc80000011600 */
[----:B------:R-:W-:-:S04]  /*5d30*/  LOP3.LUT R4, R4, R5, RZ, 0xfc, !PT ;  /* 0x0000000504047212 */ /* 0x000fc800078efcff */
[----:B------:R-:W-:-:S07]  /*5d40*/  PRMT R0, R4, 0x7610, R0 ;  /* 0x0000761004007816 */ /* 0x000fce0000000000 */
.L_x_1260:
[----:B------:R-:W-:Y:S05]  /*5d50*/  BSYNC B0 ;  /* 0x0000000000007941 */ /* 0x000fea0003800000 */
.L_x_1259:
[----:B------:R0:W-:Y:S01]  /*5d60*/  STG.E.U8 desc[UR36][R2.64], R0 ;  /* 0x0000000002007986 */ /* 0x0001e2000c101124 */
[----:B------:R-:W-:Y:S01]  /*5d70*/  IMAD.MOV.U32 R19, RZ, RZ, R23 ;  /* 0x000000ffff137224 */ /* 0x000fe200078e0017 */
[----:B------:R-:W-:Y:S06]  /*5d80*/  BRA `(.L_x_1234) ;  /* 0x00000004002c7947 */ /* 0x000fec0003800000 */
.L_x_1257:
        /* <DEDUP_REMOVED lines=17> */
.L_x_1264:
[----:B------:R-:W-:-:S04]  /*5ea0*/  LOP3.LUT R0, R7, 0x80000000, RZ, 0xc0, !PT ;  /* 0x8000000007007812 */ /* 0x000fc800078ec0ff */
[----:B------:R-:W-:-:S04]  /*5eb0*/  SHF.R.U32.HI R5, RZ, 0x18, R0 ;  /* 0x00000018ff057819 */ /* 0x000fc80000011600 */
[----:B------:R-:W-:-:S04]  /*5ec0*/  LOP3.LUT R4, R4, R5, RZ, 0xfc, !PT ;  /* 0x0000000504047212 */ /* 0x000fc800078efcff */
[----:B------:R-:W-:-:S07]  /*5ed0*/  PRMT R0, R4, 0x7610, R0 ;  /* 0x0000761004007816 */ /* 0x000fce0000000000 */
.L_x_1263:
[----:B------:R-:W-:Y:S05]  /*5ee0*/  BSYNC B0 ;  /* 0x0000000000007941 */ /* 0x000fea0003800000 */
.L_x_1262:
[----:B------:R0:W-:Y:S01]  /*5ef0*/  STG.E.U8 desc[UR36][R2.64], R0 ;  /* 0x0000000002007986 */ /* 0x0001e2000c101124 */
[----:B------:R-:W-:Y:S01]  /*5f00*/  IMAD.MOV.U32 R19, RZ, RZ, R23 ;  /* 0x000000ffff137224 */ /* 0x000fe200078e0017 */
[----:B------:R-:W-:Y:S06]  /*5f10*/  BRA `(.L_x_1234) ;  /* 0x0000000000c87947 */ /* 0x000fec0003800000 */
.L_x_1256:
[----:B------:R-:W-:-:S13]  /*5f20*/  ISETP.NE.AND P0, PT, R4, 0x1c, PT ;  /* 0x0000001c0400780c */ /* 0x000fda0003f05270 */
[----:B------:R-:W-:Y:S05]  /*5f30*/  @!P0 BRA `(.L_x_1265) ;  /* 0x0000000000b08947 */ /* 0x000fea0003800000 */
[----:B------:R-:W-:-:S13]  /*5f40*/  ISETP.NE.AND P0, PT, R4, 0x1d, PT ;  /* 0x0000001d0400780c */ /* 0x000fda0003f05270 */
[----:B------:R-:W-:Y:S05]  /*5f50*/  @!P0 BRA `(.L_x_1266) ;  /* 0x0000000000948947 */ /* 0x000fea0003800000 */
[----:B------:R-:W-:-:S13]  /*5f60*/  ISETP.NE.AND P0, PT, R4, 0x2c, PT ;  /* 0x0000002c0400780c */ /* 0x000fda0003f05270 */
[----:B------:R-:W-:Y:S05]  /*5f70*/  @P0 BRA `(.L_x_1239) ;  /* 0x0000000000440947 */ /* 0x000fea0003800000 */
[----:B------:R-:W-:Y:S02]  /*5f80*/  HADD2.F32 R5, -RZ, R0.H0_H0 ;  /* 0x20000000ff057230 */ /* 0x000fe40000004100 */
        /* <DEDUP_REMOVED lines=16> */
.L_x_1239:
        /* <DEDUP_REMOVED lines=16> */
.L_x_1267:
[----:B------:R-:W-:Y:S01]  /*6190*/  IMAD.MOV.U32 R19, RZ, RZ, R23 ;  /* 0x000000ffff137224 */ /* 0x000fe200078e0017 */
[----:B------:R-:W-:Y:S06]  /*61a0*/  BRA `(.L_x_1234) ;  /* 0x0000000000247947 */ /* 0x000fec0003800000 */
.L_x_1266:
[----:B------:R-:W-:Y:S02]  /*61b0*/  HADD2.F32 R4, -RZ, R0.H0_H0 ;  /* 0x20000000ff047230 */ /* 0x000fe40000004100 */
[----:B------:R-:W-:-:S04]  /*61c0*/  IMAD.MOV.U32 R19, RZ, RZ, R23 ;  /* 0x000000ffff137224 */ /* 0x000fc800078e0017 */
[----:B------:R-:W0:Y:S02]  /*61d0*/  F2I.U64.TRUNC R4, R4 ;  /* 0x0000000400047311 */ /* 0x000e24000020d800 */
[----:B0-----:R0:W-:Y:S01]  /*61e0*/  STG.E.64 desc[UR36][R2.64], R4 ;  /* 0x0000000402007986 */ /* 0x0011e2000c101b24 */
[----:B------:R-:W-:Y:S05]  /*61f0*/  BRA `(.L_x_1234) ;  /* 0x0000000000107947 */ /* 0x000fea0003800000 */
.L_x_1265:
[----:B------:R-:W-:Y:S02]  /*6200*/  HADD2.F32 R0, -RZ, R0.H0_H0 ;  /* 0x20000000ff007230 */ /* 0x000fe40000004100 */
[----:B------:R-:W-:Y:S02]  /*6210*/  IMAD.MOV.U32 R19, RZ, RZ, R23 ;  /* 0x000000ffff137224 */ /* 0x000fe400078e0017 */
[----:B------:R-:W0:Y:S02]  /*6220*/  F2I.FTZ.U32.TRUNC.NTZ R5, R0 ;  /* 0x0000000000057305 */ /* 0x000e24000021f000 */
[----:B0-----:R0:W-:Y:S03]  /*6230*/  STG.E desc[UR36][R2.64], R5 ;  /* 0x0000000502007986 */ /* 0x0011e6000c101924 */
.L_x_1234:
[----:B------:R-:W-:Y:S05]  /*6240*/  BSYNC B6 ;  /* 0x0000000000067941 */ /* 0x000fea0003800000 */
.L_x_1233:
[----:B------:R-:W-:Y:S01]  /*6250*/  ISETP.GE.AND P0, PT, R19, R16, PT ;  /* 0x000000101300720c */ /* 0x000fe20003f06270 */
[----:B------:R-:W-:-:S12]  /*6260*/  BSSY B6, `(.L_x_1268) ;  /* 0x00001fc000067945 */ /* 0x000fd80003800000 */
[----:B------:R-:W-:Y:S05]  /*6270*/  @P0 BRA `(.L_x_1269) ;  /* 0x0000001c00e80947 */ /* 0x000fea0003800000 */
[----:B0-----:R-:W0:Y:S01]  /*6280*/  LDC.64 R2, c[0x0][0x218] ;  /* 0x00008600ff027b82 */ /* 0x001e220000000a00 */
[----:B------:R-:W-:Y:S01]  /*6290*/  IMAD R0, R17, 0x200, R19 ;  /* 0x0000020011007824 */ /* 0x000fe200078e0213 */
[----:B-1234-:R-:W-:Y:S01]  /*62a0*/  PRMT R4, R18, 0x9910, RZ ;  /* 0x0000991012047816 */ /* 0x01efe200000000ff */
        /* <DEDUP_REMOVED lines=15> */
[----:B------:R-:W-:-:S06]  /*63a0*/  HADD2.F32 R25, -RZ, R25.H0_H0 ;  /* 0x20000019ff197230 */ /* 0x000fcc0000004100 */
[----:B------:R-:W0:Y:S02]  /*63b0*/  F2I.FTZ.TRUNC.NTZ R25, R25 ;  /* 0x0000001900197305 */ /* 0x000e24000021f100 */
[----:B0-----:R0:W-:Y:S01]  /*63c0*/  STG.E.U8 desc[UR36][R2.64], R25 ;  /* 0x0000001902007986 */ /* 0x0011e2000c101124 */
[----:B------:R-:W-:Y:S05]  /*63d0*/  BRA `(.L_x_1275) ;  /* 0x0000000c00947947 */ /* 0x000fea0003800000 */
.L_x_1273:
[----:B------:R-:W-:-:S06]  /*63e0*/  HADD2.F32 R5, -RZ, R25.H0_H0 ;  /* 0x20000019ff057230 */ /* 0x000fcc0000004100 */
[----:B------:R-:W0:Y:S02]  /*63f0*/  F2I.S64.TRUNC R4, R5 ;  /* 0x0000000500047311 */ /* 0x000e24000020d900 */
[----:B0-----:R0:W-:Y:S01]  /*6400*/  STG.E.U8 desc[UR36][R2.64], R4 ;  /* 0x0000000402007986 */ /* 0x0011e2000c101124 */
[----:B------:R-:W-:Y:S05]  /*6410*/  BRA `(.L_x_1275) ;  /* 0x0000000c00847947 */ /* 0x000fea0003800000 */
.L_x_1272:
        /* <DEDUP_REMOVED lines=10> */
.L_x_1277:
[----:B------:R-:W-:-:S06]  /*64c0*/  HADD2.F32 R25, -RZ, R25.H0_H0 ;  /* 0x20000019ff197230 */ /* 0x000fcc0000004100 */
[----:B------:R-:W0:Y:S02]  /*64d0*/  F2I.FTZ.TRUNC.NTZ R25, R25 ;  /* 0x0000001900197305 */ /* 0x000e24000021f100 */
[----:B0-----:R0:W-:Y:S01]  /*64e0*/  STG.E desc[UR36][R2.64], R25 ;  /* 0x0000001902007986 */ /* 0x0011e2000c101924 */
[----:B------:R-:W-:Y:S05]  /*64f0*/  BRA `(.L_x_1275) ;  /* 0x0000000c004c7947 */ /* 0x000fea0003800000 */
.L_x_1276:
[----:B------:R-:W-:-:S06]  /*6500*/  HADD2.F32 R25, -RZ, R25.H0_H0 ;  /* 0x20000019ff197230 */ /* 0x000fcc0000004100 */
[----:B------:R-:W0:Y:S02]  /*6510*/  F2I.FTZ.TRUNC.NTZ R25, R25 ;  /* 0x0000001900197305 */ /* 0x000e24000021f100 */
[----:B0-----:R0:W-:Y:S01]  /*6520*/  STG.E.U16 desc[UR36][R2.64], R25 ;  /* 0x0000001902007986 */ /* 0x0011e2000c101524 */
[----:B------:R-:W-:Y:S05]  /*6530*/  BRA `(.L_x_1275) ;  /* 0x0000000c003c7947 */ /* 0x000fea0003800000 */
.L_x_1271:
        /* <DEDUP_REMOVED lines=9> */
.L_x_1279:
[----:B------:R0:W-:Y:S01]  /*65d0*/  STG.E.U16 desc[UR36][R2.64], R25 ;  /* 0x0000001902007986 */ /* 0x0001e2000c101524 */
[----:B------:R-:W-:Y:S05]  /*65e0*/  BRA `(.L_x_1275) ;  /* 0x0000000c00107947 */ /* 0x000fea0003800000 */
.L_x_1278:
        /* <DEDUP_REMOVED lines=10> */
.L_x_1281:
[----:B------:R-:W-:-:S05]  /*6690*/  HADD2.F32 R0, -RZ, R25.H0_H0 ;  /* 0x20000019ff007230 */ /* 0x000fca0000004100 */
[----:B------:R-:W-:-:S04]  /*66a0*/  F2FP.F16.F32.PACK_AB R0, RZ, R0 ;  /* 0x00000000ff00723e */ /* 0x000fc800000000ff */
[----:B------:R-:W-:-:S05]  /*66b0*/  PRMT R0, R0, 0x5410, RZ ;  /* 0x0000541000007816 */ /* 0x000fca00000000ff */
[----:B------:R0:W-:Y:S01]  /*66c0*/  STG.E desc[UR36][R2.64], R0 ;  /* 0x0000000002007986 */ /* 0x0001e2000c101924 */
[----:B------:R-:W-:Y:S05]  /*66d0*/  BRA `(.L_x_1275) ;  /* 0x0000000800d47947 */ /* 0x000fea0003800000 */
.L_x_1280:
[----:B------:R-:W-:-:S05]  /*66e0*/  HADD2.F32 R4, -RZ, R25.H0_H0 ;  /* 0x20000019ff047230 */ /* 0x000fca0000004100 */
[----:B------:R-:W-:-:S06]  /*66f0*/  FMUL.FTZ R4, R4, 1 ;  /* 0x3f80000004047820 */ /* 0x000fcc0000410000 */
[----:B------:R-:W0:Y:S02]  /*6700*/  F2F.F64.F32 R4, R4 ;  /* 0x0000000400047310 */ /* 0x000e240000201800 */
[----:B0-----:R0:W-:Y:S01]  /*6710*/  STG.E.64 desc[UR36][R2.64], R4 ;  /* 0x0000000402007986 */ /* 0x0011e2000c101b24 */
[----:B------:R-:W-:Y:S05]  /*6720*/  BRA `(.L_x_1275) ;  /* 0x0000000800c07947 */ /* 0x000fea0003800000 */
.L_x_1270:
        /* <DEDUP_REMOVED lines=13> */
.L_x_1284:
[----:B------:R-:W-:Y:S01]  /*6800*/  HADD2.F32 R25, -RZ, R25.H0_H0 ;  /* 0x20000019ff197230 */ /* 0x000fe20000004100 */
[----:B------:R-:W-:-:S04]  /*6810*/  CS2R R6, SRZ ;  /* 0x0000000000067805 */ /* 0x000fc8000001ff00 */
[----:B------:R-:W-:-:S06]  /*6820*/  FMUL.FTZ R4, R25, 1 ;  /* 0x3f80000019047820 */ /* 0x000fcc0000410000 */
[----:B------:R-:W0:Y:S02]  /*6830*/  F2F.F64.F32 R4, R4 ;  /* 0x0000000400047310 */ /* 0x000e240000201800 */
[----:B0-----:R0:W-:Y:S01]  /*6840*/  STG.E.128 desc[UR36][R2.64], R4 ;  /* 0x0000000402007986 */ /* 0x0011e2000c101d24 */
[----:B------:R-:W-:Y:S05]  /*6850*/  BRA `(.L_x_1275) ;  /* 0x0000000800747947 */ /* 0x000fea0003800000 */
.L_x_1283:
        /* <DEDUP_REMOVED lines=21> */
.L_x_1288:
[----:B------:R-:W-:Y:S05]  /*69b0*/  BSYNC B0 ;  /* 0x0000000000007941 */ /* 0x000fea0003800000 */
.L_x_1287:
[----:B------:R-:W-:-:S05]  /*69c0*/  LOP3.LUT R5, R0, R5, RZ, 0xfc, !PT ;  /* 0x0000000500057212 */ /* 0x000fca00078efcff */
[----:B------:R0:W-:Y:S01]  /*69d0*/  STG.E.U8 desc[UR36][R2.64], R5 ;  /* 0x0000000502007986 */ /* 0x0001e2000c101124 */
[----:B------:R-:W-:Y:S05]  /*69e0*/  BRA `(.L_x_1275) ;  /* 0x0000000800107947 */ /* 0x000fea0003800000 */
.L_x_1286:
        /* <DEDUP_REMOVED lines=13> */
.L_x_1290:
[----:B------:R-:W-:Y:S01]  /*6ac0*/  IMAD.MOV.U32 R0, RZ, RZ, 0x7f ;  /* 0x0000007fff007424 */ /* 0x000fe200078e00ff */
[----:B------:R-:W-:-:S04]  /*6ad0*/  ISETP.GT.U32.AND P0, PT, R4, 0x7f800000, PT ;  /* 0x7f8000000400780c */ /* 0x000fc80003f04070 */
[----:B------:R-:W-:-:S09]  /*6ae0*/  SEL R0, R0, 0x7c, P0 ;  /* 0x0000007c00007807 */ /* 0x000fd20000000000 */
.L_x_1291:
[----:B------:R-:W-:Y:S05]  /*6af0*/  BSYNC B0 ;  /* 0x0000000000007941 */ /* 0x000fea0003800000 */
.L_x_1289:
[----:B------:R-:W-:-:S04]  /*6b00*/  LOP3.LUT R4, R25, 0x80000000, RZ, 0xc0, !PT ;  /* 0x8000000019047812 */ /* 0x000fc800078ec0ff */
[----:B------:R-:W-:-:S04]  /*6b10*/  SHF.R.U32.HI R5, RZ, 0x18, R4 ;  /* 0x00000018ff057819 */ /* 0x000fc80000011604 */
[----:B------:R-:W-:-:S05]  /*6b20*/  LOP3.LUT R5, R0, R5, RZ, 0xfc, !PT ;  /* 0x0000000500057212 */ /* 0x000fca00078efcff */
[----:B------:R0:W-:Y:S01]  /*6b30*/  STG.E.U8 desc[UR36][R2.64], R5 ;  /* 0x0000000502007986 */ /* 0x0001e2000c101124 */
[----:B------:R-:W-:Y:S05]  /*6b40*/  BRA `(.L_x_1275) ;  /* 0x0000000400b87947 */ /* 0x000fea0003800000 */
.L_x_1285:
[----:B------:R-:W-:-:S05]  /*6b50*/  HADD2.F32 R0, -RZ, R25.H0_H0 ;  /* 0x20000019ff007230 */ /* 0x000fca0000004100 */
[----:B------:R-:W-:-:S05]  /*6b60*/  F2FP.BF16.F32.PACK_AB R0, RZ, R0 ;  /* 0x00000000ff00723e */ /* 0x000fca00000010ff */
[----:B------:R0:W-:Y:S01]  /*6b70*/  STG.E.U16 desc[UR36][R2.64], R0 ;  /* 0x0000000002007986 */ /* 0x0001e2000c101524 */
[----:B------:R-:W-:Y:S05]  /*6b80*/  BRA `(.L_x_1275) ;  /* 0x0000000400a87947 */ /* 0x000fea0003800000 */
.L_x_1282:
        /* <DEDUP_REMOVED lines=12> */
.L_x_1294:
        /* <DEDUP_REMOVED lines=17> */
.L_x_1297:
[----:B------:R-:W-:-:S04]  /*6d60*/  LOP3.LUT R0, R25, 0x80000000, RZ, 0xc0, !PT ;  /* 0x8000000019007812 */ /* 0x000fc800078ec0ff */
[----:B------:R-:W-:-:S04]  /*6d70*/  SHF.R.U32.HI R5, RZ, 0x18, R0 ;  /* 0x00000018ff057819 */ /* 0x000fc80000011600 */
[----:B------:R-:W-:-:S04]  /*6d80*/  LOP3.LUT R4, R4, R5, RZ, 0xfc, !PT ;  /* 0x0000000504047212 */ /* 0x000fc800078efcff */
[----:B------:R-:W-:-:S07]  /*6d90*/  PRMT R0, R4, 0x7610, R0 ;  /* 0x0000761004007816 */ /* 0x000fce0000000000 */
.L_x_1296:
[----:B------:R-:W-:Y:S05]  /*6da0*/  BSYNC B0 ;  /* 0x0000000000007941 */ /* 0x000fea0003800000 */
.L_x_1295:
[----:B------:R3:W-:Y:S01]  /*6db0*/  STG.E.U8 desc[UR36][R2.64], R0 ;  /* 0x0000000002007986 */ /* 0x0007e2000c101124 */
[----:B------:R-:W-:Y:S05]  /*6dc0*/  BRA `(.L_x_1275) ;  /* 0x0000000400187947 */ /* 0x000fea0003800000 */
.L_x_1293:
        /* <DEDUP_REMOVED lines=17> */
.L_x_1300:
[----:B------:R-:W-:-:S04]  /*6ee0*/  LOP3.LUT R0, R25, 0x80000000, RZ, 0xc0, !PT ;  /* 0x8000000019007812 */ /* 0x000fc800078ec0ff */
[----:B------:R-:W-:-:S04]  /*6ef0*/  SHF.R.U32.HI R5, RZ, 0x18, R0 ;  /* 0x00000018ff057819 */ /* 0x000fc80000011600 */
[----:B------:R-:W-:-:S04]  /*6f00*/  LOP3.LUT R4, R4, R5, RZ, 0xfc, !PT ;  /* 0x0000000504047212 */ /* 0x000fc800078efcff */
[----:B------:R-:W-:-:S07]  /*6f10*/  PRMT R0, R4, 0x7610, R0 ;  /* 0x0000761004007816 */ /* 0x000fce0000000000 */
.L_x_1299:
[----:B------:R-:W-:Y:S05]  /*6f20*/  BSYNC B0 ;  /* 0x0000000000007941 */ /* 0x000fea0003800000 */
.L_x_1298:
[----:B------:R0:W-:Y:S01]  /*6f30*/  STG.E.U8 desc[UR36][R2.64], R0 ;  /* 0x0000000002007986 */ /* 0x0001e2000c101124 */
[----:B------:R-:W-:Y:S05]  /*6f40*/  BRA `(.L_x_1275) ;  /* 0x0000000000b87947 */ /* 0x000fea0003800000 */
.L_x_1292:
[----:B------:R-:W-:-:S13]  /*6f50*/  ISETP.NE.AND P0, PT, R0, 0x1c, PT ;  /* 0x0000001c0000780c */ /* 0x000fda0003f05270 */
[----:B------:R-:W-:Y:S05]  /*6f60*/  @!P0 BRA `(.L_x_1301) ;  /* 0x0000000000a48947 */ /* 0x000fea0003800000 */
[----:B------:R-:W-:-:S13]  /*6f70*/  ISETP.NE.AND P0, PT, R0, 0x1d, PT ;  /* 0x0000001d0000780c */ /* 0x000fda0003f05270 */
[----:B------:R-:W-:Y:S05]  /*6f80*/  @!P0 BRA `(.L_x_1302) ;  /* 0x00000000008c8947 */ /* 0x000fea0003800000 */
[----:B------:R-:W-:-:S13]  /*6f90*/  ISETP.NE.AND P0, PT, R0, 0x2c, PT ;  /* 0x0000002c0000780c */ /* 0x000fda0003f05270 */
[----:B------:R-:W-:Y:S05]  /*6fa0*/  @P0 BRA `(.L_x_1274) ;  /* 0x0000000000400947 */ /* 0x000fea0003800000 */
[----:B------:R-:W-:Y:S02]  /*6fb0*/  HADD2.F32 R25, -RZ, R25.H0_H0 ;  /* 0x20000019ff197230 */ /* 0x000fe40000004100 */
[----:B------:R-:W-:-:S03]  /*6fc0*/  IMAD.MOV.U32 R5, RZ, RZ, 0xff ;  /* 0x000000ffff057424 */ /* 0x000fc600078e00ff */
[----:B------:R-:W-:-:S04]  /*6fd0*/  SHF.R.U32.HI R6, RZ, 0x17, R25 ;  /* 0x00000017ff067819 */ /* 0x000fc80000011619 */
[----:B------:R-:W-:-:S04]  /*6fe0*/  LOP3.LUT R4, R6, 0xff, RZ, 0xc0, !PT ;  /* 0x000000ff06047812 */ /* 0x000fc800078ec0ff */
[----:B------:R-:W-:-:S13]  /*6ff0*/  ISETP.NE.AND P2, PT, R4, 0xff, PT ;  /* 0x000000ff0400780c */ /* 0x000fda0003f45270 */
[--C-:B------:R-:W-:Y:S02]  /*7000*/  @P2 SHF.R.U32.HI R0, RZ, 0x16, R25.reuse ;  /* 0x00000016ff002819 */ /* 0x100fe40000011619 */
[----:B------:R-:W-:Y:S02]  /*7010*/  @P2 LOP3.LUT P0, RZ, R4, 0x3fffff, R25, 0xf8, !PT ;  /* 0x003fffff04ff2812 */ /* 0x000fe4000780f819 */
        /* <DEDUP_REMOVED lines=9> */
.L_x_1274:
        /* <DEDUP_REMOVED lines=16> */
.L_x_1303:
[----:B------:R-:W-:Y:S05]  /*71b0*/  BRA `(.L_x_1275) ;  /* 0x00000000001c7947 */ /* 0x000fea0003800000 */
.L_x_1302:
[----:B------:R-:W-:-:S06]  /*71c0*/  HADD2.F32 R4, -RZ, R25.H0_H0 ;  /* 0x20000019ff047230 */ /* 0x000fcc0000004100 */
[----:B------:R-:W0:Y:S02]  /*71d0*/  F2I.U64.TRUNC R4, R4 ;  /* 0x0000000400047311 */ /* 0x000e24000020d800 */
[----:B0-----:R2:W-:Y:S01]  /*71e0*/  STG.E.64 desc[UR36][R2.64], R4 ;  /* 0x0000000402007986 */ /* 0x0015e2000c101b24 */
[----:B------:R-:W-:Y:S05]  /*71f0*/  BRA `(.L_x_1275) ;  /* 0x00000000000c7947 */ /* 0x000fea0003800000 */
.L_x_1301:
[----:B------:R-:W-:-:S06]  /*7200*/  HADD2.F32 R25, -RZ, R25.H0_H0 ;  /* 0x20000019ff197230 */ /* 0x000fcc0000004100 */
[----:B------:R-:W0:Y:S02]  /*7210*/  F2I.FTZ.U32.TRUNC.NTZ R25, R25 ;  /* 0x0000001900197305 */ /* 0x000e24000021f000 */
[----:B0-----:R0:W-:Y:S02]  /*7220*/  STG.E desc[UR36][R2.64], R25 ;  /* 0x0000001902007986 */ /* 0x0011e4000c101924 */
.L_x_1275:
[----:B------:R-:W-:-:S05]  /*7230*/  VIADD R19, R19, 0x80 ;  /* 0x0000008013137836 */ /* 0x000fca0000000000 */
[----:B------:R-:W-:-:S13]  /*7240*/  ISETP.GE.AND P0, PT, R19, R16, PT ;  /* 0x000000101300720c */ /* 0x000fda0003f06270 */
[----:B------:R-:W-:Y:S05]  /*7250*/  @P0 BRA `(.L_x_1269) ;  /* 0x0000000c00f00947 */ /* 0x000fea0003800000 */
[----:B01234-:R-:W0:Y:S01]  /*7260*/  LDC.64 R2, c[0x0][0x218] ;  /* 0x00008600ff027b82 */ /* 0x01fe220000000a00 */
        /* <DEDUP_REMOVED lines=21> */
.L_x_1307:
[----:B------:R-:W-:-:S06]  /*73c0*/  HADD2.F32 R5, -RZ, R24.H0_H0 ;  /* 0x20000018ff057230 */ /* 0x000fcc0000004100 */
[----:B------:R-:W0:Y:S02]  /*73d0*/  F2I.S64.TRUNC R4, R5 ;  /* 0x0000000500047311 */ /* 0x000e24000020d900 */
[----:B0-----:R3:W-:Y:S01]  /*73e0*/  STG.E.U8 desc[UR36][R2.64], R4 ;  /* 0x0000000402007986 */ /* 0x0017e2000c101124 */
[----:B------:R-:W-:Y:S05]  /*73f0*/  BRA `(.L_x_1309) ;  /* 0x0000000c00847947 */ /* 0x000fea0003800000 */
.L_x_1306:
        /* <DEDUP_REMOVED lines=10> */
.L_x_1311:
[----:B------:R-:W-:-:S04]  /*74a0*/  HADD2.F32 R24, -RZ, R24.H0_H0 ;  /* 0x20000018ff187230 */ /* 0x000fc80000004100 */
[----:B------:R-:W0:Y:S02]  /*74b0*/  F2I.FTZ.TRUNC.NTZ R5, R24 ;  /* 0x0000001800057305 */ /* 0x000e24000021f100 */
[----:B0-----:R2:W-:Y:S01]  /*74c0*/  STG.E desc[UR36][R2.64], R5 ;  /* 0x0000000502007986 */ /* 0x0015e2000c101924 */
[----:B------:R-:W-:Y:S05]  /*74d0*/  BRA `(.L_x_1309) ;  /* 0x0000000c004c7947 */ /* 0x000fea0003800000 */
.L_x_1310:
[----:B------:R-:W-:-:S04]  /*74e0*/  HADD2.F32 R24, -RZ, R24.H0_H0 ;  /* 0x20000018ff187230 */ /* 0x000fc80000004100 */
[----:B------:R-:W0:Y:S02]  /*74f0*/  F2I.FTZ.TRUNC.NTZ R5, R24 ;  /* 0x0000001800057305 */ /* 0x000e24000021f100 */
[----:B0-----:R0:W-:Y:S01]  /*7500*/  STG.E.U16 desc[UR36][R2.64], R5 ;  /* 0x0000000502007986 */ /* 0x0011e2000c101524 */
[----:B------:R-:W-:Y:S05]  /*7510*/  BRA `(.L_x_1309) ;  /* 0x0000000c003c7947 */ /* 0x000fea0003800000 */
.L_x_1305:
        /* <DEDUP_REMOVED lines=9> */
.L_x_1313:
[----:B------:R0:W-:Y:S01]  /*75b0*/  STG.E.U16 desc[UR36][R2.64], R24 ;  /* 0x0000001802007986 */ /* 0x0001e2000c101524 */
[----:B------:R-:W-:Y:S05]  /*75c0*/  BRA `(.L_x_1309) ;  /* 0x0000000c00107947 */ /* 0x000fea0003800000 */
.L_x_1312:
        /* <DEDUP_REMOVED lines=10> */
.L_x_1315:
[----:B------:R-:W-:-:S05]  /*7670*/  HADD2.F32 R0, -RZ, R24.H0_H0 ;  /* 0x20000018ff007230 */ /* 0x000fca0000004100 */
[----:B------:R-:W-:-:S04]  /*7680*/  F2FP.F16.F32.PACK_AB R0, RZ, R0 ;  /* 0x00000000ff00723e */ /* 0x000fc800000000ff */
[----:B------:R-:W-:-:S05]  /*7690*/  PRMT R0, R0, 0x5410, RZ ;  /* 0x0000541000007816 */ /* 0x000fca00000000ff */
[----:B------:R0:W-:Y:S01]  /*76a0*/  STG.E desc[UR36][R2.64], R0 ;  /* 0x0000000002007986 */ /* 0x0001e2000c101924 */
[----:B------:R-:W-:Y:S05]  /*76b0*/  BRA `(.L_x_1309) ;  /* 0x0000000800d47947 */ /* 0x000fea0003800000 */
.L_x_1314:
[----:B------:R-:W-:-:S05]  /*76c0*/  HADD2.F32 R4, -RZ, R24.H0_H0 ;  /* 0x20000018ff047230 */ /* 0x000fca0000004100 */
[----:B------:R-:W-:-:S06]  /*76d0*/  FMUL.FTZ R4, R4, 1 ;  /* 0x3f80000004047820 */ /* 0x000fcc0000410000 */
[----:B------:R-:W0:Y:S02]  /*76e0*/  F2F.F64.F32 R4, R4 ;  /* 0x0000000400047310 */ /* 0x000e240000201800 */
[----:B0-----:R0:W-:Y:S01]  /*76f0*/  STG.E.64 desc[UR36][R2.64], R4 ;  /* 0x0000000402007986 */ /* 0x0011e2000c101b24 */
[----:B------:R-:W-:Y:S05]  /*7700*/  BRA `(.L_x_1309) ;  /* 0x0000000800c07947 */ /* 0x000fea0003800000 */
.L_x_1304:
        /* <DEDUP_REMOVED lines=13> */
.L_x_1318:
[----:B------:R-:W-:Y:S01]  /*77e0*/  HADD2.F32 R24, -RZ, R24.H0_H0 ;  /* 0x20000018ff187230 */ /* 0x000fe20000004100 */
[----:B------:R-:W-:-:S04]  /*77f0*/  CS2R R6, SRZ ;  /* 0x0000000000067805 */ /* 0x000fc8000001ff00 */
[----:B------:R-:W-:-:S06]  /*7800*/  FMUL.FTZ R4, R24, 1 ;  /* 0x3f80000018047820 */ /* 0x000fcc0000410000 */
[----:B------:R-:W0:Y:S02]  /*7810*/  F2F.F64.F32 R4, R4 ;  /* 0x0000000400047310 */ /* 0x000e240000201800 */
[----:B0-----:R0:W-:Y:S01]  /*7820*/  STG.E.128 desc[UR36][R2.64], R4 ;  /* 0x0000000402007986 */ /* 0x0011e2000c101d24 */
[----:B------:R-:W-:Y:S05]  /*7830*/  BRA `(.L_x_1309) ;  /* 0x0000000800747947 */ /* 0x000fea0003800000 */
.L_x_1317:
        /* <DEDUP_REMOVED lines=21> */
.L_x_1322:
[----:B------:R-:W-:Y:S05]  /*7990*/  BSYNC B0 ;  /* 0x0000000000007941 */ /* 0x000fea0003800000 */
.L_x_1321:
[----:B------:R-:W-:-:S05]  /*79a0*/  LOP3.LUT R5, R0, R5, RZ, 0xfc, !PT ;  /* 0x0000000500057212 */ /* 0x000fca00078efcff */
[----:B------:R0:W-:Y:S01]  /*79b0*/  STG.E.U8 desc[UR36][R2.64], R5 ;  /* 0x0000000502007986 */ /* 0x0001e2000c101124 */
[----:B------:R-:W-:Y:S05]  /*79c0*/  BRA `(.L_x_1309) ;  /* 0x0000000800107947 */ /* 0x000fea0003800000 */
.L_x_1320:
        /* <DEDUP_REMOVED lines=13> */
.L_x_1324:
[----:B------:R-:W-:Y:S01]  /*7aa0*/  IMAD.MOV.U32 R0, RZ, RZ, 0x7f ;  /* 0x0000007fff007424 */ /* 0x000fe200078e00ff */
[----:B------:R-:W-:-:S04]  /*7ab0*/  ISETP.GT.U32.AND P0, PT, R4, 0x7f800000, PT ;  /* 0x7f8000000400780c */ /* 0x000fc80003f04070 */
[----:B------:R-:W-:-:S09]  /*7ac0*/  SEL R0, R0, 0x7c, P0 ;  /* 0x0000007c00007807 */ /* 0x000fd20000000000 */
.L_x_1325:
[----:B------:R-:W-:Y:S05]  /*7ad0*/  BSYNC B0 ;  /* 0x0000000000007941 */ /* 0x000fea0003800000 */
.L_x_1323:
[----:B------:R-:W-:-:S04]  /*7ae0*/  LOP3.LUT R4, R5, 0x80000000, RZ, 0xc0, !PT ;  /* 0x8000000005047812 */ /* 0x000fc800078ec0ff */
[----:B------:R-:W-:-:S04]  /*7af0*/  SHF.R.U32.HI R5, RZ, 0x18, R4 ;  /* 0x00000018ff057819 */ /* 0x000fc80000011604 */
[----:B------:R-:W-:-:S05]  /*7b00*/  LOP3.LUT R5, R0, R5, RZ, 0xfc, !PT ;  /* 0x0000000500057212 */ /* 0x000fca00078efcff */
[----:B------:R0:W-:Y:S01]  /*7b10*/  STG.E.U8 desc[UR36][R2.64], R5 ;  /* 0x0000000502007986 */ /* 0x0001e2000c101124 */
[----:B------:R-:W-:Y:S05]  /*7b20*/  BRA `(.L_x_1309) ;  /* 0x0000000400b87947 */ /* 0x000fea0003800000 */
.L_x_1319:
[----:B------:R-:W-:-:S05]  /*7b30*/  HADD2.F32 R0, -RZ, R24.H0_H0 ;  /* 0x20000018ff007230 */ /* 0x000fca0000004100 */
[----:B------:R-:W-:-:S05]  /*7b40*/  F2FP.BF16.F32.PACK_AB R0, RZ, R0 ;  /* 0x00000000ff00723e */ /* 0x000fca00000010ff */
[----:B------:R0:W-:Y:S01]  /*7b50*/  STG.E.U16 desc[UR36][R2.64], R0 ;  /* 0x0000000002007986 */ /* 0x0001e2000c101524 */
[----:B------:R-:W-:Y:S05]  /*7b60*/  BRA `(.L_x_1309) ;  /* 0x0000000400a87947 */ /* 0x000fea0003800000 */
.L_x_1316:
        /* <DEDUP_REMOVED lines=12> */
.L_x_1328:
        /* <DEDUP_REMOVED lines=17> */
.L_x_1331:
[----:B------:R-:W-:-:S04]  /*7d40*/  LOP3.LUT R0, R7, 0x80000000, RZ, 0xc0, !PT ;  /* 0x8000000007007812 */ /* 0x000fc800078ec0ff */
[----:B------:R-:W-:-:S04]  /*7d50*/  SHF.R.U32.HI R5, RZ, 0x18, R0 ;  /* 0x00000018ff057819 */ /* 0x000fc80000011600 */
[----:B------:R-:W-:-:S04]  /*7d60*/  LOP3.LUT R4, R4, R5, RZ, 0xfc, !PT ;  /* 0x0000000504047212 */ /* 0x000fc800078efcff */
[----:B------:R-:W-:-:S07]  /*7d70*/  PRMT R0, R4, 0x7610, R0 ;  /* 0x0000761004007816 */ /* 0x000fce0000000000 */
.L_x_1330:
[----:B------:R-:W-:Y:S05]  /*7d80*/  BSYNC B0 ;  /* 0x0000000000007941 */ /* 0x000fea0003800000 */
.L_x_1329:
[----:B------:R0:W-:Y:S01]  /*7d90*/  STG.E.U8 desc[UR36][R2.64], R0 ;  /* 0x0000000002007986 */ /* 0x0001e2000c101124 */
[----:B------:R-:W-:Y:S05]  /*7da0*/  BRA `(.L_x_1309) ;  /* 0x0000000400187947 */ /* 0x000fea0003800000 */
.L_x_1327:
        /* <DEDUP_REMOVED lines=17> */
.L_x_1334:
[----:B------:R-:W-:-:S04]  /*7ec0*/  LOP3.LUT R0, R7, 0x80000000, RZ, 0xc0, !PT ;  /* 0x8000000007007812 */ /* 0x000fc800078ec0ff */
[----:B------:R-:W-:-:S04]  /*7ed0*/  SHF.R.U32.HI R5, RZ, 0x18, R0 ;  /* 0x00000018ff057819 */ /* 0x000fc80000011600 */
[----:B------:R-:W-:-:S04]  /*7ee0*/  LOP3.LUT R4, R4, R5, RZ, 0xfc, !PT ;  /* 0x0000000504047212 */ /* 0x000fc800078efcff */
[----:B------:R-:W-:-:S07]  /*7ef0*/  PRMT R0, R4, 0x7610, R0 ;  /* 0x0000761004007816 */ /* 0x000fce0000000000 */
.L_x_1333:
[----:B------:R-:W-:Y:S05]  /*7f00*/  BSYNC B0 ;  /* 0x0000000000007941 */ /* 0x000fea0003800000 */
.L_x_1332:
[----:B------:R0:W-:Y:S01]  /*7f10*/  STG.E.U8 desc[UR36][R2.64], R0 ;  /* 0x0000000002007986 */ /* 0x0001e2000c101124 */
[----:B------:R-:W-:Y:S05]  /*7f20*/  BRA `(.L_x_1309) ;  /* 0x0000000000b87947 */ /* 0x000fea0003800000 */
.L_x_1326:
        /* <DEDUP_REMOVED lines=22> */
.L_x_1308:
        /* <DEDUP_REMOVED lines=16> */
.L_x_1337:
[----:B------:R-:W-:Y:S05]  /*8190*/  BRA `(.L_x_1309) ;  /* 0x00000000001c7947 */ /* 0x000fea0003800000 */
.L_x_1336:
[----:B------:R-:W-:-:S06]  /*81a0*/  HADD2.F32 R4, -RZ, R24.H0_H0 ;  /* 0x20000018ff047230 */ /* 0x000fcc0000004100 */
[----:B------:R-:W0:Y:S02]  /*81b0*/  F2I.U64.TRUNC R4, R4 ;  /* 0x0000000400047311 */ /* 0x000e24000020d800 */
[----:B0-----:R0:W-:Y:S01]  /*81c0*/  STG.E.64 desc[UR36][R2.64], R4 ;  /* 0x0000000402007986 */ /* 0x0011e2000c101b24 */
[----:B------:R-:W-:Y:S05]  /*81d0*/  BRA `(.L_x_1309) ;  /* 0x00000000000c7947 */ /* 0x000fea0003800000 */
.L_x_1335:
[----:B------:R-:W-:-:S04]  /*81e0*/  HADD2.F32 R24, -RZ, R24.H0_H0 ;  /* 0x20000018ff187230 */ /* 0x000fc80000004100 */
[----:B------:R-:W0:Y:S02]  /*81f0*/  F2I.FTZ.U32.TRUNC.NTZ R5, R24 ;  /* 0x0000001800057305 */ /* 0x000e24000021f000 */
[----:B0-----:R0:W-:Y:S02]  /*8200*/  STG.E desc[UR36][R2.64], R5 ;  /* 0x0000000502007986 */ /* 0x0011e4000c101924 */
.L_x_1309:
[----:B------:R-:W-:-:S07]  /*8210*/  VIADD R19, R19, 0x80 ;  /* 0x0000008013137836 */ /* 0x000fce0000000000 */
.L_x_1269:
[----:B------:R-:W-:Y:S05]  /*8220*/  BSYNC B6 ;  /* 0x0000000000067941 */ /* 0x000fea0003800000 */
.L_x_1268:
[----:B------:R-:W-:-:S13]  /*8230*/  ISETP.GE.AND P0, PT, R19, R16, PT ;  /* 0x000000101300720c */ /* 0x000fda0003f06270 */
[----:B------:R-:W-:Y:S05]  /*8240*/  @P0 EXIT ;  /* 0x000000000000094d */ /* 0x000fea0003800000 */
[----:B01234-:R-:W0:Y:S01]  /*8250*/  LDC.64 R2, c[0x0][0x218] ;  /* 0x00008600ff027b82 */ /* 0x01fe220000000a00 */
        /* <DEDUP_REMOVED lines=20> */
.L_x_1341:
[----:B------:R-:W-:-:S06]  /*83a0*/  HADD2.F32 R5, -RZ, R22.H0_H0 ;  /* 0x20000016ff057230 */ /* 0x000fcc0000004100 */
[----:B------:R-:W0:Y:S02]  /*83b0*/  F2I.S64.TRUNC R4, R5 ;  /* 0x0000000500047311 */ /* 0x000e24000020d900 */
[----:B0-----:R-:W-:Y:S01]  /*83c0*/  STG.E.U8 desc[UR36][R2.64], R4 ;  /* 0x0000000402007986 */ /* 0x001fe2000c101124 */
[----:B------:R-:W-:Y:S05]  /*83d0*/  EXIT ;  /* 0x000000000000794d */ /* 0x000fea0003800000 */
.L_x_1340:
        /* <DEDUP_REMOVED lines=10> */
.L_x_1344:
[----:B------:R-:W-:-:S04]  /*8480*/  HADD2.F32 R22, -RZ, R22.H0_H0 ;  /* 0x20000016ff167230 */ /* 0x000fc80000004100 */
[----:B------:R-:W0:Y:S02]  /*8490*/  F2I.FTZ.TRUNC.NTZ R5, R22 ;  /* 0x0000001600057305 */ /* 0x000e24000021f100 */
[----:B0-----:R-:W-:Y:S01]  /*84a0*/  STG.E desc[UR36][R2.64], R5 ;  /* 0x0000000502007986 */ /* 0x001fe2000c101924 */
[----:B------:R-:W-:Y:S05]  /*84b0*/  EXIT ;  /* 0x000000000000794d */ /* 0x000fea0003800000 */
.L_x_1343:
[----:B------:R-:W-:-:S04]  /*84c0*/  HADD2.F32 R22, -RZ, R22.H0_H0 ;  /* 0x20000016ff167230 */ /* 0x000fc80000004100 */
[----:B------:R-:W0:Y:S02]  /*84d0*/  F2I.FTZ.TRUNC.NTZ R5, R22 ;  /* 0x0000001600057305 */ /* 0x000e24000021f100 */
[----:B0-----:R-:W-:Y:S01]  /*84e0*/  STG.E.U16 desc[UR36][R2.64], R5 ;  /* 0x0000000502007986 */ /* 0x001fe2000c101524 */
[----:B------:R-:W-:Y:S05]  /*84f0*/  EXIT ;  /* 0x000000000000794d */ /* 0x000fea0003800000 */
.L_x_1339:
        /* <DEDUP_REMOVED lines=9> */
.L_x_1346:
[----:B------:R-:W-:Y:S01]  /*8590*/  STG.E.U16 desc[UR36][R2.64], R22 ;  /* 0x0000001602007986 */ /* 0x000fe2000c101524 */
[----:B------:R-:W-:Y:S05]  /*85a0*/  EXIT ;  /* 0x000000000000794d */ /* 0x000fea0003800000 */
.L_x_1345:
        /* <DEDUP_REMOVED lines=10> */
.L_x_1348:
[----:B------:R-:W-:-:S05]  /*8650*/  HADD2.F32 R0, -RZ, R22.H0_H0 ;  /* 0x20000016ff007230 */ /* 0x000fca0000004100 */
[----:B------:R-:W-:-:S04]  /*8660*/  F2FP.F16.F32.PACK_AB R0, RZ, R0 ;  /* 0x00000000ff00723e */ /* 0x000fc800000000ff */
[----:B------:R-:W-:-:S05]  /*8670*/  PRMT R0, R0, 0x5410, RZ ;  /* 0x0000541000007816 */ /* 0x000fca00000000ff */
[----:B------:R-:W-:Y:S01]  /*8680*/  STG.E desc[UR36][R2.64], R0 ;  /* 0x0000000002007986 */ /* 0x000fe2000c101924 */
[----:B------:R-:W-:Y:S05]  /*8690*/  EXIT ;  /* 0x000000000000794d */ /* 0x000fea0003800000 */
.L_x_1347:
[----:B------:R-:W-:-:S05]  /*86a0*/  HADD2.F32 R4, -RZ, R22.H0_H0 ;  /* 0x20000016ff047230 */ /* 0x000fca0000004100 */
[----:B------:R-:W-:-:S06]  /*86b0*/  FMUL.FTZ R4, R4, 1 ;  /* 0x3f80000004047820 */ /* 0x000fcc0000410000 */
[----:B------:R-:W0:Y:S02]  /*86c0*/  F2F.F64.F32 R4, R4 ;  /* 0x0000000400047310 */ /* 0x000e240000201800 */
[----:B0-----:R-:W-:Y:S01]  /*86d0*/  STG.E.64 desc[UR36][R2.64], R4 ;  /* 0x0000000402007986 */ /* 0x001fe2000c101b24 */
[----:B------:R-:W-:Y:S05]  /*86e0*/  EXIT ;  /* 0x000000000000794d */ /* 0x000fea0003800000 */
.L_x_1338:
        /* <DEDUP_REMOVED lines=13> */
.L_x_1351:
[----:B------:R-:W-:Y:S01]  /*87c0*/  HADD2.F32 R22, -RZ, R22.H0_H0 ;  /* 0x20000016ff167230 */ /* 0x000fe20000004100 */
[----:B------:R-:W-:-:S04]  /*87d0*/  CS2R R6, SRZ ;  /* 0x0000000000067805 */ /* 0x000fc8000001ff00 */
[----:B------:R-:W-:-:S06]  /*87e0*/  FMUL.FTZ R4, R22, 1 ;  /* 0x3f80000016047820 */ /* 0x000fcc0000410000 */
[----:B------:R-:W0:Y:S02]  /*87f0*/  F2F.F64.F32 R4, R4 ;  /* 0x0000000400047310 */ /* 0x000e240000201800 */
[----:B0-----:R-:W-:Y:S01]  /*8800*/  STG.E.128 desc[UR36][R2.64], R4 ;  /* 0x0000000402007986 */ /* 0x001fe2000c101d24 */
[----:B------:R-:W-:Y:S05]  /*8810*/  EXIT ;  /* 0x000000000000794d */ /* 0x000fea0003800000 */
.L_x_1350:
        /* <DEDUP_REMOVED lines=21> */
.L_x_1355:
[----:B------:R-:W-:Y:S05]  /*8970*/  BSYNC B0 ;  /* 0x0000000000007941 */ /* 0x000fea0003800000 */
.L_x_1354:
[----:B------:R-:W-:-:S05]  /*8980*/  LOP3.LUT R5, R0, R5, RZ, 0xfc, !PT ;  /* 0x0000000500057212 */ /* 0x000fca00078efcff */
[----:B------:R-:W-:Y:S01]  /*8990*/  STG.E.U8 desc[UR36][R2.64], R5 ;  /* 0x0000000502007986 */ /* 0x000fe2000c101124 */
[----:B------:R-:W-:Y:S05]  /*89a0*/  EXIT ;  /* 0x000000000000794d */ /* 0x000fea0003800000 */
.L_x_1353:
        /* <DEDUP_REMOVED lines=13> */
.L_x_1357:
[----:B------:R-:W-:Y:S01]  /*8a80*/  IMAD.MOV.U32 R0, RZ, RZ, 0x7f ;  /* 0x0000007fff007424 */ /* 0x000fe200078e00ff */
[----:B------:R-:W-:-:S04]  /*8a90*/  ISETP.GT.U32.AND P0, PT, R4, 0x7f800000, PT ;  /* 0x7f8000000400780c */ /* 0x000fc80003f04070 */
[----:B------:R-:W-:-:S09]  /*8aa0*/  SEL R0, R0, 0x7c, P0 ;  /* 0x0000007c00007807 */ /* 0x000fd20000000000 */
.L_x_1358:
[----:B------:R-:W-:Y:S05]  /*8ab0*/  BSYNC B0 ;  /* 0x0000000000007941 */ /* 0x000fea0003800000 */
.L_x_1356:
[----:B------:R-:W-:-:S04]  /*8ac0*/  LOP3.LUT R4, R5, 0x80000000, RZ, 0xc0, !PT ;  /* 0x8000000005047812 */ /* 0x000fc800078ec0ff */
[----:B------:R-:W-:-:S04]  /*8ad0*/  SHF.R.U32.HI R5, RZ, 0x18, R4 ;  /* 0x00000018ff057819 */ /* 0x000fc80000011604 */
[----:B------:R-:W-:-:S05]  /*8ae0*/  LOP3.LUT R5, R0, R5, RZ, 0xfc, !PT ;  /* 0x0000000500057212 */ /* 0x000fca00078efcff */
[----:B------:R-:W-:Y:S01]  /*8af0*/  STG.E.U8 desc[UR36][R2.64], R5 ;  /* 0x0000000502007986 */ /* 0x000fe2000c101124 */
[----:B------:R-:W-:Y:S05]  /*8b00*/  EXIT ;  /* 0x000000000000794d */ /* 0x000fea0003800000 */
.L_x_1352:
[----:B------:R-:W-:-:S05]  /*8b10*/  HADD2.F32 R0, -RZ, R22.H0_H0 ;  /* 0x20000016ff007230 */ /* 0x000fca0000004100 */
[----:B------:R-:W-:-:S05]  /*8b20*/  F2FP.BF16.F32.PACK_AB R0, RZ, R0 ;  /* 0x00000000ff00723e */ /* 0x000fca00000010ff */
[----:B------:R-:W-:Y:S01]  /*8b30*/  STG.E.U16 desc[UR36][R2.64], R0 ;  /* 0x0000000002007986 */ /* 0x000fe2000c101524 */
[----:B------:R-:W-:Y:S05]  /*8b40*/  EXIT ;  /* 0x000000000000794d */ /* 0x000fea0003800000 */
.L_x_1349:
        /* <DEDUP_REMOVED lines=12> */
.L_x_1361:
        /* <DEDUP_REMOVED lines=17> */
.L_x_1364:
[----:B------:R-:W-:-:S04]  /*8d20*/  LOP3.LUT R0, R7, 0x80000000, RZ, 0xc0, !PT ;  /* 0x8000000007007812 */ /* 0x000fc800078ec0ff */
[----:B------:R-:W-:-:S04]  /*8d30*/  SHF.R.U32.HI R5, RZ, 0x18, R0 ;  /* 0x00000018ff057819 */ /* 0x000fc80000011600 */
[----:B------:R-:W-:-:S04]  /*8d40*/  LOP3.LUT R4, R4, R5, RZ, 0xfc, !PT ;  /* 0x0000000504047212 */ /* 0x000fc800078efcff */
[----:B------:R-:W-:-:S07]  /*8d50*/  PRMT R0, R4, 0x7610, R0 ;  /* 0x0000761004007816 */ /* 0x000fce0000000000 */
.L_x_1363:
[----:B------:R-:W-:Y:S05]  /*8d60*/  BSYNC B0 ;  /* 0x0000000000007941 */ /* 0x000fea0003800000 */
.L_x_1362:
[----:B------:R-:W-:Y:S01]  /*8d70*/  STG.E.U8 desc[UR36][R2.64], R0 ;  /* 0x0000000002007986 */ /* 0x000fe2000c101124 */
[----:B------:R-:W-:Y:S05]  /*8d80*/  EXIT ;  /* 0x000000000000794d */ /* 0x000fea0003800000 */
.L_x_1360:
        /* <DEDUP_REMOVED lines=17> */
.L_x_1367:
[----:B------:R-:W-:-:S04]  /*8ea0*/  LOP3.LUT R0, R7, 0x80000000, RZ, 0xc0, !PT ;  /* 0x8000000007007812 */ /* 0x000fc800078ec0ff */
[----:B------:R-:W-:-:S04]  /*8eb0*/  SHF.R.U32.HI R5, RZ, 0x18, R0 ;  /* 0x00000018ff057819 */ /* 0x000fc80000011600 */
[----:B------:R-:W-:-:S04]  /*8ec0*/  LOP3.LUT R4, R4, R5, RZ, 0xfc, !PT ;  /* 0x0000000504047212 */ /* 0x000fc800078efcff */
[----:B------:R-:W-:-:S07]  /*8ed0*/  PRMT R0, R4, 0x7610, R0 ;  /* 0x0000761004007816 */ /* 0x000fce0000000000 */
.L_x_1366:
[----:B------:R-:W-:Y:S05]  /*8ee0*/  BSYNC B0 ;  /* 0x0000000000007941 */ /* 0x000fea0003800000 */
.L_x_1365:
[----:B------:R-:W-:Y:S01]  /*8ef0*/  STG.E.U8 desc[UR36][R2.64], R0 ;  /* 0x0000000002007986 */ /* 0x000fe2000c101124 */
[----:B------:R-:W-:Y:S05]  /*8f00*/  EXIT ;  /* 0x000000000000794d */ /* 0x000fea0003800000 */
.L_x_1359:
        /* <DEDUP_REMOVED lines=22> */
.L_x_1342:
        /* <DEDUP_REMOVED lines=16> */
.L_x_1370:
[----:B------:R-:W-:Y:S05]  /*9170*/  EXIT ;  /* 0x000000000000794d */ /* 0x000fea0003800000 */
.L_x_1369:
[----:B------:R-:W-:-:S06]  /*9180*/  HADD2.F32 R4, -RZ, R22.H0_H0 ;  /* 0x20000016ff047230 */ /* 0x000fcc0000004100 */
[----:B------:R-:W0:Y:S02]  /*9190*/  F2I.U64.TRUNC R4, R4 ;  /* 0x0000000400047311 */ /* 0x000e24000020d800 */
[----:B0-----:R-:W-:Y:S01]  /*91a0*/  STG.E.64 desc[UR36][R2.64], R4 ;  /* 0x0000000402007986 */ /* 0x001fe2000c101b24 */
[----:B------:R-:W-:Y:S05]  /*91b0*/  EXIT ;  /* 0x000000000000794d */ /* 0x000fea0003800000 */
.L_x_1368:
[----:B------:R-:W-:-:S04]  /*91c0*/  HADD2.F32 R22, -RZ, R22.H0_H0 ;  /* 0x20000016ff167230 */ /* 0x000fc80000004100 */
[----:B------:R-:W0:Y:S02]  /*91d0*/  F2I.FTZ.U32.TRUNC.NTZ R5, R22 ;  /* 0x0000001600057305 */ /* 0x000e24000021f000 */
[----:B0-----:R-:W-:Y:S01]  /*91e0*/  STG.E desc[UR36][R2.64], R5 ;  /* 0x0000000502007986 */ /* 0x001fe2000c101924 */
[----:B------:R-:W-:Y:S05]  /*91f0*/  EXIT ;  /* 0x000000000000794d */ /* 0x000fea0003800000 */
.L_x_1371:
        /* <DEDUP_REMOVED lines=16> */
.L_x_21459:


//--------------------- .text._ZN2at6native18elementwise_kernelILi128ELi4EZNS0_22gpu_kernel_impl_nocastIZZZNS0_17asinh_kernel_cudaERNS_18TensorIteratorBaseEENKUlvE0_clEvENKUlvE1_clEvEUlN3c104HalfEE_EEvS4_RKT_EUliE_EEviT1_ --------------------------
	.section	.text._ZN2at6native18elementwise_kernelILi128ELi4EZNS0_22gpu_kernel_impl_nocastIZZZNS0_17asinh_kernel_cudaERNS_18TensorIteratorBaseEENKUlvE0_clEvENKUlvE1_clEvEUlN3c104HalfEE_EEvS4_RKT_EUliE_EEviT1_,"ax",@progbits
	.align	128
        .global         _ZN2at6native18elementwise_kernelILi128ELi4EZNS0_22gpu_kernel_impl_nocastIZZZNS0_17asinh_kernel_cudaERNS_18TensorIteratorBaseEENKUlvE0_clEvENKUlvE1_clEvEUlN3c104HalfEE_EEvS4_RKT_EUliE_EEviT1_
        .type           _ZN2at6native18elementwise_kernelILi128ELi4EZNS0_22gpu_kernel_impl_nocastIZZZNS0_17asinh_kernel_cudaERNS_18TensorIteratorBaseEENKUlvE0_clEvENKUlvE1_clEvEUlN3c104HalfEE_EEvS4_RKT_EUliE_EEviT1_,@function
        .size           _ZN2at6native18elementwise_kernelILi128ELi4EZNS0_22gpu_kernel_impl_nocastIZZZNS0_17asinh_kernel_cudaERNS_18TensorIteratorBaseEENKUlvE0_clEvENKUlvE1_clEvEUlN3c104HalfEE_EEvS4_RKT_EUliE_EEviT1_,(.L_x_21460 - _ZN2at6native18elementwise_kernelILi128ELi4EZNS0_22gpu_kernel_impl_nocastIZZZNS0_17asinh_kernel_cudaERNS_18TensorIteratorBaseEENKUlvE0_clEvENKUlvE1_clEvEUlN3c104HalfEE_EEvS4_RKT_EUliE_EEviT1_)
        .other          _ZN2at6native18elementwise_kernelILi128ELi4EZNS0_22gpu_kernel_impl_nocastIZZZNS0_17asinh_kernel_cudaERNS_18TensorIteratorBaseEENKUlvE0_clEvENKUlvE1_clEvEUlN3c104HalfEE_EEvS4_RKT_EUliE_EEviT1_,@"STO_CUDA_ENTRY STV_DEFAULT"
_ZN2at6native18elementwise_kernelILi128ELi4EZNS0_22gpu_kernel_impl_nocastIZZZNS0_17asinh_kernel_cudaERNS_18TensorIteratorBaseEENKUlvE0_clEvENKUlvE1_clEvEUlN3c104HalfEE_EEvS4_RKT_EUliE_EEviT1_:
.text._ZN2at6native18elementwise_kernelILi128ELi4EZNS0_22gpu_kernel_impl_nocastIZZZNS0_17asinh_kernel_cudaERNS_18TensorIteratorBaseEENKUlvE0_clEvENKUlvE1_clEvEUlN3c104HalfEE_EEvS4_RKT_EUliE_EEviT1_:
        /* <DEDUP_REMOVED lines=312> */
.L_x_1374:
[----:B------:R-:W-:Y:S02]  /*1380*/  ULDC.64 UR8, c[0x0][0x418] ;  /* 0x0001060000087ab9 */ /* 0x000fe40000000a00 */
[----:B------:R-:W-:-:S04]  /*1390*/  IADD3 R6, P0, R0, UR8, RZ ;  /* 0x0000000800067c10 */ /* 0x000fc8000ff1e0ff */
[----:B------:R-:W-:Y:S01]  /*13a0*/  IADD3.X R7, RZ, UR9, RZ, P0, !PT ;  /* 0x00000009ff077c10 */ /* 0x000fe200087fe4ff */
[----:B------:R-:W-:-:S04]  /*13b0*/  ULDC.64 UR8, c[0x0][0x410] ;  /* 0x0001040000087ab9 */ /* 0x000fc80000000a00 */
[----:B------:R-:W2:Y:S01]  /*13c0*/  LDG.E.U16 R0, desc[UR4][R6.64] ;  /* 0x0000000406007981 */ /* 0x000ea2000c1e1500 */
[----:B------:R-:W-:Y:S01]  /*13d0*/  BSSY B1, `(.L_x_1375) ;  /* 0x0000029000017945 */ /* 0x000fe20003800000 */
[----:B--2---:R-:W-:-:S05]  /*13e0*/  HADD2.F32 R0, -RZ, R0.H0_H0 ;  /* 0x20000000ff007230 */ /* 0x004fca0000004100 */
[C---:B------:R-:W-:Y:S01]  /*13f0*/  FFMA.FTZ R4, R0.reuse, R0, 1 ;  /* 0x3f80000000047423 */ /* 0x040fe20000010000 */
[C---:B------:R-:W-:Y:S01]  /*1400*/  FSETP.GT.FTZ.AND P0, PT, |R0|.reuse, 8388608, PT ;  /* 0x4b0000000000780b */ /* 0x040fe20003f14200 */
[----:B------:R-:W-:Y:S02]  /*1410*/  FADD.FTZ R2, |R0|, -RZ ;  /* 0x800000ff00027221 */ /* 0x000fe40000010200 */
        /* <DEDUP_REMOVED lines=28> */
[----:B------:R-:W-:Y:S02]  /*15e0*/  FFMA.FTZ R6, R7, 0.69314718246459960938, R6 ;  /* 0x3f31721807067823 */ /* 0x000fe40000010006 */
[----:B------:R-:W-:Y:S01]  /*15f0*/  IMAD.X R5, RZ, RZ, UR9, P2 ;  /* 0x00000009ff057e24 */ /* 0x000fe200090e06ff */
[----:B------:R-:W-:Y:S07]  /*1600*/  @!P1 BRA `(.L_x_1376) ;  /* 0x0000000000149947 */ /* 0x000fee0003800000 */
[C---:B------:R-:W-:Y:S02]  /*1610*/  ISETP.GE.AND P1, PT, R2.reuse, -0x407fffff, PT ;  /* 0xbf8000010200780c */ /* 0x040fe40003f26270 */
[----:B------:R-:W-:-:S11]  /*1620*/  FSETP.NEU.FTZ.AND P2, PT, R2, RZ, PT ;  /* 0x000000ff0200720b */ /* 0x000fd60003f5d000 */
[----:B------:R-:W-:-:S05]  /*1630*/  @P1 MOV R7, 0x7f800000 ;  /* 0x7f80000000071802 */ /* 0x000fca0000000f00 */
[----:B------:R-:W-:-:S05]  /*1640*/  @P1 FFMA.FTZ R6, R2, R7, +INF ;  /* 0x7f80000002061423 */ /* 0x000fca0000010007 */
[----:B------:R-:W-:-:S07]  /*1650*/  FSEL R6, R6, -RZ, P2 ;  /* 0x800000ff06067208 */ /* 0x000fce0001000000 */
.L_x_1376:
[----:B------:R-:W-:Y:S05]  /*1660*/  BSYNC B1 ;  /* 0x0000000000017941 */ /* 0x000fea0003800000 */
.L_x_1375:
[----:B------:R-:W-:Y:S01]  /*1670*/  @P0 FADD.FTZ R6, R6, 0.69314718246459960938 ;  /* 0x3f31721806060421 */ /* 0x000fe20000010000 */
[----:B------:R-:W-:Y:S02]  /*1680*/  FSETP.GTU.FTZ.AND P0, PT, |R0|, +INF , PT ;  /* 0x7f8000000000780b */ /* 0x000fe40003f1c200 */
[----:B------:R-:W-:Y:S02]  /*1690*/  IADD3 R3, R3, 0x80, RZ ;  /* 0x0000008003037810 */ /* 0x000fe40007ffe0ff */
[----:B------:R-:W-:-:S04]  /*16a0*/  LOP3.LUT R0, R6, 0x80000000, R0, 0xb8, !PT ;  /* 0x8000000006007812 */ /* 0x000fc800078eb800 */
[----:B------:R-:W-:-:S04]  /*16b0*/  FSEL R0, R0, R6, !P0 ;  /* 0x0000000600007208 */ /* 0x000fc80004000000 */
[----:B------:R-:W-:-:S05]  /*16c0*/  F2FP.F16.F32.PACK_AB R0, RZ, R0 ;  /* 0x00000000ff00723e */ /* 0x000fca00000000ff */
[----:B------:R0:W-:Y:S02]  /*16d0*/  STG.E.U16 desc[UR4][R4.64], R0 ;  /* 0x0000000004007986 */ /* 0x0001e4000c101504 */
.L_x_1373:
[----:B------:R-:W-:Y:S05]  /*16e0*/  BSYNC B0 ;  /* 0x0000000000007941 */ /* 0x000fea0003800000 */
.L_x_1372:
        /* <DEDUP_REMOVED lines=250> */
[----:B------:R-:W-:Y:S01]  /*2690*/  ISETP.NE.AND P0, PT, R4, 0x15, PT ;  /* 0x000000150400780c */ /* 0x000fe20003f05270 */
[----:B------:R-:W-:Y:S01]  /*26a0*/  ULDC UR7, c[0x0][0x30c] ;  /* 0x0000c30000077ab9 */ /* 0x000fe20000000800 */
        /* <DEDUP_REMOVED lines=53> */
.L_x_1379:
        /* <DEDUP_REMOVED lines=46> */
.L_x_1381:
[----:B------:R-:W-:Y:S05]  /*2ce0*/  BSYNC B1 ;  /* 0x0000000000017941 */ /* 0x000fea0003800000 */
.L_x_1380:
[----:B------:R-:W-:Y:S01]  /*2cf0*/  @P0 FADD.FTZ R6, R6, 0.69314718246459960938 ;  /* 0x3f31721806060421 */ /* 0x000fe20000010000 */
[----:B------:R-:W-:Y:S02]  /*2d00*/  FSETP.GTU.FTZ.AND P0, PT, |R0|, +INF , PT ;  /* 0x7f8000000000780b */ /* 0x000fe40003f1c200 */
[----:B------:R-:W-:Y:S02]  /*2d10*/  IADD3 R3, R3, 0x80, RZ ;  /* 0x0000008003037810 */ /* 0x000fe40007ffe0ff */
[----:B------:R-:W-:-:S04]  /*2d20*/  LOP3.LUT R0, R6, 0x80000000, R0, 0xb8, !PT ;  /* 0x8000000006007812 */ /* 0x000fc800078eb800 */
[----:B------:R-:W-:Y:S02]  /*2d30*/  FSEL R0, R0, R6, !P0 ;  /* 0x0000000600007208 */ /* 0x000fe40004000000 */
[----:B------:R-:W-:Y:S02]  /*2d40*/  ISETP.GE.AND P0, PT, R3, UR6, PT ;  /* 0x0000000603007c0c */ /* 0x000fe4000bf06270 */
[----:B------:R-:W-:-:S05]  /*2d50*/  F2FP.F16.F32.PACK_AB R0, RZ, R0 ;  /* 0x00000000ff00723e */ /* 0x000fca00000000ff */
        /* <DEDUP_REMOVED lines=304> */
.L_x_1382:
        /* <DEDUP_REMOVED lines=46> */
.L_x_1384:
[----:B------:R-:W-:Y:S05]  /*4340*/  BSYNC B1 ;  /* 0x0000000000017941 */ /* 0x000fea0003800000 */
.L_x_1383:
[----:B------:R-:W-:Y:S01]  /*4350*/  @P0 FADD.FTZ R6, R6, 0.69314718246459960938 ;  /* 0x3f31721806060421 */ /* 0x000fe20000010000 */
[----:B------:R-:W-:Y:S02]  /*4360*/  FSETP.GTU.FTZ.AND P0, PT, |R0|, +INF , PT ;  /* 0x7f8000000000780b */ /* 0x000fe40003f1c200 */
[----:B------:R-:W-:Y:S02]  /*4370*/  IADD3 R3, R3, 0x80, RZ ;  /* 0x0000008003037810 */ /* 0x000fe40007ffe0ff */
[----:B------:R-:W-:-:S04]  /*4380*/  LOP3.LUT R0, R6, 0x80000000, R0, 0xb8, !PT ;  /* 0x8000000006007812 */ /* 0x000fc800078eb800 */
[----:B------:R-:W-:-:S04]  /*4390*/  FSEL R0, R0, R6, !P0 ;  /* 0x0000000600007208 */ /* 0x000fc80004000000 */
[----:B------:R-:W-:-:S05]  /*43a0*/  F2FP.F16.F32.PACK_AB R0, RZ, R0 ;  /* 0x00000000ff00723e */ /* 0x000fca00000000ff */
[----:B------:R2:W-:Y:S02]  /*43b0*/  STG.E.U16 desc[UR4][R4.64], R0 ;  /* 0x0000000004007986 */ /* 0x0005e4000c101504 */
.L_x_1378:
[----:B------:R-:W-:Y:S05]  /*43c0*/  BSYNC B0 ;  /* 0x0000000000007941 */ /* 0x000fea0003800000 */
.L_x_1377:
        /* <DEDUP_REMOVED lines=304> */
.L_x_1385:
        /* <DEDUP_REMOVED lines=8> */
[----:B------:R-:W-:-:S03]  /*5750*/  FSETP.GT.FTZ.AND P0, PT, |R0|, 8388608, PT ;  /* 0x4b0000000000780b */ /* 0x000fc60003f14200 */
        /* <DEDUP_REMOVED lines=37> */
.L_x_1387:
[----:B------:R-:W-:Y:S05]  /*59b0*/  BSYNC B0 ;  /* 0x0000000000007941 */ /* 0x000fea0003800000 */
.L_x_1386:
[----:B------:R-:W-:Y:S01]  /*59c0*/  @P0 FADD.FTZ R6, R6, 0.69314718246459960938 ;  /* 0x3f31721806060421 */ /* 0x000fe20000010000 */
[----:B------:R-:W-:-:S04]  /*59d0*/  FSETP.GTU.FTZ.AND P0, PT, |R0|, +INF , PT ;  /* 0x7f8000000000780b */ /* 0x000fc80003f1c200 */
[----:B------:R-:W-:-:S04]  /*59e0*/  LOP3.LUT R0, R6, 0x80000000, R0, 0xb8, !PT ;  /* 0x8000000006007812 */ /* 0x000fc800078eb800 */
[----:B------:R-:W-:-:S04]  /*59f0*/  FSEL R0, R0, R6, !P0 ;  /* 0x0000000600007208 */ /* 0x000fc80004000000 */
[----:B------:R-:W-:-:S05]  /*5a00*/  F2FP.F16.F32.PACK_AB R0, RZ, R0 ;  /* 0x00000000ff00723e */ /* 0x000fca00000000ff */
[----:B------:R-:W-:Y:S01]  /*5a10*/  STG.E.U16 desc[UR4][R4.64], R0 ;  /* 0x0000000004007986 */ /* 0x000fe2000c101504 */
[----:B------:R-:W-:Y:S05]  /*5a20*/  EXIT ;  /* 0x000000000000794d */ /* 0x000fea0003800000 */
.L_x_1388:
        /* <DEDUP_REMOVED lines=13> */
.L_x_21460:


//--------------------- .text._ZN2at6native27unrolled_elementwise_kernelIZZZNS0_17asinh_kernel_cudaERNS_18TensorIteratorBaseEENKUlvE0_clEvENKUlvE1_clEvEUlN3c104HalfEE_St5arrayIPcLm2EELi4E23TrivialOffsetCalculatorILi1EjESD_NS0_6memory15LoadWithoutCastENSE_16StoreWithoutCastEEEviT_T0_T2_T3_T4_T5_ --------------------------
	.section	.text._ZN2at6native27unrolled_elementwise_kernelIZZZNS0_17asinh_kernel_cudaERNS_18TensorIteratorBaseEENKUlvE0_clEvENKUlvE1_clEvEUlN3c104HalfEE_St5arrayIPcLm2EELi4E23TrivialOffsetCalculatorILi1EjESD_NS0_6memory15LoadWithoutCastENSE_16StoreWithoutCastEEEviT_T0_T2_T3_T4_T5_,"ax",@progbits
	.align	128
        .global         _ZN2at6native27unrolled_elementwise_kernelIZZZNS0_17asinh_kernel_cudaERNS_18TensorIteratorBaseEENKUlvE0_clEvENKUlvE1_clEvEUlN3c104HalfEE_St5arrayIPcLm2EELi4E23TrivialOffsetCalculatorILi1EjESD_NS0_6memory15LoadWithoutCastENSE_16StoreWithoutCastEEEviT_T0_T2_T3_T4_T5_
        .type           _ZN2at6native27unrolled_elementwise_kernelIZZZNS0_17asinh_kernel_cudaERNS_18TensorIteratorBaseEENKUlvE0_clEvENKUlvE1_clEvEUlN3c104HalfEE_St5arrayIPcLm2EELi4E23TrivialOffsetCalculatorILi1EjESD_NS0_6memory15LoadWithoutCastENSE_16StoreWithoutCastEEEviT_T0_T2_T3_T4_T5_,@function
        .size           _ZN2at6native27unrolled_elementwise_kernelIZZZNS0_17asinh_kernel_cudaERNS_18TensorIteratorBaseEENKUlvE0_clEvENKUlvE1_clEvEUlN3c104HalfEE_St5arrayIPcLm2EELi4E23TrivialOffsetCalculatorILi1EjESD_NS0_6memory15LoadWithoutCastENSE_16StoreWithoutCastEEEviT_T0_T2_T3_T4_T5_,(.L_x_21461 - _ZN2at6native27unrolled_elementwise_kernelIZZZNS0_17asinh_kernel_cudaERNS_18TensorIteratorBaseEENKUlvE0_clEvENKUlvE1_clEvEUlN3c104HalfEE_St5arrayIPcLm2EELi4E23TrivialOffsetCalculatorILi1EjESD_NS0_6memory15LoadWithoutCastENSE_16StoreWithoutCastEEEviT_T0_T2_T3_T4_T5_)
        .other          _ZN2at6native27unrolled_elementwise_kernelIZZZNS0_17asinh_kernel_cudaERNS_18TensorIteratorBaseEENKUlvE0_clEvENKUlvE1_clEvEUlN3c104HalfEE_St5arrayIPcLm2EELi4E23TrivialOffsetCalculatorILi1EjESD_NS0_6memory15LoadWithoutCastENSE_16StoreWithoutCastEEEviT_T0_T2_T3_T4_T5_,@"STO_CUDA_ENTRY STV_DEFAULT"
_ZN2at6native27unrolled_elementwise_kernelIZZZNS0_17asinh_kernel_cudaERNS_18TensorIteratorBaseEENKUlvE0_clEvENKUlvE1_clEvEUlN3c104HalfEE_St5arrayIPcLm2EELi4E23TrivialOffsetCalculatorILi1EjESD_NS0_6memory15LoadWithoutCastENSE_16StoreWithoutCastEEEviT_T0_T2_T3_T4_T5_:
.text._ZN2at6native27unrolled_elementwise_kernelIZZZNS0_17asinh_kernel_cudaERNS_18TensorIteratorBaseEENKUlvE0_clEvENKUlvE1_clEvEUlN3c104HalfEE_St5arrayIPcLm2EELi4E23TrivialOffsetCalculatorILi1EjESD_NS0_6memory15LoadWithoutCastENSE_16StoreWithoutCastEEEviT_T0_T2_T3_T4_T5_:
        /* <DEDUP_REMOVED lines=36> */
[----:B0----5:R-:W-:Y:S01]  /*0240*/  HADD2.F32 R4, -RZ, R9.H0_H0 ;  /* 0x20000009ff047230 */ /* 0x021fe20000004100 */
[----:B------:R-:W-:Y:S01]  /*0250*/  HFMA2.MMA R14, -RZ, RZ, 1.625, 0 ;  /* 0x3e800000ff0e7435 */ /* 0x000fe200000001ff */
[----:B------:R-:W-:Y:S03]  /*0260*/  BSSY B1, `(.L_x_1391) ;  /* 0x0000025000017945 */ /* 0x000fe60003800000 */
        /* <DEDUP_REMOVED lines=36> */
.L_x_1392:
[----:B------:R-:W-:Y:S05]  /*04b0*/  BSYNC B1 ;  /* 0x0000000000017941 */ /* 0x000fea0003800000 */
.L_x_1391:
[----:B------:R-:W-:Y:S01]  /*04c0*/  @P2 FADD.FTZ R9, R9, 0.69314718246459960938 ;  /* 0x3f31721809092421 */ /* 0x000fe20000010000 */
[----:B------:R-:W-:-:S04]  /*04d0*/  FSETP.GTU.FTZ.AND P0, PT, |R4|, +INF , PT ;  /* 0x7f8000000400780b */ /* 0x000fc80003f1c200 */
[----:B------:R-:W-:-:S04]  /*04e0*/  LOP3.LUT R4, R9, 0x80000000, R4, 0xb8, !PT ;  /* 0x8000000009047812 */ /* 0x000fc800078eb804 */
[----:B------:R-:W-:-:S04]  /*04f0*/  FSEL R4, R4, R9, !P0 ;  /* 0x0000000904047208 */ /* 0x000fc80004000000 */
[----:B------:R-:W-:-:S07]  /*0500*/  F2FP.F16.F32.PACK_AB R4, RZ, R4 ;  /* 0x00000004ff04723e */ /* 0x000fce00000000ff */
.L_x_1390:
[----:B------:R-:W-:Y:S05]  /*0510*/  BSYNC B0 ;  /* 0x0000000000007941 */ /* 0x000fea0003800000 */
.L_x_1389:
[----:B0-----:R-:W-:Y:S01]  /*0520*/  IADD3 R5, R3, 0x80, RZ ;  /* 0x0000008003057810 */ /* 0x001fe20007ffe0ff */
[----:B------:R-:W-:Y:S03]  /*0530*/  BSSY B0, `(.L_x_1393) ;  /* 0x0000030000007945 */ /* 0x000fe60003800000 */
[----:B------:R-:W-:-:S13]  /*0540*/  ISETP.GE.AND P0, PT, R5, R2, PT ;  /* 0x000000020500720c */ /* 0x000fda0003f06270 */
[----:B------:R-:W-:Y:S05]  /*0550*/  @P0 BRA `(.L_x_1394) ;  /* 0x0000000000b40947 */ /* 0x000fea0003800000 */
[----:B-----5:R-:W-:Y:S01]  /*0560*/  HADD2.F32 R8, -RZ, R8.H0_H0 ;  /* 0x20000008ff087230 */ /* 0x020fe20000004100 */
[----:B------:R-:W-:Y:S01]  /*0570*/  HFMA2.MMA R14, -RZ, RZ, 1.625, 0 ;  /* 0x3e800000ff0e7435 */ /* 0x000fe200000001ff */
[----:B------:R-:W-:Y:S03]  /*0580*/  BSSY B1, `(.L_x_1395) ;  /* 0x0000025000017945 */ /* 0x000fe60003800000 */
[C---:B------:R-:W-:Y:S01]  /*0590*/  FFMA.FTZ R10, R8.reuse, R8, 1 ;  /* 0x3f800000080a7423 */ /* 0x040fe20000010008 */
[----:B------:R-:W-:-:S03]  /*05a0*/  FSETP.GT.FTZ.AND P2, PT, |R8|, 8388608, PT ;  /* 0x4b0000000800780b */ /* 0x000fc60003f54200 */
        /* <DEDUP_REMOVED lines=34> */
.L_x_1396:
[----:B------:R-:W-:Y:S05]  /*07d0*/  BSYNC B1 ;  /* 0x0000000000017941 */ /* 0x000fea0003800000 */
.L_x_1395:
[----:B------:R-:W-:Y:S01]  /*07e0*/  @P2 FADD.FTZ R11, R11, 0.69314718246459960938 ;  /* 0x3f3172180b0b2421 */ /* 0x000fe20000010000 */
[----:B------:R-:W-:-:S04]  /*07f0*/  FSETP.GTU.FTZ.AND P0, PT, |R8|, +INF , PT ;  /* 0x7f8000000800780b */ /* 0x000fc80003f1c200 */
[----:B------:R-:W-:-:S04]  /*0800*/  LOP3.LUT R8, R11, 0x80000000, R8, 0xb8, !PT ;  /* 0x800000000b087812 */ /* 0x000fc800078eb808 */
[----:B------:R-:W-:-:S04]  /*0810*/  FSEL R8, R8, R11, !P0 ;  /* 0x0000000b08087208 */ /* 0x000fc80004000000 */
[----:B------:R-:W-:-:S07]  /*0820*/  F2FP.F16.F32.PACK_AB R8, RZ, R8 ;  /* 0x00000008ff08723e */ /* 0x000fce00000000ff */
.L_x_1394:
[----:B------:R-:W-:Y:S05]  /*0830*/  BSYNC B0 ;  /* 0x0000000000007941 */ /* 0x000fea0003800000 */
.L_x_1393:
[----:B-----5:R-:W-:Y:S01]  /*0840*/  IADD3 R9, R3, 0x100, RZ ;  /* 0x0000010003097810 */ /* 0x020fe20007ffe0ff */
[----:B------:R-:W-:Y:S03]  /*0850*/  BSSY B0, `(.L_x_1397) ;  /* 0x0000030000007945 */ /* 0x000fe60003800000 */
[----:B------:R-:W-:-:S13]  /*0860*/  ISETP.GE.AND P0, PT, R9, R2, PT ;  /* 0x000000020900720c */ /* 0x000fda0003f06270 */
[----:B------:R-:W-:Y:S05]  /*0870*/  @P0 BRA `(.L_x_1398) ;  /* 0x0000000000b40947 */ /* 0x000fea0003800000 */
[----:B------:R-:W-:Y:S01]  /*0880*/  HADD2.F32 R7, -RZ, R7.H0_H0 ;  /* 0x20000007ff077230 */ /* 0x000fe20000004100 */
[----:B------:R-:W-:Y:S01]  /*0890*/  HFMA2.MMA R14, -RZ, RZ, 1.625, 0 ;  /* 0x3e800000ff0e7435 */ /* 0x000fe200000001ff */
[----:B------:R-:W-:Y:S03]  /*08a0*/  BSSY B1, `(.L_x_1399) ;  /* 0x0000025000017945 */ /* 0x000fe60003800000 */
        /* <DEDUP_REMOVED lines=36> */
.L_x_1400:
[----:B------:R-:W-:Y:S05]  /*0af0*/  BSYNC B1 ;  /* 0x0000000000017941 */ /* 0x000fea0003800000 */
.L_x_1399:
[----:B------:R-:W-:Y:S01]  /*0b00*/  @P2 FADD.FTZ R11, R11, 0.69314718246459960938 ;  /* 0x3f3172180b0b2421 */ /* 0x000fe20000010000 */
[----:B------:R-:W-:-:S04]  /*0b10*/  FSETP.GTU.FTZ.AND P0, PT, |R7|, +INF , PT ;  /* 0x7f8000000700780b */ /* 0x000fc80003f1c200 */
[----:B------:R-:W-:-:S04]  /*0b20*/  LOP3.LUT R7, R11, 0x80000000, R7, 0xb8, !PT ;  /* 0x800000000b077812 */ /* 0x000fc800078eb807 */
[----:B------:R-:W-:-:S04]  /*0b30*/  FSEL R7, R7, R11, !P0 ;  /* 0x0000000b07077208 */ /* 0x000fc80004000000 */
[----:B------:R-:W-:-:S07]  /*0b40*/  F2FP.F16.F32.PACK_AB R7, RZ, R7 ;  /* 0x00000007ff07723e */ /* 0x000fce00000000ff */
.L_x_1398:
[----:B------:R-:W-:Y:S05]  /*0b50*/  BSYNC B0 ;  /* 0x0000000000007941 */ /* 0x000fea0003800000 */
.L_x_1397:
[----:B------:R-:W-:Y:S01]  /*0b60*/  IADD3 R9, R3, 0x180, RZ ;  /* 0x0000018003097810 */ /* 0x000fe20007ffe0ff */
        /* <DEDUP_REMOVED lines=42> */
.L_x_1404:
[----:B------:R-:W-:Y:S05]  /*0e10*/  BSYNC B1 ;  /* 0x0000000000017941 */ /* 0x000fea0003800000 */
.L_x_1403:
[----:B------:R-:W-:Y:S01]  /*0e20*/  @P2 FADD.FTZ R11, R11, 0.69314718246459960938 ;  /* 0x3f3172180b0b2421 */ /* 0x000fe20000010000 */
[----:B------:R-:W-:-:S04]  /*0e30*/  FSETP.GTU.FTZ.AND P0, PT, |R6|, +INF , PT ;  /* 0x7f8000000600780b */ /* 0x000fc80003f1c200 */
[----:B------:R-:W-:-:S04]  /*0e40*/  LOP3.LUT R6, R11, 0x80000000, R6, 0xb8, !PT ;  /* 0x800000000b067812 */ /* 0x000fc800078eb806 */
[----:B------:R-:W-:-:S04]  /*0e50*/  FSEL R6, R6, R11, !P0 ;  /* 0x0000000b06067208 */ /* 0x000fc80004000000 */
[----:B------:R-:W-:-:S07]  /*0e60*/  F2FP.F16.F32.PACK_AB R6, RZ, R6 ;  /* 0x00000006ff06723e */ /* 0x000fce00000000ff */
.L_x_1402:
[----:B------:R-:W-:Y:S05]  /*0e70*/  BSYNC B0 ;  /* 0x0000000000007941 */ /* 0x000fea0003800000 */
.L_x_1401:
        /* <DEDUP_REMOVED lines=17> */
.L_x_1407:
[----:B------:R-:W-:Y:S05]  /*0f90*/  BSYNC B1 ;  /* 0x0000000000017941 */ /* 0x000fea0003800000 */
.L_x_1406:
[----:B------:R-:W-:-:S13]  /*0fa0*/  ISETP.GE.AND P0, PT, R3, R2, PT ;  /* 0x000000020300720c */ /* 0x000fda0003f06270 */
[----:B0-----:R-:W0:Y:S01]  /*0fb0*/  @!P0 LDC.64 R4, c[0x0][0x218] ;  /* 0x00008600ff048b82 */ /* 0x001e220000000a00 */
[----:B------:R-:W-:Y:S02]  /*0fc0*/  @!P0 LEA R9, R0, R3, 0x9 ;  /* 0x0000000300098211 */ /* 0x000fe400078e48ff */
[----:B------:R-:W-:-:S03]  /*0fd0*/  @!P0 IADD3 R3, R3, 0x80, RZ ;  /* 0x0000008003038810 */ /* 0x000fc60007ffe0ff */
[----:B0-----:R-:W-:-:S05]  /*0fe0*/  @!P0 IMAD.WIDE.U32 R4, R9, 0x2, R4 ;  /* 0x0000000209048825 */ /* 0x001fca00078e0004 */
[----:B------:R0:W-:Y:S02]  /*0ff0*/  @!P0 STG.E.U16 desc[UR4][R4.64], R7 ;  /* 0x0000000704008986 */ /* 0x0001e4000c101504 */
.L_x_1408:
[----:B------:R-:W-:Y:S05]  /*1000*/  BSYNC B0 ;  /* 0x0000000000007941 */ /* 0x000fea0003800000 */
.L_x_1405:
        /* <DEDUP_REMOVED lines=8> */
.L_x_1409:
        /* <DEDUP_REMOVED lines=15> */
.L_x_21461:


//--------------------- .text._ZN2at6native29vectorized_elementwise_kernelILi2EZZZNS0_17asinh_kernel_cudaERNS_18TensorIteratorBaseEENKUlvE0_clEvENKUlvE1_clEvEUlN3c104HalfEE_St5arrayIPcLm2EEEEviT0_T1_ --------------------------
	.section	.text._ZN2at6native29vectorized_elementwise_kernelILi2EZZZNS0_17asinh_kernel_cudaERNS_18TensorIteratorBaseEENKUlvE0_clEvENKUlvE1_clEvEUlN3c104HalfEE_St5arrayIPcLm2EEEEviT0_T1_,"ax",@progbits
	.align	128
        .global         _ZN2at6native29vectorized_elementwise_kernelILi2EZZZNS0_17asinh_kernel_cudaERNS_18TensorIteratorBaseEENKUlvE0_clEvENKUlvE1_clEvEUlN3c104HalfEE_St5arrayIPcLm2EEEEviT0_T1_
        .type           _ZN2at6native29vectorized_elementwise_kernelILi2EZZZNS0_17asinh_kernel_cudaERNS_18TensorIteratorBaseEENKUlvE0_clEvENKUlvE1_clEvEUlN3c104HalfEE_St5arrayIPcLm2EEEEviT0_T1_,@function
        .size           _ZN2at6native29vectorized_elementwise_kernelILi2EZZZNS0_17asinh_kernel_cudaERNS_18TensorIteratorBaseEENKUlvE0_clEvENKUlvE1_clEvEUlN3c104HalfEE_St5arrayIPcLm2EEEEviT0_T1_,(.L_x_21462 - _ZN2at6native29vectorized_elementwise_kernelILi2EZZZNS0_17asinh_kernel_cudaERNS_18TensorIteratorBaseEENKUlvE0_clEvENKUlvE1_clEvEUlN3c104HalfEE_St5arrayIPcLm2EEEEviT0_T1_)
        .other          _ZN2at6native29vectorized_elementwise_kernelILi2EZZZNS0_17asinh_kernel_cudaERNS_18TensorIteratorBaseEENKUlvE0_clEvENKUlvE1_clEvEUlN3c104HalfEE_St5arrayIPcLm2EEEEviT0_T1_,@"STO_CUDA_ENTRY STV_DEFAULT"
_ZN2at6native29vectorized_elementwise_kernelILi2EZZZNS0_17asinh_kernel_cudaERNS_18TensorIteratorBaseEENKUlvE0_clEvENKUlvE1_clEvEUlN3c104HalfEE_St5arrayIPcLm2EEEEviT0_T1_:
.text._ZN2at6native29vectorized_elementwise_kernelILi2EZZZNS0_17asinh_kernel_cudaERNS_18TensorIteratorBaseEENKUlvE0_clEvENKUlvE1_clEvEUlN3c104HalfEE_St5arrayIPcLm2EEEEviT0_T1_:
        /* <DEDUP_REMOVED lines=14> */
[----:B------:R-:W5:Y:S04]  /*00e0*/  LDG.E R5, desc[UR4][R10.64+0x400] ;  /* 0x000400040a057981 */ /* 0x000f68000c1e1900 */
[----:B------:R3:W5:Y:S01]  /*00f0*/  LDG.E R9, desc[UR4][R10.64+0x600] ;  /* 0x000600040a097981 */ /* 0x000762000c1e1900 */
[----:B------:R-:W-:Y:S01]  /*0100*/  BSSY B0, `(.L_x_1411) ;  /* 0x000004f000007945 */ /* 0x000fe20003800000 */
[----:B--2---:R-:W-:-:S02]  /*0110*/  HADD2.F32 R0, -RZ, R3.H0_H0 ;  /* 0x20000003ff007230 */ /* 0x004fc40000004100 */
[----:B------:R-:W-:Y:S02]  /*0120*/  HADD2.F32 R3, -RZ, R3.H1_H1 ;  /* 0x30000003ff037230 */ /* 0x000fe40000004100 */
[--C-:B---3--:R-:W-:Y:S02]  /*0130*/  HADD2.F32 R10, -RZ, R6.reuse.H0_H0 ;  /* 0x20000006ff0a7230 */ /* 0x108fe40000004100 */
[C---:B------:R-:W-:Y:S01]  /*0140*/  FFMA.FTZ R7, R0.reuse, R0, 1 ;  /* 0x3f80000000077423 */ /* 0x040fe20000010000 */
[----:B------:R-:W-:Y:S01]  /*0150*/  FSETP.GT.FTZ.AND P3, PT, |R0|, 8388608, PT ;  /* 0x4b0000000000780b */ /* 0x000fe20003f74200 */
[C---:B------:R-:W-:Y:S01]  /*0160*/  FFMA.FTZ R12, R3.reuse, R3, 1 ;  /* 0x3f800000030c7423 */ /* 0x040fe20000010003 */
[C---:B------:R-:W-:Y:S01]  /*0170*/  FSETP.GT.FTZ.AND P2, PT, |R3|.reuse, 8388608, PT ;  /* 0x4b0000000300780b */ /* 0x040fe20003f54200 */
[----:B------:R-:W0:Y:S01]  /*0180*/  MUFU.RSQ R4, R7 ;  /* 0x0000000700047308 */ /* 0x000e220000001400 */
[----:B------:R-:W-:Y:S01]  /*0190*/  FADD.FTZ R14, |R3|, -RZ ;  /* 0x800000ff030e7221 */ /* 0x000fe20000010200 */
[C---:B------:R-:W-:Y:S01]  /*01a0*/  FFMA.FTZ R17, R10.reuse, R10, 1 ;  /* 0x3f8000000a117423 */ /* 0x040fe2000001000a */
[----:B------:R-:W-:Y:S01]  /*01b0*/  HADD2.F32 R6, -RZ, R6.H1_H1 ;  /* 0x30000006ff067230 */ /* 0x000fe20000004100 */
[----:B------:R-:W-:-:S04]  /*01c0*/  FSETP.GT.FTZ.AND P0, PT, |R10|, 8388608, PT ;  /* 0x4b0000000a00780b */ /* 0x000fc80003f14200 */
[----:B------:R-:W1:Y:S01]  /*01d0*/  MUFU.RSQ R15, R12 ;  /* 0x0000000c000f7308 */ /* 0x000e620000001400 */
[----:B------:R-:W-:-:S07]  /*01e0*/  FSETP.GT.FTZ.AND P1, PT, |R6|, 8388608, PT ;  /* 0x4b0000000600780b */ /* 0x000fce0003f34200 */
[----:B------:R-:W2:Y:S01]  /*01f0*/  MUFU.RSQ R22, R17 ;  /* 0x0000001100167308 */ /* 0x000ea20000001400 */
[----:B0-----:R-:W-:Y:S01]  /*0200*/  FFMA.FTZ R8, R7, R4, 1 ;  /* 0x3f80000007087423 */ /* 0x001fe20000010004 */
[----:B------:R-:W-:-:S06]  /*0210*/  FADD.FTZ R4, |R0|, -RZ ;  /* 0x800000ff00047221 */ /* 0x000fcc0000010200 */
[----:B------:R0:W3:Y:S01]  /*0220*/  MUFU.RCP R13, R8 ;  /* 0x00000008000d7308 */ /* 0x0000e20000001000 */
[----:B-1----:R-:W-:-:S07]  /*0230*/  FFMA.FTZ R15, R12, R15, 1 ;  /* 0x3f8000000c0f7423 */ /* 0x002fce000001000f */
[----:B------:R-:W1:Y:S01]  /*0240*/  MUFU.RCP R18, R15 ;  /* 0x0000000f00127308 */ /* 0x000e620000001000 */
[----:B0-----:R-:W-:Y:S01]  /*0250*/  HFMA2.MMA R8, -RZ, RZ, 1.625, 0 ;  /* 0x3e800000ff087435 */ /* 0x001fe200000001ff */
[----:B--2---:R-:W-:-:S06]  /*0260*/  FFMA.FTZ R17, R17, R22, 1 ;  /* 0x3f80000011117423 */ /* 0x004fcc0000010016 */
[----:B------:R-:W0:Y:S01]  /*0270*/  MUFU.RCP R17, R17 ;  /* 0x0000001100117308 */ /* 0x000e220000001000 */
[----:B---3--:R-:W-:-:S04]  /*0280*/  FMUL.FTZ R13, |R0|, R13 ;  /* 0x0000000d000d7220 */ /* 0x008fc80000410200 */
[----:B------:R-:W-:-:S04]  /*0290*/  @!P3 FFMA.FTZ R4, |R0|, R13, |R0| ;  /* 0x0000000d0004b223 */ /* 0x000fc80000010600 */
[C---:B------:R-:W-:Y:S01]  /*02a0*/  FADD.FTZ.RZ R7, R4.reuse, 1 ;  /* 0x3f80000004077421 */ /* 0x040fe2000001c000 */
[----:B-1----:R-:W-:Y:S01]  /*02b0*/  FMUL.FTZ R18, |R3|, R18 ;  /* 0x0000001203127220 */ /* 0x002fe20000410200 */
[----:B------:R-:W-:-:S03]  /*02c0*/  ISETP.GE.U32.AND P4, PT, R4, 0x7f800000, PT ;  /* 0x7f8000000400780c */ /* 0x000fc60003f86070 */
[----:B------:R-:W-:Y:S01]  /*02d0*/  IADD3 R7, R7, -0x3f400000, RZ ;  /* 0xc0c0000007077810 */ /* 0x000fe20007ffe0ff */
[----:B------:R-:W-:Y:S01]  /*02e0*/  @!P2 FFMA.FTZ R14, |R3|, R18, |R3| ;  /* 0x00000012030ea223 */ /* 0x000fe20000010603 */
[----:B0-----:R-:W-:Y:S02]  /*02f0*/  FMUL.FTZ R17, |R10|, R17 ;  /* 0x000000110a117220 */ /* 0x001fe40000410200 */
[----:B------:R-:W-:Y:S01]  /*0300*/  LOP3.LUT R11, R7, 0xff800000, RZ, 0xc0, !PT ;  /* 0xff800000070b7812 */ /* 0x000fe200078ec0ff */
[----:B------:R-:W-:-:S03]  /*0310*/  FADD.FTZ.RZ R15, R14, 1 ;  /* 0x3f8000000e0f7421 */ /* 0x000fc6000001c000 */
[----:B------:R-:W-:Y:S02]  /*0320*/  IADD3 R7, -R11, 0x40800000, RZ ;  /* 0x408000000b077810 */ /* 0x000fe40007ffe1ff */
[-C--:B------:R-:W-:Y:S02]  /*0330*/  IADD3 R12, R4, -R11.reuse, RZ ;  /* 0x8000000b040c7210 */ /* 0x080fe40007ffe0ff */
[----:B------:R-:W-:Y:S01]  /*0340*/  IADD3 R18, R15, -0x3f400000, RZ ;  /* 0xc0c000000f127810 */ /* 0x000fe20007ffe0ff */
[----:B------:R-:W-:Y:S01]  /*0350*/  FFMA.FTZ R13, R7, R8, -1 ;  /* 0xbf800000070d7423 */ /* 0x000fe20000010008 */
[----:B------:R-:W-:Y:S01]  /*0360*/  MOV R7, 0x3d39bf78 ;  /* 0x3d39bf7800077802 */ /* 0x000fe20000000f00 */
[----:B------:R-:W-:Y:S01]  /*0370*/  FFMA.FTZ R15, R6, R6, 1 ;  /* 0x3f800000060f7423 */ /* 0x000fe20000010006 */
[----:B------:R-:W-:Y:S01]  /*0380*/  I2FP.F32.S32 R11, R11 ;  /* 0x0000000b000b7245 */ /* 0x000fe20000201400 */
[----:B------:R-:W-:Y:S02]  /*0390*/  FADD.FTZ R12, R12, R13 ;  /* 0x0000000d0c0c7221 */ /* 0x000fe40000010000 */
[----:B------:R-:W0:Y:S02]  /*03a0*/  MUFU.RSQ R20, R15 ;  /* 0x0000000f00147308 */ /* 0x000e240000001400 */
[----:B------:R-:W-:-:S04]  /*03b0*/  FFMA.FTZ R13, R12, -R7, 0.10546888411045074463 ;  /* 0x3dd800120c0d7423 */ /* 0x000fc80000010807 */
[----:B------:R-:W-:Y:S01]  /*03c0*/  FFMA.FTZ R19, R12, R13, -0.13229703903198242188 ;  /* 0xbe0778e00c137423 */ /* 0x000fe2000001000d */
[----:B------:R-:W-:-:S03]  /*03d0*/  LOP3.LUT R13, R18, 0xff800000, RZ, 0xc0, !PT ;  /* 0xff800000120d7812 */ /* 0x000fc600078ec0ff */
[----:B------:R-:W-:Y:S01]  /*03e0*/  FFMA.FTZ R19, R12, R19, 0.14491446316242218018 ;  /* 0x3e1464750c137423 */ /* 0x000fe20000010013 */
[----:B------:R-:W-:Y:S02]  /*03f0*/  IADD3 R21, -R13, 0x40800000, RZ ;  /* 0x408000000d157810 */ /* 0x000fe40007ffe1ff */
[----:B------:R-:W-:Y:S01]  /*0400*/  IADD3 R18, R14, -R13, RZ ;  /* 0x8000000d0e127210 */ /* 0x000fe20007ffe0ff */
[C---:B------:R-:W-:Y:S02]  /*0410*/  FFMA.FTZ R19, R12.reuse, R19, -0.16641564667224884033 ;  /* 0xbe2a68dd0c137423 */ /* 0x040fe40000010013 */
[----:B------:R-:W-:Y:S01]  /*0420*/  FFMA.FTZ R21, R21, R8, -1 ;  /* 0xbf80000015157423 */ /* 0x000fe20000010008 */
[----:B0-----:R-:W-:Y:S01]  /*0430*/  FFMA.FTZ R15, R15, R20, 1 ;  /* 0x3f8000000f0f7423 */ /* 0x001fe20000010014 */
[----:B------:R-:W-:Y:S02]  /*0440*/  FFMA.FTZ R19, R12, R19, 0.19988867640495300293 ;  /* 0x3e4caf9e0c137423 */ /* 0x000fe40000010013 */
[----:B------:R-:W-:-:S02]  /*0450*/  FADD.FTZ R18, R18, R21 ;  /* 0x0000001512127221 */ /* 0x000fc40000010000 */
[----:B------:R-:W-:Y:S01]  /*0460*/  FFMA.FTZ R19, R12, R19, -0.25000196695327758789 ;  /* 0xbe8000420c137423 */ /* 0x000fe20000010013 */
[----:B------:R-:W0:Y:S01]  /*0470*/  MUFU.RCP R15, R15 ;  /* 0x0000000f000f7308 */ /* 0x000e220000001000 */
[----:B------:R-:W-:Y:S02]  /*0480*/  FFMA.FTZ R21, R18, -R7, 0.10546888411045074463 ;  /* 0x3dd8001212157423 */ /* 0x000fe40000010807 */
[----:B------:R-:W-:Y:S02]  /*0490*/  FFMA.FTZ R19, R12, R19, 0.33333510160446166992 ;  /* 0x3eaaaae60c137423 */ /* 0x000fe40000010013 */
[----:B------:R-:W-:Y:S02]  /*04a0*/  FFMA.FTZ R21, R18, R21, -0.13229703903198242188 ;  /* 0xbe0778e012157423 */ /* 0x000fe40000010015 */
[----:B------:R-:W-:Y:S02]  /*04b0*/  FFMA.FTZ R19, R12, R19, -0.5 ;  /* 0xbf0000000c137423 */ /* 0x000fe40000010013 */
[----:B------:R-:W-:-:S02]  /*04c0*/  FFMA.FTZ R21, R18, R21, 0.14491446316242218018 ;  /* 0x3e14647512157423 */ /* 0x000fc40000010015 */
[----:B------:R-:W-:Y:S02]  /*04d0*/  FMUL.FTZ R19, R12, R19 ;  /* 0x000000130c137220 */ /* 0x000fe40000410000 */
[----:B------:R-:W-:Y:S02]  /*04e0*/  FFMA.FTZ R21, R18, R21, -0.16641564667224884033 ;  /* 0xbe2a68dd12157423 */ /* 0x000fe40000010015 */
[----:B------:R-:W-:Y:S01]  /*04f0*/  FFMA.FTZ R20, R12, R19, R12 ;  /* 0x000000130c147223 */ /* 0x000fe2000001000c */
[----:B------:R-:W-:Y:S01]  /*0500*/  FADD.FTZ R12, |R10|, -RZ ;  /* 0x800000ff0a0c7221 */ /* 0x000fe20000010200 */
[----:B------:R-:W-:Y:S01]  /*0510*/  FFMA.FTZ R21, R18, R21, 0.19988867640495300293 ;  /* 0x3e4caf9e12157423 */ /* 0x000fe20000010015 */
[----:B------:R-:W-:Y:S01]  /*0520*/  @!P0 FFMA.FTZ R12, |R10|, R17, |R10| ;  /* 0x000000110a0c8223 */ /* 0x000fe2000001060a */
[----:B------:R-:W-:Y:S01]  /*0530*/  FMUL.FTZ R17, R11, 1.1920928955078125e-07 ;  /* 0x340000000b117820 */ /* 0x000fe20000410000 */
[----:B0-----:R-:W-:Y:S01]  /*0540*/  FMUL.FTZ R19, |R6|, R15 ;  /* 0x0000000f06137220 */ /* 0x001fe20000410200 */
[----:B------:R-:W-:Y:S01]  /*0550*/  FFMA.FTZ R21, R18, R21, -0.25000196695327758789 ;  /* 0xbe80004212157423 */ /* 0x000fe20000010015 */
[----:B------:R-:W-:Y:S01]  /*0560*/  FADD.FTZ R11, |R6|, -RZ ;  /* 0x800000ff060b7221 */ /* 0x000fe20000010200 */
[----:B------:R-:W-:-:S02]  /*0570*/  FFMA.FTZ R15, R17, 0.69314718246459960938, R20 ;  /* 0x3f317218110f7823 */ /* 0x000fc40000010014 */
[----:B------:R-:W-:Y:S01]  /*0580*/  FFMA.FTZ R21, R18, R21, 0.33333510160446166992 ;  /* 0x3eaaaae612157423 */ /* 0x000fe20000010015 */
[----:B------:R-:W-:Y:S06]  /*0590*/  @!P4 BRA `(.L_x_1412) ;  /* 0x000000000014c947 */ /* 0x000fec0003800000 */
[C---:B------:R-:W-:Y:S02]  /*05a0*/  ISETP.GE.AND P4, PT, R4.reuse, -0x407fffff, PT ;  /* 0xbf8000010400780c */ /* 0x040fe40003f86270 */
[----:B------:R-:W-:-:S11]  /*05b0*/  FSETP.NEU.FTZ.AND P5, PT, R4, RZ, PT ;  /* 0x000000ff0400720b */ /* 0x000fd60003fbd000 */
[----:B------:R-:W-:-:S05]  /*05c0*/  @P4 MOV R17, 0x7f800000 ;  /* 0x7f80000000114802 */ /* 0x000fca0000000f00 */
[----:B------:R-:W-:-:S05]  /*05d0*/  @P4 FFMA.FTZ R15, R4, R17, +INF ;  /* 0x7f800000040f4423 */ /* 0x000fca0000010011 */
[----:B------:R-:W-:-:S07]  /*05e0*/  FSEL R15, R15, -RZ, P5 ;  /* 0x800000ff0f0f7208 */ /* 0x000fce0002800000 */
.L_x_1412:
[----:B------:R-:W-:Y:S05]  /*05f0*/  BSYNC B0 ;  /* 0x0000000000007941 */ /* 0x000fea0003800000 */
.L_x_1411:
[----:B------:R-:W-:Y:S01]  /*0600*/  ISETP.GE.U32.AND P4, PT, R14, 0x7f800000, PT ;  /* 0x7f8000000e00780c */ /* 0x000fe20003f86070 */
[----:B------:R-:W-:Y:S01]  /*0610*/  FFMA.FTZ R21, R18, R21, -0.5 ;  /* 0xbf00000012157423 */ /* 0x000fe20000010015 */
[----:B------:R-:W-:Y:S01]  /*0620*/  FADD.FTZ.RZ R4, R12, 1 ;  /* 0x3f8000000c047421 */ /* 0x000fe2000001c000 */
[----:B------:R-:W-:Y:S01]  /*0630*/  @!P1 FFMA.FTZ R11, |R6|, R19, |R6| ;  /* 0x00000013060b9223 */ /* 0x000fe20000010606 */
[----:B------:R-:W-:Y:S01]  /*0640*/  I2FP.F32.S32 R13, R13 ;  /* 0x0000000d000d7245 */ /* 0x000fe20000201400 */
[----:B------:R-:W-:Y:S01]  /*0650*/  FMUL.FTZ R21, R18, R21 ;  /* 0x0000001512157220 */ /* 0x000fe20000410000 */
[----:B------:R-:W-:Y:S01]  /*0660*/  BSSY B0, `(.L_x_1413) ;  /* 0x000000f000007945 */ /* 0x000fe20003800000 */
[----:B------:R-:W-:Y:S01]  /*0670*/  FADD.FTZ.RZ R19, R11, 1 ;  /* 0x3f8000000b137421 */ /* 0x000fe2000001c000 */
[----:B------:R-:W-:Y:S01]  /*0680*/  IADD3 R17, R4, -0x3f400000, RZ ;  /* 0xc0c0000004117810 */ /* 0x000fe20007ffe0ff */
[----:B------:R-:W-:Y:S01]  /*0690*/  FFMA.FTZ R21, R18, R21, R18 ;  /* 0x0000001512157223 */ /* 0x000fe20000010012 */
[----:B------:R-:W-:Y:S01]  /*06a0*/  FMUL.FTZ R4, R13, 1.1920928955078125e-07 ;  /* 0x340000000d047820 */ /* 0x000fe20000410000 */
[----:B------:R-:W-:Y:S01]  /*06b0*/  @P3 FADD.FTZ R15, R15, 0.69314718246459960938 ;  /* 0x3f3172180f0f3421 */ /* 0x000fe20000010000 */
[----:B------:R-:W-:-:S02]  /*06c0*/  IADD3 R19, R19, -0x3f400000, RZ ;  /* 0xc0c0000013137810 */ /* 0x000fc40007ffe0ff */
[----:B------:R-:W-:Y:S01]  /*06d0*/  LOP3.LUT R13, R17, 0xff800000, RZ, 0xc0, !PT ;  /* 0xff800000110d7812 */ /* 0x000fe200078ec0ff */
[----:B------:R-:W-:Y:S01]  /*06e0*/  FFMA.FTZ R4, R4, 0.69314718246459960938, R21 ;  /* 0x3f31721804047823 */ /* 0x000fe20000010015 */
[----:B------:R-:W-:Y:S06]  /*06f0*/  @!P4 BRA `(.L_x_1414) ;  /* 0x000000000014c947 */ /* 0x000fec0003800000 */
[C---:B------:R-:W-:Y:S02]  /*0700*/  ISETP.GE.AND P3, PT, R14.reuse, -0x407fffff, PT ;  /* 0xbf8000010e00780c */ /* 0x040fe40003f66270 */
[----:B------:R-:W-:-:S11]  /*0710*/  FSETP.NEU.FTZ.AND P4, PT, R14, RZ, PT ;  /* 0x000000ff0e00720b */ /* 0x000fd60003f9d000 */
[----:B------:R-:W-:-:S05]  /*0720*/  @P3 MOV R17, 0x7f800000 ;  /* 0x7f80000000113802 */ /* 0x000fca0000000f00 */
[----:B------:R-:W-:-:S05]  /*0730*/  @P3 FFMA.FTZ R4, R14, R17, +INF ;  /* 0x7f8000000e043423 */ /* 0x000fca0000010011 */
[----:B------:R-:W-:-:S07]  /*0740*/  FSEL R4, R4, -RZ, P4 ;  /* 0x800000ff04047208 */ /* 0x000fce0002000000 */
.L_x_1414:
[----:B------:R-:W-:Y:S05]  /*0750*/  BSYNC B0 ;  /* 0x0000000000007941 */ /* 0x000fea0003800000 */
.L_x_1413:
[----:B------:R-:W-:Y:S01]  /*0760*/  LOP3.LUT R14, R19, 0xff800000, RZ, 0xc0, !PT ;  /* 0xff800000130e7812 */ /* 0x000fe200078ec0ff */
[----:B------:R-:W-:Y:S01]  /*0770*/  @P2 FADD.FTZ R4, R4, 0.69314718246459960938 ;  /* 0x3f31721804042421 */ /* 0x000fe20000010000 */
[----:B------:R-:W-:Y:S01]  /*0780*/  IADD3 R17, -R13, 0x40800000, RZ ;  /* 0x408000000d117810 */ /* 0x000fe20007ffe1ff */
[----:B------:R-:W-:Y:S01]  /*0790*/  BSSY B0, `(.L_x_1415) ;  /* 0x0000042000007945 */ /* 0x000fe20003800000 */
[----:B------:R-:W-:Y:S02]  /*07a0*/  FSETP.GTU.FTZ.AND P3, PT, |R0|, +INF , PT ;  /* 0x7f8000000000780b */ /* 0x000fe40003f7c200 */
[----:B------:R-:W-:Y:S01]  /*07b0*/  LOP3.LUT R0, R15, 0x80000000, R0, 0xb8, !PT ;  /* 0x800000000f007812 */ /* 0x000fe200078eb800 */
[----:B------:R-:W-:Y:S01]  /*07c0*/  FFMA.FTZ R17, R17, R8, -1 ;  /* 0xbf80000011117423 */ /* 0x000fe20000010008 */
[----:B------:R-:W-:Y:S02]  /*07d0*/  IADD3 R19, -R14, 0x40800000, RZ ;  /* 0x408000000e137810 */ /* 0x000fe40007ffe1ff */
[----:B------:R-:W-:-:S02]  /*07e0*/  IADD3 R20, R12, -R13, RZ ;  /* 0x8000000d0c147210 */ /* 0x000fc40007ffe0ff */
[----:B------:R-:W-:Y:S01]  /*07f0*/  FSEL R15, R0, R15, !P3 ;  /* 0x0000000f000f7208 */ /* 0x000fe20005800000 */
[--C-:B-----5:R-:W-:Y:S01]  /*0800*/  HADD2.F32 R0, -RZ, R5.reuse.H0_H0 ;  /* 0x20000005ff007230 */ /* 0x120fe20000004100 */
[----:B------:R-:W-:Y:S01]  /*0810*/  FSETP.GTU.FTZ.AND P2, PT, |R3|, +INF , PT ;  /* 0x7f8000000300780b */ /* 0x000fe20003f5c200 */
[----:B------:R-:W-:Y:S01]  /*0820*/  FFMA.FTZ R19, R19, R8, -1 ;  /* 0xbf80000013137423 */ /* 0x000fe20000010008 */
[----:B------:R-:W-:Y:S01]  /*0830*/  IADD3 R22, R11, -R14, RZ ;  /* 0x8000000e0b167210 */ /* 0x000fe20007ffe0ff */
[----:B------:R-:W-:Y:S01]  /*0840*/  FADD.FTZ R20, R20, R17 ;  /* 0x0000001114147221 */ /* 0x000fe20000010000 */
[----:B------:R-:W-:Y:S01]  /*0850*/  LOP3.LUT R3, R4, 0x80000000, R3, 0xb8, !PT ;  /* 0x8000000004037812 */ /* 0x000fe200078eb803 */
[----:B------:R-:W-:Y:S01]  /*0860*/  FFMA.FTZ R17, R0, R0, 1 ;  /* 0x3f80000000117423 */ /* 0x000fe20000010000 */
[----:B------:R-:W-:Y:S02]  /*0870*/  HADD2.F32 R5, -RZ, R5.H1_H1 ;  /* 0x30000005ff057230 */ /* 0x000fe40000004100 */
[----:B------:R-:W-:Y:S01]  /*0880*/  FADD.FTZ R22, R22, R19 ;  /* 0x0000001316167221 */ /* 0x000fe20000010000 */
[----:B------:R-:W-:Y:S01]  /*0890*/  FSEL R18, R3, R4, !P2 ;  /* 0x0000000403127208 */ /* 0x000fe20005000000 */
[-C--:B------:R-:W-:Y:S01]  /*08a0*/  FFMA.FTZ R3, R20, -R7.reuse, 0.10546888411045074463 ;  /* 0x3dd8001214037423 */ /* 0x080fe20000010807 */
[----:B------:R-:W0:Y:S01]  /*08b0*/  MUFU.RSQ R26, R17 ;  /* 0x00000011001a7308 */ /* 0x000e220000001400 */
[----:B------:R-:W-:Y:S01]  /*08c0*/  FFMA.FTZ R23, R22, -R7, 0.10546888411045074463 ;  /* 0x3dd8001216177423 */ /* 0x000fe20000010807 */
[----:B------:R-:W-:Y:S01]  /*08d0*/  FFMA.FTZ R21, R5, R5, 1 ;  /* 0x3f80000005157423 */ /* 0x000fe20000010005 */
[----:B------:R-:W-:Y:S01]  /*08e0*/  FFMA.FTZ R19, R20, R3, -0.13229703903198242188 ;  /* 0xbe0778e014137423 */ /* 0x000fe20000010003 */
[----:B------:R-:W-:-:S02]  /*08f0*/  HADD2.F32 R4, -RZ, R9.H0_H0 ;  /* 0x20000009ff047230 */ /* 0x000fc40000004100 */
[----:B------:R-:W-:Y:S01]  /*0900*/  FFMA.FTZ R23, R22, R23, -0.13229703903198242188 ;  /* 0xbe0778e016177423 */ /* 0x000fe20000010017 */
[----:B------:R-:W-:Y:S01]  /*0910*/  F2FP.F16.F32.PACK_AB R3, R18, R15 ;  /* 0x0000000f1203723e */ /* 0x000fe200000000ff */
[----:B------:R-:W-:Y:S01]  /*0920*/  FFMA.FTZ R19, R20, R19, 0.14491446316242218018 ;  /* 0x3e14647514137423 */ /* 0x000fe20000010013 */
[----:B------:R-:W1:Y:S01]  /*0930*/  MUFU.RSQ R24, R21 ;  /* 0x0000001500187308 */ /* 0x000e620000001400 */
[----:B------:R-:W-:Y:S01]  /*0940*/  FFMA.FTZ R23, R22, R23, 0.14491446316242218018 ;  /* 0x3e14647516177423 */ /* 0x000fe20000010017 */
[----:B------:R-:W-:Y:S01]  /*0950*/  FFMA.FTZ R15, R4, R4, 1 ;  /* 0x3f800000040f7423 */ /* 0x000fe20000010004 */
[----:B------:R-:W-:Y:S01]  /*0960*/  FFMA.FTZ R19, R20, R19, -0.16641564667224884033 ;  /* 0xbe2a68dd14137423 */ /* 0x000fe20000010013 */
[----:B------:R-:W-:Y:S02]  /*0970*/  HADD2.F32 R9, -RZ, R9.H1_H1 ;  /* 0x30000009ff097230 */ /* 0x000fe40000004100 */
[----:B------:R-:W-:Y:S01]  /*0980*/  FFMA.FTZ R23, R22, R23, -0.16641564667224884033 ;  /* 0xbe2a68dd16177423 */ /* 0x000fe20000010017 */
[----:B------:R-:W-:Y:S01]  /*0990*/  ISETP.GE.U32.AND P2, PT, R12, 0x7f800000, PT ;  /* 0x7f8000000c00780c */ /* 0x000fe20003f46070 */
[----:B------:R-:W-:Y:S01]  /*09a0*/  FFMA.FTZ R19, R20, R19, 0.19988867640495300293 ;  /* 0x3e4caf9e14137423 */ /* 0x000fe20000010013 */
[----:B------:R-:W2:Y:S01]  /*09b0*/  MUFU.RSQ R18, R15 ;  /* 0x0000000f00127308 */ /* 0x000ea20000001400 */
[----:B0-----:R-:W-:Y:S01]  /*09c0*/  FFMA.FTZ R26, R17, R26, 1 ;  /* 0x3f800000111a7423 */ /* 0x001fe2000001001a */
[----:B------:R-:W-:Y:S01]  /*09d0*/  FFMA.FTZ R23, R22, R23, 0.19988867640495300293 ;  /* 0x3e4caf9e16177423 */ /* 0x000fe20000010017 */
[----:B------:R-:W-:Y:S01]  /*09e0*/  FFMA.FTZ R17, R20, R19, -0.25000196695327758789 ;  /* 0xbe80004214117423 */ /* 0x000fe20000010013 */
[----:B------:R-:W-:-:S02]  /*09f0*/  FSETP.GT.FTZ.AND P5, PT, |R0|, 8388608, PT ;  /* 0x4b0000000000780b */ /* 0x000fc40003fb4200 */
[----:B------:R-:W-:Y:S01]  /*0a00*/  FFMA.FTZ R25, R22, R23, -0.25000196695327758789 ;  /* 0xbe80004216197423 */ /* 0x000fe20000010017 */
[----:B------:R-:W-:Y:S01]  /*0a10*/  FFMA.FTZ R23, R20, R17, 0.33333510160446166992 ;  /* 0x3eaaaae614177423 */ /* 0x000fe20000010011 */
[----:B------:R-:W0:Y:S01]  /*0a20*/  MUFU.RCP R19, R26 ;  /* 0x0000001a00137308 */ /* 0x000e220000001000 */
[----:B------:R-:W-:Y:S01]  /*0a30*/  FFMA.FTZ R17, R9, R9, 1 ;  /* 0x3f80000009117423 */ /* 0x000fe20000010009 */
[----:B------:R-:W-:Y:S01]  /*0a40*/  FFMA.FTZ R25, R22, R25, 0.33333510160446166992 ;  /* 0x3eaaaae616197423 */ /* 0x000fe20000010019 */
[----:B------:R-:W-:Y:S01]  /*0a50*/  FFMA.FTZ R23, R20, R23, -0.5 ;  /* 0xbf00000014177423 */ /* 0x000fe20000010017 */
[----:B-1----:R-:W-:Y:S02]  /*0a60*/  FFMA.FTZ R21, R21, R24, 1 ;  /* 0x3f80000015157423 */ /* 0x002fe40000010018 */
[----:B------:R-:W-:Y:S01]  /*0a70*/  FFMA.FTZ R25, R22, R25, -0.5 ;  /* 0xbf00000016197423 */ /* 0x000fe20000010019 */
[----:B------:R-:W-:Y:S01]  /*0a80*/  FMUL.FTZ R23, R20, R23 ;  /* 0x0000001714177220 */ /* 0x000fe20000410000 */
[----:B------:R1:W3:Y:S01]  /*0a90*/  MUFU.RSQ R24, R17 ;  /* 0x0000001100187308 */ /* 0x0002e20000001400 */
[----:B--2---:R-:W-:Y:S01]  /*0aa0*/  FFMA.FTZ R15, R15, R18, 1 ;  /* 0x3f8000000f0f7423 */ /* 0x004fe20000010012 */
[----:B------:R-:W-:Y:S01]  /*0ab0*/  FMUL.FTZ R25, R22, R25 ;  /* 0x0000001916197220 */ /* 0x000fe20000410000 */
[----:B------:R-:W-:-:S03]  /*0ac0*/  FFMA.FTZ R23, R20, R23, R20 ;  /* 0x0000001714177223 */ /* 0x000fc60000010014 */
[----:B------:R-:W-:Y:S01]  /*0ad0*/  FFMA.FTZ R22, R22, R25, R22 ;  /* 0x0000001916167223 */ /* 0x000fe20000010016 */
[----:B------:R-:W-:Y:S01]  /*0ae0*/  I2FP.F32.S32 R25, R13 ;  /* 0x0000000d00197245 */ /* 0x000fe20000201400 */
[----:B------:R1:W2:Y:S01]  /*0af0*/  MUFU.RCP R20, R21 ;  /* 0x0000001500147308 */ /* 0x0002a20000001000 */
[C---:B0-----:R-:W-:Y:S01]  /*0b00*/  FMUL.FTZ R19, |R0|.reuse, R19 ;  /* 0x0000001300137220 */ /* 0x041fe20000410200 */
[C---:B------:R-:W-:Y:S02]  /*0b10*/  FADD.FTZ R13, |R0|.reuse, -RZ ;  /* 0x800000ff000d7221 */ /* 0x040fe40000010200 */
[----:B------:R-:W-:Y:S01]  /*0b20*/  FMUL.FTZ R26, R25, 1.1920928955078125e-07 ;  /* 0x34000000191a7820 */ /* 0x000fe20000410000 */
[----:B------:R-:W-:-:S03]  /*0b30*/  @!P5 FFMA.FTZ R13, |R0|, R19, |R0| ;  /* 0x00000013000dd223 */ /* 0x000fc60000010600 */
[----:B------:R-:W-:Y:S01]  /*0b40*/  FFMA.FTZ R23, R26, 0.69314718246459960938, R23 ;  /* 0x3f3172181a177823 */ /* 0x000fe20000010017 */
[----:B-1-3--:R-:W-:Y:S06]  /*0b50*/  @!P2 BRA `(.L_x_1416) ;  /* 0x000000000014a947 */ /* 0x00afec0003800000 */
[C---:B------:R-:W-:Y:S02]  /*0b60*/  ISETP.GE.AND P2, PT, R12.reuse, -0x407fffff, PT ;  /* 0xbf8000010c00780c */ /* 0x040fe40003f46270 */
[----:B------:R-:W-:-:S11]  /*0b70*/  FSETP.NEU.FTZ.AND P3, PT, R12, RZ, PT ;  /* 0x000000ff0c00720b */ /* 0x000fd60003f7d000 */
[----:B------:R-:W-:-:S05]  /*0b80*/  @P2 MOV R19, 0x7f800000 ;  /* 0x7f80000000132802 */ /* 0x000fca0000000f00 */
[----:B------:R-:W-:-:S05]  /*0b90*/  @P2 FFMA.FTZ R23, R12, R19, +INF ;  /* 0x7f8000000c172423 */ /* 0x000fca0000010013 */
[----:B------:R-:W-:-:S07]  /*0ba0*/  FSEL R23, R23, -RZ, P3 ;  /* 0x800000ff17177208 */ /* 0x000fce0001800000 */
.L_x_1416:
[----:B------:R-:W-:Y:S05]  /*0bb0*/  BSYNC B0 ;  /* 0x0000000000007941 */ /* 0x000fea0003800000 */
.L_x_1415:
[----:B------:R-:W-:Y:S01]  /*0bc0*/  FFMA.FTZ R24, R17, R24, 1 ;  /* 0x3f80000011187423 */ /* 0x000fe20000010018 */
[----:B------:R-:W-:Y:S01]  /*0bd0*/  MOV R17, R23 ;  /* 0x0000001700117202 */ /* 0x000fe20000000f00 */
[----:B------:R-:W-:Y:S01]  /*0be0*/  FADD.FTZ.RZ R12, R13, 1 ;  /* 0x3f8000000d0c7421 */ /* 0x000fe2000001c000 */
[----:B------:R-:W0:Y:S01]  /*0bf0*/  MUFU.RCP R15, R15 ;  /* 0x0000000f000f7308 */ /* 0x000e220000001000 */
[----:B------:R-:W-:Y:S01]  /*0c00*/  I2FP.F32.S32 R14, R14 ;  /* 0x0000000e000e7245 */ /* 0x000fe20000201400 */
[----:B------:R-:W-:Y:S01]  /*0c10*/  BSSY B0, `(.L_x_1417) ;  /* 0x0000018000007945 */ /* 0x000fe20003800000 */
[----:B------:R-:W-:Y:S01]  /*0c20*/  @P0 FADD.FTZ R17, R17, 0.69314718246459960938 ;  /* 0x3f31721811110421 */ /* 0x000fe20000010000 */
[----:B------:R-:W-:Y:S01]  /*0c30*/  ISETP.GE.U32.AND P0, PT, R11, 0x7f800000, PT ;  /* 0x7f8000000b00780c */ /* 0x000fe20003f06070 */
[----:B--2---:R-:W-:Y:S01]  /*0c40*/  FMUL.FTZ R20, |R5|, R20 ;  /* 0x0000001405147220 */ /* 0x004fe20000410200 */
[----:B------:R-:W-:Y:S01]  /*0c50*/  IADD3 R12, R12, -0x3f400000, RZ ;  /* 0xc0c000000c0c7810 */ /* 0x000fe20007ffe0ff */
[----:B------:R-:W-:Y:S01]  /*0c60*/  FMUL.FTZ R19, R14, 1.1920928955078125e-07 ;  /* 0x340000000e137820 */ /* 0x000fe20000410000 */
[----:B------:R-:W1:Y:S01]  /*0c70*/  MUFU.RCP R24, R24 ;  /* 0x0000001800187308 */ /* 0x000e620000001000 */
[----:B------:R-:W-:-:S02]  /*0c80*/  FSETP.GTU.FTZ.AND P6, PT, |R10|, +INF , PT ;  /* 0x7f8000000a00780b */ /* 0x000fc40003fdc200 */
[----:B------:R-:W-:Y:S01]  /*0c90*/  LOP3.LUT R18, R12, 0xff800000, RZ, 0xc0, !PT ;  /* 0xff8000000c127812 */ /* 0x000fe200078ec0ff */
[C---:B------:R-:W-:Y:S01]  /*0ca0*/  FADD.FTZ R12, |R5|.reuse, -RZ ;  /* 0x800000ff050c7221 */ /* 0x040fe20000010200 */
[----:B------:R-:W-:Y:S01]  /*0cb0*/  FSETP.GT.FTZ.AND P4, PT, |R5|, 8388608, PT ;  /* 0x4b0000000500780b */ /* 0x000fe20003f94200 */
[----:B------:R-:W-:Y:S01]  /*0cc0*/  FFMA.FTZ R19, R19, 0.69314718246459960938, R22 ;  /* 0x3f31721813137823 */ /* 0x000fe20000010016 */
[----:B------:R-:W-:Y:S02]  /*0cd0*/  IADD3 R21, -R18, 0x40800000, RZ ;  /* 0x4080000012157810 */ /* 0x000fe40007ffe1ff */
[----:B------:R-:W-:Y:S02]  /*0ce0*/  FSETP.GT.FTZ.AND P3, PT, |R4|, 8388608, PT ;  /* 0x4b0000000400780b */ /* 0x000fe40003f74200 */
[----:B------:R-:W-:Y:S01]  /*0cf0*/  FSETP.GT.FTZ.AND P2, PT, |R9|, 8388608, PT ;  /* 0x4b0000000900780b */ /* 0x000fe20003f54200 */
[----:B------:R-:W-:Y:S01]  /*0d00*/  FFMA.FTZ R21, R21, R8, -1 ;  /* 0xbf80000015157423 */ /* 0x000fe20000010008 */
[----:B------:R-:W-:-:S02]  /*0d10*/  IADD3 R14, R13, -R18, RZ ;  /* 0x800000120d0e7210 */ /* 0x000fc40007ffe0ff */
[----:B------:R-:W-:Y:S01]  /*0d20*/  LOP3.LUT R10, R17, 0x80000000, R10, 0xb8, !PT ;  /* 0x80000000110a7812 */ /* 0x000fe200078eb80a */
[----:B0-----:R-:W-:Y:S08]  /*0d30*/  @!P0 BRA `(.L_x_1418) ;  /* 0x0000000000148947 */ /* 0x001ff00003800000 */
[----:B------:R-:W-:-:S13]  /*0d40*/  ISETP.GE.AND P0, PT, R11, -0x407fffff, PT ;  /* 0xbf8000010b00780c */ /* 0x000fda0003f06270 */
[----:B------:R-:W-:-:S05]  /*0d50*/  @P0 MOV R22, 0x7f800000 ;  /* 0x7f80000000160802 */ /* 0x000fca0000000f00 */
[C---:B------:R-:W-:Y:S01]  /*0d60*/  @P0 FFMA.FTZ R19, R11.reuse, R22, +INF ;  /* 0x7f8000000b130423 */ /* 0x040fe20000010016 */
[----:B------:R-:W-:-:S04]  /*0d70*/  FSETP.NEU.FTZ.AND P0, PT, R11, RZ, PT ;  /* 0x000000ff0b00720b */ /* 0x000fc80003f1d000 */
[----:B------:R-:W-:-:S09]  /*0d80*/  FSEL R19, R19, -RZ, P0 ;  /* 0x800000ff13137208 */ /* 0x000fd20000000000 */
.L_x_1418:
[----:B------:R-:W-:Y:S05]  /*0d90*/  BSYNC B0 ;  /* 0x0000000000007941 */ /* 0x000fea0003800000 */
.L_x_1417:
[----:B------:R-:W-:Y:S01]  /*0da0*/  @!P4 FFMA.FTZ R12, |R5|, R20, |R5| ;  /* 0x00000014050cc223 */ /* 0x000fe20000010605 */
[----:B------:R-:W-:Y:S01]  /*0db0*/  FADD.FTZ R22, R14, R21 ;  /* 0x000000150e167221 */ /* 0x000fe20000010000 */
[----:B------:R-:W-:Y:S01]  /*0dc0*/  FSEL R10, R10, R17, !P6 ;  /* 0x000000110a0a7208 */ /* 0x000fe20007000000 */
[----:B------:R-:W-:Y:S01]  /*0dd0*/  FMUL.FTZ R17, |R4|, R15 ;  /* 0x0000000f04117220 */ /* 0x000fe20000410200 */
[----:B------:R-:W-:Y:S01]  /*0de0*/  MOV R21, R19 ;  /* 0x0000001300157202 */ /* 0x000fe20000000f00 */
[----:B------:R-:W-:Y:S01]  /*0df0*/  FADD.FTZ.RZ R15, R12, 1 ;  /* 0x3f8000000c0f7421 */ /* 0x000fe2000001c000 */
[C---:B------:R-:W-:Y:S01]  /*0e00*/  FADD.FTZ R11, |R4|.reuse, -RZ ;  /* 0x800000ff040b7221 */ /* 0x040fe20000010200 */
[----:B-1----:R-:W-:Y:S01]  /*0e10*/  FMUL.FTZ R24, |R9|, R24 ;  /* 0x0000001809187220 */ /* 0x002fe20000410200 */
[----:B------:R-:W-:Y:S01]  /*0e20*/  @!P3 FFMA.FTZ R11, |R4|, R17, |R4| ;  /* 0x00000011040bb223 */ /* 0x000fe20000010604 */
[----:B------:R-:W-:Y:S01]  /*0e30*/  @P1 FADD.FTZ R21, R21, 0.69314718246459960938 ;  /* 0x3f31721815151421 */ /* 0x000fe20000010000 */
[----:B------:R-:W-:Y:S01]  /*0e40*/  IADD3 R19, R15, -0x3f400000, RZ ;  /* 0xc0c000000f137810 */ /* 0x000fe20007ffe0ff */
[----:B------:R-:W-:Y:S01]  /*0e50*/  FFMA.FTZ R15, R22, -R7, 0.10546888411045074463 ;  /* 0x3dd80012160f7423 */ /* 0x000fe20000010807 */
[----:B------:R-:W-:Y:S01]  /*0e60*/  FSETP.GTU.FTZ.AND P0, PT, |R6|, +INF , PT ;  /* 0x7f8000000600780b */ /* 0x000fe20003f1c200 */
[----:B------:R-:W-:Y:S01]  /*0e70*/  FADD.FTZ R14, |R9|, -RZ ;  /* 0x800000ff090e7221 */ /* 0x000fe20000010200 */
[----:B------:R-:W-:Y:S01]  /*0e80*/  LOP3.LUT R17, R21, 0x80000000, R6, 0xb8, !PT ;  /* 0x8000000015117812 */ /* 0x000fe200078eb806 */
[----:B------:R-:W-:Y:S01]  /*0e90*/  @!P2 FFMA.FTZ R14, |R9|, R24, |R9| ;  /* 0x00000018090ea223 */ /* 0x000fe20000010609 */
[----:B------:R-:W-:Y:S01]  /*0ea0*/  LOP3.LUT R19, R19, 0xff800000, RZ, 0xc0, !PT ;  /* 0xff80000013137812 */ /* 0x000fe200078ec0ff */
[----:B------:R-:W-:Y:S01]  /*0eb0*/  FFMA.FTZ R15, R22, R15, -0.13229703903198242188 ;  /* 0xbe0778e0160f7423 */ /* 0x000fe2000001000f */
[----:B------:R-:W-:Y:S01]  /*0ec0*/  FSEL R17, R17, R21, !P0 ;  /* 0x0000001511117208 */ /* 0x000fe20004000000 */
[----:B------:R-:W-:Y:S01]  /*0ed0*/  FADD.FTZ.RZ R20, R11, 1 ;  /* 0x3f8000000b147421 */ /* 0x000fe2000001c000 */
[----:B------:R-:W-:Y:S01]  /*0ee0*/  IADD3 R21, -R19, 0x40800000, RZ ;  /* 0x4080000013157810 */ /* 0x000fe20007ffe1ff */
[----:B------:R-:W-:Y:S01]  /*0ef0*/  FADD.FTZ.RZ R6, R14, 1 ;  /* 0x3f8000000e067421 */ /* 0x000fe2000001c000 */
[----:B------:R-:W-:Y:S01]  /*0f00*/  FFMA.FTZ R15, R22, R15, 0.14491446316242218018 ;  /* 0x3e146475160f7423 */ /* 0x000fe2000001000f */
[----:B------:R-:W-:Y:S01]  /*0f10*/  ISETP.GE.U32.AND P0, PT, R13, 0x7f800000, PT ;  /* 0x7f8000000d00780c */ /* 0x000fe20003f06070 */
[----:B------:R-:W-:Y:S01]  /*0f20*/  BSSY B0, `(.L_x_1419) ;  /* 0x0000035000007945 */ /* 0x000fe20003800000 */
[----:B------:R-:W-:Y:S01]  /*0f30*/  FFMA.FTZ R23, R21, R8, -1 ;  /* 0xbf80000015177423 */ /* 0x000fe20000010008 */
[----:B------:R-:W-:Y:S01]  /*0f40*/  IADD3 R20, R20, -0x3f400000, RZ ;  /* 0xc0c0000014147810 */ /* 0x000fe20007ffe0ff */
[----:B------:R-:W-:Y:S01]  /*0f50*/  FFMA.FTZ R21, R22, R15, -0.16641564667224884033 ;  /* 0xbe2a68dd16157423 */ /* 0x000fe2000001000f */
[----:B------:R-:W-:-:S02]  /*0f60*/  IADD3 R24, R6, -0x3f400000, RZ ;  /* 0xc0c0000006187810 */ /* 0x000fc40007ffe0ff */
[----:B------:R-:W-:Y:S01]  /*0f70*/  IADD3 R6, R12, -R19, RZ ;  /* 0x800000130c067210 */ /* 0x000fe20007ffe0ff */
[----:B------:R-:W-:Y:S01]  /*0f80*/  FFMA.FTZ R21, R22, R21, 0.19988867640495300293 ;  /* 0x3e4caf9e16157423 */ /* 0x000fe20000010015 */
[----:B------:R-:W-:Y:S02]  /*0f90*/  LOP3.LUT R20, R20, 0xff800000, RZ, 0xc0, !PT ;  /* 0xff80000014147812 */ /* 0x000fe400078ec0ff */
[----:B------:R-:W-:Y:S01]  /*0fa0*/  LOP3.LUT R15, R24, 0xff800000, RZ, 0xc0, !PT ;  /* 0xff800000180f7812 */ /* 0x000fe200078ec0ff */
[----:B------:R-:W-:Y:S01]  /*0fb0*/  FADD.FTZ R6, R6, R23 ;  /* 0x0000001706067221 */ /* 0x000fe20000010000 */
[----:B------:R-:W-:Y:S01]  /*0fc0*/  IADD3 R23, -R20, 0x40800000, RZ ;  /* 0x4080000014177810 */ /* 0x000fe20007ffe1ff */
[----:B------:R-:W-:Y:S01]  /*0fd0*/  FFMA.FTZ R25, R22, R21, -0.25000196695327758789 ;  /* 0xbe80004216197423 */ /* 0x000fe20000010015 */
[----:B------:R-:W-:Y:S01]  /*0fe0*/  IADD3 R29, -R15, 0x40800000, RZ ;  /* 0x408000000f1d7810 */ /* 0x000fe20007ffe1ff */
[----:B------:R-:W-:Y:S01]  /*0ff0*/  FFMA.FTZ R27, R6, -R7, 0.10546888411045074463 ;  /* 0x3dd80012061b7423 */ /* 0x000fe20000010807 */
[----:B------:R-:W-:Y:S01]  /*1000*/  IADD3 R24, R14, -R15, RZ ;  /* 0x8000000f0e187210 */ /* 0x000fe20007ffe0ff */
[----:B------:R-:W-:Y:S01]  /*1010*/  FFMA.FTZ R25, R22, R25, 0.33333510160446166992 ;  /* 0x3eaaaae616197423 */ /* 0x000fe20000010019 */
[-C--:B------:R-:W-:Y:S01]  /*1020*/  FFMA.FTZ R23, R23, R8.reuse, -1 ;  /* 0xbf80000017177423 */ /* 0x080fe20000010008 */
[----:B------:R-:W-:Y:S01]  /*1030*/  FFMA.FTZ R21, R29, R8, -1 ;  /* 0xbf8000001d157423 */ /* 0x000fe20000010008 */
[----:B------:R-:W-:Y:S01]  /*1040*/  FFMA.FTZ R27, R6, R27, -0.13229703903198242188 ;  /* 0xbe0778e0061b7423 */ /* 0x000fe2000001001b */
[----:B------:R-:W-:Y:S01]  /*1050*/  IADD3 R8, R11, -R20, RZ ;  /* 0x800000140b087210 */ /* 0x000fe20007ffe0ff */
[----:B------:R-:W-:Y:S01]  /*1060*/  FFMA.FTZ R25, R22, R25, -0.5 ;  /* 0xbf00000016197423 */ /* 0x000fe20000010019 */
[----:B------:R-:W-:Y:S01]  /*1070*/  I2FP.F32.S32 R18, R18 ;  /* 0x0000001200127245 */ /* 0x000fe20000201400 */
[----:B------:R-:W-:-:S02]  /*1080*/  FFMA.FTZ R27, R6, R27, 0.14491446316242218018 ;  /* 0x3e146475061b7423 */ /* 0x000fc4000001001b */
[----:B------:R-:W-:Y:S01]  /*1090*/  FADD.FTZ R8, R8, R23 ;  /* 0x0000001708087221 */ /* 0x000fe20000010000 */
[----:B------:R-:W-:Y:S01]  /*10a0*/  FMUL.FTZ R23, R22, R25 ;  /* 0x0000001916177220 */ /* 0x000fe20000410000 */
[----:B------:R-:W-:-:S03]  /*10b0*/  FFMA.FTZ R27, R6, R27, -0.16641564667224884033 ;  /* 0xbe2a68dd061b7423 */ /* 0x000fc6000001001b */
[----:B------:R-:W-:Y:S01]  /*10c0*/  FFMA.FTZ R23, R22, R23, R22 ;  /* 0x0000001716177223 */ /* 0x000fe20000010016 */
[----:B------:R-:W-:Y:S01]  /*10d0*/  FADD.FTZ R22, R24, R21 ;  /* 0x0000001518167221 */ /* 0x000fe20000010000 */
[----:B------:R-:W-:Y:S01]  /*10e0*/  FFMA.FTZ R27, R6, R27, 0.19988867640495300293 ;  /* 0x3e4caf9e061b7423 */ /* 0x000fe2000001001b */
[-C--:B------:R-:W-:Y:S01]  /*10f0*/  FFMA.FTZ R21, R8, -R7.reuse, 0.10546888411045074463 ;  /* 0x3dd8001208157423 */ /* 0x080fe20000010807 */
[----:B------:R-:W-:Y:S01]  /*1100*/  FMUL.FTZ R24, R18, 1.1920928955078125e-07 ;  /* 0x3400000012187820 */ /* 0x000fe20000410000 */
[----:B------:R-:W-:Y:S01]  /*1110*/  FFMA.FTZ R7, R22, -R7, 0.10546888411045074463 ;  /* 0x3dd8001216077423 */ /* 0x000fe20000010807 */
[----:B------:R-:W-:Y:S01]  /*1120*/  FFMA.FTZ R27, R6, R27, -0.25000196695327758789 ;  /* 0xbe800042061b7423 */ /* 0x000fe2000001001b */
[----:B------:R-:W-:Y:S01]  /*1130*/  FFMA.FTZ R21, R8, R21, -0.13229703903198242188 ;  /* 0xbe0778e008157423 */ /* 0x000fe20000010015 */
[----:B------:R-:W-:Y:S01]  /*1140*/  FFMA.FTZ R23, R24, 0.69314718246459960938, R23 ;  /* 0x3f31721818177823 */ /* 0x000fe20000010017 */
[----:B------:R-:W-:Y:S01]  /*1150*/  FFMA.FTZ R7, R22, R7, -0.13229703903198242188 ;  /* 0xbe0778e016077423 */ /* 0x000fe20000010007 */
[----:B------:R-:W-:Y:S01]  /*1160*/  FFMA.FTZ R27, R6, R27, 0.33333510160446166992 ;  /* 0x3eaaaae6061b7423 */ /* 0x000fe2000001001b */
[----:B------:R-:W-:-:S02]  /*1170*/  FFMA.FTZ R21, R8, R21, 0.14491446316242218018 ;  /* 0x3e14647508157423 */ /* 0x000fc40000010015 */
[----:B------:R-:W-:Y:S01]  /*1180*/  FFMA.FTZ R7, R22, R7, 0.14491446316242218018 ;  /* 0x3e14647516077423 */ /* 0x000fe20000010007 */
[----:B------:R-:W-:Y:S01]  /*1190*/  FFMA.FTZ R27, R6, R27, -0.5 ;  /* 0xbf000000061b7423 */ /* 0x000fe2000001001b */
[----:B------:R-:W-:Y:S02]  /*11a0*/  FFMA.FTZ R21, R8, R21, -0.16641564667224884033 ;  /* 0xbe2a68dd08157423 */ /* 0x000fe40000010015 */
[----:B------:R-:W-:Y:S01]  /*11b0*/  FFMA.FTZ R7, R22, R7, -0.16641564667224884033 ;  /* 0xbe2a68dd16077423 */ /* 0x000fe20000010007 */
[----:B------:R-:W-:Y:S01]  /*11c0*/  FMUL.FTZ R27, R6, R27 ;  /* 0x0000001b061b7220 */ /* 0x000fe20000410000 */
[----:B------:R-:W-:Y:S02]  /*11d0*/  FFMA.FTZ R21, R8, R21, 0.19988867640495300293 ;  /* 0x3e4caf9e08157423 */ /* 0x000fe40000010015 */
[----:B------:R-:W-:Y:S01]  /*11e0*/  FFMA.FTZ R7, R22, R7, 0.19988867640495300293 ;  /* 0x3e4caf9e16077423 */ /* 0x000fe20000010007 */
[----:B------:R-:W-:Y:S01]  /*11f0*/  FFMA.FTZ R18, R6, R27, R6 ;  /* 0x0000001b06127223 */ /* 0x000fe20000010006 */
[----:B------:R-:W-:Y:S01]  /*1200*/  FFMA.FTZ R21, R8, R21, -0.25000196695327758789 ;  /* 0xbe80004208157423 */ /* 0x000fe20000010015 */
[----:B------:R-:W-:Y:S06]  /*1210*/  @!P0 BRA `(.L_x_1420) ;  /* 0x0000000000148947 */ /* 0x000fec0003800000 */
[C---:B------:R-:W-:Y:S02]  /*1220*/  ISETP.GE.AND P0, PT, R13.reuse, -0x407fffff, PT ;  /* 0xbf8000010d00780c */ /* 0x040fe40003f06270 */
[----:B------:R-:W-:-:S11]  /*1230*/  FSETP.NEU.FTZ.AND P1, PT, R13, RZ, PT ;  /* 0x000000ff0d00720b */ /* 0x000fd60003f3d000 */
[----:B------:R-:W-:-:S05]  /*1240*/  @P0 MOV R6, 0x7f800000 ;  /* 0x7f80000000060802 */ /* 0x000fca0000000f00 */
[----:B------:R-:W-:-:S05]  /*1250*/  @P0 FFMA.FTZ R23, R13, R6, +INF ;  /* 0x7f8000000d170423 */ /* 0x000fca0000010006 */
[----:B------:R-:W-:-:S07]  /*1260*/  FSEL R23, R23, -RZ, P1 ;  /* 0x800000ff17177208 */ /* 0x000fce0000800000 */
.L_x_1420:
[----:B------:R-:W-:Y:S05]  /*1270*/  BSYNC B0 ;  /* 0x0000000000007941 */ /* 0x000fea0003800000 */
.L_x_1419:
[----:B------:R-:W-:Y:S01]  /*1280*/  FFMA.FTZ R13, R22, R7, -0.25000196695327758789 ;  /* 0xbe800042160d7423 */ /* 0x000fe20000010007 */
[----:B------:R-:W-:Y:S01]  /*1290*/  ISETP.GE.U32.AND P6, PT, R12, 0x7f800000, PT ;  /* 0x7f8000000c00780c */ /* 0x000fe20003fc6070 */
[----:B------:R-:W0:Y:S01]  /*12a0*/  LDC.64 R6, c[0x0][0x218] ;  /* 0x00008600ff067b82 */ /* 0x000e220000000a00 */
[----:B------:R-:W-:Y:S01]  /*12b0*/  FFMA.FTZ R21, R8, R21, 0.33333510160446166992 ;  /* 0x3eaaaae608157423 */ /* 0x000fe20000010015 */
[----:B------:R-:W-:Y:S01]  /*12c0*/  FFMA.FTZ R13, R22, R13, 0.33333510160446166992 ;  /* 0x3eaaaae6160d7423 */ /* 0x000fe2000001000d */
[----:B------:R-:W-:Y:S01]  /*12d0*/  I2FP.F32.S32 R19, R19 ;  /* 0x0000001300137245 */ /* 0x000fe20000201400 */
[----:B------:R-:W-:Y:S01]  /*12e0*/  BSSY B0, `(.L_x_1421) ;  /* 0x0000015000007945 */ /* 0x000fe20003800000 */
[----:B------:R-:W-:Y:S01]  /*12f0*/  FFMA.FTZ R21, R8, R21, -0.5 ;  /* 0xbf00000008157423 */ /* 0x000fe20000010015 */
[----:B------:R-:W-:Y:S01]  /*1300*/  FFMA.FTZ R13, R22, R13, -0.5 ;  /* 0xbf000000160d7423 */ /* 0x000fe2000001000d */
[----:B------:R-:W-:Y:S01]  /*1310*/  I2FP.F32.S32 R20, R20 ;  /* 0x0000001400147245 */ /* 0x000fe20000201400 */
[----:B------:R-:W-:Y:S01]  /*1320*/  FMUL.FTZ R19, R19, 1.1920928955078125e-07 ;  /* 0x3400000013137820 */ /* 0x000fe20000410000 */
[----:B------:R-:W-:Y:S01]  /*1330*/  I2FP.F32.S32 R15, R15 ;  /* 0x0000000f000f7245 */ /* 0x000fe20000201400 */
[----:B------:R-:W-:Y:S01]  /*1340*/  FMUL.FTZ R21, R8, R21 ;  /* 0x0000001508157220 */ /* 0x000fe20000410000 */
[----:B------:R-:W-:Y:S01]  /*1350*/  FMUL.FTZ R13, R22, R13 ;  /* 0x0000000d160d7220 */ /* 0x000fe20000410000 */
[----:B------:R-:W-:Y:S01]  /*1360*/  ISETP.GE.U32.AND P0, PT, R11, 0x7f800000, PT ;  /* 0x7f8000000b00780c */ /* 0x000fe20003f06070 */
[----:B------:R-:W-:Y:S01]  /*1370*/  FMUL.FTZ R20, R20, 1.1920928955078125e-07 ;  /* 0x3400000014147820 */ /* 0x000fe20000410000 */
[----:B------:R-:W-:Y:S01]  /*1380*/  ISETP.GE.U32.AND P1, PT, R14, 0x7f800000, PT ;  /* 0x7f8000000e00780c */ /* 0x000fe20003f26070 */
[----:B------:R-:W-:Y:S01]  /*1390*/  FFMA.FTZ R21, R8, R21, R8 ;  /* 0x0000001508157223 */ /* 0x000fe20000010008 */
[----:B------:R-:W-:Y:S01]  /*13a0*/  FFMA.FTZ R22, R22, R13, R22 ;  /* 0x0000000d16167223 */ /* 0x000fe20000010016 */
        /* <DEDUP_REMOVED lines=8> */
.L_x_1422:
[----:B------:R-:W-:Y:S05]  /*1430*/  BSYNC B0 ;  /* 0x0000000000007941 */ /* 0x000fea0003800000 */
.L_x_1421:
        /* <DEDUP_REMOVED lines=9> */
.L_x_1424:
[----:B------:R-:W-:Y:S05]  /*14d0*/  BSYNC B0 ;  /* 0x0000000000007941 */ /* 0x000fea0003800000 */
.L_x_1423:
[----:B------:R-:W-:Y:S04]  /*14e0*/  BSSY B0, `(.L_x_1425) ;  /* 0x0000007000007945 */ /* 0x000fe80003800000 */
[----:B------:R-:W-:Y:S05]  /*14f0*/  @!P1 BRA `(.L_x_1426) ;  /* 0x0000000000149947 */ /* 0x000fea0003800000 */
[C---:B------:R-:W-:Y:S02]  /*1500*/  ISETP.GE.AND P0, PT, R14.reuse, -0x407fffff, PT ;  /* 0xbf8000010e00780c */ /* 0x040fe40003f06270 */
[----:B------:R-:W-:-:S11]  /*1510*/  FSETP.NEU.FTZ.AND P1, PT, R14, RZ, PT ;  /* 0x000000ff0e00720b */ /* 0x000fd60003f3d000 */
[----:B------:R-:W-:-:S05]  /*1520*/  @P0 MOV R11, 0x7f800000 ;  /* 0x7f800000000b0802 */ /* 0x000fca0000000f00 */
[----:B------:R-:W-:-:S05]  /*1530*/  @P0 FFMA.FTZ R15, R14, R11, +INF ;  /* 0x7f8000000e0f0423 */ /* 0x000fca000001000b */
[----:B------:R-:W-:-:S07]  /*1540*/  FSEL R15, R15, -RZ, P1 ;  /* 0x800000ff0f0f7208 */ /* 0x000fce0000800000 */
.L_x_1426:
[----:B------:R-:W-:Y:S05]  /*1550*/  BSYNC B0 ;  /* 0x0000000000007941 */ /* 0x000fea0003800000 */
.L_x_1425:
        /* <DEDUP_REMOVED lines=19> */
[----:B------:R-:W-:Y:S02]  /*1690*/  F2FP.F16.F32.PACK_AB R17, R17, R10 ;  /* 0x0000000a1111723e */ /* 0x000fe400000000ff */
[----:B------:R-:W-:Y:S02]  /*16a0*/  F2FP.F16.F32.PACK_AB R5, R5, R0 ;  /* 0x000000000505723e */ /* 0x000fe400000000ff */
[----:B------:R-:W-:Y:S01]  /*16b0*/  F2FP.F16.F32.PACK_AB R9, R9, R4 ;  /* 0x000000040909723e */ /* 0x000fe200000000ff */
[----:B------:R-:W-:Y:S04]  /*16c0*/  STG.E desc[UR4][R6.64+0x200], R17 ;  /* 0x0002001106007986 */ /* 0x000fe8000c101904 */
[----:B------:R-:W-:Y:S04]  /*16d0*/  STG.E desc[UR4][R6.64+0x400], R5 ;  /* 0x0004000506007986 */ /* 0x000fe8000c101904 */
[----:B------:R-:W-:Y:S01]  /*16e0*/  STG.E desc[UR4][R6.64+0x600], R9 ;  /* 0x0006000906007986 */ /* 0x000fe2000c101904 */
[----:B------:R-:W-:Y:S05]  /*16f0*/  EXIT ;  /* 0x000000000000794d */ /* 0x000fea0003800000 */
.L_x_1410:
        /* <DEDUP_REMOVED lines=59> */
[----:B-----5:R-:W-:Y:S01]  /*1ab0*/  HADD2.F32 R20, -RZ, R20.H0_H0 ;  /* 0x20000014ff147230 */ /* 0x020fe20000004100 */
[----:B0-----:R-:W-:Y:S01]  /*1ac0*/  HFMA2.MMA R7, -RZ, RZ, 1.625, 0 ;  /* 0x3e800000ff077435 */ /* 0x001fe200000001ff */
        /* <DEDUP_REMOVED lines=37> */
.L_x_1430:
[----:B------:R-:W-:Y:S05]  /*1d20*/  BSYNC B1 ;  /* 0x0000000000017941 */ /* 0x000fea0003800000 */
.L_x_1429:
[----:B------:R-:W-:Y:S01]  /*1d30*/  @P2 FADD.FTZ R4, R4, 0.69314718246459960938 ;  /* 0x3f31721804042421 */ /* 0x000fe20000010000 */
[----:B------:R-:W-:-:S04]  /*1d40*/  FSETP.GTU.FTZ.AND P0, PT, |R20|, +INF , PT ;  /* 0x7f8000001400780b */ /* 0x000fc80003f1c200 */
[----:B------:R-:W-:-:S04]  /*1d50*/  LOP3.LUT R20, R4, 0x80000000, R20, 0xb8, !PT ;  /* 0x8000000004147812 */ /* 0x000fc800078eb814 */
[----:B------:R-:W-:-:S04]  /*1d60*/  FSEL R3, R20, R4, !P0 ;  /* 0x0000000414037208 */ /* 0x000fc80004000000 */
[----:B------:R-:W-:-:S07]  /*1d70*/  F2FP.F16.F32.PACK_AB R3, RZ, R3 ;  /* 0x00000003ff03723e */ /* 0x000fce00000000ff */
.L_x_1428:
[----:B------:R-:W-:Y:S05]  /*1d80*/  BSYNC B0 ;  /* 0x0000000000007941 */ /* 0x000fea0003800000 */
.L_x_1427:
        /* <DEDUP_REMOVED lines=43> */
.L_x_1434:
[----:B------:R-:W-:Y:S05]  /*2040*/  BSYNC B1 ;  /* 0x0000000000017941 */ /* 0x000fea0003800000 */
.L_x_1433:
[----:B------:R-:W-:Y:S01]  /*2050*/  @P2 FADD.FTZ R6, R6, 0.69314718246459960938 ;  /* 0x3f31721806062421 */ /* 0x000fe20000010000 */
[----:B------:R-:W-:-:S04]  /*2060*/  FSETP.GTU.FTZ.AND P0, PT, |R0|, +INF , PT ;  /* 0x7f8000000000780b */ /* 0x000fc80003f1c200 */
[----:B------:R-:W-:-:S04]  /*2070*/  LOP3.LUT R0, R6, 0x80000000, R0, 0xb8, !PT ;  /* 0x8000000006007812 */ /* 0x000fc800078eb800 */
[----:B------:R-:W-:-:S04]  /*2080*/  FSEL R0, R0, R6, !P0 ;  /* 0x0000000600007208 */ /* 0x000fc80004000000 */
[----:B------:R-:W-:-:S07]  /*2090*/  F2FP.F16.F32.PACK_AB R0, RZ, R0 ;  /* 0x00000000ff00723e */ /* 0x000fce00000000ff */
.L_x_1432:
[----:B------:R-:W-:Y:S05]  /*20a0*/  BSYNC B0 ;  /* 0x0000000000007941 */ /* 0x000fea0003800000 */
.L_x_1431:
[----:B------:R-:W-:Y:S01]  /*20b0*/  IADD3 R4, R18, 0x100, RZ ;  /* 0x0000010012047810 */ /* 0x000fe20007ffe0ff */
        /* <DEDUP_REMOVED lines=42> */
.L_x_1438:
[----:B------:R-:W-:Y:S05]  /*2360*/  BSYNC B1 ;  /* 0x0000000000017941 */ /* 0x000fea0003800000 */
.L_x_1437:
[----:B------:R-:W-:Y:S01]  /*2370*/  @P2 FADD.FTZ R6, R6, 0.69314718246459960938 ;  /* 0x3f31721806062421 */ /* 0x000fe20000010000 */
[----:B------:R-:W-:-:S04]  /*2380*/  FSETP.GTU.FTZ.AND P0, PT, |R22|, +INF , PT ;  /* 0x7f8000001600780b */ /* 0x000fc80003f1c200 */
[----:B------:R-:W-:-:S04]  /*2390*/  LOP3.LUT R22, R6, 0x80000000, R22, 0xb8, !PT ;  /* 0x8000000006167812 */ /* 0x000fc800078eb816 */
[----:B------:R-:W-:-:S04]  /*23a0*/  FSEL R4, R22, R6, !P0 ;  /* 0x0000000616047208 */ /* 0x000fc80004000000 */
[----:B------:R-:W-:-:S07]  /*23b0*/  F2FP.F16.F32.PACK_AB R4, RZ, R4 ;  /* 0x00000004ff04723e */ /* 0x000fce00000000ff */
.L_x_1436:
[----:B------:R-:W-:Y:S05]  /*23c0*/  BSYNC B0 ;  /* 0x0000000000007941 */ /* 0x000fea0003800000 */
.L_x_1435:
        /* <DEDUP_REMOVED lines=43> */
.L_x_1442:
[----:B------:R-:W-:Y:S05]  /*2680*/  BSYNC B1 ;  /* 0x0000000000017941 */ /* 0x000fea0003800000 */
.L_x_1441:
[----:B------:R-:W-:Y:S01]  /*2690*/  @P2 FADD.FTZ R7, R7, 0.69314718246459960938 ;  /* 0x3f31721807072421 */ /* 0x000fe20000010000 */
[----:B------:R-:W-:-:S04]  /*26a0*/  FSETP.GTU.FTZ.AND P0, PT, |R23|, +INF , PT ;  /* 0x7f8000001700780b */ /* 0x000fc80003f1c200 */
[----:B------:R-:W-:-:S04]  /*26b0*/  LOP3.LUT R23, R7, 0x80000000, R23, 0xb8, !PT ;  /* 0x8000000007177812 */ /* 0x000fc800078eb817 */
[----:B------:R-:W-:-:S04]  /*26c0*/  FSEL R5, R23, R7, !P0 ;  /* 0x0000000717057208 */ /* 0x000fc80004000000 */
[----:B------:R-:W-:-:S07]  /*26d0*/  F2FP.F16.F32.PACK_AB R5, RZ, R5 ;  /* 0x00000005ff05723e */ /* 0x000fce00000000ff */
.L_x_1440:
[----:B------:R-:W-:Y:S05]  /*26e0*/  BSYNC B0 ;  /* 0x0000000000007941 */ /* 0x000fea0003800000 */
.L_x_1439:
        /* <DEDUP_REMOVED lines=43> */
.L_x_1446:
[----:B------:R-:W-:Y:S05]  /*29a0*/  BSYNC B1 ;  /* 0x0000000000017941 */ /* 0x000fea0003800000 */
.L_x_1445:
[----:B------:R-:W-:Y:S01]  /*29b0*/  @P2 FADD.FTZ R8, R8, 0.69314718246459960938 ;  /* 0x3f31721808082421 */ /* 0x000fe20000010000 */
[----:B------:R-:W-:-:S04]  /*29c0*/  FSETP.GTU.FTZ.AND P0, PT, |R21|, +INF , PT ;  /* 0x7f8000001500780b */ /* 0x000fc80003f1c200 */
[----:B------:R-:W-:-:S04]  /*29d0*/  LOP3.LUT R21, R8, 0x80000000, R21, 0xb8, !PT ;  /* 0x8000000008157812 */ /* 0x000fc800078eb815 */
[----:B------:R-:W-:-:S04]  /*29e0*/  FSEL R6, R21, R8, !P0 ;  /* 0x0000000815067208 */ /* 0x000fc80004000000 */
[----:B------:R-:W-:-:S07]  /*29f0*/  F2FP.F16.F32.PACK_AB R6, RZ, R6 ;  /* 0x00000006ff06723e */ /* 0x000fce00000000ff */
.L_x_1444:
[----:B------:R-:W-:Y:S05]  /*2a00*/  BSYNC B0 ;  /* 0x0000000000007941 */ /* 0x000fea0003800000 */
.L_x_1443:
        /* <DEDUP_REMOVED lines=43> */
.L_x_1450:
[----:B------:R-:W-:Y:S05]  /*2cc0*/  BSYNC B1 ;  /* 0x0000000000017941 */ /* 0x000fea0003800000 */
.L_x_1449:
[----:B------:R-:W-:Y:S01]  /*2cd0*/  @P2 FADD.FTZ R9, R9, 0.69314718246459960938 ;  /* 0x3f31721809092421 */ /* 0x000fe20000010000 */
[----:B------:R-:W-:-:S04]  /*2ce0*/  FSETP.GTU.FTZ.AND P0, PT, |R19|, +INF , PT ;  /* 0x7f8000001300780b */ /* 0x000fc80003f1c200 */
[----:B------:R-:W-:-:S04]  /*2cf0*/  LOP3.LUT R19, R9, 0x80000000, R19, 0xb8, !PT ;  /* 0x8000000009137812 */ /* 0x000fc800078eb813 */
[----:B------:R-:W-:-:S04]  /*2d00*/  FSEL R7, R19, R9, !P0 ;  /* 0x0000000913077208 */ /* 0x000fc80004000000 */
[----:B------:R-:W-:-:S07]  /*2d10*/  F2FP.F16.F32.PACK_AB R7, RZ, R7 ;  /* 0x00000007ff07723e */ /* 0x000fce00000000ff */
.L_x_1448:
[----:B------:R-:W-:Y:S05]  /*2d20*/  BSYNC B0 ;  /* 0x0000000000007941 */ /* 0x000fea0003800000 */
.L_x_1447:
        /* <DEDUP_REMOVED lines=43> */
.L_x_1454:
[----:B------:R-:W-:Y:S05]  /*2fe0*/  BSYNC B1 ;  /* 0x0000000000017941 */ /* 0x000fea0003800000 */
.L_x_1453:
[----:B------:R-:W-:Y:S01]  /*2ff0*/  @P2 FADD.FTZ R10, R10, 0.69314718246459960938 ;  /* 0x3f3172180a0a2421 */ /* 0x000fe20000010000 */
[----:B------:R-:W-:-:S04]  /*3000*/  FSETP.GTU.FTZ.AND P0, PT, |R13|, +INF , PT ;  /* 0x7f8000000d00780b */ /* 0x000fc80003f1c200 */
[----:B------:R-:W-:-:S04]  /*3010*/  LOP3.LUT R13, R10, 0x80000000, R13, 0xb8, !PT ;  /* 0x800000000a0d7812 */ /* 0x000fc800078eb80d */
[----:B------:R-:W-:-:S04]  /*3020*/  FSEL R8, R13, R10, !P0 ;  /* 0x0000000a0d087208 */ /* 0x000fc80004000000 */
[----:B------:R-:W-:-:S07]  /*3030*/  F2FP.F16.F32.PACK_AB R8, RZ, R8 ;  /* 0x00000008ff08723e */ /* 0x000fce00000000ff */
.L_x_1452:
[----:B------:R-:W-:Y:S05]  /*3040*/  BSYNC B0 ;  /* 0x0000000000007941 */ /* 0x000fea0003800000 */
.L_x_1451:
        /* <DEDUP_REMOVED lines=43> */
.L_x_1458:
[----:B------:R-:W-:Y:S05]  /*3300*/  BSYNC B1 ;  /* 0x0000000000017941 */ /* 0x000fea0003800000 */
.L_x_1457:
[----:B------:R-:W-:Y:S01]  /*3310*/  @P2 FADD.FTZ R11, R11, 0.69314718246459960938 ;  /* 0x3f3172180b0b2421 */ /* 0x000fe20000010000 */
[----:B------:R-:W-:-:S04]  /*3320*/  FSETP.GTU.FTZ.AND P0, PT, |R12|, +INF , PT ;  /* 0x7f8000000c00780b */ /* 0x000fc80003f1c200 */
[----:B------:R-:W-:-:S04]  /*3330*/  LOP3.LUT R12, R11, 0x80000000, R12, 0xb8, !PT ;  /* 0x800000000b0c7812 */ /* 0x000fc800078eb80c */
[----:B------:R-:W-:-:S04]  /*3340*/  FSEL R9, R12, R11, !P0 ;  /* 0x0000000b0c097208 */ /* 0x000fc80004000000 */
[----:B------:R-:W-:-:S07]  /*3350*/  F2FP.F16.F32.PACK_AB R9, RZ, R9 ;  /* 0x00000009ff09723e */ /* 0x000fce00000000ff */
.L_x_1456:
[----:B------:R-:W-:Y:S05]  /*3360*/  BSYNC B0 ;  /* 0x0000000000007941 */ /* 0x000fea0003800000 */
.L_x_1455:
        /* <DEDUP_REMOVED lines=16> */
.L_x_1461:
[----:B------:R-:W-:-:S13]  /*3470*/  ISETP.GE.AND P0, PT, R18, R17, PT ;  /* 0x000000111200720c */ /* 0x000fda0003f06270 */
[----:B------:R-:W-:Y:S05]  /*3480*/  @P0 BRA `(.L_x_1463) ;  /* 0x0000000000300947 */ /* 0x000fea0003800000 */
[----:B0-----:R-:W0:Y:S01]  /*3490*/  LDC.64 R2, c[0x0][0x218] ;  /* 0x00008600ff027b82 */ /* 0x001e220000000a00 */
[----:B------:R-:W-:Y:S02]  /*34a0*/  IADD3 R11, R16, R18, RZ ;  /* 0x00000012100b7210 */ /* 0x000fe40007ffe0ff */
[----:B------:R-:W-:-:S03]  /*34b0*/  IADD3 R18, R18, 0x80, RZ ;  /* 0x0000008012127810 */ /* 0x000fc60007ffe0ff */
[----:B0-----:R-:W-:-:S05]  /*34c0*/  IMAD.WIDE.U32 R2, R11, 0x2, R2 ;  /* 0x000000020b027825 */ /* 0x001fca00078e0002 */
[----:B------:R1:W-:Y:S02]  /*34d0*/  STG.E.U16 desc[UR4][R2.64], R4 ;  /* 0x0000000402007986 */ /* 0x0003e4000c101504 */
.L_x_1462:
[----:B------:R-:W-:-:S13]  /*34e0*/  ISETP.GE.AND P0, PT, R18, R17, PT ;  /* 0x000000111200720c */ /* 0x000fda0003f06270 */
[----:B------:R-:W-:Y:S05]  /*34f0*/  @P0 BRA `(.L_x_1464) ;  /* 0x0000000000300947 */ /* 0x000fea0003800000 */
[----:B01----:R-:W0:Y:S01]  /*3500*/  LDC.64 R2, c[0x0][0x218] ;  /* 0x00008600ff027b82 */ /* 0x003e220000000a00 */
[----:B------:R-:W-:Y:S02]  /*3510*/  IADD3 R11, R16, R18, RZ ;  /* 0x00000012100b7210 */ /* 0x000fe40007ffe0ff */
[----:B------:R-:W-:-:S03]  /*3520*/  IADD3 R18, R18, 0x80, RZ ;  /* 0x0000008012127810 */ /* 0x000fc60007ffe0ff */
[----:B0-----:R-:W-:-:S05]  /*3530*/  IMAD.WIDE.U32 R2, R11, 0x2, R2 ;  /* 0x000000020b027825 */ /* 0x001fca00078e0002 */
[----:B------:R1:W-:Y:S02]  /*3540*/  STG.E.U16 desc[UR4][R2.64], R5 ;  /* 0x0000000502007986 */ /* 0x0003e4000c101504 */
.L_x_1463:
[----:B------:R-:W-:-:S13]  /*3550*/  ISETP.GE.AND P0, PT, R18, R17, PT ;  /* 0x000000111200720c */ /* 0x000fda0003f06270 */
[----:B------:R-:W-:Y:S05]  /*3560*/  @P0 BRA `(.L_x_1465) ;  /* 0x0000000000340947 */ /* 0x000fea0003800000 */
[----:B01----:R-:W0:Y:S01]  /*3570*/  LDC.64 R2, c[0x0][0x218] ;  /* 0x00008600ff027b82 */ /* 0x003e220000000a00 */
[----:B------:R-:W-:Y:S02]  /*3580*/  IADD3 R5, R16, R18, RZ ;  /* 0x0000001210057210 */ /* 0x000fe40007ffe0ff */
[----:B------:R-:W-:-:S03]  /*3590*/  IADD3 R18, R18, 0x80, RZ ;  /* 0x0000008012127810 */ /* 0x000fc60007ffe0ff */
[----:B0-----:R-:W-:-:S05]  /*35a0*/  IMAD.WIDE.U32 R2, R5, 0x2, R2 ;  /* 0x0000000205027825 */ /* 0x001fca00078e0002 */
[----:B------:R2:W-:Y:S02]  /*35b0*/  STG.E.U16 desc[UR4][R2.64], R6 ;  /* 0x0000000602007986 */ /* 0x0005e4000c101504 */
.L_x_1464:
        /* <DEDUP_REMOVED lines=8> */
.L_x_1465:
[----:B------:R-:W-:Y:S05]  /*3640*/  BSYNC B1 ;  /* 0x0000000000017941 */ /* 0x000fea0003800000 */
.L_x_1460:
[----:B------:R-:W-:-:S13]  /*3650*/  ISETP.GE.AND P0, PT, R18, R17, PT ;  /* 0x000000111200720c */ /* 0x000fda0003f06270 */
[----:B012---:R-:W0:Y:S01]  /*3660*/  @!P0 LDC.64 R2, c[0x0][0x218] ;  /* 0x00008600ff028b82 */ /* 0x007e220000000a00 */
[----:B------:R-:W-:Y:S02]  /*3670*/  @!P0 IADD3 R5, R16, R18, RZ ;  /* 0x0000001210058210 */ /* 0x000fe40007ffe0ff */
[----:B------:R-:W-:-:S03]  /*3680*/  @!P0 IADD3 R18, R18, 0x80, RZ ;  /* 0x0000008012128810 */ /* 0x000fc60007ffe0ff */
[----:B0-----:R-:W-:-:S05]  /*3690*/  @!P0 IMAD.WIDE.U32 R2, R5, 0x2, R2 ;  /* 0x0000000205028825 */ /* 0x001fca00078e0002 */
[----:B------:R3:W-:Y:S02]  /*36a0*/  @!P0 STG.E.U16 desc[UR4][R2.64], R8 ;  /* 0x0000000802008986 */ /* 0x0007e4000c101504 */
.L_x_1466:
[----:B------:R-:W-:Y:S05]  /*36b0*/  BSYNC B0 ;  /* 0x0000000000007941 */ /* 0x000fea0003800000 */
.L_x_1459:
        /* <DEDUP_REMOVED lines=8> */
.L_x_1467:
        /* <DEDUP_REMOVED lines=12> */
.L_x_21462:


//--------------------- .text._ZN2at6native29vectorized_elementwise_kernelILi4EZZZNS0_17asinh_kernel_cudaERNS_18TensorIteratorBaseEENKUlvE0_clEvENKUlvE1_clEvEUlN3c104HalfEE_St5arrayIPcLm2EEEEviT0_T1_ --------------------------
	.section	.text._ZN2at6native29vectorized_elementwise_kernelILi4EZZZNS0_17asinh_kernel_cudaERNS_18TensorIteratorBaseEENKUlvE0_clEvENKUlvE1_clEvEUlN3c104HalfEE_St5arrayIPcLm2EEEEviT0_T1_,"ax",@progbits
	.align	128
        .global         _ZN2at6native29vectorized_elementwise_kernelILi4EZZZNS0_17asinh_kernel_cudaERNS_18TensorIteratorBaseEENKUlvE0_clEvENKUlvE1_clEvEUlN3c104HalfEE_St5arrayIPcLm2EEEEviT0_T1_
        .type           _ZN2at6native29vectorized_elementwise_kernelILi4EZZZNS0_17asinh_kernel_cudaERNS_18TensorIteratorBaseEENKUlvE0_clEvENKUlvE1_clEvEUlN3c104HalfEE_St5arrayIPcLm2EEEEviT0_T1_,@function
        .size           _ZN2at6native29vectorized_elementwise_kernelILi4EZZZNS0_17asinh_kernel_cudaERNS_18TensorIteratorBaseEENKUlvE0_clEvENKUlvE1_clEvEUlN3c104HalfEE_St5arrayIPcLm2EEEEviT0_T1_,(.L_x_21463 - _ZN2at6native29vectorized_elementwise_kernelILi4EZZZNS0_17asinh_kernel_cudaERNS_18TensorIteratorBaseEENKUlvE0_clEvENKUlvE1_clEvEUlN3c104HalfEE_St5arrayIPcLm2EEEEviT0_T1_)
        .other          _ZN2at6native29vectorized_elementwise_kernelILi4EZZZNS0_17asinh_kernel_cudaERNS_18TensorIteratorBaseEENKUlvE0_clEvENKUlvE1_clEvEUlN3c104HalfEE_St5arrayIPcLm2EEEEviT0_T1_,@"STO_CUDA_ENTRY STV_DEFAULT"
_ZN2at6native29vectorized_elementwise_kernelILi4EZZZNS0_17asinh_kernel_cudaERNS_18TensorIteratorBaseEENKUlvE0_clEvENKUlvE1_clEvEUlN3c104HalfEE_St5arrayIPcLm2EEEEviT0_T1_:
.text._ZN2at6native29vectorized_elementwise_kernelILi4EZZZNS0_17asinh_kernel_cudaERNS_18TensorIteratorBaseEENKUlvE0_clEvENKUlvE1_clEvEUlN3c104HalfEE_St5arrayIPcLm2EEEEviT0_T1_:
        /* <DEDUP_REMOVED lines=15> */
[--C-:B--2---:R-:W-:Y:S02]  /*00f0*/  HADD2.F32 R19, -RZ, R6.reuse.H0_H0 ;  /* 0x20000006ff137230 */ /* 0x104fe40000004100 */
[----:B------:R-:W-:Y:S02]  /*0100*/  HADD2.F32 R10, -RZ, R6.H1_H1 ;  /* 0x30000006ff0a7230 */ /* 0x000fe40000004100 */
[----:B------:R-:W-:-:S02]  /*0110*/  HADD2.F32 R11, -RZ, R7.H0_H0 ;  /* 0x20000007ff0b7230 */ /* 0x000fc40000004100 */
[C---:B------:R-:W-:Y:S01]  /*0120*/  FFMA.FTZ R4, R19.reuse, R19, 1 ;  /* 0x3f80000013047423 */ /* 0x040fe20000010013 */
[C---:B------:R-:W-:Y:S01]  /*0130*/  FSETP.GT.FTZ.AND P4, PT, |R19|.reuse, 8388608, PT ;  /* 0x4b0000001300780b */ /* 0x040fe20003f94200 */
[C---:B------:R-:W-:Y:S01]  /*0140*/  FFMA.FTZ R12, R10.reuse, R10, 1 ;  /* 0x3f8000000a0c7423 */ /* 0x040fe2000001000a */
[----:B------:R-:W-:Y:S01]  /*0150*/  FADD.FTZ R23, |R19|, -RZ ;  /* 0x800000ff13177221 */ /* 0x000fe20000010200 */
[----:B------:R-:W1:Y:S01]  /*0160*/  MUFU.RSQ R13, R4 ;  /* 0x00000004000d7308 */ /* 0x000e620000001400 */
[C---:B------:R-:W-:Y:S01]  /*0170*/  FFMA.FTZ R14, R11.reuse, R11, 1 ;  /* 0x3f8000000b0e7423 */ /* 0x040fe2000001000b */
[C---:B------:R-:W-:Y:S01]  /*0180*/  FSETP.GT.FTZ.AND P3, PT, |R10|.reuse, 8388608, PT ;  /* 0x4b0000000a00780b */ /* 0x040fe20003f74200 */
[----:B------:R-:W-:Y:S01]  /*0190*/  FADD.FTZ R20, |R10|, -RZ ;  /* 0x800000ff0a147221 */ /* 0x000fe20000010200 */
[----:B------:R-:W-:-:S04]  /*01a0*/  FSETP.GT.FTZ.AND P0, PT, |R11|, 8388608, PT ;  /* 0x4b0000000b00780b */ /* 0x000fc80003f14200 */
[----:B------:R-:W2:Y:S08]  /*01b0*/  MUFU.RSQ R15, R12 ;  /* 0x0000000c000f7308 */ /* 0x000eb00000001400 */
[----:B------:R-:W4:Y:S01]  /*01c0*/  MUFU.RSQ R17, R14 ;  /* 0x0000000e00117308 */ /* 0x000f220000001400 */
[----:B-1----:R-:W-:-:S07]  /*01d0*/  FFMA.FTZ R13, R4, R13, 1 ;  /* 0x3f800000040d7423 */ /* 0x002fce000001000d */
[----:B------:R1:W5:Y:S01]  /*01e0*/  MUFU.RCP R6, R13 ;  /* 0x0000000d00067308 */ /* 0x0003620000001000 */
[----:B--2---:R-:W-:Y:S01]  /*01f0*/  FFMA.FTZ R15, R12, R15, 1 ;  /* 0x3f8000000c0f7423 */ /* 0x004fe2000001000f */
[----:B------:R-:W-:-:S05]  /*0200*/  HADD2.F32 R12, -RZ, R7.H1_H1 ;  /* 0x30000007ff0c7230 */ /* 0x000fca0000004100 */
[----:B0-----:R-:W-:Y:S01]  /*0210*/  FFMA.FTZ R9, R12, R12, 1 ;  /* 0x3f8000000c097423 */ /* 0x001fe2000001000c */
[----:B------:R-:W0:Y:S01]  /*0220*/  MUFU.RCP R15, R15 ;  /* 0x0000000f000f7308 */ /* 0x000e220000001000 */
[----:B----4-:R-:W-:Y:S01]  /*0230*/  FFMA.FTZ R17, R14, R17, 1 ;  /* 0x3f8000000e117423 */ /* 0x010fe20000010011 */
[----:B-1----:R-:W-:Y:S01]  /*0240*/  HFMA2.MMA R13, -RZ, RZ, 1.625, 0 ;  /* 0x3e800000ff0d7435 */ /* 0x002fe200000001ff */
[----:B------:R-:W-:Y:S01]  /*0250*/  FADD.FTZ R14, |R11|, -RZ ;  /* 0x800000ff0b0e7221 */ /* 0x000fe20000010200 */
[----:B------:R-:W-:-:S04]  /*0260*/  FSETP.GT.FTZ.AND P1, PT, |R12|, 8388608, PT ;  /* 0x4b0000000c00780b */ /* 0x000fc80003f34200 */
[----:B------:R-:W1:Y:S01]  /*0270*/  MUFU.RCP R8, R17 ;  /* 0x0000001100087308 */ /* 0x000e620000001000 */
[----:B-----5:R-:W-:-:S04]  /*0280*/  FMUL.FTZ R6, |R19|, R6 ;  /* 0x0000000613067220 */ /* 0x020fc80000410200 */
[----:B------:R-:W-:-:S03]  /*0290*/  @!P4 FFMA.FTZ R23, |R19|, R6, |R19| ;  /* 0x000000061317c223 */ /* 0x000fc60000010613 */
[----:B------:R-:W2:Y:S01]  /*02a0*/  MUFU.RSQ R16, R9 ;  /* 0x0000000900107308 */ /* 0x000ea20000001400 */
[C---:B------:R-:W-:Y:S01]  /*02b0*/  FADD.FTZ.RZ R4, R23.reuse, 1 ;  /* 0x3f80000017047421 */ /* 0x040fe2000001c000 */
[----:B0-----:R-:W-:Y:S01]  /*02c0*/  FMUL.FTZ R15, |R10|, R15 ;  /* 0x0000000f0a0f7220 */ /* 0x001fe20000410200 */
[----:B------:R-:W-:-:S03]  /*02d0*/  ISETP.GE.U32.AND P2, PT, R23, 0x7f800000, PT ;  /* 0x7f8000001700780c */ /* 0x000fc60003f46070 */
[----:B------:R-:W-:Y:S01]  /*02e0*/  IADD3 R4, R4, -0x3f400000, RZ ;  /* 0xc0c0000004047810 */ /* 0x000fe20007ffe0ff */
[----:B------:R-:W-:Y:S01]  /*02f0*/  @!P3 FFMA.FTZ R20, |R10|, R15, |R10| ;  /* 0x0000000f0a14b223 */ /* 0x000fe2000001060a */
[----:B------:R-:W-:Y:S01]  /*0300*/  MOV R15, 0x3d39bf78 ;  /* 0x3d39bf78000f7802 */ /* 0x000fe20000000f00 */
[C---:B-1----:R-:W-:Y:S01]  /*0310*/  FMUL.FTZ R8, |R11|.reuse, R8 ;  /* 0x000000080b087220 */ /* 0x042fe20000410200 */
[----:B------:R-:W-:Y:S01]  /*0320*/  LOP3.LUT R22, R4, 0xff800000, RZ, 0xc0, !PT ;  /* 0xff80000004167812 */ /* 0x000fe200078ec0ff */
[----:B------:R-:W-:Y:S02]  /*0330*/  FADD.FTZ.RZ R6, R20, 1 ;  /* 0x3f80000014067421 */ /* 0x000fe4000001c000 */
[----:B------:R-:W-:Y:S01]  /*0340*/  @!P0 FFMA.FTZ R14, |R11|, R8, |R11| ;  /* 0x000000080b0e8223 */ /* 0x000fe2000001060b */
[----:B------:R-:W-:Y:S01]  /*0350*/  IADD3 R4, -R22, 0x40800000, RZ ;  /* 0x4080000016047810 */ /* 0x000fe20007ffe1ff */
[----:B------:R-:W-:Y:S01]  /*0360*/  FADD.FTZ R8, |R12|, -RZ ;  /* 0x800000ff0c087221 */ /* 0x000fe20000010200 */
[----:B------:R-:W-:Y:S01]  /*0370*/  IADD3 R18, R23, -R22, RZ ;  /* 0x8000001617127210 */ /* 0x000fe20007ffe0ff */
[----:B--2---:R-:W-:Y:S01]  /*0380*/  FFMA.FTZ R16, R9, R16, 1 ;  /* 0x3f80000009107423 */ /* 0x004fe20000010010 */
[----:B------:R-:W-:Y:S01]  /*0390*/  IADD3 R6, R6, -0x3f400000, RZ ;  /* 0xc0c0000006067810 */ /* 0x000fe20007ffe0ff */
[----:B------:R-:W-:Y:S01]  /*03a0*/  FFMA.FTZ R7, R4, R13, -1 ;  /* 0xbf80000004077423 */ /* 0x000fe2000001000d */
[----:B------:R-:W-:-:S02]  /*03b0*/  I2FP.F32.S32 R22, R22 ;  /* 0x0000001600167245 */ /* 0x000fc40000201400 */
[----:B------:R-:W-:Y:S01]  /*03c0*/  LOP3.LUT R25, R6, 0xff800000, RZ, 0xc0, !PT ;  /* 0xff80000006197812 */ /* 0x000fe200078ec0ff */
[----:B------:R-:W-:Y:S01]  /*03d0*/  FADD.FTZ R18, R18, R7 ;  /* 0x0000000712127221 */ /* 0x000fe20000010000 */
[----:B------:R-:W-:Y:S01]  /*03e0*/  FADD.FTZ.RZ R6, R14, 1 ;  /* 0x3f8000000e067421 */ /* 0x000fe2000001c000 */
[----:B------:R-:W0:Y:S01]  /*03f0*/  MUFU.RCP R7, R16 ;  /* 0x0000001000077308 */ /* 0x000e220000001000 */
[----:B------:R-:W-:Y:S01]  /*0400*/  IADD3 R4, -R25, 0x40800000, RZ ;  /* 0x4080000019047810 */ /* 0x000fe20007ffe1ff */
[----:B------:R-:W-:Y:S01]  /*0410*/  FFMA.FTZ R9, R18, -R15, 0.10546888411045074463 ;  /* 0x3dd8001212097423 */ /* 0x000fe2000001080f */
[----:B------:R-:W-:Y:S02]  /*0420*/  IADD3 R24, R20, -R25, RZ ;  /* 0x8000001914187210 */ /* 0x000fe40007ffe0ff */
[----:B------:R-:W-:Y:S01]  /*0430*/  IADD3 R6, R6, -0x3f400000, RZ ;  /* 0xc0c0000006067810 */ /* 0x000fe20007ffe0ff */
[----:B------:R-:W-:Y:S01]  /*0440*/  FFMA.FTZ R17, R18, R9, -0.13229703903198242188 ;  /* 0xbe0778e012117423 */ /* 0x000fe20000010009 */
[----:B------:R-:W-:-:S02]  /*0450*/  FFMA.FTZ R21, R4, R13, -1 ;  /* 0xbf80000004157423 */ /* 0x000fc4000001000d */
[----:B------:R-:W-:Y:S01]  /*0460*/  LOP3.LUT R9, R6, 0xff800000, RZ, 0xc0, !PT ;  /* 0xff80000006097812 */ /* 0x000fe200078ec0ff */
[----:B------:R-:W-:Y:S01]  /*0470*/  FFMA.FTZ R17, R18, R17, 0.14491446316242218018 ;  /* 0x3e14647512117423 */ /* 0x000fe20000010011 */
[----:B------:R-:W-:Y:S02]  /*0480*/  FADD.FTZ R24, R24, R21 ;  /* 0x0000001518187221 */ /* 0x000fe40000010000 */
[----:B------:R-:W-:Y:S01]  /*0490*/  IADD3 R4, -R9, 0x40800000, RZ ;  /* 0x4080000009047810 */ /* 0x000fe20007ffe1ff */
[----:B------:R-:W-:Y:S01]  /*04a0*/  FFMA.FTZ R17, R18, R17, -0.16641564667224884033 ;  /* 0xbe2a68dd12117423 */ /* 0x000fe20000010011 */
[----:B------:R-:W-:Y:S01]  /*04b0*/  IADD3 R6, R14, -R9, RZ ;  /* 0x800000090e067210 */ /* 0x000fe20007ffe0ff */
[----:B0-----:R-:W-:Y:S02]  /*04c0*/  FMUL.FTZ R27, |R12|, R7 ;  /* 0x000000070c1b7220 */ /* 0x001fe40000410200 */
[----:B------:R-:W-:Y:S01]  /*04d0*/  FFMA.FTZ R21, R4, R13, -1 ;  /* 0xbf80000004157423 */ /* 0x000fe2000001000d */
[----:B------:R-:W-:Y:S01]  /*04e0*/  FFMA.FTZ R7, R24, -R15, 0.10546888411045074463 ;  /* 0x3dd8001218077423 */ /* 0x000fe2000001080f */
[----:B------:R-:W-:Y:S01]  /*04f0*/  FFMA.FTZ R17, R18, R17, 0.19988867640495300293 ;  /* 0x3e4caf9e12117423 */ /* 0x000fe20000010011 */
[----:B------:R-:W-:Y:S01]  /*0500*/  @!P1 FFMA.FTZ R8, |R12|, R27, |R12| ;  /* 0x0000001b0c089223 */ /* 0x000fe2000001060c */
[----:B------:R-:W-:Y:S01]  /*0510*/  FADD.FTZ R6, R6, R21 ;  /* 0x0000001506067221 */ /* 0x000fe20000010000 */
[----:B------:R-:W-:Y:S01]  /*0520*/  FFMA.FTZ R7, R24, R7, -0.13229703903198242188 ;  /* 0xbe0778e018077423 */ /* 0x000fe20000010007 */
[----:B------:R-:W-:Y:S01]  /*0530*/  FFMA.FTZ R17, R18, R17, -0.25000196695327758789 ;  /* 0xbe80004212117423 */ /* 0x000fe20000010011 */
[----:B------:R-:W-:Y:S01]  /*0540*/  FADD.FTZ.RZ R4, R8, 1 ;  /* 0x3f80000008047421 */ /* 0x000fe2000001c000 */
[----:B------:R-:W-:Y:S01]  /*0550*/  FFMA.FTZ R21, R6, -R15, 0.10546888411045074463 ;  /* 0x3dd8001206157423 */ /* 0x000fe2000001080f */
[----:B------:R-:W-:Y:S01]  /*0560*/  FFMA.FTZ R7, R24, R7, 0.14491446316242218018 ;  /* 0x3e14647518077423 */ /* 0x000fe20000010007 */
[----:B------:R-:W-:-:S02]  /*0570*/  FFMA.FTZ R17, R18, R17, 0.33333510160446166992 ;  /* 0x3eaaaae612117423 */ /* 0x000fc40000010011 */
[----:B------:R-:W-:Y:S01]  /*0580*/  FFMA.FTZ R21, R6, R21, -0.13229703903198242188 ;  /* 0xbe0778e006157423 */ /* 0x000fe20000010015 */
[----:B------:R-:W-:Y:S01]  /*0590*/  FFMA.FTZ R7, R24, R7, -0.16641564667224884033 ;  /* 0xbe2a68dd18077423 */ /* 0x000fe20000010007 */
[----:B------:R-:W-:Y:S01]  /*05a0*/  IADD3 R4, R4, -0x3f400000, RZ ;  /* 0xc0c0000004047810 */ /* 0x000fe20007ffe0ff */
[----:B------:R-:W-:Y:S01]  /*05b0*/  FFMA.FTZ R17, R18, R17, -0.5 ;  /* 0xbf00000012117423 */ /* 0x000fe20000010011 */
[----:B------:R-:W-:Y:S01]  /*05c0*/  FFMA.FTZ R27, R6, R21, 0.14491446316242218018 ;  /* 0x3e146475061b7423 */ /* 0x000fe20000010015 */
[----:B------:R-:W-:Y:S01]  /*05d0*/  FFMA.FTZ R21, R24, R7, 0.19988867640495300293 ;  /* 0x3e4caf9e18157423 */ /* 0x000fe20000010007 */
[----:B------:R-:W-:Y:S01]  /*05e0*/  LOP3.LUT R7, R4, 0xff800000, RZ, 0xc0, !PT ;  /* 0xff80000004077812 */ /* 0x000fe200078ec0ff */
[----:B------:R-:W-:Y:S01]  /*05f0*/  FMUL.FTZ R17, R18, R17 ;  /* 0x0000001112117220 */ /* 0x000fe20000410000 */
[----:B------:R-:W-:Y:S01]  /*0600*/  FFMA.FTZ R27, R6, R27, -0.16641564667224884033 ;  /* 0xbe2a68dd061b7423 */ /* 0x000fe2000001001b */
[----:B------:R-:W-:Y:S01]  /*0610*/  FFMA.FTZ R21, R24, R21, -0.25000196695327758789 ;  /* 0xbe80004218157423 */ /* 0x000fe20000010015 */
[----:B------:R-:W-:Y:S01]  /*0620*/  IADD3 R4, -R7, 0x40800000, RZ ;  /* 0x4080000007047810 */ /* 0x000fe20007ffe1ff */
[----:B------:R-:W-:Y:S01]  /*0630*/  FFMA.FTZ R18, R18, R17, R18 ;  /* 0x0000001112127223 */ /* 0x000fe20000010012 */
[----:B------:R-:W-:Y:S01]  /*0640*/  IADD3 R16, R8, -R7, RZ ;  /* 0x8000000708107210 */ /* 0x000fe20007ffe0ff */
[----:B------:R-:W-:Y:S01]  /*0650*/  FFMA.FTZ R21, R24, R21, 0.33333510160446166992 ;  /* 0x3eaaaae618157423 */ /* 0x000fe20000010015 */
[----:B------:R-:W-:Y:S01]  /*0660*/  FFMA.FTZ R27, R6, R27, 0.19988867640495300293 ;  /* 0x3e4caf9e061b7423 */ /* 0x000fe2000001001b */
[----:B------:R-:W-:Y:S01]  /*0670*/  FFMA.FTZ R17, R4, R13, -1 ;  /* 0xbf80000004117423 */ /* 0x000fe2000001000d */
[----:B---3--:R-:W-:-:S02]  /*0680*/  HADD2.F32 R4, -RZ, R2.H0_H0 ;  /* 0x20000002ff047230 */ /* 0x008fc40000004100 */
[----:B------:R-:W-:Y:S01]  /*0690*/  FFMA.FTZ R21, R24, R21, -0.5 ;  /* 0xbf00000018157423 */ /* 0x000fe20000010015 */
[----:B------:R-:W-:Y:S01]  /*06a0*/  FFMA.FTZ R27, R6, R27, -0.25000196695327758789 ;  /* 0xbe800042061b7423 */ /* 0x000fe2000001001b */
[----:B------:R-:W-:Y:S01]  /*06b0*/  FADD.FTZ R16, R16, R17 ;  /* 0x0000001110107221 */ /* 0x000fe20000010000 */
[----:B------:R-:W-:Y:S02]  /*06c0*/  HADD2.F32 R2, -RZ, R2.H1_H1 ;  /* 0x30000002ff027230 */ /* 0x000fe40000004100 */
[----:B------:R-:W-:Y:S01]  /*06d0*/  FMUL.FTZ R21, R24, R21 ;  /* 0x0000001518157220 */ /* 0x000fe20000410000 */
[----:B------:R-:W-:Y:S01]  /*06e0*/  FFMA.FTZ R26, R4, R4, 1 ;  /* 0x3f800000041a7423 */ /* 0x000fe20000010004 */
[----:B------:R-:W-:Y:S01]  /*06f0*/  FFMA.FTZ R17, R16, -R15, 0.10546888411045074463 ;  /* 0x3dd8001210117423 */ /* 0x000fe2000001080f */
[----:B------:R-:W-:Y:S01]  /*0700*/  FFMA.FTZ R27, R6, R27, 0.33333510160446166992 ;  /* 0x3eaaaae6061b7423 */ /* 0x000fe2000001001b */
[----:B------:R-:W-:Y:S02]  /*0710*/  FFMA.FTZ R24, R24, R21, R24 ;  /* 0x0000001518187223 */ /* 0x000fe40000010018 */
[----:B------:R-:W-:Y:S01]  /*0720*/  FFMA.FTZ R17, R16, R17, -0.13229703903198242188 ;  /* 0xbe0778e010117423 */ /* 0x000fe20000010011 */
[----:B------:R-:W-:-:S03]  /*0730*/  FFMA.FTZ R27, R6, R27, -0.5 ;  /* 0xbf000000061b7423 */ /* 0x000fc6000001001b */
[----:B------:R-:W-:Y:S01]  /*0740*/  FFMA.FTZ R17, R16, R17, 0.14491446316242218018 ;  /* 0x3e14647510117423 */ /* 0x000fe20000010011 */
[----:B------:R-:W-:-:S03]  /*0750*/  FMUL.FTZ R27, R6, R27 ;  /* 0x0000001b061b7220 */ /* 0x000fc60000410000 */
[----:B------:R-:W-:Y:S01]  /*0760*/  FFMA.FTZ R21, R16, R17, -0.16641564667224884033 ;  /* 0xbe2a68dd10157423 */ /* 0x000fe20000010011 */
[----:B------:R-:W-:Y:S01]  /*0770*/  FFMA.FTZ R6, R6, R27, R6 ;  /* 0x0000001b06067223 */ /* 0x000fe20000010006 */
[----:B------:R-:W0:Y:S01]  /*0780*/  MUFU.RSQ R17, R26 ;  /* 0x0000001a00117308 */ /* 0x000e220000001400 */
[----:B------:R-:W-:Y:S01]  /*0790*/  I2FP.F32.S32 R27, R25 ;  /* 0x00000019001b7245 */ /* 0x000fe20000201400 */
[----:B------:R-:W-:Y:S01]  /*07a0*/  FFMA.FTZ R21, R16, R21, 0.19988867640495300293 ;  /* 0x3e4caf9e10157423 */ /* 0x000fe20000010015 */
[----:B------:R-:W-:-:S03]  /*07b0*/  FMUL.FTZ R25, R22, 1.1920928955078125e-07 ;  /* 0x3400000016197820 */ /* 0x000fc60000410000 */
[C---:B------:R-:W-:Y:S01]  /*07c0*/  FFMA.FTZ R21, R16.reuse, R21, -0.25000196695327758789 ;  /* 0xbe80004210157423 */ /* 0x040fe20000010015 */
[----:B------:R-:W-:Y:S01]  /*07d0*/  FMUL.FTZ R27, R27, 1.1920928955078125e-07 ;  /* 0x340000001b1b7820 */ /* 0x000fe20000410000 */
[----:B------:R-:W-:Y:S01]  /*07e0*/  FFMA.FTZ R25, R25, 0.69314718246459960938, R18 ;  /* 0x3f31721819197823 */ /* 0x000fe20000010012 */
[----:B------:R-:W-:Y:S02]  /*07f0*/  HADD2.F32 R18, -RZ, R3.H0_H0 ;  /* 0x20000003ff127230 */ /* 0x000fe40000004100 */
[----:B------:R-:W-:Y:S01]  /*0800*/  FFMA.FTZ R21, R16, R21, 0.33333510160446166992 ;  /* 0x3eaaaae610157423 */ /* 0x000fe20000010015 */
[----:B------:R-:W-:-:S03]  /*0810*/  FFMA.FTZ R22, R27, 0.69314718246459960938, R24 ;  /* 0x3f3172181b167823 */ /* 0x000fc60000010018 */
[----:B------:R-:W-:Y:S01]  /*0820*/  FFMA.FTZ R21, R16, R21, -0.5 ;  /* 0xbf00000010157423 */ /* 0x000fe20000010015 */
[----:B0-----:R-:W-:-:S03]  /*0830*/  FFMA.FTZ R17, R26, R17, 1 ;  /* 0x3f8000001a117423 */ /* 0x001fc60000010011 */
[----:B------:R-:W-:-:S04]  /*0840*/  FMUL.FTZ R21, R16, R21 ;  /* 0x0000001510157220 */ /* 0x000fc80000410000 */
[----:B------:R-:W-:Y:S01]  /*0850*/  FFMA.FTZ R16, R16, R21, R16 ;  /* 0x0000001510107223 */ /* 0x000fe20000010010 */
[----:B------:R-:W-:Y:S01]  /*0860*/  FFMA.FTZ R21, R2, R2, 1 ;  /* 0x3f80000002157423 */ /* 0x000fe20000010002 */
[----:B------:R-:W0:Y:S08]  /*0870*/  MUFU.RCP R17, R17 ;  /* 0x0000001100117308 */ /* 0x000e300000001000 */
[----:B------:R1:W2:Y:S01]  /*0880*/  MUFU.RSQ R26, R21 ;  /* 0x00000015001a7308 */ /* 0x0002a20000001400 */
[----:B------:R-:W-:Y:S05]  /*0890*/  @!P2 BRA `(.L_x_1470) ;  /* 0x000000000014a947 */ /* 0x000fea0003800000 */
[----:B------:R-:W-:-:S13]  /*08a0*/  ISETP.GE.AND P2, PT, R23, -0x407fffff, PT ;  /* 0xbf8000011700780c */ /* 0x000fda0003f46270 */
[----:B------:R-:W-:-:S05]  /*08b0*/  @P2 MOV R24, 0x7f800000 ;  /* 0x7f80000000182802 */ /* 0x000fca0000000f00 */
[C---:B------:R-:W-:Y:S01]  /*08c0*/  @P2 FFMA.FTZ R25, R23.reuse, R24, +INF ;  /* 0x7f80000017192423 */ /* 0x040fe20000010018 */
[----:B------:R-:W-:-:S04]  /*08d0*/  FSETP.NEU.FTZ.AND P2, PT, R23, RZ, PT ;  /* 0x000000ff1700720b */ /* 0x000fc80003f5d000 */
[----:B------:R-:W-:-:S09]  /*08e0*/  FSEL R25, R25, -RZ, P2 ;  /* 0x800000ff19197208 */ /* 0x000fd20001000000 */
.L_x_1470:
[----:B------:R-:W-:Y:S05]  /*08f0*/  BSYNC B0 ;  /* 0x0000000000007941 */ /* 0x000fea0003800000 */
.L_x_1469:
[----:B------:R-:W-:Y:S01]  /*0900*/  FFMA.FTZ R24, R18, R18, 1 ;  /* 0x3f80000012187423 */ /* 0x000fe20000010012 */
[----:B------:R-:W-:Y:S01]  /*0910*/  ISETP.GE.U32.AND P6, PT, R20, 0x7f800000, PT ;  /* 0x7f8000001400780c */ /* 0x000fe20003fc6070 */
[----:B------:R-:W-:Y:S01]  /*0920*/  @P4 FADD.FTZ R25, R25, 0.69314718246459960938 ;  /* 0x3f31721819194421 */ /* 0x000fe20000010000 */
[----:B------:R-:W-:Y:S01]  /*0930*/  BSSY B0, `(.L_x_1471) ;  /* 0x000000c000007945 */ /* 0x000fe20003800000 */
[----:B------:R3:W4:Y:S01]  /*0940*/  MUFU.RSQ R23, R24 ;  /* 0x0000001800177308 */ /* 0x0007220000001400 */
[----:B------:R-:W-:Y:S01]  /*0950*/  FSETP.GTU.FTZ.AND P5, PT, |R19|, +INF , PT ;  /* 0x7f8000001300780b */ /* 0x000fe20003fbc200 */
[----:B-12---:R-:W-:Y:S01]  /*0960*/  FFMA.FTZ R21, R21, R26, 1 ;  /* 0x3f80000015157423 */ /* 0x006fe2000001001a */
[----:B------:R-:W-:Y:S02]  /*0970*/  FSETP.GT.FTZ.AND P2, PT, |R4|, 8388608, PT ;  /* 0x4b0000000400780b */ /* 0x000fe40003f54200 */
[----:B------:R-:W-:-:S05]  /*0980*/  LOP3.LUT R19, R25, 0x80000000, R19, 0xb8, !PT ;  /* 0x8000000019137812 */ /* 0x000fca00078eb813 */
[----:B---3--:R-:W-:Y:S06]  /*0990*/  @!P6 BRA `(.L_x_1472) ;  /* 0x000000000014e947 */ /* 0x008fec0003800000 */
[----:B------:R-:W-:-:S13]  /*09a0*/  ISETP.GE.AND P4, PT, R20, -0x407fffff, PT ;  /* 0xbf8000011400780c */ /* 0x000fda0003f86270 */
[----:B------:R-:W-:-:S05]  /*09b0*/  @P4 MOV R27, 0x7f800000 ;  /* 0x7f800000001b4802 */ /* 0x000fca0000000f00 */
[C---:B------:R-:W-:Y:S01]  /*09c0*/  @P4 FFMA.FTZ R22, R20.reuse, R27, +INF ;  /* 0x7f80000014164423 */ /* 0x040fe2000001001b */
[----:B------:R-:W-:-:S04]  /*09d0*/  FSETP.NEU.FTZ.AND P4, PT, R20, RZ, PT ;  /* 0x000000ff1400720b */ /* 0x000fc80003f9d000 */
[----:B------:R-:W-:-:S09]  /*09e0*/  FSEL R22, R22, -RZ, P4 ;  /* 0x800000ff16167208 */ /* 0x000fd20002000000 */
.L_x_1472:
[----:B------:R-:W-:Y:S05]  /*09f0*/  BSYNC B0 ;  /* 0x0000000000007941 */ /* 0x000fea0003800000 */
.L_x_1471:
[----:B------:R-:W-:Y:S01]  /*0a00*/  HADD2.F32 R20, -RZ, R3.H1_H1 ;  /* 0x30000003ff147230 */ /* 0x000fe20000004100 */
[----:B------:R-:W-:Y:S01]  /*0a10*/  FSEL R19, R19, R25, !P5 ;  /* 0x0000001913137208 */ /* 0x000fe20006800000 */
[C---:B0-----:R-:W-:Y:S01]  /*0a20*/  FMUL.FTZ R25, |R4|.reuse, R17 ;  /* 0x0000001104197220 */ /* 0x041fe20000410200 */
[----:B------:R-:W-:Y:S01]  /*0a30*/  FADD.FTZ R3, |R4|, -RZ ;  /* 0x800000ff04037221 */ /* 0x000fe20000010200 */
[----:B------:R-:W-:Y:S01]  /*0a40*/  ISETP.GE.U32.AND P5, PT, R14, 0x7f800000, PT ;  /* 0x7f8000000e00780c */ /* 0x000fe20003fa6070 */
[----:B------:R-:W-:Y:S01]  /*0a50*/  FFMA.FTZ R17, R20, R20, 1 ;  /* 0x3f80000014117423 */ /* 0x000fe20000010014 */
[----:B------:R-:W-:Y:S01]  /*0a60*/  @!P2 FFMA.FTZ R3, |R4|, R25, |R4| ;  /* 0x000000190403a223 */ /* 0x000fe20000010604 */
[----:B------:R-:W-:Y:S01]  /*0a70*/  MOV R25, R22 ;  /* 0x0000001600197202 */ /* 0x000fe20000000f00 */
[----:B------:R-:W0:Y:S01]  /*0a80*/  MUFU.RCP R21, R21 ;  /* 0x0000001500157308 */ /* 0x000e220000001000 */
[----:B------:R-:W-:Y:S01]  /*0a90*/  I2FP.F32.S32 R9, R9 ;  /* 0x0000000900097245 */ /* 0x000fe20000201400 */
[----:B------:R-:W-:Y:S01]  /*0aa0*/  BSSY B0, `(.L_x_1473) ;  /* 0x000000e000007945 */ /* 0x000fe20003800000 */
[----:B------:R-:W-:Y:S01]  /*0ab0*/  FSETP.GTU.FTZ.AND P4, PT, |R10|, +INF , PT ;  /* 0x7f8000000a00780b */ /* 0x000fe20003f9c200 */
[----:B------:R-:W-:Y:S01]  /*0ac0*/  @P3 FADD.FTZ R25, R25, 0.69314718246459960938 ;  /* 0x3f31721819193421 */ /* 0x000fe20000010000 */
[----:B----4-:R-:W-:Y:S01]  /*0ad0*/  FFMA.FTZ R23, R24, R23, 1 ;  /* 0x3f80000018177423 */ /* 0x010fe20000010017 */
[----:B------:R-:W-:-:S02]  /*0ae0*/  FMUL.FTZ R9, R9, 1.1920928955078125e-07 ;  /* 0x3400000009097820 */ /* 0x000fc40000410000 */
[----:B------:R1:W2:Y:S01]  /*0af0*/  MUFU.RSQ R22, R17 ;  /* 0x0000001100167308 */ /* 0x0002a20000001400 */
[----:B------:R-:W-:Y:S01]  /*0b00*/  LOP3.LUT R10, R25, 0x80000000, R10, 0xb8, !PT ;  /* 0x80000000190a7812 */ /* 0x000fe200078eb80a */
[----:B------:R-:W-:Y:S01]  /*0b10*/  FFMA.FTZ R6, R9, 0.69314718246459960938, R6 ;  /* 0x3f31721809067823 */ /* 0x000fe20000010006 */
[----:B------:R-:W-:Y:S06]  /*0b20*/  @!P5 BRA `(.L_x_1474) ;  /* 0x000000000014d947 */ /* 0x000fec0003800000 */
[C---:B------:R-:W-:Y:S02]  /*0b30*/  ISETP.GE.AND P3, PT, R14.reuse, -0x407fffff, PT ;  /* 0xbf8000010e00780c */ /* 0x040fe40003f66270 */
[----:B------:R-:W-:-:S11]  /*0b40*/  FSETP.NEU.FTZ.AND P5, PT, R14, RZ, PT ;  /* 0x000000ff0e00720b */ /* 0x000fd60003fbd000 */
[----:B------:R-:W-:-:S05]  /*0b50*/  @P3 MOV R9, 0x7f800000 ;  /* 0x7f80000000093802 */ /* 0x000fca0000000f00 */
[----:B------:R-:W-:-:S05]  /*0b60*/  @P3 FFMA.FTZ R6, R14, R9, +INF ;  /* 0x7f8000000e063423 */ /* 0x000fca0000010009 */
[----:B------:R-:W-:-:S07]  /*0b70*/  FSEL R6, R6, -RZ, P5 ;  /* 0x800000ff06067208 */ /* 0x000fce0002800000 */
.L_x_1474:
[----:B------:R-:W-:Y:S05]  /*0b80*/  BSYNC B0 ;  /* 0x0000000000007941 */ /* 0x000fea0003800000 */
.L_x_1473:
[----:B------:R-:W-:Y:S01]  /*0b90*/  FADD.FTZ.RZ R9, R3, 1 ;  /* 0x3f80000003097421 */ /* 0x000fe2000001c000 */
[----:B-12---:R-:W-:Y:S01]  /*0ba0*/  FFMA.FTZ R17, R17, R22, 1 ;  /* 0x3f80000011117423 */ /* 0x006fe20000010016 */
[----:B------:R-:W-:Y:S01]  /*0bb0*/  @P0 FADD.FTZ R6, R6, 0.69314718246459960938 ;  /* 0x3f31721806060421 */ /* 0x000fe20000010000 */
[----:B------:R-:W-:Y:S01]  /*0bc0*/  ISETP.GE.U32.AND P0, PT, R8, 0x7f800000, PT ;  /* 0x7f8000000800780c */ /* 0x000fe20003f06070 */
[----:B------:R-:W1:Y:S01]  /*0bd0*/  MUFU.RCP R23, R23 ;  /* 0x0000001700177308 */ /* 0x000e620000001000 */
[----:B------:R-:W-:Y:S01]  /*0be0*/  IADD3 R9, R9, -0x3f400000, RZ ;  /* 0xc0c0000009097810 */ /* 0x000fe20007ffe0ff */
[----:B------:R-:W-:Y:S01]  /*0bf0*/  BSSY B0, `(.L_x_1475) ;  /* 0x0000017000007945 */ /* 0x000fe20003800000 */
[----:B------:R-:W-:Y:S01]  /*0c00*/  I2FP.F32.S32 R7, R7 ;  /* 0x0000000700077245 */ /* 0x000fe20000201400 */
[C---:B0-----:R-:W-:Y:S01]  /*0c10*/  FMUL.FTZ R21, |R2|.reuse, R21 ;  /* 0x0000001502157220 */ /* 0x041fe20000410200 */
[----:B------:R-:W-:Y:S01]  /*0c20*/  LOP3.LUT R14, R9, 0xff800000, RZ, 0xc0, !PT ;  /* 0xff800000090e7812 */ /* 0x000fe200078ec0ff */
[----:B------:R-:W-:Y:S01]  /*0c30*/  FADD.FTZ R9, |R2|, -RZ ;  /* 0x800000ff02097221 */ /* 0x000fe20000010200 */
[----:B------:R-:W-:Y:S01]  /*0c40*/  FSEL R10, R10, R25, !P4 ;  /* 0x000000190a0a7208 */ /* 0x000fe20006000000 */
[----:B------:R-:W0:Y:S01]  /*0c50*/  MUFU.RCP R17, R17 ;  /* 0x0000001100117308 */ /* 0x000e220000001000 */
[----:B------:R-:W-:Y:S01]  /*0c60*/  IADD3 R24, -R14, 0x40800000, RZ ;  /* 0x408000000e187810 */ /* 0x000fe20007ffe1ff */
[----:B------:R-:W-:Y:S01]  /*0c70*/  FMUL.FTZ R7, R7, 1.1920928955078125e-07 ;  /* 0x3400000007077820 */ /* 0x000fe20000410000 */
[----:B------:R-:W-:-:S02]  /*0c80*/  FSETP.GTU.FTZ.AND P6, PT, |R11|, +INF , PT ;  /* 0x7f8000000b00780b */ /* 0x000fc40003fdc200 */
[----:B------:R-:W-:Y:S01]  /*0c90*/  FSETP.GT.FTZ.AND P5, PT, |R2|, 8388608, PT ;  /* 0x4b0000000200780b */ /* 0x000fe20003fb4200 */
[----:B------:R-:W-:Y:S01]  /*0ca0*/  FFMA.FTZ R25, R24, R13, -1 ;  /* 0xbf80000018197423 */ /* 0x000fe2000001000d */
[----:B------:R-:W-:Y:S01]  /*0cb0*/  FSETP.GT.FTZ.AND P4, PT, |R18|, 8388608, PT ;  /* 0x4b0000001200780b */ /* 0x000fe20003f94200 */
[----:B------:R-:W-:Y:S01]  /*0cc0*/  FFMA.FTZ R7, R7, 0.69314718246459960938, R16 ;  /* 0x3f31721807077823 */ /* 0x000fe20000010010 */
[----:B------:R-:W-:Y:S02]  /*0cd0*/  FSETP.GT.FTZ.AND P3, PT, |R20|, 8388608, PT ;  /* 0x4b0000001400780b */ /* 0x000fe40003f74200 */
[----:B------:R-:W-:Y:S02]  /*0ce0*/  IADD3 R22, R3, -R14, RZ ;  /* 0x8000000e03167210 */ /* 0x000fe40007ffe0ff */
[----:B------:R-:W-:Y:S01]  /*0cf0*/  LOP3.LUT R11, R6, 0x80000000, R11, 0xb8, !PT ;  /* 0x80000000060b7812 */ /* 0x000fe200078eb80b */
[----:B-1----:R-:W-:Y:S08]  /*0d00*/  @!P0 BRA `(.L_x_1476) ;  /* 0x0000000000148947 */ /* 0x002ff00003800000 */
[----:B------:R-:W-:-:S13]  /*0d10*/  ISETP.GE.AND P0, PT, R8, -0x407fffff, PT ;  /* 0xbf8000010800780c */ /* 0x000fda0003f06270 */
[----:B------:R-:W-:-:S05]  /*0d20*/  @P0 MOV R27, 0x7f800000 ;  /* 0x7f800000001b0802 */ /* 0x000fca0000000f00 */
[C---:B------:R-:W-:Y:S01]  /*0d30*/  @P0 FFMA.FTZ R7, R8.reuse, R27, +INF ;  /* 0x7f80000008070423 */ /* 0x040fe2000001001b */
[----:B------:R-:W-:-:S04]  /*0d40*/  FSETP.NEU.FTZ.AND P0, PT, R8, RZ, PT ;  /* 0x000000ff0800720b */ /* 0x000fc80003f1d000 */
[----:B------:R-:W-:-:S09]  /*0d50*/  FSEL R7, R7, -RZ, P0 ;  /* 0x800000ff07077208 */ /* 0x000fd20000000000 */
.L_x_1476:
[----:B------:R-:W-:Y:S05]  /*0d60*/  BSYNC B0 ;  /* 0x0000000000007941 */ /* 0x000fea0003800000 */
.L_x_1475:
[----:B------:R-:W-:Y:S01]  /*0d70*/  FSEL R11, R11, R6, !P6 ;  /* 0x000000060b0b7208 */ /* 0x000fe20007000000 */
[----:B------:R-:W-:Y:S01]  /*0d80*/  FADD.FTZ R6, R22, R25 ;  /* 0x0000001916067221 */ /* 0x000fe20000010000 */
[----:B------:R-:W-:Y:S01]  /*0d90*/  FMUL.FTZ R23, |R18|, R23 ;  /* 0x0000001712177220 */ /* 0x000fe20000410200 */
[----:B------:R-:W-:Y:S01]  /*0da0*/  MOV R25, R7 ;  /* 0x0000000700197202 */ /* 0x000fe20000000f00 */
[----:B0-----:R-:W-:Y:S01]  /*0db0*/  FMUL.FTZ R17, |R20|, R17 ;  /* 0x0000001114117220 */ /* 0x001fe20000410200 */
[----:B------:R-:W-:Y:S01]  /*0dc0*/  FFMA.FTZ R7, R6, -R15, 0.10546888411045074463 ;  /* 0x3dd8001206077423 */ /* 0x000fe2000001080f */
[----:B------:R-:W-:Y:S01]  /*0dd0*/  @!P5 FFMA.FTZ R9, |R2|, R21, |R2| ;  /* 0x000000150209d223 */ /* 0x000fe20000010602 */
[----:B------:R-:W-:Y:S01]  /*0de0*/  FADD.FTZ R8, |R18|, -RZ ;  /* 0x800000ff12087221 */ /* 0x000fe20000010200 */
[----:B------:R-:W-:Y:S01]  /*0df0*/  FADD.FTZ R16, |R20|, -RZ ;  /* 0x800000ff14107221 */ /* 0x000fe20000010200 */
[----:B------:R-:W-:Y:S01]  /*0e00*/  @!P4 FFMA.FTZ R8, |R18|, R23, |R18| ;  /* 0x000000171208c223 */ /* 0x000fe20000010612 */
[----:B------:R-:W-:Y:S01]  /*0e10*/  @!P3 FFMA.FTZ R16, |R20|, R17, |R20| ;  /* 0x000000111410b223 */ /* 0x000fe20000010614 */
[----:B------:R-:W-:Y:S01]  /*0e20*/  FFMA.FTZ R7, R6, R7, -0.13229703903198242188 ;  /* 0xbe0778e006077423 */ /* 0x000fe20000010007 */
[----:B------:R-:W-:Y:S01]  /*0e30*/  FADD.FTZ.RZ R17, R9, 1 ;  /* 0x3f80000009117421 */ /* 0x000fe2000001c000 */
[----:B------:R-:W-:Y:S01]  /*0e40*/  FADD.FTZ.RZ R21, R8, 1 ;  /* 0x3f80000008157421 */ /* 0x000fe2000001c000 */
[----:B------:R-:W-:Y:S01]  /*0e50*/  FADD.FTZ.RZ R22, R16, 1 ;  /* 0x3f80000010167421 */ /* 0x000fe2000001c000 */
[C---:B------:R-:W-:Y:S01]  /*0e60*/  FFMA.FTZ R7, R6.reuse, R7, 0.14491446316242218018 ;  /* 0x3e14647506077423 */ /* 0x040fe20000010007 */
[----:B------:R-:W-:Y:S01]  /*0e70*/  @P1 FADD.FTZ R25, R25, 0.69314718246459960938 ;  /* 0x3f31721819191421 */ /* 0x000fe20000010000 */
[----:B------:R-:W-:Y:S01]  /*0e80*/  IADD3 R17, R17, -0x3f400000, RZ ;  /* 0xc0c0000011117810 */ /* 0x000fe20007ffe0ff */
[----:B------:R-:W-:Y:S01]  /*0e90*/  BSSY B0, `(.L_x_1477) ;  /* 0x0000045000007945 */ /* 0x000fe20003800000 */
[----:B------:R-:W-:Y:S01]  /*0ea0*/  FFMA.FTZ R7, R6, R7, -0.16641564667224884033 ;  /* 0xbe2a68dd06077423 */ /* 0x000fe20000010007 */
[----:B------:R-:W-:-:S02]  /*0eb0*/  IADD3 R21, R21, -0x3f400000, RZ ;  /* 0xc0c0000015157810 */ /* 0x000fc40007ffe0ff */
[----:B------:R-:W-:Y:S01]  /*0ec0*/  IADD3 R23, R22, -0x3f400000, RZ ;  /* 0xc0c0000016177810 */ /* 0x000fe20007ffe0ff */
[C---:B------:R-:W-:Y:S01]  /*0ed0*/  FFMA.FTZ R7, R6.reuse, R7, 0.19988867640495300293 ;  /* 0x3e4caf9e06077423 */ /* 0x040fe20000010007 */
[----:B------:R-:W-:Y:S02]  /*0ee0*/  LOP3.LUT R22, R17, 0xff800000, RZ, 0xc0, !PT ;  /* 0xff80000011167812 */ /* 0x000fe400078ec0ff */
[----:B------:R-:W-:Y:S01]  /*0ef0*/  LOP3.LUT R17, R21, 0xff800000, RZ, 0xc0, !PT ;  /* 0xff80000015117812 */ /* 0x000fe200078ec0ff */
[----:B------:R-:W-:Y:S01]  /*0f00*/  FFMA.FTZ R7, R6, R7, -0.25000196695327758789 ;  /* 0xbe80004206077423 */ /* 0x000fe20000010007 */
[----:B------:R-:W-:Y:S02]  /*0f10*/  LOP3.LUT R21, R23, 0xff800000, RZ, 0xc0, !PT ;  /* 0xff80000017157812 */ /* 0x000fe400078ec0ff */
[----:B------:R-:W-:Y:S01]  /*0f20*/  FSETP.GTU.FTZ.AND P0, PT, |R12|, +INF , PT ;  /* 0x7f8000000c00780b */ /* 0x000fe20003f1c200 */
[----:B------:R-:W-:Y:S01]  /*0f30*/  FFMA.FTZ R23, R6, R7, 0.33333510160446166992 ;  /* 0x3eaaaae606177423 */ /* 0x000fe20000010007 */
[----:B------:R-:W-:-:S02]  /*0f40*/  LOP3.LUT R12, R25, 0x80000000, R12, 0xb8, !PT ;  /* 0x80000000190c7812 */ /* 0x000fc400078eb80c */
[----:B------:R-:W-:Y:S01]  /*0f50*/  IADD3 R28, -R22, 0x40800000, RZ ;  /* 0x40800000161c7810 */ /* 0x000fe20007ffe1ff */
[----:B------:R-:W-:Y:S01]  /*0f60*/  FFMA.FTZ R23, R6, R23, -0.5 ;  /* 0xbf00000006177423 */ /* 0x000fe20000010017 */
[----:B------:R-:W-:Y:S02]  /*0f70*/  IADD3 R24, -R17, 0x40800000, RZ ;  /* 0x4080000011187810 */ /* 0x000fe40007ffe1ff */
[----:B------:R-:W-:Y:S01]  /*0f80*/  IADD3 R26, -R21, 0x40800000, RZ ;  /* 0x40800000151a7810 */ /* 0x000fe20007ffe1ff */
[----:B------:R-:W-:Y:S01]  /*0f90*/  FFMA.FTZ R28, R28, R13, -1 ;  /* 0xbf8000001c1c7423 */ /* 0x000fe2000001000d */
[----:B------:R-:W-:Y:S01]  /*0fa0*/  FSEL R12, R12, R25, !P0 ;  /* 0x000000190c0c7208 */ /* 0x000fe20004000000 */
[-C--:B------:R-:W-:Y:S01]  /*0fb0*/  FFMA.FTZ R24, R24, R13.reuse, -1 ;  /* 0xbf80000018187423 */ /* 0x080fe2000001000d */
[----:B------:R-:W-:Y:S01]  /*0fc0*/  IADD3 R25, R9, -R22, RZ ;  /* 0x8000001609197210 */ /* 0x000fe20007ffe0ff */
[----:B------:R-:W-:Y:S01]  /*0fd0*/  FFMA.FTZ R7, R26, R13, -1 ;  /* 0xbf8000001a077423 */ /* 0x000fe2000001000d */
[----:B------:R-:W-:Y:S01]  /*0fe0*/  IADD3 R27, R8, -R17, RZ ;  /* 0x80000011081b7210 */ /* 0x000fe20007ffe0ff */
[----:B------:R-:W-:Y:S01]  /*0ff0*/  FMUL.FTZ R13, R6, R23 ;  /* 0x00000017060d7220 */ /* 0x000fe20000410000 */
[----:B------:R-:W-:Y:S01]  /*1000*/  IADD3 R26, R16, -R21, RZ ;  /* 0x80000015101a7210 */ /* 0x000fe20007ffe0ff */
[----:B------:R-:W-:Y:S01]  /*1010*/  FADD.FTZ R28, R25, R28 ;  /* 0x0000001c191c7221 */ /* 0x000fe20000010000 */
[----:B------:R-:W-:Y:S01]  /*1020*/  ISETP.GE.U32.AND P0, PT, R3, 0x7f800000, PT ;  /* 0x7f8000000300780c */ /* 0x000fe20003f06070 */
[----:B------:R-:W-:Y:S01]  /*1030*/  FADD.FTZ R24, R27, R24 ;  /* 0x000000181b187221 */ /* 0x000fe20000010000 */
[----:B------:R-:W-:Y:S01]  /*1040*/  FFMA.FTZ R13, R6, R13, R6 ;  /* 0x0000000d060d7223 */ /* 0x000fe20000010006 */
[----:B------:R-:W-:Y:S01]  /*1050*/  FADD.FTZ R26, R26, R7 ;  /* 0x000000071a1a7221 */ /* 0x000fe20000010000 */
[-C--:B------:R-:W-:Y:S01]  /*1060*/  FFMA.FTZ R23, R28, -R15.reuse, 0.10546888411045074463 ;  /* 0x3dd800121c177423 */ /* 0x080fe2000001080f */
[-C--:B------:R-:W-:Y:S01]  /*1070*/  FFMA.FTZ R7, R24, -R15.reuse, 0.10546888411045074463 ;  /* 0x3dd8001218077423 */ /* 0x080fe2000001080f */
[----:B------:R-:W-:Y:S01]  /*1080*/  I2FP.F32.S32 R14, R14 ;  /* 0x0000000e000e7245 */ /* 0x000fe20000201400 */
[----:B------:R-:W-:Y:S01]  /*1090*/  FFMA.FTZ R15, R26, -R15, 0.10546888411045074463 ;  /* 0x3dd800121a0f7423 */ /* 0x000fe2000001080f */
[----:B------:R-:W-:Y:S01]  /*10a0*/  FFMA.FTZ R23, R28, R23, -0.13229703903198242188 ;  /* 0xbe0778e01c177423 */ /* 0x000fe20000010017 */
[----:B------:R-:W-:-:S02]  /*10b0*/  FFMA.FTZ R7, R24, R7, -0.13229703903198242188 ;  /* 0xbe0778e018077423 */ /* 0x000fc40000010007 */
[----:B------:R-:W-:Y:S01]  /*10c0*/  FFMA.FTZ R15, R26, R15, -0.13229703903198242188 ;  /* 0xbe0778e01a0f7423 */ /* 0x000fe2000001000f */
[----:B------:R-:W-:Y:S01]  /*10d0*/  FFMA.FTZ R23, R28, R23, 0.14491446316242218018 ;  /* 0x3e1464751c177423 */ /* 0x000fe20000010017 */
[----:B------:R-:W-:Y:S01]  /*10e0*/  FFMA.FTZ R7, R24, R7, 0.14491446316242218018 ;  /* 0x3e14647518077423 */ /* 0x000fe20000010007 */
[----:B------:R-:W-:Y:S01]  /*10f0*/  FMUL.FTZ R14, R14, 1.1920928955078125e-07 ;  /* 0x340000000e0e7820 */ /* 0x000fe20000410000 */
[----:B------:R-:W-:Y:S01]  /*1100*/  FFMA.FTZ R15, R26, R15, 0.14491446316242218018 ;  /* 0x3e1464751a0f7423 */ /* 0x000fe2000001000f */
[----:B------:R-:W-:Y:S01]  /*1110*/  FFMA.FTZ R23, R28, R23, -0.16641564667224884033 ;  /* 0xbe2a68dd1c177423 */ /* 0x000fe20000010017 */
[----:B------:R-:W-:Y:S01]  /*1120*/  FFMA.FTZ R7, R24, R7, -0.16641564667224884033 ;  /* 0xbe2a68dd18077423 */ /* 0x000fe20000010007 */
[----:B------:R-:W-:Y:S01]  /*1130*/  FFMA.FTZ R13, R14, 0.69314718246459960938, R13 ;  /* 0x3f3172180e0d7823 */ /* 0x000fe2000001000d */
[----:B------:R-:W-:Y:S01]  /*1140*/  FFMA.FTZ R25, R26, R15, -0.16641564667224884033 ;  /* 0xbe2a68dd1a197423 */ /* 0x000fe2000001000f */
[----:B------:R-:W-:Y:S01]  /*1150*/  FFMA.FTZ R23, R28, R23, 0.19988867640495300293 ;  /* 0x3e4caf9e1c177423 */ /* 0x000fe20000010017 */
[----:B------:R-:W-:-:S02]  /*1160*/  FFMA.FTZ R7, R24, R7, 0.19988867640495300293 ;  /* 0x3e4caf9e18077423 */ /* 0x000fc40000010007 */
[----:B------:R-:W-:Y:S01]  /*1170*/  FFMA.FTZ R25, R26, R25, 0.19988867640495300293 ;  /* 0x3e4caf9e1a197423 */ /* 0x000fe20000010019 */
[----:B------:R-:W-:Y:S01]  /*1180*/  FFMA.FTZ R23, R28, R23, -0.25000196695327758789 ;  /* 0xbe8000421c177423 */ /* 0x000fe20000010017 */
[----:B------:R-:W-:Y:S02]  /*1190*/  FFMA.FTZ R7, R24, R7, -0.25000196695327758789 ;  /* 0xbe80004218077423 */ /* 0x000fe40000010007 */
[----:B------:R-:W-:Y:S01]  /*11a0*/  FFMA.FTZ R25, R26, R25, -0.25000196695327758789 ;  /* 0xbe8000421a197423 */ /* 0x000fe20000010019 */
[----:B------:R-:W-:Y:S01]  /*11b0*/  FFMA.FTZ R23, R28, R23, 0.33333510160446166992 ;  /* 0x3eaaaae61c177423 */ /* 0x000fe20000010017 */
[----:B------:R-:W-:Y:S02]  /*11c0*/  FFMA.FTZ R7, R24, R7, 0.33333510160446166992 ;  /* 0x3eaaaae618077423 */ /* 0x000fe40000010007 */
[----:B------:R-:W-:Y:S01]  /*11d0*/  FFMA.FTZ R25, R26, R25, 0.33333510160446166992 ;  /* 0x3eaaaae61a197423 */ /* 0x000fe20000010019 */
[----:B------:R-:W-:Y:S01]  /*11e0*/  FFMA.FTZ R23, R28, R23, -0.5 ;  /* 0xbf0000001c177423 */ /* 0x000fe20000010017 */
[----:B------:R-:W-:-:S02]  /*11f0*/  FFMA.FTZ R7, R24, R7, -0.5 ;  /* 0xbf00000018077423 */ /* 0x000fc40000010007 */
[----:B------:R-:W-:Y:S01]  /*1200*/  FFMA.FTZ R25, R26, R25, -0.5 ;  /* 0xbf0000001a197423 */ /* 0x000fe20000010019 */
[----:B------:R-:W-:Y:S01]  /*1210*/  FMUL.FTZ R15, R28, R23 ;  /* 0x000000171c0f7220 */ /* 0x000fe20000410000 */
[----:B------:R-:W-:Y:S02]  /*1220*/  FMUL.FTZ R23, R24, R7 ;  /* 0x0000000718177220 */ /* 0x000fe40000410000 */
[----:B------:R-:W0:Y:S01]  /*1230*/  LDC.64 R6, c[0x0][0x218] ;  /* 0x00008600ff067b82 */ /* 0x000e220000000a00 */
[----:B------:R-:W-:Y:S01]  /*1240*/  FMUL.FTZ R25, R26, R25 ;  /* 0x000000191a197220 */ /* 0x000fe20000410000 */
[----:B------:R-:W-:Y:S01]  /*1250*/  FFMA.FTZ R15, R28, R15, R28 ;  /* 0x0000000f1c0f7223 */ /* 0x000fe2000001001c */
[----:B------:R-:W-:Y:S02]  /*1260*/  FFMA.FTZ R23, R24, R23, R24 ;  /* 0x0000001718177223 */ /* 0x000fe40000010018 */
[----:B------:R-:W-:Y:S01]  /*1270*/  FFMA.FTZ R26, R26, R25, R26 ;  /* 0x000000191a1a7223 */ /* 0x000fe2000001001a */
[----:B------:R-:W-:Y:S06]  /*1280*/  @!P0 BRA `(.L_x_1478) ;  /* 0x0000000000148947 */ /* 0x000fec0003800000 */
[C---:B------:R-:W-:Y:S02]  /*1290*/  ISETP.GE.AND P0, PT, R3.reuse, -0x407fffff, PT ;  /* 0xbf8000010300780c */ /* 0x040fe40003f06270 */
[----:B------:R-:W-:-:S11]  /*12a0*/  FSETP.NEU.FTZ.AND P1, PT, R3, RZ, PT ;  /* 0x000000ff0300720b */ /* 0x000fd60003f3d000 */
[----:B------:R-:W-:-:S05]  /*12b0*/  @P0 MOV R14, 0x7f800000 ;  /* 0x7f800000000e0802 */ /* 0x000fca0000000f00 */
[----:B------:R-:W-:-:S05]  /*12c0*/  @P0 FFMA.FTZ R13, R3, R14, +INF ;  /* 0x7f800000030d0423 */ /* 0x000fca000001000e */
[----:B------:R-:W-:-:S07]  /*12d0*/  FSEL R13, R13, -RZ, P1 ;  /* 0x800000ff0d0d7208 */ /* 0x000fce0000800000 */
.L_x_1478:
[----:B------:R-:W-:Y:S05]  /*12e0*/  BSYNC B0 ;  /* 0x0000000000007941 */ /* 0x000fea0003800000 */
.L_x_1477:
        /* <DEDUP_REMOVED lines=19> */
.L_x_1480:
[----:B------:R-:W-:Y:S05]  /*1420*/  BSYNC B0 ;  /* 0x0000000000007941 */ /* 0x000fea0003800000 */
.L_x_1479:
[----:B------:R-:W-:Y:S04]  /*1430*/  BSSY B0, `(.L_x_1481) ;  /* 0x0000007000007945 */ /* 0x000fe80003800000 */
[----:B------:R-:W-:Y:S05]  /*1440*/  @!P0 BRA `(.L_x_1482) ;  /* 0x0000000000148947 */ /* 0x000fea0003800000 */
[C---:B------:R-:W-:Y:S02]  /*1450*/  ISETP.GE.AND P0, PT, R8.reuse, -0x407fffff, PT ;  /* 0xbf8000010800780c */ /* 0x040fe40003f06270 */
[----:B------:R-:W-:-:S11]  /*1460*/  FSETP.NEU.FTZ.AND P6, PT, R8, RZ, PT ;  /* 0x000000ff0800720b */ /* 0x000fd60003fdd000 */
[----:B------:R-:W-:-:S05]  /*1470*/  @P0 MOV R3, 0x7f800000 ;  /* 0x7f80000000030802 */ /* 0x000fca0000000f00 */
[----:B------:R-:W-:-:S05]  /*1480*/  @P0 FFMA.FTZ R23, R8, R3, +INF ;  /* 0x7f80000008170423 */ /* 0x000fca0000010003 */
[----:B------:R-:W-:-:S07]  /*1490*/  FSEL R23, R23, -RZ, P6 ;  /* 0x800000ff17177208 */ /* 0x000fce0003000000 */
.L_x_1482:
[----:B------:R-:W-:Y:S05]  /*14a0*/  BSYNC B0 ;  /* 0x0000000000007941 */ /* 0x000fea0003800000 */
.L_x_1481:
[----:B------:R-:W-:Y:S04]  /*14b0*/  BSSY B0, `(.L_x_1483) ;  /* 0x0000007000007945 */ /* 0x000fe80003800000 */
[----:B------:R-:W-:Y:S05]  /*14c0*/  @!P1 BRA `(.L_x_1484) ;  /* 0x0000000000149947 */ /* 0x000fea0003800000 */
[C---:B------:R-:W-:Y:S02]  /*14d0*/  ISETP.GE.AND P0, PT, R16.reuse, -0x407fffff, PT ;  /* 0xbf8000011000780c */ /* 0x040fe40003f06270 */
[----:B------:R-:W-:-:S11]  /*14e0*/  FSETP.NEU.FTZ.AND P1, PT, R16, RZ, PT ;  /* 0x000000ff1000720b */ /* 0x000fd60003f3d000 */
[----:B------:R-:W-:-:S05]  /*14f0*/  @P0 MOV R3, 0x7f800000 ;  /* 0x7f80000000030802 */ /* 0x000fca0000000f00 */
[----:B------:R-:W-:-:S05]  /*1500*/  @P0 FFMA.FTZ R21, R16, R3, +INF ;  /* 0x7f80000010150423 */ /* 0x000fca0000010003 */
[----:B------:R-:W-:-:S07]  /*1510*/  FSEL R21, R21, -RZ, P1 ;  /* 0x800000ff15157208 */ /* 0x000fce0000800000 */
.L_x_1484:
[----:B------:R-:W-:Y:S05]  /*1520*/  BSYNC B0 ;  /* 0x0000000000007941 */ /* 0x000fea0003800000 */
.L_x_1483:
        /* <DEDUP_REMOVED lines=18> */
[----:B------:R-:W-:Y:S02]  /*1650*/  F2FP.F16.F32.PACK_AB R2, R3, R4 ;  /* 0x000000040302723e */ /* 0x000fe400000000ff */
[----:B------:R-:W-:Y:S02]  /*1660*/  F2FP.F16.F32.PACK_AB R10, R10, R19 ;  /* 0x000000130a0a723e */ /* 0x000fe400000000ff */
[----:B------:R-:W-:Y:S02]  /*1670*/  F2FP.F16.F32.PACK_AB R11, R12, R11 ;  /* 0x0000000b0c0b723e */ /* 0x000fe400000000ff */
[----:B------:R-:W-:-:S03]  /*1680*/  F2FP.F16.F32.PACK_AB R3, R20, R9 ;  /* 0x000000091403723e */ /* 0x000fc600000000ff */
[----:B------:R-:W-:Y:S04]  /*1690*/  STG.E.64 desc[UR4][R6.64], R10 ;  /* 0x0000000a06007986 */ /* 0x000fe8000c101b04 */
[----:B------:R-:W-:Y:S01]  /*16a0*/  STG.E.64 desc[UR4][R6.64+0x400], R2 ;  /* 0x0004000206007986 */ /* 0x000fe2000c101b04 */
[----:B------:R-:W-:Y:S05]  /*16b0*/  EXIT ;  /* 0x000000000000794d */ /* 0x000fea0003800000 */
.L_x_1468:
        /* <DEDUP_REMOVED lines=98> */
.L_x_1488:
[----:B------:R-:W-:Y:S05]  /*1ce0*/  BSYNC B1 ;  /* 0x0000000000017941 */ /* 0x000fea0003800000 */
.L_x_1487:
[----:B------:R-:W-:Y:S01]  /*1cf0*/  @P2 FADD.FTZ R4, R4, 0.69314718246459960938 ;  /* 0x3f31721804042421 */ /* 0x000fe20000010000 */
[----:B------:R-:W-:-:S04]  /*1d00*/  FSETP.GTU.FTZ.AND P0, PT, |R20|, +INF , PT ;  /* 0x7f8000001400780b */ /* 0x000fc80003f1c200 */
[----:B------:R-:W-:-:S04]  /*1d10*/  LOP3.LUT R20, R4, 0x80000000, R20, 0xb8, !PT ;  /* 0x8000000004147812 */ /* 0x000fc800078eb814 */
[----:B------:R-:W-:-:S04]  /*1d20*/  FSEL R3, R20, R4, !P0 ;  /* 0x0000000414037208 */ /* 0x000fc80004000000 */
[----:B------:R-:W-:-:S07]  /*1d30*/  F2FP.F16.F32.PACK_AB R3, RZ, R3 ;  /* 0x00000003ff03723e */ /* 0x000fce00000000ff */
.L_x_1486:
[----:B------:R-:W-:Y:S05]  /*1d40*/  BSYNC B0 ;  /* 0x0000000000007941 */ /* 0x000fea0003800000 */
.L_x_1485:
        /* <DEDUP_REMOVED lines=43> */
.L_x_1492:
[----:B------:R-:W-:Y:S05]  /*2000*/  BSYNC B1 ;  /* 0x0000000000017941 */ /* 0x000fea0003800000 */
.L_x_1491:
[----:B------:R-:W-:Y:S01]  /*2010*/  @P2 FADD.FTZ R6, R6, 0.69314718246459960938 ;  /* 0x3f31721806062421 */ /* 0x000fe20000010000 */
[----:B------:R-:W-:-:S04]  /*2020*/  FSETP.GTU.FTZ.AND P0, PT, |R16|, +INF , PT ;  /* 0x7f8000001000780b */ /* 0x000fc80003f1c200 */
[----:B------:R-:W-:-:S04]  /*2030*/  LOP3.LUT R16, R6, 0x80000000, R16, 0xb8, !PT ;  /* 0x8000000006107812 */ /* 0x000fc800078eb810 */
[----:B------:R-:W-:-:S04]  /*2040*/  FSEL R4, R16, R6, !P0 ;  /* 0x0000000610047208 */ /* 0x000fc80004000000 */
[----:B------:R-:W-:-:S07]  /*2050*/  F2FP.F16.F32.PACK_AB R4, RZ, R4 ;  /* 0x00000004ff04723e */ /* 0x000fce00000000ff */
.L_x_1490:
[----:B------:R-:W-:Y:S05]  /*2060*/  BSYNC B0 ;  /* 0x0000000000007941 */ /* 0x000fea0003800000 */
.L_x_1489:
        /* <DEDUP_REMOVED lines=43> */
.L_x_1496:
[----:B------:R-:W-:Y:S05]  /*2320*/  BSYNC B1 ;  /* 0x0000000000017941 */ /* 0x000fea0003800000 */
.L_x_1495:
[----:B------:R-:W-:Y:S01]  /*2330*/  @P2 FADD.FTZ R7, R7, 0.69314718246459960938 ;  /* 0x3f31721807072421 */ /* 0x000fe20000010000 */
[----:B------:R-:W-:-:S04]  /*2340*/  FSETP.GTU.FTZ.AND P0, PT, |R22|, +INF , PT ;  /* 0x7f8000001600780b */ /* 0x000fc80003f1c200 */
[----:B------:R-:W-:-:S04]  /*2350*/  LOP3.LUT R22, R7, 0x80000000, R22, 0xb8, !PT ;  /* 0x8000000007167812 */ /* 0x000fc800078eb816 */
[----:B------:R-:W-:-:S04]  /*2360*/  FSEL R5, R22, R7, !P0 ;  /* 0x0000000716057208 */ /* 0x000fc80004000000 */
[----:B------:R-:W-:-:S07]  /*2370*/  F2FP.F16.F32.PACK_AB R5, RZ, R5 ;  /* 0x00000005ff05723e */ /* 0x000fce00000000ff */
.L_x_1494:
[----:B------:R-:W-:Y:S05]  /*2380*/  BSYNC B0 ;  /* 0x0000000000007941 */ /* 0x000fea0003800000 */
.L_x_1493:
        /* <DEDUP_REMOVED lines=43> */
.L_x_1500:
[----:B------:R-:W-:Y:S05]  /*2640*/  BSYNC B1 ;  /* 0x0000000000017941 */ /* 0x000fea0003800000 */
.L_x_1499:
[----:B------:R-:W-:Y:S01]  /*2650*/  @P2 FADD.FTZ R8, R8, 0.69314718246459960938 ;  /* 0x3f31721808082421 */ /* 0x000fe20000010000 */
[----:B------:R-:W-:-:S04]  /*2660*/  FSETP.GTU.FTZ.AND P0, PT, |R23|, +INF , PT ;  /* 0x7f8000001700780b */ /* 0x000fc80003f1c200 */
[----:B------:R-:W-:-:S04]  /*2670*/  LOP3.LUT R23, R8, 0x80000000, R23, 0xb8, !PT ;  /* 0x8000000008177812 */ /* 0x000fc800078eb817 */
[----:B------:R-:W-:-:S04]  /*2680*/  FSEL R6, R23, R8, !P0 ;  /* 0x0000000817067208 */ /* 0x000fc80004000000 */
[----:B------:R-:W-:-:S07]  /*2690*/  F2FP.F16.F32.PACK_AB R6, RZ, R6 ;  /* 0x00000006ff06723e */ /* 0x000fce00000000ff */
.L_x_1498:
[----:B------:R-:W-:Y:S05]  /*26a0*/  BSYNC B0 ;  /* 0x0000000000007941 */ /* 0x000fea0003800000 */
.L_x_1497:
        /* <DEDUP_REMOVED lines=43> */
.L_x_1504:
[----:B------:R-:W-:Y:S05]  /*2960*/  BSYNC B1 ;  /* 0x0000000000017941 */ /* 0x000fea0003800000 */
.L_x_1503:
[----:B------:R-:W-:Y:S01]  /*2970*/  @P2 FADD.FTZ R9, R9, 0.69314718246459960938 ;  /* 0x3f31721809092421 */ /* 0x000fe20000010000 */
[----:B------:R-:W-:-:S04]  /*2980*/  FSETP.GTU.FTZ.AND P0, PT, |R21|, +INF , PT ;  /* 0x7f8000001500780b */ /* 0x000fc80003f1c200 */
[----:B------:R-:W-:-:S04]  /*2990*/  LOP3.LUT R21, R9, 0x80000000, R21, 0xb8, !PT ;  /* 0x8000000009157812 */ /* 0x000fc800078eb815 */
[----:B------:R-:W-:-:S04]  /*29a0*/  FSEL R7, R21, R9, !P0 ;  /* 0x0000000915077208 */ /* 0x000fc80004000000 */
[----:B------:R-:W-:-:S07]  /*29b0*/  F2FP.F16.F32.PACK_AB R7, RZ, R7 ;  /* 0x00000007ff07723e */ /* 0x000fce00000000ff */
.L_x_1502:
[----:B------:R-:W-:Y:S05]  /*29c0*/  BSYNC B0 ;  /* 0x0000000000007941 */ /* 0x000fea0003800000 */
.L_x_1501:
        /* <DEDUP_REMOVED lines=43> */
.L_x_1508:
[----:B------:R-:W-:Y:S05]  /*2c80*/  BSYNC B1 ;  /* 0x0000000000017941 */ /* 0x000fea0003800000 */
.L_x_1507:
[----:B------:R-:W-:Y:S01]  /*2c90*/  @P2 FADD.FTZ R10, R10, 0.69314718246459960938 ;  /* 0x3f3172180a0a2421 */ /* 0x000fe20000010000 */
[----:B------:R-:W-:-:S04]  /*2ca0*/  FSETP.GTU.FTZ.AND P0, PT, |R19|, +INF , PT ;  /* 0x7f8000001300780b */ /* 0x000fc80003f1c200 */
[----:B------:R-:W-:-:S04]  /*2cb0*/  LOP3.LUT R19, R10, 0x80000000, R19, 0xb8, !PT ;  /* 0x800000000a137812 */ /* 0x000fc800078eb813 */
[----:B------:R-:W-:-:S04]  /*2cc0*/  FSEL R8, R19, R10, !P0 ;  /* 0x0000000a13087208 */ /* 0x000fc80004000000 */
[----:B------:R-:W-:-:S07]  /*2cd0*/  F2FP.F16.F32.PACK_AB R8, RZ, R8 ;  /* 0x00000008ff08723e */ /* 0x000fce00000000ff */
.L_x_1506:
[----:B------:R-:W-:Y:S05]  /*2ce0*/  BSYNC B0 ;  /* 0x0000000000007941 */ /* 0x000fea0003800000 */
.L_x_1505:
        /* <DEDUP_REMOVED lines=43> */
.L_x_1512:
[----:B------:R-:W-:Y:S05]  /*2fa0*/  BSYNC B1 ;  /* 0x0000000000017941 */ /* 0x000fea0003800000 */
.L_x_1511:
[----:B------:R-:W-:Y:S01]  /*2fb0*/  @P2 FADD.FTZ R11, R11, 0.69314718246459960938 ;  /* 0x3f3172180b0b2421 */ /* 0x000fe20000010000 */
[----:B------:R-:W-:-:S04]  /*2fc0*/  FSETP.GTU.FTZ.AND P0, PT, |R13|, +INF , PT ;  /* 0x7f8000000d00780b */ /* 0x000fc80003f1c200 */
[----:B------:R-:W-:-:S04]  /*2fd0*/  LOP3.LUT R13, R11, 0x80000000, R13, 0xb8, !PT ;  /* 0x800000000b0d7812 */ /* 0x000fc800078eb80d */
[----:B------:R-:W-:-:S04]  /*2fe0*/  FSEL R9, R13, R11, !P0 ;  /* 0x0000000b0d097208 */ /* 0x000fc80004000000 */
[----:B------:R-:W-:-:S07]  /*2ff0*/  F2FP.F16.F32.PACK_AB R9, RZ, R9 ;  /* 0x00000009ff09723e */ /* 0x000fce00000000ff */
.L_x_1510:
[----:B------:R-:W-:Y:S05]  /*3000*/  BSYNC B0 ;  /* 0x0000000000007941 */ /* 0x000fea0003800000 */
.L_x_1509:
[----:B------:R-:W-:Y:S01]  /*3010*/  IADD3 R10, R18, 0x380, RZ ;  /* 0x00000380120a7810 */ /* 0x000fe20007ffe0ff */
[----:B------:R-:W-:Y:S03]  /*3020*/  BSSY B0, `(.L_x_1513) ;  /* 0x0000030000007945 */ /* 0x000fe60003800000 */
[----:B------:R-:W-:-:S13]  /*3030*/  ISETP.GE.AND P0, PT, R10, R17, PT ;  /* 0x000000110a00720c */ /* 0x000fda0003f06270 */
[----:B------:R-:W-:Y:S05]  /*3040*/  @P0 BRA `(.L_x_1514) ;  /* 0x0000000000b40947 */ /* 0x000fea0003800000 */
[----:B-----5:R-:W-:Y:S01]  /*3050*/  HADD2.F32 R12, -RZ, R12.H0_H0 ;  /* 0x2000000cff0c7230 */ /* 0x020fe20000004100 */
[----:B------:R-:W-:Y:S01]  /*3060*/  HFMA2.MMA R19, -RZ, RZ, 1.625, 0 ;  /* 0x3e800000ff137435 */ /* 0x000fe200000001ff */
[----:B------:R-:W-:Y:S01]  /*3070*/  MOV R16, 0x3d39bf78 ;  /* 0x3d39bf7800107802 */ /* 0x000fe20000000f00 */
[----:B------:R-:W-:Y:S02]  /*3080*/  BSSY B1, `(.L_x_1515) ;  /* 0x0000024000017945 */ /* 0x000fe40003800000 */
[C---:B------:R-:W-:Y:S01]  /*3090*/  FFMA.FTZ R11, R12.reuse, R12, 1 ;  /* 0x3f8000000c0b7423 */ /* 0x040fe2000001000c */
[----:B------:R-:W-:-:S03]  /*30a0*/  FSETP.GT.FTZ.AND P2, PT, |R12|, 8388608, PT ;  /* 0x4b0000000c00780b */ /* 0x000fc60003f54200 */
        /* <DEDUP_REMOVED lines=33> */
.L_x_1516:
[----:B------:R-:W-:Y:S05]  /*32c0*/  BSYNC B1 ;  /* 0x0000000000017941 */ /* 0x000fea0003800000 */
.L_x_1515:
[----:B------:R-:W-:Y:S01]  /*32d0*/  @P2 FADD.FTZ R14, R14, 0.69314718246459960938 ;  /* 0x3f3172180e0e2421 */ /* 0x000fe20000010000 */
[----:B------:R-:W-:-:S04]  /*32e0*/  FSETP.GTU.FTZ.AND P0, PT, |R12|, +INF , PT ;  /* 0x7f8000000c00780b */ /* 0x000fc80003f1c200 */
[----:B------:R-:W-:-:S04]  /*32f0*/  LOP3.LUT R12, R14, 0x80000000, R12, 0xb8, !PT ;  /* 0x800000000e0c7812 */ /* 0x000fc800078eb80c */
[----:B------:R-:W-:-:S04]  /*3300*/  FSEL R10, R12, R14, !P0 ;  /* 0x0000000e0c0a7208 */ /* 0x000fc80004000000 */
[----:B------:R-:W-:-:S07]  /*3310*/  F2FP.F16.F32.PACK_AB R10, RZ, R10 ;  /* 0x0000000aff0a723e */ /* 0x000fce00000000ff */
.L_x_1514:
[----:B------:R-:W-:Y:S05]  /*3320*/  BSYNC B0 ;  /* 0x0000000000007941 */ /* 0x000fea0003800000 */
.L_x_1513:
        /* <DEDUP_REMOVED lines=16> */
.L_x_1519:
[----:B------:R-:W-:-:S13]  /*3430*/  ISETP.GE.AND P0, PT, R18, R17, PT ;  /* 0x000000111200720c */ /* 0x000fda0003f06270 */
[----:B------:R-:W-:Y:S05]  /*3440*/  @P0 BRA `(.L_x_1521) ;  /* 0x0000000000300947 */ /* 0x000fea0003800000 */
[----:B0-----:R-:W0:Y:S01]  /*3450*/  LDC.64 R2, c[0x0][0x218] ;  /* 0x00008600ff027b82 */ /* 0x001e220000000a00 */
[----:B------:R-:W-:Y:S02]  /*3460*/  IADD3 R11, R0, R18, RZ ;  /* 0x00000012000b7210 */ /* 0x000fe40007ffe0ff */
[----:B------:R-:W-:-:S03]  /*3470*/  IADD3 R18, R18, 0x80, RZ ;  /* 0x0000008012127810 */ /* 0x000fc60007ffe0ff */
[----:B0-----:R-:W-:-:S05]  /*3480*/  IMAD.WIDE.U32 R2, R11, 0x2, R2 ;  /* 0x000000020b027825 */ /* 0x001fca00078e0002 */
[----:B------:R1:W-:Y:S02]  /*3490*/  STG.E.U16 desc[UR4][R2.64], R5 ;  /* 0x0000000502007986 */ /* 0x0003e4000c101504 */
.L_x_1520:
[----:B------:R-:W-:-:S13]  /*34a0*/  ISETP.GE.AND P0, PT, R18, R17, PT ;  /* 0x000000111200720c */ /* 0x000fda0003f06270 */
[----:B------:R-:W-:Y:S05]  /*34b0*/  @P0 BRA `(.L_x_1522) ;  /* 0x0000000000300947 */ /* 0x000fea0003800000 */
[----:B01----:R-:W0:Y:S01]  /*34c0*/  LDC.64 R2, c[0x0][0x218] ;  /* 0x00008600ff027b82 */ /* 0x003e220000000a00 */
[----:B------:R-:W-:Y:S02]  /*34d0*/  IADD3 R5, R0, R18, RZ ;  /* 0x0000001200057210 */ /* 0x000fe40007ffe0ff */
[----:B------:R-:W-:-:S03]  /*34e0*/  IADD3 R18, R18, 0x80, RZ ;  /* 0x0000008012127810 */ /* 0x000fc60007ffe0ff */
[----:B0-----:R-:W-:-:S05]  /*34f0*/  IMAD.WIDE.U32 R2, R5, 0x2, R2 ;  /* 0x0000000205027825 */ /* 0x001fca00078e0002 */
[----:B------:R1:W-:Y:S02]  /*3500*/  STG.E.U16 desc[UR4][R2.64], R6 ;  /* 0x0000000602007986 */ /* 0x0003e4000c101504 */
.L_x_1521:
[----:B------:R-:W-:-:S13]  /*3510*/  ISETP.GE.AND P0, PT, R18, R17, PT ;  /* 0x000000111200720c */ /* 0x000fda0003f06270 */
[----:B------:R-:W-:Y:S05]  /*3520*/  @P0 BRA `(.L_x_1523) ;  /* 0x0000000000340947 */ /* 0x000fea0003800000 */
[----:B01----:R-:W0:Y:S01]  /*3530*/  LDC.64 R2, c[0x0][0x218] ;  /* 0x00008600ff027b82 */ /* 0x003e220000000a00 */
[----:B------:R-:W-:Y:S02]  /*3540*/  IADD3 R5, R0, R18, RZ ;  /* 0x0000001200057210 */ /* 0x000fe40007ffe0ff */
[----:B------:R-:W-:-:S03]  /*3550*/  IADD3 R18, R18, 0x80, RZ ;  /* 0x0000008012127810 */ /* 0x000fc60007ffe0ff */
[----:B0-----:R-:W-:-:S05]  /*3560*/  IMAD.WIDE.U32 R2, R5, 0x2, R2 ;  /* 0x0000000205027825 */ /* 0x001fca00078e0002 */
[----:B------:R2:W-:Y:S02]  /*3570*/  STG.E.U16 desc[UR4][R2.64], R7 ;  /* 0x0000000702007986 */ /* 0x0005e4000c101504 */
.L_x_1522:
        /* <DEDUP_REMOVED lines=8> */
.L_x_1523:
[----:B------:R-:W-:Y:S05]  /*3600*/  BSYNC B1 ;  /* 0x0000000000017941 */ /* 0x000fea0003800000 */
.L_x_1518:
[----:B------:R-:W-:-:S13]  /*3610*/  ISETP.GE.AND P0, PT, R18, R17, PT ;  /* 0x000000111200720c */ /* 0x000fda0003f06270 */
[----:B012---:R-:W0:Y:S01]  /*3620*/  @!P0 LDC.64 R2, c[0x0][0x218] ;  /* 0x00008600ff028b82 */ /* 0x007e220000000a00 */
[----:B------:R-:W-:Y:S02]  /*3630*/  @!P0 IADD3 R5, R0, R18, RZ ;  /* 0x0000001200058210 */ /* 0x000fe40007ffe0ff */
[----:B------:R-:W-:-:S03]  /*3640*/  @!P0 IADD3 R18, R18, 0x80, RZ ;  /* 0x0000008012128810 */ /* 0x000fc60007ffe0ff */
[----:B0-----:R-:W-:-:S05]  /*3650*/  @!P0 IMAD.WIDE.U32 R2, R5, 0x2, R2 ;  /* 0x0000000205028825 */ /* 0x001fca00078e0002 */
[----:B------:R3:W-:Y:S02]  /*3660*/  @!P0 STG.E.U16 desc[UR4][R2.64], R9 ;  /* 0x0000000902008986 */ /* 0x0007e4000c101504 */
.L_x_1524:
[----:B------:R-:W-:Y:S05]  /*3670*/  BSYNC B0 ;  /* 0x0000000000007941 */ /* 0x000fea0003800000 */
.L_x_1517:
        /* <DEDUP_REMOVED lines=8> */
.L_x_1525:
        /* <DEDUP_REMOVED lines=16> */
.L_x_21463:


//--------------------- .text._ZN2at6native29vectorized_elementwise_kernelILi8EZZZNS0_17asinh_kernel_cudaERNS_18TensorIteratorBaseEENKUlvE0_clEvENKUlvE1_clEvEUlN3c104HalfEE_St5arrayIPcLm2EEEEviT0_T1_ --------------------------
	.section	.text._ZN2at6native29vectorized_elementwise_kernelILi8EZZZNS0_17asinh_kernel_cudaERNS_18TensorIteratorBaseEENKUlvE0_clEvENKUlvE1_clEvEUlN3c104HalfEE_St5arrayIPcLm2EEEEviT0_T1_,"ax",@progbits
	.align	128
        .global         _ZN2at6native29vectorized_elementwise_kernelILi8EZZZNS0_17asinh_kernel_cudaERNS_18TensorIteratorBaseEENKUlvE0_clEvENKUlvE1_clEvEUlN3c104HalfEE_St5arrayIPcLm2EEEEviT0_T1_
        .type           _ZN2at6native29vectorized_elementwise_kernelILi8EZZZNS0_17asinh_kernel_cudaERNS_18TensorIteratorBaseEENKUlvE0_clEvENKUlvE1_clEvEUlN3c104HalfEE_St5arrayIPcLm2EEEEviT0_T1_,@function
        .size           _ZN2at6native29vectorized_elementwise_kernelILi8EZZZNS0_17asinh_kernel_cudaERNS_18TensorIteratorBaseEENKUlvE0_clEvENKUlvE1_clEvEUlN3c104HalfEE_St5arrayIPcLm2EEEEviT0_T1_,(.L_x_21464 - _ZN2at6native29vectorized_elementwise_kernelILi8EZZZNS0_17asinh_kernel_cudaERNS_18TensorIteratorBaseEENKUlvE0_clEvENKUlvE1_clEvEUlN3c104HalfEE_St5arrayIPcLm2EEEEviT0_T1_)
        .other          _ZN2at6native29vectorized_elementwise_kernelILi8EZZZNS0_17asinh_kernel_cudaERNS_18TensorIteratorBaseEENKUlvE0_clEvENKUlvE1_clEvEUlN3c104HalfEE_St5arrayIPcLm2EEEEviT0_T1_,@"STO_CUDA_ENTRY STV_DEFAULT"
_ZN2at6native29vectorized_elementwise_kernelILi8EZZZNS0_17asinh_kernel_cudaERNS_18TensorIteratorBaseEENKUlvE0_clEvENKUlvE1_clEvEUlN3c104HalfEE_St5arrayIPcLm2EEEEviT0_T1_:
.text._ZN2at6native29vectorized_elementwise_kernelILi8EZZZNS0_17asinh_kernel_cudaERNS_18TensorIteratorBaseEENKUlvE0_clEvENKUlvE1_clEvEUlN3c104HalfEE_St5arrayIPcLm2EEEEviT0_T1_:
        /* <DEDUP_REMOVED lines=14> */
[--C-:B--2---:R-:W-:Y:S02]  /*00e0*/  HADD2.F32 R18, -RZ, R4.reuse.H0_H0 ;  /* 0x20000004ff127230 */ /* 0x104fe40000004100 */
[----:B------:R-:W-:Y:S02]  /*00f0*/  HADD2.F32 R2, -RZ, R4.H1_H1 ;  /* 0x30000004ff027230 */ /* 0x000fe40000004100 */
[----:B------:R-:W-:Y:S02]  /*0100*/  HADD2.F32 R3, -RZ, R5.H0_H0 ;  /* 0x20000005ff037230 */ /* 0x000fe40000004100 */
[C---:B------:R-:W-:Y:S01]  /*0110*/  FFMA.FTZ R10, R18.reuse, R18, 1 ;  /* 0x3f800000120a7423 */ /* 0x040fe20000010012 */
[----:B------:R-:W-:Y:S01]  /*0120*/  FSETP.GT.FTZ.AND P5, PT, |R18|, 8388608, PT ;  /* 0x4b0000001200780b */ /* 0x000fe20003fb4200 */
[----:B------:R-:W-:Y:S01]  /*0130*/  FFMA.FTZ R12, R2, R2, 1 ;  /* 0x3f800000020c7423 */ /* 0x000fe20000010002 */
[----:B------:R-:W-:Y:S01]  /*0140*/  FADD.FTZ R14, |R18|, -RZ ;  /* 0x800000ff120e7221 */ /* 0x000fe20000010200 */
[----:B------:R-:W0:Y:S01]  /*0150*/  MUFU.RSQ R9, R10 ;  /* 0x0000000a00097308 */ /* 0x000e220000001400 */
[----:B------:R-:W-:Y:S01]  /*0160*/  FFMA.FTZ R16, R3, R3, 1 ;  /* 0x3f80000003107423 */ /* 0x000fe20000010003 */
[----:B------:R-:W-:-:S02]  /*0170*/  FSETP.GT.FTZ.AND P0, PT, |R2|, 8388608, PT ;  /* 0x4b0000000200780b */ /* 0x000fc40003f14200 */
[----:B------:R-:W-:-:S04]  /*0180*/  FSETP.GT.FTZ.AND P1, PT, |R3|, 8388608, PT ;  /* 0x4b0000000300780b */ /* 0x000fc80003f34200 */
[----:B------:R-:W1:Y:S08]  /*0190*/  MUFU.RSQ R13, R12 ;  /* 0x0000000c000d7308 */ /* 0x000e700000001400 */
[----:B------:R-:W2:Y:S01]  /*01a0*/  MUFU.RSQ R17, R16 ;  /* 0x0000001000117308 */ /* 0x000ea20000001400 */
[----:B0-----:R-:W-:Y:S01]  /*01b0*/  FFMA.FTZ R11, R10, R9, 1 ;  /* 0x3f8000000a0b7423 */ /* 0x001fe20000010009 */
[----:B------:R-:W-:-:S02]  /*01c0*/  HADD2.F32 R9, -RZ, R5.H1_H1 ;  /* 0x30000005ff097230 */ /* 0x000fc40000004100 */
[--C-:B------:R-:W-:Y:S02]  /*01d0*/  HADD2.F32 R5, -RZ, R6.reuse.H0_H0 ;  /* 0x20000006ff057230 */ /* 0x100fe40000004100 */
[----:B------:R-:W-:Y:S02]  /*01e0*/  HADD2.F32 R6, -RZ, R6.H1_H1 ;  /* 0x30000006ff067230 */ /* 0x000fe40000004100 */
[C---:B------:R-:W-:Y:S01]  /*01f0*/  FFMA.FTZ R19, R9.reuse, R9, 1 ;  /* 0x3f80000009137423 */ /* 0x040fe20000010009 */
[----:B------:R-:W0:Y:S01]  /*0200*/  MUFU.RCP R11, R11 ;  /* 0x0000000b000b7308 */ /* 0x000e220000001000 */
[----:B-1----:R-:W-:Y:S01]  /*0210*/  FFMA.FTZ R15, R12, R13, 1 ;  /* 0x3f8000000c0f7423 */ /* 0x002fe2000001000d */
[----:B------:R-:W-:Y:S01]  /*0220*/  FADD.FTZ R12, |R2|, -RZ ;  /* 0x800000ff020c7221 */ /* 0x000fe20000010200 */
[----:B------:R-:W-:Y:S02]  /*0230*/  FSETP.GT.FTZ.AND P2, PT, |R9|, 8388608, PT ;  /* 0x4b0000000900780b */ /* 0x000fe40003f54200 */
[----:B------:R-:W-:-:S02]  /*0240*/  FSETP.GT.FTZ.AND P3, PT, |R5|, 8388608, PT ;  /* 0x4b0000000500780b */ /* 0x000fc40003f74200 */
[----:B------:R-:W-:Y:S01]  /*0250*/  FSETP.GT.FTZ.AND P4, PT, |R6|, 8388608, PT ;  /* 0x4b0000000600780b */ /* 0x000fe20003f94200 */
[----:B------:R-:W1:Y:S01]  /*0260*/  MUFU.RCP R15, R15 ;  /* 0x0000000f000f7308 */ /* 0x000e620000001000 */
[----:B--2---:R-:W-:-:S07]  /*0270*/  FFMA.FTZ R17, R16, R17, 1 ;  /* 0x3f80000010117423 */ /* 0x004fce0000010011 */
[----:B------:R-:W2:Y:S01]  /*0280*/  MUFU.RSQ R22, R19 ;  /* 0x0000001300167308 */ /* 0x000ea20000001400 */
[----:B0-----:R-:W-:-:S04]  /*0290*/  FMUL.FTZ R13, |R18|, R11 ;  /* 0x0000000b120d7220 */ /* 0x001fc80000410200 */
[----:B------:R-:W-:Y:S01]  /*02a0*/  @!P5 FFMA.FTZ R14, |R18|, R13, |R18| ;  /* 0x0000000d120ed223 */ /* 0x000fe20000010612 */
[----:B------:R-:W-:Y:S02]  /*02b0*/  FFMA.FTZ R13, R5, R5, 1 ;  /* 0x3f800000050d7423 */ /* 0x000fe40000010005 */
[----:B------:R0:W3:Y:S01]  /*02c0*/  MUFU.RCP R20, R17 ;  /* 0x0000001100147308 */ /* 0x0000e20000001000 */
[----:B------:R-:W-:Y:S01]  /*02d0*/  FADD.FTZ.RZ R4, R14, 1 ;  /* 0x3f8000000e047421 */ /* 0x000fe2000001c000 */
[----:B-1----:R-:W-:Y:S01]  /*02e0*/  FMUL.FTZ R15, |R2|, R15 ;  /* 0x0000000f020f7220 */ /* 0x002fe20000410200 */
[----:B------:R-:W-:-:S03]  /*02f0*/  ISETP.GE.U32.AND P6, PT, R14, 0x7f800000, PT ;  /* 0x7f8000000e00780c */ /* 0x000fc60003fc6070 */
[----:B------:R-:W-:Y:S01]  /*0300*/  IADD3 R4, R4, -0x3f400000, RZ ;  /* 0xc0c0000004047810 */ /* 0x000fe20007ffe0ff */
[----:B------:R-:W-:Y:S01]  /*0310*/  @!P0 FFMA.FTZ R12, |R2|, R15, |R2| ;  /* 0x0000000f020c8223 */ /* 0x000fe20000010602 */
[----:B------:R-:W1:Y:S01]  /*0320*/  MUFU.RSQ R10, R13 ;  /* 0x0000000d000a7308 */ /* 0x000e620000001400 */
[----:B--2---:R-:W-:Y:S01]  /*0330*/  FFMA.FTZ R21, R19, R22, 1 ;  /* 0x3f80000013157423 */ /* 0x004fe20000010016 */
[----:B0-----:R-:W-:Y:S01]  /*0340*/  HFMA2.MMA R17, -RZ, RZ, 1.625, 0 ;  /* 0x3e800000ff117435 */ /* 0x001fe200000001ff */
[----:B------:R-:W-:Y:S01]  /*0350*/  LOP3.LUT R11, R4, 0xff800000, RZ, 0xc0, !PT ;  /* 0xff800000040b7812 */ /* 0x000fe200078ec0ff */
[----:B------:R-:W-:Y:S01]  /*0360*/  FADD.FTZ.RZ R15, R12, 1 ;  /* 0x3f8000000c0f7421 */ /* 0x000fe2000001c000 */
[----:B------:R-:W-:Y:S02]  /*0370*/  FADD.FTZ R22, |R3|, -RZ ;  /* 0x800000ff03167221 */ /* 0x000fe40000010200 */
[----:B------:R-:W-:Y:S01]  /*0380*/  IADD3 R16, -R11, 0x40800000, RZ ;  /* 0x408000000b107810 */ /* 0x000fe20007ffe1ff */
[----:B------:R0:W2:Y:S01]  /*0390*/  MUFU.RCP R4, R21 ;  /* 0x0000001500047308 */ /* 0x0000a20000001000 */
[----:B---3--:R-:W-:Y:S01]  /*03a0*/  FMUL.FTZ R20, |R3|, R20 ;  /* 0x0000001403147220 */ /* 0x008fe20000410200 */
[----:B------:R-:W-:-:S02]  /*03b0*/  IADD3 R19, R14, -R11, RZ ;  /* 0x8000000b0e137210 */ /* 0x000fc40007ffe0ff */
[----:B------:R-:W-:Y:S01]  /*03c0*/  FFMA.FTZ R16, R16, R17, -1 ;  /* 0xbf80000010107423 */ /* 0x000fe20000010011 */
[----:B------:R-:W-:Y:S01]  /*03d0*/  @!P1 FFMA.FTZ R22, |R3|, R20, |R3| ;  /* 0x0000001403169223 */ /* 0x000fe20000010603 */
[----:B------:R-:W-:Y:S02]  /*03e0*/  I2FP.F32.S32 R11, R11 ;  /* 0x0000000b000b7245 */ /* 0x000fe40000201400 */
[----:B------:R-:W-:Y:S01]  /*03f0*/  FADD.FTZ R19, R19, R16 ;  /* 0x0000001013137221 */ /* 0x000fe20000010000 */
[----:B-1----:R-:W-:Y:S01]  /*0400*/  FFMA.FTZ R10, R13, R10, 1 ;  /* 0x3f8000000d0a7423 */ /* 0x002fe2000001000a */
[----:B------:R-:W-:Y:S01]  /*0410*/  IADD3 R13, R15, -0x3f400000, RZ ;  /* 0xc0c000000f0d7810 */ /* 0x000fe20007ffe0ff */
[----:B0-----:R-:W-:Y:S01]  /*0420*/  FADD.FTZ.RZ R21, R22, 1 ;  /* 0x3f80000016157421 */ /* 0x001fe2000001c000 */
[----:B------:R-:W-:Y:S01]  /*0430*/  MOV R16, 0x3d39bf78 ;  /* 0x3d39bf7800107802 */ /* 0x000fe20000000f00 */
[----:B------:R-:W-:Y:S01]  /*0440*/  FADD.FTZ R15, |R9|, -RZ ;  /* 0x800000ff090f7221 */ /* 0x000fe20000010200 */
[----:B------:R-:W-:Y:S01]  /*0450*/  LOP3.LUT R13, R13, 0xff800000, RZ, 0xc0, !PT ;  /* 0xff8000000d0d7812 */ /* 0x000fe200078ec0ff */
[----:B------:R-:W0:Y:S01]  /*0460*/  MUFU.RCP R10, R10 ;  /* 0x0000000a000a7308 */ /* 0x000e220000001000 */
[----:B------:R-:W-:Y:S01]  /*0470*/  IADD3 R21, R21, -0x3f400000, RZ ;  /* 0xc0c0000015157810 */ /* 0x000fe20007ffe0ff */
[----:B--2---:R-:W-:Y:S01]  /*0480*/  FMUL.FTZ R24, |R9|, R4 ;  /* 0x0000000409187220 */ /* 0x004fe20000410200 */
[----:B------:R-:W-:Y:S01]  /*0490*/  IADD3 R20, -R13, 0x40800000, RZ ;  /* 0x408000000d147810 */ /* 0x000fe20007ffe1ff */
[----:B------:R-:W-:Y:S01]  /*04a0*/  FFMA.FTZ R4, R19, -R16, 0.10546888411045074463 ;  /* 0x3dd8001213047423 */ /* 0x000fe20000010810 */
[----:B------:R-:W-:Y:S01]  /*04b0*/  IADD3 R23, R12, -R13, RZ ;  /* 0x8000000d0c177210 */ /* 0x000fe20007ffe0ff */
[----:B------:R-:W-:Y:S01]  /*04c0*/  @!P2 FFMA.FTZ R15, |R9|, R24, |R9| ;  /* 0x00000018090fa223 */ /* 0x000fe20000010609 */
[----:B------:R-:W-:Y:S01]  /*04d0*/  LOP3.LUT R21, R21, 0xff800000, RZ, 0xc0, !PT ;  /* 0xff80000015157812 */ /* 0x000fe200078ec0ff */
[----:B------:R-:W-:-:S03]  /*04e0*/  FFMA.FTZ R20, R20, R17, -1 ;  /* 0xbf80000014147423 */ /* 0x000fc60000010011 */
[----:B------:R-:W-:Y:S01]  /*04f0*/  IADD3 R24, -R21, 0x40800000, RZ ;  /* 0x4080000015187810 */ /* 0x000fe20007ffe1ff */
[----:B------:R-:W-:Y:S01]  /*0500*/  FADD.FTZ R23, R23, R20 ;  /* 0x0000001417177221 */ /* 0x000fe20000010000 */
[----:B------:R-:W-:Y:S01]  /*0510*/  FFMA.FTZ R20, R19, R4, -0.13229703903198242188 ;  /* 0xbe0778e013147423 */ /* 0x000fe20000010004 */
[----:B------:R-:W-:Y:S01]  /*0520*/  IADD3 R25, R22, -R21, RZ ;  /* 0x8000001516197210 */ /* 0x000fe20007ffe0ff */
[C---:B------:R-:W-:Y:S01]  /*0530*/  FADD.FTZ R4, |R5|.reuse, -RZ ;  /* 0x800000ff05047221 */ /* 0x040fe20000010200 */
[----:B------:R-:W-:Y:S01]  /*0540*/  FFMA.FTZ R24, R24, R17, -1 ;  /* 0xbf80000018187423 */ /* 0x000fe20000010011 */
[----:B0-----:R-:W-:Y:S01]  /*0550*/  FMUL.FTZ R10, |R5|, R10 ;  /* 0x0000000a050a7220 */ /* 0x001fe20000410200 */
[----:B------:R-:W-:Y:S02]  /*0560*/  FFMA.FTZ R20, R19, R20, 0.14491446316242218018 ;  /* 0x3e14647513147423 */ /* 0x000fe40000010014 */
[----:B------:R-:W-:Y:S01]  /*0570*/  FADD.FTZ R25, R25, R24 ;  /* 0x0000001819197221 */ /* 0x000fe20000010000 */
[----:B------:R-:W-:Y:S01]  /*0580*/  @!P3 FFMA.FTZ R4, |R5|, R10, |R5| ;  /* 0x0000000a0504b223 */ /* 0x000fe20000010605 */
[----:B------:R-:W-:Y:S01]  /*0590*/  FFMA.FTZ R20, R19, R20, -0.16641564667224884033 ;  /* 0xbe2a68dd13147423 */ /* 0x000fe20000010014 */
[-C--:B------:R-:W-:Y:S01]  /*05a0*/  FFMA.FTZ R10, R23, -R16.reuse, 0.10546888411045074463 ;  /* 0x3dd80012170a7423 */ /* 0x080fe20000010810 */
[----:B------:R-:W-:-:S02]  /*05b0*/  FFMA.FTZ R24, R25, -R16, 0.10546888411045074463 ;  /* 0x3dd8001219187423 */ /* 0x000fc40000010810 */
[----:B------:R-:W-:Y:S01]  /*05c0*/  FFMA.FTZ R20, R19, R20, 0.19988867640495300293 ;  /* 0x3e4caf9e13147423 */ /* 0x000fe20000010014 */
[----:B------:R-:W-:Y:S01]  /*05d0*/  FFMA.FTZ R10, R23, R10, -0.13229703903198242188 ;  /* 0xbe0778e0170a7423 */ /* 0x000fe2000001000a */
[----:B------:R-:W-:Y:S02]  /*05e0*/  FFMA.FTZ R24, R25, R24, -0.13229703903198242188 ;  /* 0xbe0778e019187423 */ /* 0x000fe40000010018 */
[----:B------:R-:W-:Y:S01]  /*05f0*/  FFMA.FTZ R20, R19, R20, -0.25000196695327758789 ;  /* 0xbe80004213147423 */ /* 0x000fe20000010014 */
[----:B------:R-:W-:Y:S01]  /*0600*/  FFMA.FTZ R10, R23, R10, 0.14491446316242218018 ;  /* 0x3e146475170a7423 */ /* 0x000fe2000001000a */
[----:B------:R-:W-:Y:S02]  /*0610*/  FFMA.FTZ R24, R25, R24, 0.14491446316242218018 ;  /* 0x3e14647519187423 */ /* 0x000fe40000010018 */
[----:B------:R-:W-:Y:S01]  /*0620*/  FFMA.FTZ R20, R19, R20, 0.33333510160446166992 ;  /* 0x3eaaaae613147423 */ /* 0x000fe20000010014 */
[----:B------:R-:W-:Y:S01]  /*0630*/  FFMA.FTZ R10, R23, R10, -0.16641564667224884033 ;  /* 0xbe2a68dd170a7423 */ /* 0x000fe2000001000a */
[----:B------:R-:W-:-:S02]  /*0640*/  FFMA.FTZ R24, R25, R24, -0.16641564667224884033 ;  /* 0xbe2a68dd19187423 */ /* 0x000fc40000010018 */
[----:B------:R-:W-:Y:S01]  /*0650*/  FFMA.FTZ R20, R19, R20, -0.5 ;  /* 0xbf00000013147423 */ /* 0x000fe20000010014 */
[----:B------:R-:W-:Y:S01]  /*0660*/  FFMA.FTZ R10, R23, R10, 0.19988867640495300293 ;  /* 0x3e4caf9e170a7423 */ /* 0x000fe2000001000a */
[----:B------:R-:W-:Y:S02]  /*0670*/  FFMA.FTZ R24, R25, R24, 0.19988867640495300293 ;  /* 0x3e4caf9e19187423 */ /* 0x000fe40000010018 */
[----:B------:R-:W-:Y:S01]  /*0680*/  FMUL.FTZ R20, R19, R20 ;  /* 0x0000001413147220 */ /* 0x000fe20000410000 */
[----:B------:R-:W-:Y:S01]  /*0690*/  FFMA.FTZ R10, R23, R10, -0.25000196695327758789 ;  /* 0xbe800042170a7423 */ /* 0x000fe2000001000a */
[----:B------:R-:W-:Y:S02]  /*06a0*/  FFMA.FTZ R24, R25, R24, -0.25000196695327758789 ;  /* 0xbe80004219187423 */ /* 0x000fe40000010018 */
[----:B------:R-:W-:Y:S01]  /*06b0*/  FFMA.FTZ R19, R19, R20, R19 ;  /* 0x0000001413137223 */ /* 0x000fe20000010013 */
[----:B------:R-:W-:Y:S01]  /*06c0*/  FFMA.FTZ R10, R23, R10, 0.33333510160446166992 ;  /* 0x3eaaaae6170a7423 */ /* 0x000fe2000001000a */
[----:B------:R-:W-:Y:S01]  /*06d0*/  FADD.FTZ.RZ R20, R15, 1 ;  /* 0x3f8000000f147421 */ /* 0x000fe2000001c000 */
[----:B------:R-:W-:-:S02]  /*06e0*/  FFMA.FTZ R24, R25, R24, 0.33333510160446166992 ;  /* 0x3eaaaae619187423 */ /* 0x000fc40000010018 */
[----:B------:R-:W-:Y:S02]  /*06f0*/  FFMA.FTZ R10, R23, R10, -0.5 ;  /* 0xbf000000170a7423 */ /* 0x000fe4000001000a */
[----:B------:R-:W-:Y:S01]  /*0700*/  IADD3 R20, R20, -0x3f400000, RZ ;  /* 0xc0c0000014147810 */ /* 0x000fe20007ffe0ff */
[----:B------:R-:W-:Y:S01]  /*0710*/  FFMA.FTZ R26, R25, R24, -0.5 ;  /* 0xbf000000191a7423 */ /* 0x000fe20000010018 */
[----:B------:R-:W-:Y:S02]  /*0720*/  FMUL.FTZ R10, R23, R10 ;  /* 0x0000000a170a7220 */ /* 0x000fe40000410000 */
[----:B------:R-:W-:Y:S01]  /*0730*/  LOP3.LUT R24, R20, 0xff800000, RZ, 0xc0, !PT ;  /* 0xff80000014187812 */ /* 0x000fe200078ec0ff */
[----:B------:R-:W-:Y:S01]  /*0740*/  FMUL.FTZ R26, R25, R26 ;  /* 0x0000001a191a7220 */ /* 0x000fe20000410000 */
[----:B------:R-:W-:Y:S02]  /*0750*/  FFMA.FTZ R20, R23, R10, R23 ;  /* 0x0000000a17147223 */ /* 0x000fe40000010017 */
[----:B------:R-:W-:Y:S01]  /*0760*/  IADD3 R10, -R24, 0x40800000, RZ ;  /* 0x40800000180a7810 */ /* 0x000fe20007ffe1ff */
[----:B------:R-:W-:Y:S01]  /*0770*/  FFMA.FTZ R23, R25, R26, R25 ;  /* 0x0000001a19177223 */ /* 0x000fe20000010019 */
[----:B------:R-:W-:-:S03]  /*0780*/  IADD3 R25, R15, -R24, RZ ;  /* 0x800000180f197210 */ /* 0x000fc60007ffe0ff */
[----:B------:R-:W-:Y:S01]  /*0790*/  FFMA.FTZ R26, R10, R17, -1 ;  /* 0xbf8000000a1a7423 */ /* 0x000fe20000010011 */
[----:B------:R-:W-:-:S03]  /*07a0*/  FFMA.FTZ R10, R6, R6, 1 ;  /* 0x3f800000060a7423 */ /* 0x000fc60000010006 */
[----:B------:R-:W-:Y:S01]  /*07b0*/  FADD.FTZ R25, R25, R26 ;  /* 0x0000001a19197221 */ /* 0x000fe20000010000 */
[----:B------:R-:W0:Y:S03]  /*07c0*/  MUFU.RSQ R27, R10 ;  /* 0x0000000a001b7308 */ /* 0x000e260000001400 */
[----:B------:R-:W-:-:S04]  /*07d0*/  FFMA.FTZ R26, R25, -R16, 0.10546888411045074463 ;  /* 0x3dd80012191a7423 */ /* 0x000fc80000010810 */
[----:B------:R-:W-:-:S04]  /*07e0*/  FFMA.FTZ R26, R25, R26, -0.13229703903198242188 ;  /* 0xbe0778e0191a7423 */ /* 0x000fc8000001001a */
[----:B------:R-:W-:-:S04]  /*07f0*/  FFMA.FTZ R26, R25, R26, 0.14491446316242218018 ;  /* 0x3e146475191a7423 */ /* 0x000fc8000001001a */
[C---:B------:R-:W-:Y:S01]  /*0800*/  FFMA.FTZ R26, R25.reuse, R26, -0.16641564667224884033 ;  /* 0xbe2a68dd191a7423 */ /* 0x040fe2000001001a */
[----:B0-----:R-:W-:Y:S01]  /*0810*/  FFMA.FTZ R27, R10, R27, 1 ;  /* 0x3f8000000a1b7423 */ /* 0x001fe2000001001b */
[----:B------:R-:W-:Y:S02]  /*0820*/  FADD.FTZ R10, |R6|, -RZ ;  /* 0x800000ff060a7221 */ /* 0x000fe40000010200 */
[----:B------:R-:W-:-:S03]  /*0830*/  FFMA.FTZ R26, R25, R26, 0.19988867640495300293 ;  /* 0x3e4caf9e191a7423 */ /* 0x000fc6000001001a */
[----:B------:R-:W0:Y:S01]  /*0840*/  MUFU.RCP R27, R27 ;  /* 0x0000001b001b7308 */ /* 0x000e220000001000 */
[----:B------:R-:W-:-:S04]  /*0850*/  FFMA.FTZ R26, R25, R26, -0.25000196695327758789 ;  /* 0xbe800042191a7423 */ /* 0x000fc8000001001a */
[----:B------:R-:W-:-:S04]  /*0860*/  FFMA.FTZ R26, R25, R26, 0.33333510160446166992 ;  /* 0x3eaaaae6191a7423 */ /* 0x000fc8000001001a */
[----:B------:R-:W-:-:S04]  /*0870*/  FFMA.FTZ R26, R25, R26, -0.5 ;  /* 0xbf000000191a7423 */ /* 0x000fc8000001001a */
[C---:B------:R-:W-:Y:S01]  /*0880*/  FMUL.FTZ R26, R25.reuse, R26 ;  /* 0x0000001a191a7220 */ /* 0x040fe20000410000 */
[----:B0-----:R-:W-:Y:S01]  /*0890*/  FMUL.FTZ R29, |R6|, R27 ;  /* 0x0000001b061d7220 */ /* 0x001fe20000410200 */
[----:B------:R-:W-:Y:S02]  /*08a0*/  FADD.FTZ.RZ R27, R4, 1 ;  /* 0x3f800000041b7421 */ /* 0x000fe4000001c000 */
[----:B------:R-:W-:Y:S01]  /*08b0*/  FFMA.FTZ R25, R25, R26, R25 ;  /* 0x0000001a19197223 */ /* 0x000fe20000010019 */
[----:B------:R-:W-:Y:S01]  /*08c0*/  FMUL.FTZ R26, R11, 1.1920928955078125e-07 ;  /* 0x340000000b1a7820 */ /* 0x000fe20000410000 */
[----:B------:R-:W-:Y:S01]  /*08d0*/  @!P4 FFMA.FTZ R10, |R6|, R29, |R6| ;  /* 0x0000001d060ac223 */ /* 0x000fe20000010606 */
[----:B------:R-:W-:Y:S02]  /*08e0*/  IADD3 R11, R27, -0x3f400000, RZ ;  /* 0xc0c000001b0b7810 */ /* 0x000fe40007ffe0ff */
[----:B------:R-:W-:Y:S02]  /*08f0*/  FFMA.FTZ R19, R26, 0.69314718246459960938, R19 ;  /* 0x3f3172181a137823 */ /* 0x000fe40000010013 */
[----:B------:R-:W-:Y:S01]  /*0900*/  LOP3.LUT R11, R11, 0xff800000, RZ, 0xc0, !PT ;  /* 0xff8000000b0b7812 */ /* 0x000fe200078ec0ff */
[----:B------:R-:W-:Y:S06]  /*0910*/  @!P6 BRA `(.L_x_1528) ;  /* 0x000000000014e947 */ /* 0x000fec0003800000 */
[----:B------:R-:W-:-:S13]  /*0920*/  ISETP.GE.AND P6, PT, R14, -0x407fffff, PT ;  /* 0xbf8000010e00780c */ /* 0x000fda0003fc6270 */
[----:B------:R-:W-:-:S05]  /*0930*/  @P6 MOV R27, 0x7f800000 ;  /* 0x7f800000001b6802 */ /* 0x000fca0000000f00 */
[C---:B------:R-:W-:Y:S01]  /*0940*/  @P6 FFMA.FTZ R19, R14.reuse, R27, +INF ;  /* 0x7f8000000e136423 */ /* 0x040fe2000001001b */
[----:B------:R-:W-:-:S04]  /*0950*/  FSETP.NEU.FTZ.AND P6, PT, R14, RZ, PT ;  /* 0x000000ff0e00720b */ /* 0x000fc80003fdd000 */
[----:B------:R-:W-:-:S09]  /*0960*/  FSEL R19, R19, -RZ, P6 ;  /* 0x800000ff13137208 */ /* 0x000fd20003000000 */
.L_x_1528:
[----:B------:R-:W-:Y:S05]  /*0970*/  BSYNC B0 ;  /* 0x0000000000007941 */ /* 0x000fea0003800000 */
.L_x_1527:
[----:B------:R-:W-:Y:S01]  /*0980*/  IADD3 R14, -R11, 0x40800000, RZ ;  /* 0x408000000b0e7810 */ /* 0x000fe20007ffe1ff */
[----:B------:R-:W-:Y:S01]  /*0990*/  BSSY B0, `(.L_x_1529) ;  /* 0x0000010000007945 */ /* 0x000fe20003800000 */
[----:B------:R-:W-:Y:S02]  /*09a0*/  ISETP.GE.U32.AND P6, PT, R12, 0x7f800000, PT ;  /* 0x7f8000000c00780c */ /* 0x000fe40003fc6070 */
[----:B------:R-:W-:Y:S01]  /*09b0*/  IADD3 R27, R4, -R11, RZ ;  /* 0x8000000b041b7210 */ /* 0x000fe20007ffe0ff */
[----:B------:R-:W-:Y:S01]  /*09c0*/  FFMA.FTZ R14, R14, R17, -1 ;  /* 0xbf8000000e0e7423 */ /* 0x000fe20000010011 */
[----:B------:R-:W-:-:S03]  /*09d0*/  I2FP.F32.S32 R13, R13 ;  /* 0x0000000d000d7245 */ /* 0x000fc60000201400 */
[----:B------:R-:W-:Y:S02]  /*09e0*/  FADD.FTZ R27, R27, R14 ;  /* 0x0000000e1b1b7221 */ /* 0x000fe40000010000 */
[----:B------:R-:W-:Y:S02]  /*09f0*/  FMUL.FTZ R13, R13, 1.1920928955078125e-07 ;  /* 0x340000000d0d7820 */ /* 0x000fe40000410000 */
[----:B------:R-:W-:Y:S02]  /*0a00*/  FFMA.FTZ R14, R27, -R16, 0.10546888411045074463 ;  /* 0x3dd800121b0e7423 */ /* 0x000fe40000010810 */
[----:B------:R-:W-:Y:S02]  /*0a10*/  FFMA.FTZ R20, R13, 0.69314718246459960938, R20 ;  /* 0x3f3172180d147823 */ /* 0x000fe40000010014 */
[----:B------:R-:W-:Y:S01]  /*0a20*/  FFMA.FTZ R14, R27, R14, -0.13229703903198242188 ;  /* 0xbe0778e01b0e7423 */ /* 0x000fe2000001000e */
[----:B------:R-:W-:Y:S06]  /*0a30*/  @!P6 BRA `(.L_x_1530) ;  /* 0x000000000014e947 */ /* 0x000fec0003800000 */
[----:B------:R-:W-:-:S13]  /*0a40*/  ISETP.GE.AND P6, PT, R12, -0x407fffff, PT ;  /* 0xbf8000010c00780c */ /* 0x000fda0003fc6270 */
[----:B------:R-:W-:-:S05]  /*0a50*/  @P6 MOV R13, 0x7f800000 ;  /* 0x7f800000000d6802 */ /* 0x000fca0000000f00 */
[C---:B------:R-:W-:Y:S01]  /*0a60*/  @P6 FFMA.FTZ R20, R12.reuse, R13, +INF ;  /* 0x7f8000000c146423 */ /* 0x040fe2000001000d */
[----:B------:R-:W-:-:S04]  /*0a70*/  FSETP.NEU.FTZ.AND P6, PT, R12, RZ, PT ;  /* 0x000000ff0c00720b */ /* 0x000fc80003fdd000 */
[----:B------:R-:W-:-:S09]  /*0a80*/  FSEL R20, R20, -RZ, P6 ;  /* 0x800000ff14147208 */ /* 0x000fd20003000000 */
.L_x_1530:
[----:B------:R-:W-:Y:S05]  /*0a90*/  BSYNC B0 ;  /* 0x0000000000007941 */ /* 0x000fea0003800000 */
.L_x_1529:
[----:B------:R-:W-:Y:S01]  /*0aa0*/  FADD.FTZ.RZ R12, R10, 1 ;  /* 0x3f8000000a0c7421 */ /* 0x000fe2000001c000 */
[----:B------:R-:W-:Y:S01]  /*0ab0*/  FFMA.FTZ R14, R27, R14, 0.14491446316242218018 ;  /* 0x3e1464751b0e7423 */ /* 0x000fe2000001000e */
[----:B------:R-:W-:Y:S01]  /*0ac0*/  @P5 FADD.FTZ R19, R19, 0.69314718246459960938 ;  /* 0x3f31721813135421 */ /* 0x000fe20000010000 */
[----:B------:R-:W-:Y:S01]  /*0ad0*/  FSETP.GTU.FTZ.AND P5, PT, |R18|, +INF , PT ;  /* 0x7f8000001200780b */ /* 0x000fe20003fbc200 */
[----:B------:R-:W-:Y:S01]  /*0ae0*/  BSSY B0, `(.L_x_1531) ;  /* 0x000002d000007945 */ /* 0x000fe20003800000 */
[----:B------:R-:W-:Y:S01]  /*0af0*/  FFMA.FTZ R14, R27, R14, -0.16641564667224884033 ;  /* 0xbe2a68dd1b0e7423 */ /* 0x000fe2000001000e */
[----:B------:R-:W-:Y:S02]  /*0b00*/  IADD3 R12, R12, -0x3f400000, RZ ;  /* 0xc0c000000c0c7810 */ /* 0x000fe40007ffe0ff */
[----:B------:R-:W-:Y:S01]  /*0b10*/  LOP3.LUT R26, R19, 0x80000000, R18, 0xb8, !PT ;  /* 0x80000000131a7812 */ /* 0x000fe200078eb812 */
[C---:B------:R-:W-:Y:S01]  /*0b20*/  FFMA.FTZ R14, R27.reuse, R14, 0.19988867640495300293 ;  /* 0x3e4caf9e1b0e7423 */ /* 0x040fe2000001000e */
[----:B------:R-:W-:Y:S01]  /*0b30*/  LOP3.LUT R13, R12, 0xff800000, RZ, 0xc0, !PT ;  /* 0xff8000000c0d7812 */ /* 0x000fe200078ec0ff */
[----:B------:R-:W-:Y:S01]  /*0b40*/  HADD2.F32 R18, -RZ, R7.H0_H0 ;  /* 0x20000007ff127230 */ /* 0x000fe20000004100 */
[----:B------:R-:W-:Y:S01]  /*0b50*/  FSEL R19, R26, R19, !P5 ;  /* 0x000000131a137208 */ /* 0x000fe20006800000 */
[----:B------:R-:W-:Y:S01]  /*0b60*/  FFMA.FTZ R14, R27, R14, -0.25000196695327758789 ;  /* 0xbe8000421b0e7423 */ /* 0x000fe2000001000e */
[----:B------:R-:W-:-:S02]  /*0b70*/  IADD3 R12, -R13, 0x40800000, RZ ;  /* 0x408000000d0c7810 */ /* 0x000fc40007ffe1ff */
[----:B------:R-:W-:Y:S01]  /*0b80*/  IADD3 R29, R10, -R13, RZ ;  /* 0x8000000d0a1d7210 */ /* 0x000fe20007ffe0ff */
[C---:B------:R-:W-:Y:S01]  /*0b90*/  FFMA.FTZ R14, R27.reuse, R14, 0.33333510160446166992 ;  /* 0x3eaaaae61b0e7423 */ /* 0x040fe2000001000e */
[----:B------:R-:W-:Y:S01]  /*0ba0*/  ISETP.GE.U32.AND P5, PT, R22, 0x7f800000, PT ;  /* 0x7f8000001600780c */ /* 0x000fe20003fa6070 */
[----:B------:R-:W-:Y:S01]  /*0bb0*/  FFMA.FTZ R12, R12, R17, -1 ;  /* 0xbf8000000c0c7423 */ /* 0x000fe20000010011 */
[----:B------:R-:W-:Y:S01]  /*0bc0*/  FSETP.GT.FTZ.AND P6, PT, |R18|, 8388608, PT ;  /* 0x4b0000001200780b */ /* 0x000fe20003fd4200 */
[----:B------:R-:W-:Y:S01]  /*0bd0*/  FFMA.FTZ R14, R27, R14, -0.5 ;  /* 0xbf0000001b0e7423 */ /* 0x000fe2000001000e */
[----:B------:R-:W-:Y:S01]  /*0be0*/  I2FP.F32.S32 R21, R21 ;  /* 0x0000001500157245 */ /* 0x000fe20000201400 */
[----:B------:R-:W-:Y:S02]  /*0bf0*/  FADD.FTZ R29, R29, R12 ;  /* 0x0000000c1d1d7221 */ /* 0x000fe40000010000 */
[----:B------:R-:W-:Y:S02]  /*0c00*/  FMUL.FTZ R12, R27, R14 ;  /* 0x0000000e1b0c7220 */ /* 0x000fe40000410000 */
[----:B------:R-:W-:-:S02]  /*0c10*/  FFMA.FTZ R14, R29, -R16, 0.10546888411045074463 ;  /* 0x3dd800121d0e7423 */ /* 0x000fc40000010810 */
[----:B------:R-:W-:Y:S01]  /*0c20*/  FFMA.FTZ R12, R27, R12, R27 ;  /* 0x0000000c1b0c7223 */ /* 0x000fe2000001001b */
[----:B------:R-:W-:Y:S01]  /*0c30*/  FFMA.FTZ R27, R18, R18, 1 ;  /* 0x3f800000121b7423 */ /* 0x000fe20000010012 */
[----:B------:R-:W-:-:S03]  /*0c40*/  FFMA.FTZ R14, R29, R14, -0.13229703903198242188 ;  /* 0xbe0778e01d0e7423 */ /* 0x000fc6000001000e */
[----:B------:R-:W0:Y:S01]  /*0c50*/  MUFU.RSQ R26, R27 ;  /* 0x0000001b001a7308 */ /* 0x000e220000001400 */
[----:B------:R-:W-:-:S04]  /*0c60*/  FFMA.FTZ R14, R29, R14, 0.14491446316242218018 ;  /* 0x3e1464751d0e7423 */ /* 0x000fc8000001000e */
[----:B------:R-:W-:-:S04]  /*0c70*/  FFMA.FTZ R14, R29, R14, -0.16641564667224884033 ;  /* 0xbe2a68dd1d0e7423 */ /* 0x000fc8000001000e */
[----:B------:R-:W-:-:S04]  /*0c80*/  FFMA.FTZ R14, R29, R14, 0.19988867640495300293 ;  /* 0x3e4caf9e1d0e7423 */ /* 0x000fc8000001000e */
[----:B------:R-:W-:-:S04]  /*0c90*/  FFMA.FTZ R14, R29, R14, -0.25000196695327758789 ;  /* 0xbe8000421d0e7423 */ /* 0x000fc8000001000e */
[----:B------:R-:W-:Y:S01]  /*0ca0*/  FFMA.FTZ R14, R29, R14, 0.33333510160446166992 ;  /* 0x3eaaaae61d0e7423 */ /* 0x000fe2000001000e */
[----:B0-----:R-:W-:Y:S01]  /*0cb0*/  FFMA.FTZ R28, R27, R26, 1 ;  /* 0x3f8000001b1c7423 */ /* 0x001fe2000001001a */
[----:B------:R-:W-:Y:S01]  /*0cc0*/  FMUL.FTZ R26, R21, 1.1920928955078125e-07 ;  /* 0x34000000151a7820 */ /* 0x000fe20000410000 */
[----:B------:R-:W-:Y:S01]  /*0cd0*/  FADD.FTZ R21, |R18|, -RZ ;  /* 0x800000ff12157221 */ /* 0x000fe20000010200 */
[C---:B------:R-:W-:Y:S02]  /*0ce0*/  FFMA.FTZ R14, R29.reuse, R14, -0.5 ;  /* 0xbf0000001d0e7423 */ /* 0x040fe4000001000e */
[----:B------:R-:W-:Y:S02]  /*0cf0*/  FFMA.FTZ R23, R26, 0.69314718246459960938, R23 ;  /* 0x3f3172181a177823 */ /* 0x000fe40000010017 */
[----:B------:R-:W-:-:S04]  /*0d00*/  FMUL.FTZ R14, R29, R14 ;  /* 0x0000000e1d0e7220 */ /* 0x000fc80000410000 */
[----:B------:R-:W-:Y:S02]  /*0d10*/  FFMA.FTZ R14, R29, R14, R29 ;  /* 0x0000000e1d0e7223 */ /* 0x000fe4000001001d */
[----:B------:R-:W0:Y:S02]  /*0d20*/  MUFU.RCP R29, R28 ;  /* 0x0000001c001d7308 */ /* 0x000e240000001000 */
[----:B0-----:R-:W-:-:S04]  /*0d30*/  FMUL.FTZ R29, |R18|, R29 ;  /* 0x0000001d121d7220 */ /* 0x001fc80000410200 */
[----:B------:R-:W-:Y:S01]  /*0d40*/  @!P6 FFMA.FTZ R21, |R18|, R29, |R18| ;  /* 0x0000001d1215e223 */ /* 0x000fe20000010612 */
[----:B------:R-:W-:Y:S06]  /*0d50*/  @!P5 BRA `(.L_x_1532) ;  /* 0x000000000014d947 */ /* 0x000fec0003800000 */
[----:B------:R-:W-:-:S13]  /*0d60*/  ISETP.GE.AND P5, PT, R22, -0x407fffff, PT ;  /* 0xbf8000011600780c */ /* 0x000fda0003fa6270 */
[----:B------:R-:W-:-:S05]  /*0d70*/  @P5 MOV R27, 0x7f800000 ;  /* 0x7f800000001b5802 */ /* 0x000fca0000000f00 */
[C---:B------:R-:W-:Y:S01]  /*0d80*/  @P5 FFMA.FTZ R23, R22.reuse, R27, +INF ;  /* 0x7f80000016175423 */ /* 0x040fe2000001001b */
[----:B------:R-:W-:-:S04]  /*0d90*/  FSETP.NEU.FTZ.AND P5, PT, R22, RZ, PT ;  /* 0x000000ff1600720b */ /* 0x000fc80003fbd000 */
[----:B------:R-:W-:-:S09]  /*0da0*/  FSEL R23, R23, -RZ, P5 ;  /* 0x800000ff17177208 */ /* 0x000fd20002800000 */
.L_x_1532:
[----:B------:R-:W-:Y:S05]  /*0db0*/  BSYNC B0 ;  /* 0x0000000000007941 */ /* 0x000fea0003800000 */
.L_x_1531:
[----:B------:R-:W-:Y:S01]  /*0dc0*/  ISETP.GE.U32.AND P5, PT, R15, 0x7f800000, PT ;  /* 0x7f8000000f00780c */ /* 0x000fe20003fa6070 */
[----:B------:R-:W-:Y:S01]  /*0dd0*/  FADD.FTZ.RZ R22, R21, 1 ;  /* 0x3f80000015167421 */ /* 0x000fe2000001c000 */
[----:B------:R-:W-:Y:S01]  /*0de0*/  I2FP.F32.S32 R24, R24 ;  /* 0x0000001800187245 */ /* 0x000fe20000201400 */
[----:B------:R-:W-:Y:S01]  /*0df0*/  BSSY B0, `(.L_x_1533) ;  /* 0x000000d000007945 */ /* 0x000fe20003800000 */
[----:B------:R-:W-:Y:S02]  /*0e00*/  HADD2.F32 R7, -RZ, R7.H1_H1 ;  /* 0x30000007ff077230 */ /* 0x000fe40000004100 */
[----:B------:R-:W-:Y:S01]  /*0e10*/  IADD3 R22, R22, -0x3f400000, RZ ;  /* 0xc0c0000016167810 */ /* 0x000fe20007ffe0ff */
[----:B------:R-:W-:-:S03]  /*0e20*/  FMUL.FTZ R24, R24, 1.1920928955078125e-07 ;  /* 0x3400000018187820 */ /* 0x000fc60000410000 */
[----:B------:R-:W-:Y:S01]  /*0e30*/  LOP3.LUT R22, R22, 0xff800000, RZ, 0xc0, !PT ;  /* 0xff80000016167812 */ /* 0x000fe200078ec0ff */
[----:B------:R-:W-:-:S03]  /*0e40*/  FFMA.FTZ R24, R24, 0.69314718246459960938, R25 ;  /* 0x3f31721818187823 */ /* 0x000fc60000010019 */
[----:B------:R-:W-:Y:S01]  /*0e50*/  IADD3 R26, -R22, 0x40800000, RZ ;  /* 0x40800000161a7810 */ /* 0x000fe20007ffe1ff */
[----:B------:R-:W-:Y:S06]  /*0e60*/  @!P5 BRA `(.L_x_1534) ;  /* 0x000000000014d947 */ /* 0x000fec0003800000 */
[----:B------:R-:W-:-:S13]  /*0e70*/  ISETP.GE.AND P5, PT, R15, -0x407fffff, PT ;  /* 0xbf8000010f00780c */ /* 0x000fda0003fa6270 */
[----:B------:R-:W-:-:S05]  /*0e80*/  @P5 MOV R28, 0x7f800000 ;  /* 0x7f800000001c5802 */ /* 0x000fca0000000f00 */
[C---:B------:R-:W-:Y:S01]  /*0e90*/  @P5 FFMA.FTZ R24, R15.reuse, R28, +INF ;  /* 0x7f8000000f185423 */ /* 0x040fe2000001001c */
[----:B------:R-:W-:-:S04]  /*0ea0*/  FSETP.NEU.FTZ.AND P5, PT, R15, RZ, PT ;  /* 0x000000ff0f00720b */ /* 0x000fc80003fbd000 */
[----:B------:R-:W-:-:S09]  /*0eb0*/  FSEL R24, R24, -RZ, P5 ;  /* 0x800000ff18187208 */ /* 0x000fd20002800000 */
.L_x_1534:
[----:B------:R-:W-:Y:S05]  /*0ec0*/  BSYNC B0 ;  /* 0x0000000000007941 */ /* 0x000fea0003800000 */
.L_x_1533:
[----:B------:R-:W-:Y:S01]  /*0ed0*/  FFMA.FTZ R15, R7, R7, 1 ;  /* 0x3f800000070f7423 */ /* 0x000fe20000010007 */
[----:B------:R-:W-:Y:S01]  /*0ee0*/  IADD3 R25, R21, -R22, RZ ;  /* 0x8000001615197210 */ /* 0x000fe20007ffe0ff */
[----:B------:R-:W-:Y:S01]  /*0ef0*/  FFMA.FTZ R26, R26, R17, -1 ;  /* 0xbf8000001a1a7423 */ /* 0x000fe20000010011 */
[----:B------:R-:W-:Y:S01]  /*0f00*/  FSETP.GT.FTZ.AND P5, PT, |R7|, 8388608, PT ;  /* 0x4b0000000700780b */ /* 0x000fe20003fb4200 */
[----:B------:R-:W0:Y:S01]  /*0f10*/  MUFU.RSQ R28, R15 ;  /* 0x0000000f001c7308 */ /* 0x000e220000001400 */
[----:B------:R-:W-:Y:S01]  /*0f20*/  @P0 FADD.FTZ R20, R20, 0.69314718246459960938 ;  /* 0x3f31721814140421 */ /* 0x000fe20000010000 */
[----:B------:R-:W-:Y:S01]  /*0f30*/  FADD.FTZ R25, R25, R26 ;  /* 0x0000001a19197221 */ /* 0x000fe20000010000 */
[----:B------:R-:W-:Y:S01]  /*0f40*/  FSETP.GTU.FTZ.AND P0, PT, |R2|, +INF , PT ;  /* 0x7f8000000200780b */ /* 0x000fe20003f1c200 */
[----:B------:R-:W-:Y:S01]  /*0f50*/  @P1 FADD.FTZ R23, R23, 0.69314718246459960938 ;  /* 0x3f31721817171421 */ /* 0x000fe20000010000 */
[----:B------:R-:W-:Y:S01]  /*0f60*/  ISETP.GE.U32.AND P1, PT, R4, 0x7f800000, PT ;  /* 0x7f8000000400780c */ /* 0x000fe20003f26070 */
[C---:B------:R-:W-:Y:S01]  /*0f70*/  FFMA.FTZ R26, R25.reuse, -R16, 0.10546888411045074463 ;  /* 0x3dd80012191a7423 */ /* 0x040fe20000010810 */
[----:B------:R-:W-:Y:S01]  /*0f80*/  I2FP.F32.S32 R11, R11 ;  /* 0x0000000b000b7245 */ /* 0x000fe20000201400 */
[----:B------:R-:W-:Y:S01]  /*0f90*/  @P2 FADD.FTZ R24, R24, 0.69314718246459960938 ;  /* 0x3f31721818182421 */ /* 0x000fe20000010000 */
[----:B------:R-:W-:Y:S01]  /*0fa0*/  BSSY B0, `(.L_x_1535) ;  /* 0x0000030000007945 */ /* 0x000fe20003800000 */
[----:B------:R-:W-:-:S02]  /*0fb0*/  FFMA.FTZ R26, R25, R26, -0.13229703903198242188 ;  /* 0xbe0778e0191a7423 */ /* 0x000fc4000001001a */
[----:B------:R-:W-:-:S04]  /*0fc0*/  FMUL.FTZ R11, R11, 1.1920928955078125e-07 ;  /* 0x340000000b0b7820 */ /* 0x000fc80000410000 */
[----:B------:R-:W-:Y:S01]  /*0fd0*/  FFMA.FTZ R12, R11, 0.69314718246459960938, R12 ;  /* 0x3f3172180b0c7823 */ /* 0x000fe2000001000c */
[----:B0-----:R-:W-:Y:S01]  /*0fe0*/  FFMA.FTZ R27, R15, R28, 1 ;  /* 0x3f8000000f1b7423 */ /* 0x001fe2000001001c */
[----:B------:R-:W-:-:S03]  /*0ff0*/  FFMA.FTZ R28, R25, R26, 0.14491446316242218018 ;  /* 0x3e146475191c7423 */ /* 0x000fc6000001001a */
[----:B------:R-:W0:Y:S01]  /*1000*/  MUFU.RCP R26, R27 ;  /* 0x0000001b001a7308 */ /* 0x000e220000001000 */
[----:B------:R-:W-:-:S04]  /*1010*/  FFMA.FTZ R28, R25, R28, -0.16641564667224884033 ;  /* 0xbe2a68dd191c7423 */ /* 0x000fc8000001001c */
[----:B------:R-:W-:-:S04]  /*1020*/  FFMA.FTZ R28, R25, R28, 0.19988867640495300293 ;  /* 0x3e4caf9e191c7423 */ /* 0x000fc8000001001c */
[----:B------:R-:W-:-:S04]  /*1030*/  FFMA.FTZ R28, R25, R28, -0.25000196695327758789 ;  /* 0xbe800042191c7423 */ /* 0x000fc8000001001c */
[----:B------:R-:W-:Y:S01]  /*1040*/  FFMA.FTZ R28, R25, R28, 0.33333510160446166992 ;  /* 0x3eaaaae6191c7423 */ /* 0x000fe2000001001c */
[C---:B0-----:R-:W-:Y:S01]  /*1050*/  FMUL.FTZ R15, |R7|.reuse, R26 ;  /* 0x0000001a070f7220 */ /* 0x041fe20000410200 */
[----:B------:R-:W-:Y:S02]  /*1060*/  FADD.FTZ R26, |R7|, -RZ ;  /* 0x800000ff071a7221 */ /* 0x000fe40000010200 */
[----:B------:R-:W-:Y:S01]  /*1070*/  FFMA.FTZ R28, R25, R28, -0.5 ;  /* 0xbf000000191c7423 */ /* 0x000fe2000001001c */
[----:B------:R-:W-:-:S03]  /*1080*/  @!P5 FFMA.FTZ R26, |R7|, R15, |R7| ;  /* 0x0000000f071ad223 */ /* 0x000fc60000010607 */
[----:B------:R-:W-:Y:S01]  /*1090*/  FMUL.FTZ R28, R25, R28 ;  /* 0x0000001c191c7220 */ /* 0x000fe20000410000 */
[----:B------:R-:W-:-:S03]  /*10a0*/  FADD.FTZ.RZ R15, R26, 1 ;  /* 0x3f8000001a0f7421 */ /* 0x000fc6000001c000 */
[----:B------:R-:W-:Y:S02]  /*10b0*/  FFMA.FTZ R25, R25, R28, R25 ;  /* 0x0000001c19197223 */ /* 0x000fe40000010019 */
[----:B------:R-:W-:-:S04]  /*10c0*/  IADD3 R15, R15, -0x3f400000, RZ ;  /* 0xc0c000000f0f7810 */ /* 0x000fc80007ffe0ff */
[----:B------:R-:W-:-:S04]  /*10d0*/  LOP3.LUT R15, R15, 0xff800000, RZ, 0xc0, !PT ;  /* 0xff8000000f0f7812 */ /* 0x000fc800078ec0ff */
[----:B------:R-:W-:Y:S02]  /*10e0*/  IADD3 R28, -R15, 0x40800000, RZ ;  /* 0x408000000f1c7810 */ /* 0x000fe40007ffe1ff */
[----:B------:R-:W-:-:S03]  /*10f0*/  IADD3 R27, R26, -R15, RZ ;  /* 0x8000000f1a1b7210 */ /* 0x000fc60007ffe0ff */
[----:B------:R-:W-:Y:S01]  /*1100*/  FFMA.FTZ R28, R28, R17, -1 ;  /* 0xbf8000001c1c7423 */ /* 0x000fe20000010011 */
[----:B------:R-:W-:-:S03]  /*1110*/  LOP3.LUT R17, R20, 0x80000000, R2, 0xb8, !PT ;  /* 0x8000000014117812 */ /* 0x000fc600078eb802 */
[----:B------:R-:W-:-:S04]  /*1120*/  FADD.FTZ R27, R27, R28 ;  /* 0x0000001c1b1b7221 */ /* 0x000fc80000010000 */
[----:B------:R-:W-:-:S04]  /*1130*/  FFMA.FTZ R16, R27, -R16, 0.10546888411045074463 ;  /* 0x3dd800121b107423 */ /* 0x000fc80000010810 */
[----:B------:R-:W-:Y:S01]  /*1140*/  FFMA.FTZ R2, R27, R16, -0.13229703903198242188 ;  /* 0xbe0778e01b027423 */ /* 0x000fe20000010010 */
[----:B------:R-:W-:Y:S02]  /*1150*/  FSEL R16, R17, R20, !P0 ;  /* 0x0000001411107208 */ /* 0x000fe40004000000 */
[----:B------:R-:W-:Y:S01]  /*1160*/  FSETP.GTU.FTZ.AND P0, PT, |R3|, +INF , PT ;  /* 0x7f8000000300780b */ /* 0x000fe20003f1c200 */
[----:B------:R-:W-:Y:S01]  /*1170*/  FFMA.FTZ R2, R27, R2, 0.14491446316242218018 ;  /* 0x3e1464751b027423 */ /* 0x000fe20000010002 */
[----:B------:R-:W-:-:S03]  /*1180*/  LOP3.LUT R17, R23, 0x80000000, R3, 0xb8, !PT ;  /* 0x8000000017117812 */ /* 0x000fc600078eb803 */
[----:B------:R-:W-:Y:S01]  /*1190*/  FFMA.FTZ R2, R27, R2, -0.16641564667224884033 ;  /* 0xbe2a68dd1b027423 */ /* 0x000fe20000010002 */
[----:B------:R-:W-:Y:S02]  /*11a0*/  FSEL R17, R17, R23, !P0 ;  /* 0x0000001711117208 */ /* 0x000fe40004000000 */
[----:B------:R-:W-:Y:S01]  /*11b0*/  FSETP.GTU.FTZ.AND P0, PT, |R9|, +INF , PT ;  /* 0x7f8000000900780b */ /* 0x000fe20003f1c200 */
[----:B------:R-:W-:Y:S01]  /*11c0*/  FFMA.FTZ R2, R27, R2, 0.19988867640495300293 ;  /* 0x3e4caf9e1b027423 */ /* 0x000fe20000010002 */
[----:B------:R-:W-:-:S03]  /*11d0*/  LOP3.LUT R9, R24, 0x80000000, R9, 0xb8, !PT ;  /* 0x8000000018097812 */ /* 0x000fc600078eb809 */
[----:B------:R-:W-:-:S04]  /*11e0*/  FFMA.FTZ R2, R27, R2, -0.25000196695327758789 ;  /* 0xbe8000421b027423 */ /* 0x000fc80000010002 */
[C---:B------:R-:W-:Y:S02]  /*11f0*/  FFMA.FTZ R20, R27.reuse, R2, 0.33333510160446166992 ;  /* 0x3eaaaae61b147423 */ /* 0x040fe40000010002 */
[----:B------:R-:W0:Y:S02]  /*1200*/  LDC.64 R2, c[0x0][0x218] ;  /* 0x00008600ff027b82 */ /* 0x000e240000000a00 */
[----:B------:R-:W-:-:S04]  /*1210*/  FFMA.FTZ R20, R27, R20, -0.5 ;  /* 0xbf0000001b147423 */ /* 0x000fc80000010014 */
[----:B------:R-:W-:-:S04]  /*1220*/  FMUL.FTZ R20, R27, R20 ;  /* 0x000000141b147220 */ /* 0x000fc80000410000 */
[----:B------:R-:W-:Y:S01]  /*1230*/  FFMA.FTZ R27, R27, R20, R27 ;  /* 0x000000141b1b7223 */ /* 0x000fe2000001001b */
[----:B------:R-:W-:Y:S06]  /*1240*/  @!P1 BRA `(.L_x_1536) ;  /* 0x0000000000149947 */ /* 0x000fec0003800000 */
[----:B------:R-:W-:-:S13]  /*1250*/  ISETP.GE.AND P1, PT, R4, -0x407fffff, PT ;  /* 0xbf8000010400780c */ /* 0x000fda0003f26270 */
[----:B------:R-:W-:-:S05]  /*1260*/  @P1 MOV R11, 0x7f800000 ;  /* 0x7f800000000b1802 */ /* 0x000fca0000000f00 */
[C---:B------:R-:W-:Y:S01]  /*1270*/  @P1 FFMA.FTZ R12, R4.reuse, R11, +INF ;  /* 0x7f800000040c1423 */ /* 0x040fe2000001000b */
[----:B------:R-:W-:-:S04]  /*1280*/  FSETP.NEU.FTZ.AND P1, PT, R4, RZ, PT ;  /* 0x000000ff0400720b */ /* 0x000fc80003f3d000 */
[----:B------:R-:W-:-:S09]  /*1290*/  FSEL R12, R12, -RZ, P1 ;  /* 0x800000ff0c0c7208 */ /* 0x000fd20000800000 */
.L_x_1536:
[----:B------:R-:W-:Y:S05]  /*12a0*/  BSYNC B0 ;  /* 0x0000000000007941 */ /* 0x000fea0003800000 */
.L_x_1535:
[----:B------:R-:W-:Y:S01]  /*12b0*/  ISETP.GE.U32.AND P2, PT, R10, 0x7f800000, PT ;  /* 0x7f8000000a00780c */ /* 0x000fe20003f46070 */
[----:B------:R-:W-:Y:S01]  /*12c0*/  BSSY B0, `(.L_x_1537) ;  /* 0x0000013000007945 */ /* 0x000fe20003800000 */
[----:B------:R-:W-:Y:S02]  /*12d0*/  I2FP.F32.S32 R22, R22 ;  /* 0x0000001600167245 */ /* 0x000fe40000201400 */
[----:B------:R-:W-:Y:S02]  /*12e0*/  I2FP.F32.S32 R15, R15 ;  /* 0x0000000f000f7245 */ /* 0x000fe40000201400 */
[----:B------:R-:W-:Y:S01]  /*12f0*/  I2FP.F32.S32 R13, R13 ;  /* 0x0000000d000d7245 */ /* 0x000fe20000201400 */
[----:B------:R-:W-:Y:S01]  /*1300*/  FMUL.FTZ R22, R22, 1.1920928955078125e-07 ;  /* 0x3400000016167820 */ /* 0x000fe20000410000 */
[----:B------:R-:W-:Y:S01]  /*1310*/  FSEL R4, R9, R24, !P0 ;  /* 0x0000001809047208 */ /* 0x000fe20004000000 */
[----:B------:R-:W-:Y:S01]  /*1320*/  FMUL.FTZ R20, R15, 1.1920928955078125e-07 ;  /* 0x340000000f147820 */ /* 0x000fe20000410000 */
[----:B------:R-:W-:Y:S01]  /*1330*/  ISETP.GE.U32.AND P0, PT, R21, 0x7f800000, PT ;  /* 0x7f8000001500780c */ /* 0x000fe20003f06070 */
[----:B------:R-:W-:Y:S01]  /*1340*/  FMUL.FTZ R13, R13, 1.1920928955078125e-07 ;  /* 0x340000000d0d7820 */ /* 0x000fe20000410000 */
[----:B------:R-:W-:Y:S01]  /*1350*/  ISETP.GE.U32.AND P1, PT, R26, 0x7f800000, PT ;  /* 0x7f8000001a00780c */ /* 0x000fe20003f26070 */
[----:B------:R-:W-:Y:S01]  /*1360*/  FFMA.FTZ R25, R22, 0.69314718246459960938, R25 ;  /* 0x3f31721816197823 */ /* 0x000fe20000010019 */
[----:B------:R-:W-:Y:S01]  /*1370*/  FFMA.FTZ R20, R20, 0.69314718246459960938, R27 ;  /* 0x3f31721814147823 */ /* 0x000fe2000001001b */
[----:B------:R-:W-:Y:S01]  /*1380*/  FFMA.FTZ R13, R13, 0.69314718246459960938, R14 ;  /* 0x3f3172180d0d7823 */ /* 0x000fe2000001000e */
[----:B------:R-:W-:Y:S09]  /*1390*/  @!P2 BRA `(.L_x_1538) ;  /* 0x000000000014a947 */ /* 0x000ff20003800000 */
[----:B------:R-:W-:-:S13]  /*13a0*/  ISETP.GE.AND P2, PT, R10, -0x407fffff, PT ;  /* 0xbf8000010a00780c */ /* 0x000fda0003f46270 */
[----:B------:R-:W-:-:S05]  /*13b0*/  @P2 MOV R9, 0x7f800000 ;  /* 0x7f80000000092802 */ /* 0x000fca0000000f00 */
[C---:B------:R-:W-:Y:S01]  /*13c0*/  @P2 FFMA.FTZ R13, R10.reuse, R9, +INF ;  /* 0x7f8000000a0d2423 */ /* 0x040fe20000010009 */
[----:B------:R-:W-:-:S04]  /*13d0*/  FSETP.NEU.FTZ.AND P2, PT, R10, RZ, PT ;  /* 0x000000ff0a00720b */ /* 0x000fc80003f5d000 */
[----:B------:R-:W-:-:S09]  /*13e0*/  FSEL R13, R13, -RZ, P2 ;  /* 0x800000ff0d0d7208 */ /* 0x000fd20001000000 */
.L_x_1538:
[----:B------:R-:W-:Y:S05]  /*13f0*/  BSYNC B0 ;  /* 0x0000000000007941 */ /* 0x000fea0003800000 */
.L_x_1537:
[----:B------:R-:W-:Y:S04]  /*1400*/  BSSY B0, `(.L_x_1539) ;  /* 0x0000007000007945 */ /* 0x000fe80003800000 */
[----:B------:R-:W-:Y:S05]  /*1410*/  @!P0 BRA `(.L_x_1540) ;  /* 0x0000000000148947 */ /* 0x000fea0003800000 */
[C---:B------:R-:W-:Y:S02]  /*1420*/  ISETP.GE.AND P0, PT, R21.reuse, -0x407fffff, PT ;  /* 0xbf8000011500780c */ /* 0x040fe40003f06270 */
[----:B------:R-:W-:-:S11]  /*1430*/  FSETP.NEU.FTZ.AND P2, PT, R21, RZ, PT ;  /* 0x000000ff1500720b */ /* 0x000fd60003f5d000 */
[----:B------:R-:W-:-:S05]  /*1440*/  @P0 MOV R10, 0x7f800000 ;  /* 0x7f800000000a0802 */ /* 0x000fca0000000f00 */
[----:B------:R-:W-:-:S05]  /*1450*/  @P0 FFMA.FTZ R25, R21, R10, +INF ;  /* 0x7f80000015190423 */ /* 0x000fca000001000a */
[----:B------:R-:W-:-:S07]  /*1460*/  FSEL R25, R25, -RZ, P2 ;  /* 0x800000ff19197208 */ /* 0x000fce0001000000 */
.L_x_1540:
[----:B------:R-:W-:Y:S05]  /*1470*/  BSYNC B0 ;  /* 0x0000000000007941 */ /* 0x000fea0003800000 */
.L_x_1539:
[----:B------:R-:W-:Y:S04]  /*1480*/  BSSY B0, `(.L_x_1541) ;  /* 0x0000007000007945 */ /* 0x000fe80003800000 */
[----:B------:R-:W-:Y:S05]  /*1490*/  @!P1 BRA `(.L_x_1542) ;  /* 0x0000000000149947 */ /* 0x000fea0003800000 */
[C---:B------:R-:W-:Y:S02]  /*14a0*/  ISETP.GE.AND P0, PT, R26.reuse, -0x407fffff, PT ;  /* 0xbf8000011a00780c */ /* 0x040fe40003f06270 */
[----:B------:R-:W-:-:S11]  /*14b0*/  FSETP.NEU.FTZ.AND P1, PT, R26, RZ, PT ;  /* 0x000000ff1a00720b */ /* 0x000fd60003f3d000 */
[----:B------:R-:W-:-:S05]  /*14c0*/  @P0 MOV R9, 0x7f800000 ;  /* 0x7f80000000090802 */ /* 0x000fca0000000f00 */
[----:B------:R-:W-:-:S05]  /*14d0*/  @P0 FFMA.FTZ R20, R26, R9, +INF ;  /* 0x7f8000001a140423 */ /* 0x000fca0000010009 */
[----:B------:R-:W-:-:S07]  /*14e0*/  FSEL R20, R20, -RZ, P1 ;  /* 0x800000ff14147208 */ /* 0x000fce0000800000 */
.L_x_1542:
[----:B------:R-:W-:Y:S05]  /*14f0*/  BSYNC B0 ;  /* 0x0000000000007941 */ /* 0x000fea0003800000 */
.L_x_1541:
        /* <DEDUP_REMOVED lines=21> */
[----:B------:R-:W-:-:S05]  /*1650*/  F2FP.F16.F32.PACK_AB R19, R7, R0 ;  /* 0x000000000713723e */ /* 0x000fca00000000ff */
[----:B------:R-:W-:Y:S01]  /*1660*/  STG.E.128 desc[UR4][R2.64], R16 ;  /* 0x0000001002007986 */ /* 0x000fe2000c101d04 */
[----:B------:R-:W-:Y:S05]  /*1670*/  EXIT ;  /* 0x000000000000794d */ /* 0x000fea0003800000 */
.L_x_1526:
        /* <DEDUP_REMOVED lines=98> */
.L_x_1546:
[----:B------:R-:W-:Y:S05]  /*1ca0*/  BSYNC B1 ;  /* 0x0000000000017941 */ /* 0x000fea0003800000 */
.L_x_1545:
[----:B------:R-:W-:Y:S01]  /*1cb0*/  @P2 FADD.FTZ R4, R4, 0.69314718246459960938 ;  /* 0x3f31721804042421 */ /* 0x000fe20000010000 */
[----:B------:R-:W-:-:S04]  /*1cc0*/  FSETP.GTU.FTZ.AND P0, PT, |R20|, +INF , PT ;  /* 0x7f8000001400780b */ /* 0x000fc80003f1c200 */
[----:B------:R-:W-:-:S04]  /*1cd0*/  LOP3.LUT R20, R4, 0x80000000, R20, 0xb8, !PT ;  /* 0x8000000004147812 */ /* 0x000fc800078eb814 */
[----:B------:R-:W-:-:S04]  /*1ce0*/  FSEL R3, R20, R4, !P0 ;  /* 0x0000000414037208 */ /* 0x000fc80004000000 */
[----:B------:R-:W-:-:S07]  /*1cf0*/  F2FP.F16.F32.PACK_AB R3, RZ, R3 ;  /* 0x00000003ff03723e */ /* 0x000fce00000000ff */
.L_x_1544:
[----:B------:R-:W-:Y:S05]  /*1d00*/  BSYNC B0 ;  /* 0x0000000000007941 */ /* 0x000fea0003800000 */
.L_x_1543:
        /* <DEDUP_REMOVED lines=43> */
.L_x_1550:
[----:B------:R-:W-:Y:S05]  /*1fc0*/  BSYNC B1 ;  /* 0x0000000000017941 */ /* 0x000fea0003800000 */
.L_x_1549:
[----:B------:R-:W-:Y:S01]  /*1fd0*/  @P2 FADD.FTZ R6, R6, 0.69314718246459960938 ;  /* 0x3f31721806062421 */ /* 0x000fe20000010000 */
[----:B------:R-:W-:-:S04]  /*1fe0*/  FSETP.GTU.FTZ.AND P0, PT, |R16|, +INF , PT ;  /* 0x7f8000001000780b */ /* 0x000fc80003f1c200 */
[----:B------:R-:W-:-:S04]  /*1ff0*/  LOP3.LUT R16, R6, 0x80000000, R16, 0xb8, !PT ;  /* 0x8000000006107812 */ /* 0x000fc800078eb810 */
[----:B------:R-:W-:-:S04]  /*2000*/  FSEL R4, R16, R6, !P0 ;  /* 0x0000000610047208 */ /* 0x000fc80004000000 */
[----:B------:R-:W-:-:S07]  /*2010*/  F2FP.F16.F32.PACK_AB R4, RZ, R4 ;  /* 0x00000004ff04723e */ /* 0x000fce00000000ff */
.L_x_1548:
[----:B------:R-:W-:Y:S05]  /*2020*/  BSYNC B0 ;  /* 0x0000000000007941 */ /* 0x000fea0003800000 */
.L_x_1547:
        /* <DEDUP_REMOVED lines=43> */
.L_x_1554:
[----:B------:R-:W-:Y:S05]  /*22e0*/  BSYNC B1 ;  /* 0x0000000000017941 */ /* 0x000fea0003800000 */
.L_x_1553:
[----:B------:R-:W-:Y:S01]  /*22f0*/  @P2 FADD.FTZ R7, R7, 0.69314718246459960938 ;  /* 0x3f31721807072421 */ /* 0x000fe20000010000 */
[----:B------:R-:W-:-:S04]  /*2300*/  FSETP.GTU.FTZ.AND P0, PT, |R22|, +INF , PT ;  /* 0x7f8000001600780b */ /* 0x000fc80003f1c200 */
[----:B------:R-:W-:-:S04]  /*2310*/  LOP3.LUT R22, R7, 0x80000000, R22, 0xb8, !PT ;  /* 0x8000000007167812 */ /* 0x000fc800078eb816 */
[----:B------:R-:W-:-:S04]  /*2320*/  FSEL R5, R22, R7, !P0 ;  /* 0x0000000716057208 */ /* 0x000fc80004000000 */
[----:B------:R-:W-:-:S07]  /*2330*/  F2FP.F16.F32.PACK_AB R5, RZ, R5 ;  /* 0x00000005ff05723e */ /* 0x000fce00000000ff */
.L_x_1552:
[----:B------:R-:W-:Y:S05]  /*2340*/  BSYNC B0 ;  /* 0x0000000000007941 */ /* 0x000fea0003800000 */
.L_x_1551:
        /* <DEDUP_REMOVED lines=43> */
.L_x_1558:
[----:B------:R-:W-:Y:S05]  /*2600*/  BSYNC B1 ;  /* 0x0000000000017941 */ /* 0x000fea0003800000 */
.L_x_1557:
[----:B------:R-:W-:Y:S01]  /*2610*/  @P2 FADD.FTZ R8, R8, 0.69314718246459960938 ;  /* 0x3f31721808082421 */ /* 0x000fe20000010000 */
[----:B------:R-:W-:-:S04]  /*2620*/  FSETP.GTU.FTZ.AND P0, PT, |R23|, +INF , PT ;  /* 0x7f8000001700780b */ /* 0x000fc80003f1c200 */
[----:B------:R-:W-:-:S04]  /*2630*/  LOP3.LUT R23, R8, 0x80000000, R23, 0xb8, !PT ;  /* 0x8000000008177812 */ /* 0x000fc800078eb817 */
[----:B------:R-:W-:-:S04]  /*2640*/  FSEL R6, R23, R8, !P0 ;  /* 0x0000000817067208 */ /* 0x000fc80004000000 */
[----:B------:R-:W-:-:S07]  /*2650*/  F2FP.F16.F32.PACK_AB R6, RZ, R6 ;  /* 0x00000006ff06723e */ /* 0x000fce00000000ff */
.L_x_1556:
[----:B------:R-:W-:Y:S05]  /*2660*/  BSYNC B0 ;  /* 0x0000000000007941 */ /* 0x000fea0003800000 */
.L_x_1555:
        /* <DEDUP_REMOVED lines=43> */
.L_x_1562:
[----:B------:R-:W-:Y:S05]  /*2920*/  BSYNC B1 ;  /* 0x0000000000017941 */ /* 0x000fea0003800000 */
.L_x_1561:
[----:B------:R-:W-:Y:S01]  /*2930*/  @P2 FADD.FTZ R9, R9, 0.69314718246459960938 ;  /* 0x3f31721809092421 */ /* 0x000fe20000010000 */
[----:B------:R-:W-:-:S04]  /*2940*/  FSETP.GTU.FTZ.AND P0, PT, |R21|, +INF , PT ;  /* 0x7f8000001500780b */ /* 0x000fc80003f1c200 */
[----:B------:R-:W-:-:S04]  /*2950*/  LOP3.LUT R21, R9, 0x80000000, R21, 0xb8, !PT ;  /* 0x8000000009157812 */ /* 0x000fc800078eb815 */
[----:B------:R-:W-:-:S04]  /*2960*/  FSEL R7, R21, R9, !P0 ;  /* 0x0000000915077208 */ /* 0x000fc80004000000 */
[----:B------:R-:W-:-:S07]  /*2970*/  F2FP.F16.F32.PACK_AB R7, RZ, R7 ;  /* 0x00000007ff07723e */ /* 0x000fce00000000ff */
.L_x_1560:
[----:B------:R-:W-:Y:S05]  /*2980*/  BSYNC B0 ;  /* 0x0000000000007941 */ /* 0x000fea0003800000 */
.L_x_1559:
        /* <DEDUP_REMOVED lines=43> */
.L_x_1566:
[----:B------:R-:W-:Y:S05]  /*2c40*/  BSYNC B1 ;  /* 0x0000000000017941 */ /* 0x000fea0003800000 */
.L_x_1565:
[----:B------:R-:W-:Y:S01]  /*2c50*/  @P2 FADD.FTZ R10, R10, 0.69314718246459960938 ;  /* 0x3f3172180a0a2421 */ /* 0x000fe20000010000 */
[----:B------:R-:W-:-:S04]  /*2c60*/  FSETP.GTU.FTZ.AND P0, PT, |R19|, +INF , PT ;  /* 0x7f8000001300780b */ /* 0x000fc80003f1c200 */
[----:B------:R-:W-:-:S04]  /*2c70*/  LOP3.LUT R19, R10, 0x80000000, R19, 0xb8, !PT ;  /* 0x800000000a137812 */ /* 0x000fc800078eb813 */
[----:B------:R-:W-:-:S04]  /*2c80*/  FSEL R8, R19, R10, !P0 ;  /* 0x0000000a13087208 */ /* 0x000fc80004000000 */
[----:B------:R-:W-:-:S07]  /*2c90*/  F2FP.F16.F32.PACK_AB R8, RZ, R8 ;  /* 0x00000008ff08723e */ /* 0x000fce00000000ff */
.L_x_1564:
[----:B------:R-:W-:Y:S05]  /*2ca0*/  BSYNC B0 ;  /* 0x0000000000007941 */ /* 0x000fea0003800000 */
.L_x_1563:
        /* <DEDUP_REMOVED lines=43> */
.L_x_1570:
[----:B------:R-:W-:Y:S05]  /*2f60*/  BSYNC B1 ;  /* 0x0000000000017941 */ /* 0x000fea0003800000 */
.L_x_1569:
[----:B------:R-:W-:Y:S01]  /*2f70*/  @P2 FADD.FTZ R11, R11, 0.69314718246459960938 ;  /* 0x3f3172180b0b2421 */ /* 0x000fe20000010000 */
[----:B------:R-:W-:-:S04]  /*2f80*/  FSETP.GTU.FTZ.AND P0, PT, |R13|, +INF , PT ;  /* 0x7f8000000d00780b */ /* 0x000fc80003f1c200 */
[----:B------:R-:W-:-:S04]  /*2f90*/  LOP3.LUT R13, R11, 0x80000000, R13, 0xb8, !PT ;  /* 0x800000000b0d7812 */ /* 0x000fc800078eb80d */
[----:B------:R-:W-:-:S04]  /*2fa0*/  FSEL R9, R13, R11, !P0 ;  /* 0x0000000b0d097208 */ /* 0x000fc80004000000 */
[----:B------:R-:W-:-:S07]  /*2fb0*/  F2FP.F16.F32.PACK_AB R9, RZ, R9 ;  /* 0x00000009ff09723e */ /* 0x000fce00000000ff */
.L_x_1568:
[----:B------:R-:W-:Y:S05]  /*2fc0*/  BSYNC B0 ;  /* 0x0000000000007941 */ /* 0x000fea0003800000 */
.L_x_1567:
        /* <DEDUP_REMOVED lines=43> */
.L_x_1574:
[----:B------:R-:W-:Y:S05]  /*3280*/  BSYNC B1 ;  /* 0x0000000000017941 */ /* 0x000fea0003800000 */
.L_x_1573:
[----:B------:R-:W-:Y:S01]  /*3290*/  @P2 FADD.FTZ R14, R14, 0.69314718246459960938 ;  /* 0x3f3172180e0e2421 */ /* 0x000fe20000010000 */
[----:B------:R-:W-:-:S04]  /*32a0*/  FSETP.GTU.FTZ.AND P0, PT, |R12|, +INF , PT ;  /* 0x7f8000000c00780b */ /* 0x000fc80003f1c200 */
[----:B------:R-:W-:-:S04]  /*32b0*/  LOP3.LUT R12, R14, 0x80000000, R12, 0xb8, !PT ;  /* 0x800000000e0c7812 */ /* 0x000fc800078eb80c */
[----:B------:R-:W-:-:S04]  /*32c0*/  FSEL R10, R12, R14, !P0 ;  /* 0x0000000e0c0a7208 */ /* 0x000fc80004000000 */
[----:B------:R-:W-:-:S07]  /*32d0*/  F2FP.F16.F32.PACK_AB R10, RZ, R10 ;  /* 0x0000000aff0a723e */ /* 0x000fce00000000ff */
.L_x_1572:
[----:B------:R-:W-:Y:S05]  /*32e0*/  BSYNC B0 ;  /* 0x0000000000007941 */ /* 0x000fea0003800000 */
.L_x_1571:
        /* <DEDUP_REMOVED lines=16> */
.L_x_1577:
[----:B------:R-:W-:-:S13]  /*33f0*/  ISETP.GE.AND P0, PT, R18, R17, PT ;  /* 0x000000111200720c */ /* 0x000fda0003f06270 */
[----:B------:R-:W-:Y:S05]  /*3400*/  @P0 BRA `(.L_x_1579) ;  /* 0x0000000000300947 */ /* 0x000fea0003800000 */
[----:B0-----:R-:W0:Y:S01]  /*3410*/  LDC.64 R2, c[0x0][0x218] ;  /* 0x00008600ff027b82 */ /* 0x001e220000000a00 */
[----:B------:R-:W-:Y:S02]  /*3420*/  IADD3 R11, R0, R18, RZ ;  /* 0x00000012000b7210 */ /* 0x000fe40007ffe0ff */
[----:B------:R-:W-:-:S03]  /*3430*/  IADD3 R18, R18, 0x80, RZ ;  /* 0x0000008012127810 */ /* 0x000fc60007ffe0ff */
[----:B0-----:R-:W-:-:S05]  /*3440*/  IMAD.WIDE.U32 R2, R11, 0x2, R2 ;  /* 0x000000020b027825 */ /* 0x001fca00078e0002 */
[----:B------:R1:W-:Y:S02]  /*3450*/  STG.E.U16 desc[UR4][R2.64], R5 ;  /* 0x0000000502007986 */ /* 0x0003e4000c101504 */
.L_x_1578:
[----:B------:R-:W-:-:S13]  /*3460*/  ISETP.GE.AND P0, PT, R18, R17, PT ;  /* 0x000000111200720c */ /* 0x000fda0003f06270 */
[----:B------:R-:W-:Y:S05]  /*3470*/  @P0 BRA `(.L_x_1580) ;  /* 0x0000000000300947 */ /* 0x000fea0003800000 */
[----:B01----:R-:W0:Y:S01]  /*3480*/  LDC.64 R2, c[0x0][0x218] ;  /* 0x00008600ff027b82 */ /* 0x003e220000000a00 */
[----:B------:R-:W-:Y:S02]  /*3490*/  IADD3 R5, R0, R18, RZ ;  /* 0x0000001200057210 */ /* 0x000fe40007ffe0ff */
[----:B------:R-:W-:-:S03]  /*34a0*/  IADD3 R18, R18, 0x80, RZ ;  /* 0x0000008012127810 */ /* 0x000fc60007ffe0ff */
[----:B0-----:R-:W-:-:S05]  /*34b0*/  IMAD.WIDE.U32 R2, R5, 0x2, R2 ;  /* 0x0000000205027825 */ /* 0x001fca00078e0002 */
[----:B------:R1:W-:Y:S02]  /*34c0*/  STG.E.U16 desc[UR4][R2.64], R6 ;  /* 0x0000000602007986 */ /* 0x0003e4000c101504 */
.L_x_1579:
[----:B------:R-:W-:-:S13]  /*34d0*/  ISETP.GE.AND P0, PT, R18, R17, PT ;  /* 0x000000111200720c */ /* 0x000fda0003f06270 */
[----:B------:R-:W-:Y:S05]  /*34e0*/  @P0 BRA `(.L_x_1581) ;  /* 0x0000000000340947 */ /* 0x000fea0003800000 */
[----:B01----:R-:W0:Y:S01]  /*34f0*/  LDC.64 R2, c[0x0][0x218] ;  /* 0x00008600ff027b82 */ /* 0x003e220000000a00 */
[----:B------:R-:W-:Y:S02]  /*3500*/  IADD3 R5, R0, R18, RZ ;  /* 0x0000001200057210 */ /* 0x000fe40007ffe0ff */
[----:B------:R-:W-:-:S03]  /*3510*/  IADD3 R18, R18, 0x80, RZ ;  /* 0x0000008012127810 */ /* 0x000fc60007ffe0ff */
[----:B0-----:R-:W-:-:S05]  /*3520*/  IMAD.WIDE.U32 R2, R5, 0x2, R2 ;  /* 0x0000000205027825 */ /* 0x001fca00078e0002 */
[----:B------:R2:W-:Y:S02]  /*3530*/  STG.E.U16 desc[UR4][R2.64], R7 ;  /* 0x0000000702007986 */ /* 0x0005e4000c101504 */
.L_x_1580:
        /* <DEDUP_REMOVED lines=8> */
.L_x_1581:
[----:B------:R-:W-:Y:S05]  /*35c0*/  BSYNC B1 ;  /* 0x0000000000017941 */ /* 0x000fea0003800000 */
.L_x_1576:
[----:B------:R-:W-:-:S13]  /*35d0*/  ISETP.GE.AND P0, PT, R18, R17, PT ;  /* 0x000000111200720c */ /* 0x000fda0003f06270 */
[----:B012---:R-:W0:Y:S01]  /*35e0*/  @!P0 LDC.64 R2, c[0x0][0x218] ;  /* 0x00008600ff028b82 */ /* 0x007e220000000a00 */
[----:B------:R-:W-:Y:S02]  /*35f0*/  @!P0 IADD3 R5, R0, R18, RZ ;  /* 0x0000001200058210 */ /* 0x000fe40007ffe0ff */
[----:B------:R-:W-:-:S03]  /*3600*/  @!P0 IADD3 R18, R18, 0x80, RZ ;  /* 0x0000008012128810 */ /* 0x000fc60007ffe0ff */
[----:B0-----:R-:W-:-:S05]  /*3610*/  @!P0 IMAD.WIDE.U32 R2, R5, 0x2, R2 ;  /* 0x0000000205028825 */ /* 0x001fca00078e0002 */
[----:B------:R3:W-:Y:S02]  /*3620*/  @!P0 STG.E.U16 desc[UR4][R2.64], R9 ;  /* 0x0000000902008986 */ /* 0x0007e4000c101504 */
.L_x_1582:
[----:B------:R-:W-:Y:S05]  /*3630*/  BSYNC B0 ;  /* 0x0000000000007941 */ /* 0x000fea0003800000 */
.L_x_1575:
        /* <DEDUP_REMOVED lines=8> */
.L_x_1583:
        /* <DEDUP_REMOVED lines=12> */
.L_x_21464:


//--------------------- .text._ZN2at6native18elementwise_kernelILi128ELi4EZNS0_15gpu_kernel_implIZZZNS0_17asinh_kernel_cudaERNS_18TensorIteratorBaseEENKUlvE0_clEvENKUlvE0_clEvEUlfE_EEvS4_RKT_EUliE_EEviT1_ --------------------------
	.section	.text._ZN2at6native18elementwise_kernelILi128ELi4EZNS0_15gpu_kernel_implIZZZNS0_17asinh_kernel_cudaERNS_18TensorIteratorBaseEENKUlvE0_clEvENKUlvE0_clEvEUlfE_EEvS4_RKT_EUliE_EEviT1_,"ax",@progbits
	.align	128
        .global         _ZN2at6native18elementwise_kernelILi128ELi4EZNS0_15gpu_kernel_implIZZZNS0_17asinh_kernel_cudaERNS_18TensorIteratorBaseEENKUlvE0_clEvENKUlvE0_clEvEUlfE_EEvS4_RKT_EUliE_EEviT1_
        .type           _ZN2at6native18elementwise_kernelILi128ELi4EZNS0_15gpu_kernel_implIZZZNS0_17asinh_kernel_cudaERNS_18TensorIteratorBaseEENKUlvE0_clEvENKUlvE0_clEvEUlfE_EEvS4_RKT_EUliE_EEviT1_,@function
        .size           _ZN2at6native18elementwise_kernelILi128ELi4EZNS0_15gpu_kernel_implIZZZNS0_17asinh_kernel_cudaERNS_18TensorIteratorBaseEENKUlvE0_clEvENKUlvE0_clEvEUlfE_EEvS4_RKT_EUliE_EEviT1_,(.L_x_21465 - _ZN2at6native18elementwise_kernelILi128ELi4EZNS0_15gpu_kernel_implIZZZNS0_17asinh_kernel_cudaERNS_18TensorIteratorBaseEENKUlvE0_clEvENKUlvE0_clEvEUlfE_EEvS4_RKT_EUliE_EEviT1_)
        .other          _ZN2at6native18elementwise_kernelILi128ELi4EZNS0_15gpu_kernel_implIZZZNS0_17asinh_kernel_cudaERNS_18TensorIteratorBaseEENKUlvE0_clEvENKUlvE0_clEvEUlfE_EEvS4_RKT_EUliE_EEviT1_,@"STO_CUDA_ENTRY STV_DEFAULT"
_ZN2at6native18elementwise_kernelILi128ELi4EZNS0_15gpu_kernel_implIZZZNS0_17asinh_kernel_cudaERNS_18TensorIteratorBaseEENKUlvE0_clEvENKUlvE0_clEvEUlfE_EEvS4_RKT_EUliE_EEviT1_:
.text._ZN2at6native18elementwise_kernelILi128ELi4EZNS0_15gpu_kernel_implIZZZNS0_17asinh_kernel_cudaERNS_18TensorIteratorBaseEENKUlvE0_clEvENKUlvE0_clEvEUlfE_EEvS4_RKT_EUliE_EEviT1_:
        /* <DEDUP_REMOVED lines=313> */
.L_x_1586:
[----:B------:R-:W0:Y:S01]  /*1390*/  LDC.U8 R5, c[0x0][0x422] ;  /* 0x00010880ff057b82 */ /* 0x000e220000000000 */
[----:B------:R-:W-:Y:S01]  /*13a0*/  ULDC.64 UR4, c[0x0][0x410] ;  /* 0x0001040000047ab9 */ /* 0x000fe20000000a00 */
[----:B------:R-:W-:Y:S01]  /*13b0*/  ULDC.64 UR6, c[0x0][0x418] ;  /* 0x0001060000067ab9 */ /* 0x000fe20000000a00 */
[----:B------:R-:W-:Y:S01]  /*13c0*/  IADD3 R16, P1, R16, UR4, RZ ;  /* 0x0000000410107c10 */ /* 0x000fe2000ff3e0ff */
[----:B------:R-:W-:Y:S01]  /*13d0*/  BSSY B6, `(.L_x_1587) ;  /* 0x00000e0000067945 */ /* 0x000fe20003800000 */
        /* <DEDUP_REMOVED lines=15> */
[----:B--2---:R-:W0:Y:S01]  /*14d0*/  I2F.S16 R0, R0 ;  /* 0x0000000000007306 */ /* 0x004e220000101400 */
[----:B------:R-:W-:Y:S05]  /*14e0*/  BRA `(.L_x_1593) ;  /* 0x0000000c00387947 */ /* 0x000fea0003800000 */
.L_x_1591:
[----:B------:R-:W2:Y:S02]  /*14f0*/  LDG.E.U8 R0, desc[UR36][R2.64] ;  /* 0x0000002402007981 */ /* 0x000ea4000c1e1100 */
[----:B--2---:R-:W-:Y:S01]  /*1500*/  I2FP.F32.U32 R0, R0 ;  /* 0x0000000000007245 */ /* 0x004fe20000201000 */
[----:B------:R-:W-:Y:S06]  /*1510*/  BRA `(.L_x_1593) ;  /* 0x0000000c002c7947 */ /* 0x000fec0003800000 */
.L_x_1590:
[----:B------:R-:W-:-:S13]  /*1520*/  ISETP.NE.AND P0, PT, R4, 0x2, PT ;  /* 0x000000020400780c */ /* 0x000fda0003f05270 */
[----:B------:R-:W-:Y:S05]  /*1530*/  @!P0 BRA `(.L_x_1594) ;  /* 0x0000000000288947 */ /* 0x000fea0003800000 */
[----:B------:R-:W-:-:S13]  /*1540*/  ISETP.NE.AND P0, PT, R4, 0x3, PT ;  /* 0x000000030400780c */ /* 0x000fda0003f05270 */
[----:B------:R-:W-:Y:S05]  /*1550*/  @!P0 BRA `(.L_x_1595) ;  /* 0x0000000000148947 */ /* 0x000fea0003800000 */
[----:B------:R-:W-:-:S13]  /*1560*/  ISETP.NE.AND P0, PT, R4, 0x4, PT ;  /* 0x000000040400780c */ /* 0x000fda0003f05270 */
[----:B------:R-:W-:Y:S05]  /*1570*/  @P0 BRA `(.L_x_1592) ;  /* 0x0000000800b80947 */ /* 0x000fea0003800000 */
[----:B------:R-:W2:Y:S02]  /*1580*/  LDG.E.64 R2, desc[UR36][R2.64] ;  /* 0x0000002402027981 */ /* 0x000ea4000c1e1b00 */
[----:B--2---:R4:W0:Y:S01]  /*1590*/  I2F.S64 R0, R2 ;  /* 0x0000000200007312 */ /* 0x0048220000301400 */
[----:B------:R-:W-:Y:S05]  /*15a0*/  BRA `(.L_x_1593) ;  /* 0x0000000c00087947 */ /* 0x000fea0003800000 */
.L_x_1595:
[----:B------:R-:W2:Y:S02]  /*15b0*/  LDG.E R0, desc[UR36][R2.64] ;  /* 0x0000002402007981 */ /* 0x000ea4000c1e1900 */
[----:B--2---:R-:W-:Y:S01]  /*15c0*/  I2FP.F32.S32 R0, R0 ;  /* 0x0000000000007245 */ /* 0x004fe20000201400 */
[----:B------:R-:W-:Y:S06]  /*15d0*/  BRA `(.L_x_1593) ;  /* 0x0000000800fc7947 */ /* 0x000fec0003800000 */
.L_x_1594:
[----:B------:R-:W2:Y:S02]  /*15e0*/  LDG.E.U16 R0, desc[UR36][R2.64] ;  /* 0x0000002402007981 */ /* 0x000ea4000c1e1500 */
[----:B--2---:R-:W0:Y:S01]  /*15f0*/  I2F.S16 R0, R0 ;  /* 0x0000000000007306 */ /* 0x004e220000101400 */
[----:B------:R-:W-:Y:S05]  /*1600*/  BRA `(.L_x_1593) ;  /* 0x0000000800f07947 */ /* 0x000fea0003800000 */
.L_x_1589:
[----:B------:R-:W-:-:S13]  /*1610*/  ISETP.GT.AND P0, PT, R4, 0x6, PT ;  /* 0x000000060400780c */ /* 0x000fda0003f04270 */
[----:B------:R-:W-:Y:S05]  /*1620*/  @P0 BRA `(.L_x_1596) ;  /* 0x0000000000240947 */ /* 0x000fea0003800000 */
[----:B------:R-:W-:-:S13]  /*1630*/  ISETP.NE.AND P0, PT, R4, 0x5, PT ;  /* 0x000000050400780c */ /* 0x000fda0003f05270 */
[----:B------:R-:W-:Y:S05]  /*1640*/  @!P0 BRA `(.L_x_1597) ;  /* 0x0000000000108947 */ /* 0x000fea0003800000 */
[----:B------:R-:W-:-:S13]  /*1650*/  ISETP.NE.AND P0, PT, R4, 0x6, PT ;  /* 0x000000060400780c */ /* 0x000fda0003f05270 */
[----:B------:R-:W-:Y:S05]  /*1660*/  @P0 BRA `(.L_x_1592) ;  /* 0x00000008007c0947 */ /* 0x000fea0003800000 */
[----:B------:R2:W5:Y:S01]  /*1670*/  LDG.E R0, desc[UR36][R2.64] ;  /* 0x0000002402007981 */ /* 0x000562000c1e1900 */
[----:B------:R-:W-:Y:S05]  /*1680*/  BRA `(.L_x_1593) ;  /* 0x0000000800d07947 */ /* 0x000fea0003800000 */
.L_x_1597:
[----:B------:R-:W2:Y:S02]  /*1690*/  LDG.E.U16 R0, desc[UR36][R2.64] ;  /* 0x0000002402007981 */ /* 0x000ea4000c1e1500 */
[----:B--2---:R-:W-:Y:S01]  /*16a0*/  HADD2.F32 R0, -RZ, R0.H0_H0 ;  /* 0x20000000ff007230 */ /* 0x004fe20000004100 */
[----:B------:R-:W-:Y:S06]  /*16b0*/  BRA `(.L_x_1593) ;  /* 0x0000000800c47947 */ /* 0x000fec0003800000 */
.L_x_1596:
[----:B------:R-:W-:-:S13]  /*16c0*/  ISETP.NE.AND P0, PT, R4, 0x7, PT ;  /* 0x000000070400780c */ /* 0x000fda0003f05270 */
[----:B------:R-:W-:Y:S05]  /*16d0*/  @!P0 BRA `(.L_x_1598) ;  /* 0x0000000000248947 */ /* 0x000fea0003800000 */
[----:B------:R-:W-:-:S13]  /*16e0*/  ISETP.NE.AND P0, PT, R4, 0x8, PT ;  /* 0x000000080400780c */ /* 0x000fda0003f05270 */
[----:B------:R-:W-:Y:S05]  /*16f0*/  @!P0 BRA `(.L_x_1599) ;  /* 0x0000000000108947 */ /* 0x000fea0003800000 */
[----:B------:R-:W-:-:S13]  /*1700*/  ISETP.NE.AND P0, PT, R4, 0x9, PT ;  /* 0x000000090400780c */ /* 0x000fda0003f05270 */
[----:B------:R-:W-:Y:S05]  /*1710*/  @P0 BRA `(.L_x_1592) ;  /* 0x0000000800500947 */ /* 0x000fea0003800000 */
[----:B------:R3:W5:Y:S01]  /*1720*/  LDG.E R0, desc[UR36][R2.64] ;  /* 0x0000002402007981 */ /* 0x000762000c1e1900 */
[----:B------:R-:W-:Y:S05]  /*1730*/  BRA `(.L_x_1593) ;  /* 0x0000000800a47947 */ /* 0x000fea0003800000 */
.L_x_1599:
[----:B------:R-:W2:Y:S02]  /*1740*/  LDG.E.U16 R0, desc[UR36][R2.64] ;  /* 0x0000002402007981 */ /* 0x000ea4000c1e1500 */
[----:B--2---:R-:W-:Y:S01]  /*1750*/  HADD2.F32 R0, -RZ, R0.H0_H0 ;  /* 0x20000000ff007230 */ /* 0x004fe20000004100 */
[----:B------:R-:W-:Y:S06]  /*1760*/  BRA `(.L_x_1593) ;  /* 0x0000000800987947 */ /* 0x000fec0003800000 */
.L_x_1598:
[----:B------:R-:W2:Y:S01]  /*1770*/  LDG.E.64 R2, desc[UR36][R2.64] ;  /* 0x0000002402027981 */ /* 0x000ea2000c1e1b00 */
[----:B------:R-:W-:Y:S01]  /*1780*/  UMOV UR4, 0xf0000000 ;  /* 0xf000000000047882 */ /* 0x000fe20000000000 */
[----:B------:R-:W-:Y:S01]  /*1790*/  UMOV UR5, 0x380fffff ;  /* 0x380fffff00057882 */ /* 0x000fe20000000000 */
[----:B--2---:R-:W0:Y:S01]  /*17a0*/  F2F.F32.F64 R0, R2 ;  /* 0x0000000200007310 */ /* 0x004e220000301000 */
[----:B------:R-:W-:-:S14]  /*17b0*/  DSETP.GEU.AND P0, PT, |R2|, UR4, PT ;  /* 0x0000000402007e2a */ /* 0x000fdc000bf0e200 */
[----:B0-----:R-:W-:Y:S01]  /*17c0*/  @!P0 FMUL R0, R0, 1.175494350822287508e-38 ;  /* 0x0080000000008820 */ /* 0x001fe20000400000 */
[----:B------:R-:W-:Y:S06]  /*17d0*/  BRA `(.L_x_1593) ;  /* 0x00000008007c7947 */ /* 0x000fec0003800000 */
.L_x_1588:
        /* <DEDUP_REMOVED lines=10> */
[----:B------:R-:W-:Y:S01]  /*1880*/  FSEL R0, RZ, 1, !P0 ;  /* 0x3f800000ff007808 */ /* 0x000fe20004000000 */
[----:B------:R-:W-:Y:S08]  /*1890*/  BRA `(.L_x_1593) ;  /* 0x00000008004c7947 */ /* 0x000ff00003800000 */
.L_x_1602:
[----:B------:R-:W2:Y:S01]  /*18a0*/  LDG.E.64 R2, desc[UR36][R2.64] ;  /* 0x0000002402027981 */ /* 0x000ea2000c1e1b00 */
[----:B------:R-:W-:Y:S01]  /*18b0*/  UMOV UR4, 0xf0000000 ;  /* 0xf000000000047882 */ /* 0x000fe20000000000 */
[----:B------:R-:W-:Y:S01]  /*18c0*/  UMOV UR5, 0x380fffff ;  /* 0x380fffff00057882 */ /* 0x000fe20000000000 */
[----:B--2---:R-:W0:Y:S01]  /*18d0*/  F2F.F32.F64 R0, R2 ;  /* 0x0000000200007310 */ /* 0x004e220000301000 */
[----:B------:R-:W-:-:S14]  /*18e0*/  DSETP.GEU.AND P0, PT, |R2|, UR4, PT ;  /* 0x0000000402007e2a */ /* 0x000fdc000bf0e200 */
[----:B0-----:R-:W-:Y:S01]  /*18f0*/  @!P0 FMUL R0, R0, 1.175494350822287508e-38 ;  /* 0x0080000000008820 */ /* 0x001fe20000400000 */
[----:B------:R-:W-:Y:S06]  /*1900*/  BRA `(.L_x_1593) ;  /* 0x0000000800307947 */ /* 0x000fec0003800000 */
.L_x_1601:
        /* <DEDUP_REMOVED lines=24> */
[----:B------:R-:W-:Y:S01]  /*1a90*/  LOP3.LUT R0, R5, 0x80000000, R0, 0xf8, !PT ;  /* 0x8000000005007812 */ /* 0x000fe200078ef800 */
[----:B------:R-:W-:Y:S06]  /*1aa0*/  BRA `(.L_x_1593) ;  /* 0x0000000400c87947 */ /* 0x000fec0003800000 */
.L_x_1604:
[----:B------:R-:W2:Y:S02]  /*1ab0*/  LDG.E.U8 R2, desc[UR36][R2.64] ;  /* 0x0000002402027981 */ /* 0x000ea4000c1e1100 */
[C---:B--2---:R-:W-:Y:S02]  /*1ac0*/  IMAD.SHL.U32 R0, R2.reuse, 0x2000000, RZ ;  /* 0x0200000002007824 */ /* 0x044fe400078e00ff */
[----:B------:R-:W-:-:S03]  /*1ad0*/  IMAD.SHL.U32 R5, R2, 0x1000000, RZ ;  /* 0x0100000002057824 */ /* 0x000fc600078e00ff */
[----:B------:R-:W-:-:S13]  /*1ae0*/  ISETP.GE.U32.AND P0, PT, R0, 0x8000000, PT ;  /* 0x080000000000780c */ /* 0x000fda0003f06070 */
[C---:B------:R-:W-:Y:S01]  /*1af0*/  @!P0 SHF.L.U32 R0, R2.reuse, 0x8, RZ ;  /* 0x0000000802008819 */ /* 0x040fe200000006ff */
[----:B------:R-:W-:-:S03]  /*1b00*/  @P0 IMAD.SHL.U32 R4, R2, 0x200000, RZ ;  /* 0x0020000002040824 */ /* 0x000fc600078e00ff */
[----:B------:R-:W-:Y:S02]  /*1b10*/  @!P0 LOP3.LUT R0, R0, 0x7f00, RZ, 0xc0, !PT ;  /* 0x00007f0000008812 */ /* 0x000fe400078ec0ff */
[----:B------:R-:W-:Y:S02]  /*1b20*/  @P0 LOP3.LUT R4, R4, 0x70000000, RZ, 0xfc, !PT ;  /* 0x7000000004040812 */ /* 0x000fe400078efcff */
[----:B------:R-:W-:-:S03]  /*1b30*/  @!P0 LOP3.LUT R0, R0, 0x3f000000, RZ, 0xfc, !PT ;  /* 0x3f00000000008812 */ /* 0x000fc600078efcff */
[----:B------:R-:W-:Y:S02]  /*1b40*/  @P0 FMUL.FTZ R4, R4, 1.9259299443872358531e-34 ;  /* 0x0780000004040820 */ /* 0x000fe40000410000 */
[----:B------:R-:W-:-:S05]  /*1b50*/  @!P0 FADD.FTZ R4, R0, -0.5 ;  /* 0xbf00000000048421 */ /* 0x000fca0000010000 */
[----:B------:R-:W-:Y:S01]  /*1b60*/  LOP3.LUT R0, R4, 0x80000000, R5, 0xf8, !PT ;  /* 0x8000000004007812 */ /* 0x000fe200078ef805 */
[----:B------:R-:W-:Y:S06]  /*1b70*/  BRA `(.L_x_1593) ;  /* 0x0000000400947947 */ /* 0x000fec0003800000 */
.L_x_1603:
[----:B------:R-:W2:Y:S02]  /*1b80*/  LDG.E.U16 R0, desc[UR36][R2.64] ;  /* 0x0000002402007981 */ /* 0x000ea4000c1e1500 */
[----:B--2---:R-:W-:Y:S01]  /*1b90*/  IMAD.U32 R0, R0, 0x10000, RZ ;  /* 0x0001000000007824 */ /* 0x004fe200078e00ff */
[----:B------:R-:W-:Y:S06]  /*1ba0*/  BRA `(.L_x_1593) ;  /* 0x0000000400887947 */ /* 0x000fec0003800000 */
.L_x_1600:
        /* <DEDUP_REMOVED lines=9> */
[----:B--2---:R-:W-:Y:S01]  /*1c40*/  I2FP.F32.U32 R0, R0 ;  /* 0x0000000000007245 */ /* 0x004fe20000201000 */
[----:B------:R-:W-:Y:S06]  /*1c50*/  BRA `(.L_x_1593) ;  /* 0x00000004005c7947 */ /* 0x000fec0003800000 */
.L_x_1607:
[----:B------:R-:W2:Y:S01]  /*1c60*/  LDG.E.U8 R2, desc[UR36][R2.64] ;  /* 0x0000002402027981 */ /* 0x000ea2000c1e1100 */
        /* <DEDUP_REMOVED lines=19> */
.L_x_1609:
[----:B------:R-:W-:Y:S05]  /*1da0*/  BSYNC B0 ;  /* 0x0000000000007941 */ /* 0x000fea0003800000 */
.L_x_1608:
[----:B------:R-:W-:Y:S01]  /*1db0*/  LEA R3, R0, 0x3b800000, 0x17 ;  /* 0x3b80000000037811 */ /* 0x000fe200078eb8ff */
[----:B------:R-:W-:-:S05]  /*1dc0*/  IMAD.SHL.U32 R0, R2, 0x100000, RZ ;  /* 0x0010000002007824 */ /* 0x000fca00078e00ff */
[----:B------:R-:W-:Y:S01]  /*1dd0*/  LOP3.LUT R0, R3, R0, R4, 0xfe, !PT ;  /* 0x0000000003007212 */ /* 0x000fe200078efe04 */
[----:B------:R-:W-:Y:S06]  /*1de0*/  BRA `(.L_x_1593) ;  /* 0x0000000000f87947 */ /* 0x000fec0003800000 */
.L_x_1606:
        /* <DEDUP_REMOVED lines=20> */
.L_x_1611:
[----:B------:R-:W-:Y:S05]  /*1f30*/  BSYNC B0 ;  /* 0x0000000000007941 */ /* 0x000fea0003800000 */
.L_x_1610:
[----:B------:R-:W-:Y:S01]  /*1f40*/  LEA R3, R0, 0x37800000, 0x17 ;  /* 0x3780000000037811 */ /* 0x000fe200078eb8ff */
[----:B------:R-:W-:-:S05]  /*1f50*/  IMAD.SHL.U32 R0, R2, 0x200000, RZ ;  /* 0x0020000002007824 */ /* 0x000fca00078e00ff */
[----:B------:R-:W-:Y:S01]  /*1f60*/  LOP3.LUT R0, R3, R0, R4, 0xfe, !PT ;  /* 0x0000000003007212 */ /* 0x000fe200078efe04 */
[----:B------:R-:W-:Y:S06]  /*1f70*/  BRA `(.L_x_1593) ;  /* 0x0000000000947947 */ /* 0x000fec0003800000 */
.L_x_1605:
[----:B------:R-:W-:-:S13]  /*1f80*/  ISETP.NE.AND P0, PT, R4, 0x1c, PT ;  /* 0x0000001c0400780c */ /* 0x000fda0003f05270 */
[----:B------:R-:W-:Y:S05]  /*1f90*/  @!P0 BRA `(.L_x_1612) ;  /* 0x0000000000848947 */ /* 0x000fea0003800000 */
[----:B------:R-:W-:-:S13]  /*1fa0*/  ISETP.NE.AND P0, PT, R4, 0x1d, PT ;  /* 0x0000001d0400780c */ /* 0x000fda0003f05270 */
[----:B------:R-:W-:Y:S05]  /*1fb0*/  @!P0 BRA `(.L_x_1613) ;  /* 0x0000000000708947 */ /* 0x000fea0003800000 */
[----:B------:R-:W-:-:S13]  /*1fc0*/  ISETP.NE.AND P0, PT, R4, 0x2c, PT ;  /* 0x0000002c0400780c */ /* 0x000fda0003f05270 */
[----:B------:R-:W-:Y:S05]  /*1fd0*/  @P0 BRA `(.L_x_1592) ;  /* 0x0000000000200947 */ /* 0x000fea0003800000 */
[----:B------:R-:W2:Y:S01]  /*1fe0*/  LDG.E.U8 R2, desc[UR36][R2.64] ;  /* 0x0000002402027981 */ /* 0x000ea2000c1e1100 */
[----:B------:R-:W-:Y:S01]  /*1ff0*/  IMAD.MOV.U32 R0, RZ, RZ, 0x400000 ;  /* 0x00400000ff007424 */ /* 0x000fe200078e00ff */
[----:B--2---:R-:W-:-:S13]  /*2000*/  ISETP.NE.AND P0, PT, R2, RZ, PT ;  /* 0x000000ff0200720c */ /* 0x004fda0003f05270 */
[----:B------:R-:W-:Y:S05]  /*2010*/  @!P0 BRA `(.L_x_1593) ;  /* 0x00000000006c8947 */ /* 0x000fea0003800000 */
[----:B------:R-:W-:-:S13]  /*2020*/  ISETP.NE.AND P0, PT, R2, 0xff, PT ;  /* 0x000000ff0200780c */ /* 0x000fda0003f05270 */
[----:B------:R-:W-:Y:S02]  /*2030*/  @!P0 IMAD.MOV.U32 R0, RZ, RZ, 0x7f800001 ;  /* 0x7f800001ff008424 */ /* 0x000fe400078e00ff */
[----:B------:R-:W-:Y:S01]  /*2040*/  @P0 IMAD.SHL.U32 R0, R2, 0x800000, RZ ;  /* 0x0080000002000824 */ /* 0x000fe200078e00ff */
[----:B------:R-:W-:Y:S06]  /*2050*/  BRA `(.L_x_1593) ;  /* 0x00000000005c7947 */ /* 0x000fec0003800000 */
.L_x_1592:
[----:B------:R-:W-:Y:S01]  /*2060*/  MOV R2, 0x0 ;  /* 0x0000000000027802 */ /* 0x000fe20000000f00 */
[----:B------:R-:W-:Y:S01]  /*2070*/  ULDC.64 UR4, c[0x4][0x158] ;  /* 0x0100560000047ab9 */ /* 0x000fe20000000a00 */
[----:B------:R-:W-:Y:S01]  /*2080*/  ULDC.64 UR6, c[0x4][0x48] ;  /* 0x0100120000067ab9 */ /* 0x000fe20000000a00 */
[----:B------:R-:W-:Y:S01]  /*2090*/  IMAD.U32 R4, RZ, RZ, UR4 ;  /* 0x00000004ff047e24 */ /* 0x000fe2000f8e00ff */
[----:B------:R-:W-:Y:S01]  /*20a0*/  MOV R10, UR6 ;  /* 0x00000006000a7c02 */ /* 0x000fe20008000f00 */
[----:B------:R-:W-:Y:S01]  /*20b0*/  IMAD.U32 R5, RZ, RZ, UR5 ;  /* 0x00000005ff057e24 */ /* 0x000fe2000f8e00ff */
[----:B------:R-:W0:Y:S01]  /*20c0*/  LDC.64 R2, c[0x4][R2] ;  /* 0x0100000002027b82 */ /* 0x000e220000000a00 */
[----:B------:R-:W-:Y:S01]  /*20d0*/  ULDC.64 UR4, c[0x4][0x160] ;  /* 0x0100580000047ab9 */ /* 0x000fe20000000a00 */
[----:B------:R-:W-:Y:S02]  /*20e0*/  IMAD.U32 R11, RZ, RZ, UR7 ;  /* 0x00000007ff0b7e24 */ /* 0x000fe4000f8e00ff */
[----:B------:R-:W-:-:S02]  /*20f0*/  IMAD.U32 R6, RZ, RZ, UR4 ;  /* 0x00000004ff067e24 */ /* 0x000fc4000f8e00ff */
[----:B------:R-:W-:Y:S02]  /*2100*/  IMAD.U32 R7, RZ, RZ, UR5 ;  /* 0x00000005ff077e24 */ /* 0x000fe4000f8e00ff */
[----:B------:R-:W-:Y:S02]  /*2110*/  IMAD.MOV.U32 R8, RZ, RZ, 0x4e ;  /* 0x0000004eff087424 */ /* 0x000fe400078e00ff */
[----:B------:R-:W-:Y:S02]  /*2120*/  IMAD.MOV.U32 R12, RZ, RZ, 0x1 ;  /* 0x00000001ff0c7424 */ /* 0x000fe400078e00ff */
[----:B------:R-:W-:-:S07]  /*2130*/  IMAD.MOV.U32 R13, RZ, RZ, RZ ;  /* 0x000000ffff0d7224 */ /* 0x000fce00078e00ff */
[----:B------:R-:W-:-:S07]  /*2140*/  LEPC R20, `(.L_x_1614) ;  /* 0x000000001014794e */ /* 0x000fce0000000000 */
[----:B0-----:R-:W-:Y:S05]  /*2150*/  CALL.ABS.NOINC R2 ;  /* 0x0000000002007343 */ /* 0x001fea0003c00000 */
.L_x_1614:
[----:B------:R-:W-:Y:S01]  /*2160*/  IMAD.MOV.U32 R0, RZ, RZ, RZ ;  /* 0x000000ffff007224 */ /* 0x000fe200078e00ff */
[----:B------:R-:W-:Y:S06]  /*2170*/  BRA `(.L_x_1593) ;  /* 0x0000000000147947 */ /* 0x000fec0003800000 */
.L_x_1613:
[----:B------:R-:W2:Y:S02]  /*2180*/  LDG.E.64 R2, desc[UR36][R2.64] ;  /* 0x0000002402027981 */ /* 0x000ea4000c1e1b00 */
[----:B--2---:R0:W1:Y:S01]  /*2190*/  I2F.U64 R0, R2 ;  /* 0x0000000200007312 */ /* 0x0040620000301000 */
[----:B------:R-:W-:Y:S05]  /*21a0*/  BRA `(.L_x_1593) ;  /* 0x0000000000087947 */ /* 0x000fea0003800000 */
.L_x_1612:
[----:B------:R-:W2:Y:S02]  /*21b0*/  LDG.E R0, desc[UR36][R2.64] ;  /* 0x0000002402007981 */ /* 0x000ea4000c1e1900 */
[----:B--2---:R-:W-:-:S07]  /*21c0*/  I2FP.F32.U32 R0, R0 ;  /* 0x0000000000007245 */ /* 0x004fce0000201000 */
.L_x_1593:
[----:B------:R-:W-:Y:S05]  /*21d0*/  BSYNC B6 ;  /* 0x0000000000067941 */ /* 0x000fea0003800000 */
.L_x_1587:
[C---:B012345:R-:W-:Y:S01]  /*21e0*/  FFMA.FTZ R3, R0.reuse, R0, 1 ;  /* 0x3f80000000037423 */ /* 0x07ffe20000010000 */
[C---:B------:R-:W-:Y:S01]  /*21f0*/  FSETP.GT.FTZ.AND P0, PT, |R0|.reuse, 8388608, PT ;  /* 0x4b0000000000780b */ /* 0x040fe20003f14200 */
[----:B------:R-:W-:Y:S01]  /*2200*/  IMAD.MOV.U32 R7, RZ, RZ, 0x3e800000 ;  /* 0x3e800000ff077424 */ /* 0x000fe200078e00ff */
[----:B------:R-:W-:Y:S01]  /*2210*/  BSSY B0, `(.L_x_1615) ;  /* 0x0000025000007945 */ /* 0x000fe20003800000 */
[----:B------:R-:W0:Y:S02]  /*2220*/  MUFU.RSQ R2, R3 ;  /* 0x0000000300027308 */ /* 0x000e240000001400 */
[----:B0-----:R-:W-:Y:S01]  /*2230*/  FFMA.FTZ R4, R3, R2, 1 ;  /* 0x3f80000003047423 */ /* 0x001fe20000010002 */
[----:B------:R-:W-:-:S05]  /*2240*/  FADD.FTZ R2, |R0|, -RZ ;  /* 0x800000ff00027221 */ /* 0x000fca0000010200 */
[----:B------:R0:W1:Y:S02]  /*2250*/  MUFU.RCP R5, R4 ;  /* 0x0000000400057308 */ /* 0x0000640000001000 */
[----:B0-----:R-:W-:Y:S02]  /*2260*/  IMAD.MOV.U32 R4, RZ, RZ, 0x3d39bf78 ;  /* 0x3d39bf78ff047424 */ /* 0x001fe400078e00ff */
[----:B-1----:R-:W-:-:S04]  /*2270*/  FMUL.FTZ R5, R5, |R0| ;  /* 0x4000000005057220 */ /* 0x002fc80000410000 */
[----:B------:R-:W-:-:S04]  /*2280*/  @!P0 FFMA.FTZ R2, R5, |R0|, |R0| ;  /* 0x4000000005028223 */ /* 0x000fc80000010400 */
        /* <DEDUP_REMOVED lines=8> */
[----:B------:R-:W0:Y:S01]  /*2310*/  LDC.U8 R7, c[0x0][0x421] ;  /* 0x00010840ff077b82 */ /* 0x000e220000000000 */
[----:B------:R-:W-:Y:S01]  /*2320*/  FMUL.FTZ R5, R5, 1.1920928955078125e-07 ;  /* 0x3400000005057820 */ /* 0x000fe20000410000 */
[----:B------:R-:W-:-:S04]  /*2330*/  FADD.FTZ R3, R3, R6 ;  /* 0x0000000603037221 */ /* 0x000fc80000010000 */
[----:B------:R-:W-:-:S04]  /*2340*/  FFMA.FTZ R4, R3, -R4, 0.10546888411045074463 ;  /* 0x3dd8001203047423 */ /* 0x000fc80000010804 */
[----:B------:R-:W-:-:S04]  /*2350*/  FFMA.FTZ R4, R3, R4, -0.13229703903198242188 ;  /* 0xbe0778e003047423 */ /* 0x000fc80000010004 */
[----:B------:R-:W-:-:S04]  /*2360*/  FFMA.FTZ R4, R3, R4, 0.14491446316242218018 ;  /* 0x3e14647503047423 */ /* 0x000fc80000010004 */
[----:B------:R-:W-:-:S04]  /*2370*/  FFMA.FTZ R4, R3, R4, -0.16641564667224884033 ;  /* 0xbe2a68dd03047423 */ /* 0x000fc80000010004 */
[----:B------:R-:W-:Y:S01]  /*2380*/  FFMA.FTZ R4, R3, R4, 0.19988867640495300293 ;  /* 0x3e4caf9e03047423 */ /* 0x000fe20000010004 */
[----:B0-----:R-:W-:-:S03]  /*2390*/  PRMT R6, R7, 0x9910, RZ ;  /* 0x0000991007067816 */ /* 0x001fc600000000ff */
        /* <DEDUP_REMOVED lines=12> */
.L_x_1616:
[----:B------:R-:W-:Y:S05]  /*2460*/  BSYNC B0 ;  /* 0x0000000000007941 */ /* 0x000fea0003800000 */
.L_x_1615:
[----:B------:R-:W-:Y:S02]  /*2470*/  IMAD.MOV.U32 R3, RZ, RZ, R6 ;  /* 0x000000ffff037224 */ /* 0x000fe400078e0006 */
[----:B------:R-:W-:Y:S01]  /*2480*/  @P0 FADD.FTZ R4, R4, 0.69314718246459960938 ;  /* 0x3f31721804040421 */ /* 0x000fe20000010000 */
[----:B------:R-:W-:Y:S02]  /*2490*/  FSETP.GTU.FTZ.AND P0, PT, |R0|, +INF , PT ;  /* 0x7f8000000000780b */ /* 0x000fe40003f1c200 */
[----:B------:R-:W-:Y:S02]  /*24a0*/  ISETP.GT.AND P1, PT, R3, 0x9, PT ;  /* 0x000000090300780c */ /* 0x000fe40003f24270 */
[----:B------:R-:W-:-:S04]  /*24b0*/  LOP3.LUT R2, R4, 0x80000000, R0, 0xb8, !PT ;  /* 0x8000000004027812 */ /* 0x000fc800078eb800 */
[----:B------:R-:W-:-:S07]  /*24c0*/  FSEL R2, R2, R4, !P0 ;  /* 0x0000000402027208 */ /* 0x000fce0004000000 */
        /* <DEDUP_REMOVED lines=9> */
[----:B------:R-:W0:Y:S02]  /*2560*/  F2I.FTZ.TRUNC.NTZ R3, R2 ;  /* 0x0000000200037305 */ /* 0x000e24000021f100 */
[----:B0-----:R0:W-:Y:S01]  /*2570*/  STG.E.U8 desc[UR36][R16.64], R3 ;  /* 0x0000000310007986 */ /* 0x0011e2000c101124 */
[----:B------:R-:W-:Y:S05]  /*2580*/  BRA `(.L_x_1622) ;  /* 0x0000000c00507947 */ /* 0x000fea0003800000 */
.L_x_1620:
[----:B------:R-:W0:Y:S02]  /*2590*/  F2I.S64.TRUNC R2, R2 ;  /* 0x0000000200027311 */ /* 0x000e24000020d900 */
[----:B0-----:R-:W-:-:S05]  /*25a0*/  IMAD.MOV.U32 R5, RZ, RZ, R2 ;  /* 0x000000ffff057224 */ /* 0x001fca00078e0002 */
[----:B------:R1:W-:Y:S01]  /*25b0*/  STG.E.U8 desc[UR36][R16.64], R5 ;  /* 0x0000000510007986 */ /* 0x0003e2000c101124 */
[----:B------:R-:W-:Y:S05]  /*25c0*/  BRA `(.L_x_1622) ;  /* 0x0000000c00407947 */ /* 0x000fea0003800000 */
.L_x_1619:
[----:B------:R-:W-:-:S13]  /*25d0*/  ISETP.NE.AND P0, PT, R3, 0x2, PT ;  /* 0x000000020300780c */ /* 0x000fda0003f05270 */
[----:B------:R-:W-:Y:S05]  /*25e0*/  @!P0 BRA `(.L_x_1623) ;  /* 0x0000000000288947 */ /* 0x000fea0003800000 */
[----:B------:R-:W-:-:S13]  /*25f0*/  ISETP.NE.AND P0, PT, R3, 0x3, PT ;  /* 0x000000030300780c */ /* 0x000fda0003f05270 */
[----:B------:R-:W-:Y:S05]  /*2600*/  @!P0 BRA `(.L_x_1624) ;  /* 0x0000000000148947 */ /* 0x000fea0003800000 */
[----:B------:R-:W-:-:S13]  /*2610*/  ISETP.NE.AND P0, PT, R3, 0x4, PT ;  /* 0x000000040300780c */ /* 0x000fda0003f05270 */
[----:B------:R-:W-:Y:S05]  /*2620*/  @P0 BRA `(.L_x_1621) ;  /* 0x0000000800d00947 */ /* 0x000fea0003800000 */
[----:B------:R-:W0:Y:S02]  /*2630*/  F2I.S64.TRUNC R2, R2 ;  /* 0x0000000200027311 */ /* 0x000e24000020d900 */
[----:B0-----:R4:W-:Y:S01]  /*2640*/  STG.E.64 desc[UR36][R16.64], R2 ;  /* 0x0000000210007986 */ /* 0x0019e2000c101b24 */
[----:B------:R-:W-:Y:S05]  /*2650*/  BRA `(.L_x_1622) ;  /* 0x0000000c001c7947 */ /* 0x000fea0003800000 */
.L_x_1624:
[----:B------:R-:W0:Y:S02]  /*2660*/  F2I.FTZ.TRUNC.NTZ R3, R2 ;  /* 0x0000000200037305 */ /* 0x000e24000021f100 */
[----:B0-----:R3:W-:Y:S01]  /*2670*/  STG.E desc[UR36][R16.64], R3 ;  /* 0x0000000310007986 */ /* 0x0017e2000c101924 */
[----:B------:R-:W-:Y:S05]  /*2680*/  BRA `(.L_x_1622) ;  /* 0x0000000c00107947 */ /* 0x000fea0003800000 */
.L_x_1623:
[----:B------:R-:W0:Y:S02]  /*2690*/  F2I.FTZ.TRUNC.NTZ R3, R2 ;  /* 0x0000000200037305 */ /* 0x000e24000021f100 */
[----:B0-----:R2:W-:Y:S01]  /*26a0*/  STG.E.U16 desc[UR36][R16.64], R3 ;  /* 0x0000000310007986 */ /* 0x0015e2000c101524 */
[----:B------:R-:W-:Y:S05]  /*26b0*/  BRA `(.L_x_1622) ;  /* 0x0000000c00047947 */ /* 0x000fea0003800000 */
.L_x_1618:
[----:B------:R-:W-:-:S13]  /*26c0*/  ISETP.GT.AND P0, PT, R3, 0x6, PT ;  /* 0x000000060300780c */ /* 0x000fda0003f04270 */
[----:B------:R-:W-:Y:S05]  /*26d0*/  @P0 BRA `(.L_x_1625) ;  /* 0x0000000000240947 */ /* 0x000fea0003800000 */
[----:B------:R-:W-:-:S13]  /*26e0*/  ISETP.NE.AND P0, PT, R3, 0x5, PT ;  /* 0x000000050300780c */ /* 0x000fda0003f05270 */
[----:B------:R-:W-:Y:S05]  /*26f0*/  @!P0 BRA `(.L_x_1626) ;  /* 0x0000000000108947 */ /* 0x000fea0003800000 */
[----:B------:R-:W-:-:S13]  /*2700*/  ISETP.NE.AND P0, PT, R3, 0x6, PT ;  /* 0x000000060300780c */ /* 0x000fda0003f05270 */
[----:B------:R-:W-:Y:S05]  /*2710*/  @P0 BRA `(.L_x_1621) ;  /* 0x0000000800940947 */ /* 0x000fea0003800000 */
[----:B------:R0:W-:Y:S01]  /*2720*/  STG.E desc[UR36][R16.64], R2 ;  /* 0x0000000210007986 */ /* 0x0001e2000c101924 */
[----:B------:R-:W-:Y:S05]  /*2730*/  BRA `(.L_x_1622) ;  /* 0x0000000800e47947 */ /* 0x000fea0003800000 */
.L_x_1626:
[----:B------:R-:W-:-:S05]  /*2740*/  F2FP.F16.F32.PACK_AB R2, RZ, R2 ;  /* 0x00000002ff02723e */ /* 0x000fca00000000ff */
[----:B------:R0:W-:Y:S01]  /*2750*/  STG.E.U16 desc[UR36][R16.64], R2 ;  /* 0x0000000210007986 */ /* 0x0001e2000c101524 */
[----:B------:R-:W-:Y:S05]  /*2760*/  BRA `(.L_x_1622) ;  /* 0x0000000800d87947 */ /* 0x000fea0003800000 */
.L_x_1625:
[----:B------:R-:W-:-:S13]  /*2770*/  ISETP.NE.AND P0, PT, R3, 0x7, PT ;  /* 0x000000070300780c */ /* 0x000fda0003f05270 */
[----:B------:R-:W-:Y:S05]  /*2780*/  @!P0 BRA `(.L_x_1627) ;  /* 0x00000000002c8947 */ /* 0x000fea0003800000 */
[----:B------:R-:W-:-:S13]  /*2790*/  ISETP.NE.AND P0, PT, R3, 0x8, PT ;  /* 0x000000080300780c */ /* 0x000fda0003f05270 */
[----:B------:R-:W-:Y:S05]  /*27a0*/  @!P0 BRA `(.L_x_1628) ;  /* 0x0000000000148947 */ /* 0x000fea0003800000 */
[----:B------:R-:W-:-:S13]  /*27b0*/  ISETP.NE.AND P0, PT, R3, 0x9, PT ;  /* 0x000000090300780c */ /* 0x000fda0003f05270 */
[----:B------:R-:W-:Y:S05]  /*27c0*/  @P0 BRA `(.L_x_1621) ;  /* 0x0000000800680947 */ /* 0x000fea0003800000 */
[----:B------:R-:W-:-:S05]  /*27d0*/  IMAD.MOV.U32 R3, RZ, RZ, RZ ;  /* 0x000000ffff037224 */ /* 0x000fca00078e00ff */
[----:B------:R0:W-:Y:S01]  /*27e0*/  STG.E.64 desc[UR36][R16.64], R2 ;  /* 0x0000000210007986 */ /* 0x0001e2000c101b24 */
[----:B------:R-:W-:Y:S05]  /*27f0*/  BRA `(.L_x_1622) ;  /* 0x0000000800b47947 */ /* 0x000fea0003800000 */
.L_x_1628:
[----:B------:R-:W-:-:S04]  /*2800*/  F2FP.F16.F32.PACK_AB R3, RZ, R2 ;  /* 0x00000002ff03723e */ /* 0x000fc800000000ff */
[----:B------:R-:W-:-:S05]  /*2810*/  PRMT R3, R3, 0x5410, RZ ;  /* 0x0000541003037816 */ /* 0x000fca00000000ff */
[----:B------:R0:W-:Y:S01]  /*2820*/  STG.E desc[UR36][R16.64], R3 ;  /* 0x0000000310007986 */ /* 0x0001e2000c101924 */
[----:B------:R-:W-:Y:S05]  /*2830*/  BRA `(.L_x_1622) ;  /* 0x0000000800a47947 */ /* 0x000fea0003800000 */
.L_x_1627:
[----:B------:R-:W-:-:S06]  /*2840*/  FMUL.FTZ R2, R2, 1 ;  /* 0x3f80000002027820 */ /* 0x000fcc0000410000 */
[----:B------:R-:W0:Y:S02]  /*2850*/  F2F.F64.F32 R2, R2 ;  /* 0x0000000200027310 */ /* 0x000e240000201800 */
[----:B0-----:R0:W-:Y:S01]  /*2860*/  STG.E.64 desc[UR36][R16.64], R2 ;  /* 0x0000000210007986 */ /* 0x0011e2000c101b24 */
[----:B------:R-:W-:Y:S05]  /*2870*/  BRA `(.L_x_1622) ;  /* 0x0000000800947947 */ /* 0x000fea0003800000 */
.L_x_1617:
        /* <DEDUP_REMOVED lines=8> */
[----:B------:R-:W-:-:S04]  /*2900*/  FSETP.NEU.FTZ.AND P0, PT, R2, RZ, PT ;  /* 0x000000ff0200720b */ /* 0x000fc80003f1d000 */
[----:B------:R-:W-:-:S05]  /*2910*/  SEL R3, RZ, 0x1, !P0 ;  /* 0x00000001ff037807 */ /* 0x000fca0004000000 */
[----:B------:R0:W-:Y:S01]  /*2920*/  STG.E.U8 desc[UR36][R16.64], R3 ;  /* 0x0000000310007986 */ /* 0x0001e2000c101124 */
[----:B------:R-:W-:Y:S05]  /*2930*/  BRA `(.L_x_1622) ;  /* 0x0000000800647947 */ /* 0x000fea0003800000 */
.L_x_1631:
[----:B------:R-:W-:Y:S01]  /*2940*/  FMUL.FTZ R4, R2, 1 ;  /* 0x3f80000002047820 */ /* 0x000fe20000410000 */
[----:B------:R-:W-:-:S05]  /*2950*/  CS2R R6, SRZ ;  /* 0x0000000000067805 */ /* 0x000fca000001ff00 */
[----:B------:R-:W0:Y:S02]  /*2960*/  F2F.F64.F32 R4, R4 ;  /* 0x0000000400047310 */ /* 0x000e240000201800 */
[----:B0-----:R0:W-:Y:S01]  /*2970*/  STG.E.128 desc[UR36][R16.64], R4 ;  /* 0x0000000410007986 */ /* 0x0011e2000c101d24 */
[----:B------:R-:W-:Y:S05]  /*2980*/  BRA `(.L_x_1622) ;  /* 0x0000000800507947 */ /* 0x000fea0003800000 */
.L_x_1630:
[----:B------:R-:W-:-:S13]  /*2990*/  ISETP.NE.AND P0, PT, R3, 0xf, PT ;  /* 0x0000000f0300780c */ /* 0x000fda0003f05270 */
[----:B------:R-:W-:Y:S05]  /*29a0*/  @!P0 BRA `(.L_x_1632) ;  /* 0x0000000000ac8947 */ /* 0x000fea0003800000 */
[----:B------:R-:W-:-:S13]  /*29b0*/  ISETP.NE.AND P0, PT, R3, 0x17, PT ;  /* 0x000000170300780c */ /* 0x000fda0003f05270 */
[----:B------:R-:W-:Y:S05]  /*29c0*/  @!P0 BRA `(.L_x_1633) ;  /* 0x0000000000508947 */ /* 0x000fea0003800000 */
[----:B------:R-:W-:-:S13]  /*29d0*/  ISETP.NE.AND P0, PT, R3, 0x18, PT ;  /* 0x000000180300780c */ /* 0x000fda0003f05270 */
[----:B------:R-:W-:Y:S05]  /*29e0*/  @P0 BRA `(.L_x_1621) ;  /* 0x0000000400e00947 */ /* 0x000fea0003800000 */
[C---:B------:R-:W-:Y:S01]  /*29f0*/  LOP3.LUT R4, R2.reuse, 0x7fffffff, RZ, 0xc0, !PT ;  /* 0x7fffffff02047812 */ /* 0x040fe200078ec0ff */
[----:B------:R-:W-:Y:S01]  /*2a00*/  BSSY B0, `(.L_x_1634) ;  /* 0x000000d000007945 */ /* 0x000fe20003800000 */
[----:B------:R-:W-:Y:S02]  /*2a10*/  LOP3.LUT R0, R2, 0x80000000, RZ, 0xc0, !PT ;  /* 0x8000000002007812 */ /* 0x000fe400078ec0ff */
[----:B------:R-:W-:Y:S02]  /*2a20*/  ISETP.GT.U32.AND P0, PT, R4, 0x43efffff, PT ;  /* 0x43efffff0400780c */ /* 0x000fe40003f04070 */
[----:B------:R-:W-:Y:S01]  /*2a30*/  SHF.R.U32.HI R5, RZ, 0x18, R0 ;  /* 0x00000018ff057819 */ /* 0x000fe20000011600 */
[----:B------:R-:W-:-:S10]  /*2a40*/  IMAD.MOV.U32 R0, RZ, RZ, 0x7f ;  /* 0x0000007fff007424 */ /* 0x000fd400078e00ff */
[----:B------:R-:W-:Y:S05]  /*2a50*/  @P0 BRA `(.L_x_1635) ;  /* 0x00000000001c0947 */ /* 0x000fea0003800000 */
[----:B------:R-:W-:-:S13]  /*2a60*/  ISETP.GE.U32.AND P0, PT, R4, 0x3c800000, PT ;  /* 0x3c8000000400780c */ /* 0x000fda0003f06070 */
[----:B------:R-:W-:-:S04]  /*2a70*/  @P0 SHF.R.U32.HI R0, RZ, 0x14, R2 ;  /* 0x00000014ff000819 */ /* 0x000fc80000011602 */
[----:B------:R-:W-:-:S04]  /*2a80*/  @P0 LOP3.LUT R3, R0, 0x1, RZ, 0xc0, !PT ;  /* 0x0000000100030812 */ /* 0x000fc800078ec0ff */
[----:B------:R-:W-:Y:S01]  /*2a90*/  @P0 IADD3 R3, R2, 0x407ffff, R3 ;  /* 0x0407ffff02030810 */ /* 0x000fe20007ffe003 */
[----:B------:R-:W-:-:S03]  /*2aa0*/  @!P0 FADD.FTZ R2, R4, 16384 ;  /* 0x4680000004028421 */ /* 0x000fc60000010000 */
[----:B------:R-:W-:Y:S01]  /*2ab0*/  @P0 SHF.R.U32.HI R0, RZ, 0x14, R3 ;  /* 0x00000014ff000819 */ /* 0x000fe20000011603 */
[----:B------:R-:W-:-:S07]  /*2ac0*/  @!P0 VIADD R0, R2, 0xb9800000 ;  /* 0xb980000002008836 */ /* 0x000fce0000000000 */
.L_x_1635:
[----:B------:R-:W-:Y:S05]  /*2ad0*/  BSYNC B0 ;  /* 0x0000000000007941 */ /* 0x000fea0003800000 */
.L_x_1634:
[----:B------:R-:W-:-:S05]  /*2ae0*/  LOP3.LUT R5, R0, R5, RZ, 0xfc, !PT ;  /* 0x0000000500057212 */ /* 0x000fca00078efcff */
[----:B------:R0:W-:Y:S01]  /*2af0*/  STG.E.U8 desc[UR36][R16.64], R5 ;  /* 0x0000000510007986 */ /* 0x0001e2000c101124 */
[----:B------:R-:W-:Y:S05]  /*2b00*/  BRA `(.L_x_1622) ;  /* 0x0000000400f07947 */ /* 0x000fea0003800000 */
.L_x_1633:
[----:B------:R-:W-:Y:S01]  /*2b10*/  LOP3.LUT R4, R2, 0x7fffffff, RZ, 0xc0, !PT ;  /* 0x7fffffff02047812 */ /* 0x000fe200078ec0ff */
[----:B------:R-:W-:Y:S03]  /*2b20*/  BSSY B0, `(.L_x_1636) ;  /* 0x000000e000007945 */ /* 0x000fe60003800000 */
[----:B------:R-:W-:-:S13]  /*2b30*/  ISETP.GT.U32.AND P0, PT, R4, 0x477fffff, PT ;  /* 0x477fffff0400780c */ /* 0x000fda0003f04070 */
[----:B------:R-:W-:Y:S05]  /*2b40*/  @P0 BRA `(.L_x_1637) ;  /* 0x0000000000200947 */ /* 0x000fea0003800000 */
[----:B------:R-:W-:-:S13]  /*2b50*/  ISETP.GE.U32.AND P0, PT, R4, 0x38800000, PT ;  /* 0x388000000400780c */ /* 0x000fda0003f06070 */
[----:B------:R-:W-:-:S04]  /*2b60*/  @P0 SHF.R.U32.HI R0, RZ, 0x15, R2 ;  /* 0x00000015ff000819 */ /* 0x000fc80000011602 */
[----:B------:R-:W-:-:S04]  /*2b70*/  @P0 LOP3.LUT R3, R0, 0x1, RZ, 0xc0, !PT ;  /* 0x0000000100030812 */ /* 0x000fc800078ec0ff */
[----:B------:R-:W-:Y:S01]  /*2b80*/  @P0 IADD3 R0, R2, 0x80fffff, R3 ;  /* 0x080fffff02000810 */ /* 0x000fe20007ffe003 */
[----:B------:R-:W-:-:S03]  /*2b90*/  @!P0 FADD.FTZ R3, R4, 128 ;  /* 0x4300000004038421 */ /* 0x000fc60000010000 */
[----:B------:R-:W-:Y:S01]  /*2ba0*/  @P0 SHF.R.U32.HI R0, RZ, 0x15, R0 ;  /* 0x00000015ff000819 */ /* 0x000fe20000011600 */
[----:B------:R-:W-:Y:S01]  /*2bb0*/  @!P0 VIADD R0, R3, 0xbd000000 ;  /* 0xbd00000003008836 */ /* 0x000fe20000000000 */
[----:B------:R-:W-:Y:S06]  /*2bc0*/  BRA `(.L_x_1638) ;  /* 0x00000000000c7947 */ /* 0x000fec0003800000 */
.L_x_1637:
[----:B------:R-:W-:Y:S01]  /*2bd0*/  IMAD.MOV.U32 R0, RZ, RZ, 0x7f ;  /* 0x0000007fff007424 */ /* 0x000fe200078e00ff */
[----:B------:R-:W-:-:S04]  /*2be0*/  ISETP.GT.U32.AND P0, PT, R4, 0x7f800000, PT ;  /* 0x7f8000000400780c */ /* 0x000fc80003f04070 */
[----:B------:R-:W-:-:S09]  /*2bf0*/  SEL R0, R0, 0x7c, P0 ;  /* 0x0000007c00007807 */ /* 0x000fd20000000000 */
.L_x_1638:
[----:B------:R-:W-:Y:S05]  /*2c00*/  BSYNC B0 ;  /* 0x0000000000007941 */ /* 0x000fea0003800000 */
.L_x_1636:
[----:B------:R-:W-:-:S04]  /*2c10*/  LOP3.LUT R2, R2, 0x80000000, RZ, 0xc0, !PT ;  /* 0x8000000002027812 */ /* 0x000fc800078ec0ff */
[----:B------:R-:W-:-:S04]  /*2c20*/  SHF.R.U32.HI R3, RZ, 0x18, R2 ;  /* 0x00000018ff037819 */ /* 0x000fc80000011602 */
[----:B------:R-:W-:-:S05]  /*2c30*/  LOP3.LUT R3, R0, R3, RZ, 0xfc, !PT ;  /* 0x0000000300037212 */ /* 0x000fca00078efcff */
[----:B------:R0:W-:Y:S01]  /*2c40*/  STG.E.U8 desc[UR36][R16.64], R3 ;  /* 0x0000000310007986 */ /* 0x0001e2000c101124 */
[----:B------:R-:W-:Y:S05]  /*2c50*/  BRA `(.L_x_1622) ;  /* 0x00000004009c7947 */ /* 0x000fea0003800000 */
.L_x_1632:
[----:B------:R-:W-:-:S05]  /*2c60*/  F2FP.BF16.F32.PACK_AB R2, RZ, R2 ;  /* 0x00000002ff02723e */ /* 0x000fca00000010ff */
[----:B------:R0:W-:Y:S01]  /*2c70*/  STG.E.U16 desc[UR36][R16.64], R2 ;  /* 0x0000000210007986 */ /* 0x0001e2000c101524 */
[----:B------:R-:W-:Y:S05]  /*2c80*/  BRA `(.L_x_1622) ;  /* 0x0000000400907947 */ /* 0x000fea0003800000 */
.L_x_1629:
        /* <DEDUP_REMOVED lines=8> */
[----:B------:R-:W0:Y:S02]  /*2d10*/  F2I.FTZ.U32.TRUNC.NTZ R3, R2 ;  /* 0x0000000200037305 */ /* 0x000e24000021f000 */
[----:B0-----:R0:W-:Y:S01]  /*2d20*/  STG.E.U16 desc[UR36][R16.64], R3 ;  /* 0x0000000310007986 */ /* 0x0011e2000c101524 */
[----:B------:R-:W-:Y:S05]  /*2d30*/  BRA `(.L_x_1622) ;  /* 0x0000000400647947 */ /* 0x000fea0003800000 */
.L_x_1641:
[----:B------:R-:W-:Y:S01]  /*2d40*/  LOP3.LUT R3, R2, 0x7fffffff, RZ, 0xc0, !PT ;  /* 0x7fffffff02037812 */ /* 0x000fe200078ec0ff */
[----:B------:R-:W-:Y:S01]  /*2d50*/  BSSY B0, `(.L_x_1642) ;  /* 0x0000013000007945 */ /* 0x000fe20003800000 */
[----:B------:R-:W-:Y:S02]  /*2d60*/  IMAD.MOV.U32 R8, RZ, RZ, 0x80 ;  /* 0x00000080ff087424 */ /* 0x000fe400078e00ff */
        /* <DEDUP_REMOVED lines=13> */
.L_x_1644:
[----:B------:R-:W-:-:S04]  /*2e40*/  LOP3.LUT R2, R2, 0x80000000, RZ, 0xc0, !PT ;  /* 0x8000000002027812 */ /* 0x000fc800078ec0ff */
[----:B------:R-:W-:-:S04]  /*2e50*/  SHF.R.U32.HI R3, RZ, 0x18, R2 ;  /* 0x00000018ff037819 */ /* 0x000fc80000011602 */
[----:B------:R-:W-:-:S04]  /*2e60*/  LOP3.LUT R0, R0, R3, RZ, 0xfc, !PT ;  /* 0x0000000300007212 */ /* 0x000fc800078efcff */
[----:B------:R-:W-:-:S07]  /*2e70*/  PRMT R8, R0, 0x7610, R8 ;  /* 0x0000761000087816 */ /* 0x000fce0000000008 */
.L_x_1643:
[----:B------:R-:W-:Y:S05]  /*2e80*/  BSYNC B0 ;  /* 0x0000000000007941 */ /* 0x000fea0003800000 */
.L_x_1642:
[----:B------:R0:W-:Y:S01]  /*2e90*/  STG.E.U8 desc[UR36][R16.64], R8 ;  /* 0x0000000810007986 */ /* 0x0001e2000c101124 */
[----:B------:R-:W-:Y:S05]  /*2ea0*/  BRA `(.L_x_1622) ;  /* 0x0000000400087947 */ /* 0x000fea0003800000 */
.L_x_1640:
        /* <DEDUP_REMOVED lines=16> */
.L_x_1647:
[----:B------:R-:W-:-:S04]  /*2fb0*/  LOP3.LUT R2, R2, 0x80000000, RZ, 0xc0, !PT ;  /* 0x8000000002027812 */ /* 0x000fc800078ec0ff */
[----:B------:R-:W-:-:S04]  /*2fc0*/  SHF.R.U32.HI R3, RZ, 0x18, R2 ;  /* 0x00000018ff037819 */ /* 0x000fc80000011602 */
[----:B------:R-:W-:-:S04]  /*2fd0*/  LOP3.LUT R0, R0, R3, RZ, 0xfc, !PT ;  /* 0x0000000300007212 */ /* 0x000fc800078efcff */
[----:B------:R-:W-:-:S07]  /*2fe0*/  PRMT R8, R0, 0x7610, R8 ;  /* 0x0000761000087816 */ /* 0x000fce0000000008 */
.L_x_1646:
[----:B------:R-:W-:Y:S05]  /*2ff0*/  BSYNC B0 ;  /* 0x0000000000007941 */ /* 0x000fea0003800000 */
.L_x_1645:
[----:B------:R0:W-:Y:S01]  /*3000*/  STG.E.U8 desc[UR36][R16.64], R8 ;  /* 0x0000000810007986 */ /* 0x0001e2000c101124 */
[----:B------:R-:W-:Y:S05]  /*3010*/  BRA `(.L_x_1622) ;  /* 0x0000000000ac7947 */ /* 0x000fea0003800000 */
.L_x_1639:
[----:B------:R-:W-:-:S13]  /*3020*/  ISETP.NE.AND P0, PT, R3, 0x1c, PT ;  /* 0x0000001c0300780c */ /* 0x000fda0003f05270 */
[----:B------:R-:W-:Y:S05]  /*3030*/  @!P0 BRA `(.L_x_1648) ;  /* 0x00000000009c8947 */ /* 0x000fea0003800000 */
[----:B------:R-:W-:-:S13]  /*3040*/  ISETP.NE.AND P0, PT, R3, 0x1d, PT ;  /* 0x0000001d0300780c */ /* 0x000fda0003f05270 */
[----:B------:R-:W-:Y:S05]  /*3050*/  @!P0 BRA `(.L_x_1649) ;  /* 0x0000000000888947 */ /* 0x000fea0003800000 */
[----:B------:R-:W-:-:S13]  /*3060*/  ISETP.NE.AND P0, PT, R3, 0x2c, PT ;  /* 0x0000002c0300780c */ /* 0x000fda0003f05270 */
[----:B------:R-:W-:Y:S05]  /*3070*/  @P0 BRA `(.L_x_1621) ;  /* 0x00000000003c0947 */ /* 0x000fea0003800000 */
[----:B------:R-:W-:-:S04]  /*3080*/  SHF.R.U32.HI R4, RZ, 0x17, R2 ;  /* 0x00000017ff047819 */ /* 0x000fc80000011602 */
[----:B------:R-:W-:-:S04]  /*3090*/  LOP3.LUT R3, R4, 0xff, RZ, 0xc0, !PT ;  /* 0x000000ff04037812 */ /* 0x000fc800078ec0ff */
[----:B------:R-:W-:-:S13]  /*30a0*/  ISETP.NE.AND P1, PT, R3, 0xff, PT ;  /* 0x000000ff0300780c */ /* 0x000fda0003f25270 */
[--C-:B------:R-:W-:Y:S02]  /*30b0*/  @P1 SHF.R.U32.HI R0, RZ, 0x16, R2.reuse ;  /* 0x00000016ff001819 */ /* 0x100fe40000011602 */
[----:B------:R-:W-:Y:S01]  /*30c0*/  @P1 LOP3.LUT P0, RZ, R3, 0x3fffff, R2, 0xf8, !PT ;  /* 0x003fffff03ff1812 */ /* 0x000fe2000780f802 */
[----:B------:R-:W-:Y:S01]  /*30d0*/  HFMA2.MMA R3, -RZ, RZ, 0, 1.5199184417724609375e-05 ;  /* 0x000000ffff037435 */ /* 0x000fe200000001ff */
        /* <DEDUP_REMOVED lines=9> */
.L_x_1621:
        /* <DEDUP_REMOVED lines=16> */
.L_x_1650:
[----:B------:R-:W-:Y:S05]  /*3270*/  BRA `(.L_x_1622) ;  /* 0x0000000000147947 */ /* 0x000fea0003800000 */
.L_x_1649:
[----:B------:R-:W0:Y:S02]  /*3280*/  F2I.U64.TRUNC R2, R2 ;  /* 0x0000000200027311 */ /* 0x000e24000020d800 */
[----:B0-----:R0:W-:Y:S01]  /*3290*/  STG.E.64 desc[UR36][R16.64], R2 ;  /* 0x0000000210007986 */ /* 0x0011e2000c101b24 */
[----:B------:R-:W-:Y:S05]  /*32a0*/  BRA `(.L_x_1622) ;  /* 0x0000000000087947 */ /* 0x000fea0003800000 */
.L_x_1648:
[----:B------:R-:W0:Y:S02]  /*32b0*/  F2I.FTZ.U32.TRUNC.NTZ R3, R2 ;  /* 0x0000000200037305 */ /* 0x000e24000021f000 */
[----:B0-----:R0:W-:Y:S02]  /*32c0*/  STG.E desc[UR36][R16.64], R3 ;  /* 0x0000000310007986 */ /* 0x0011e4000c101924 */
.L_x_1622:
[----:B------:R-:W-:-:S04]  /*32d0*/  IMAD R18, R23, 0x200, R18 ;  /* 0x0000020017127824 */ /* 0x000fc800078e0212 */
[----:B------:R-:W-:-:S07]  /*32e0*/  VIADD R19, R18, 0x80 ;  /* 0x0000008012137836 */ /* 0x000fce0000000000 */
.L_x_1585:
[----:B------:R-:W-:Y:S05]  /*32f0*/  BSYNC B7 ;  /* 0x0000000000077941 */ /* 0x000fea0003800000 */
.L_x_1584:
        /* <DEDUP_REMOVED lines=307> */
.L_x_1653:
        /* <DEDUP_REMOVED lines=22> */
.L_x_1658:
[----:B------:R-:W2:Y:S02]  /*4790*/  LDG.E.U8 R0, desc[UR36][R2.64] ;  /* 0x0000002402007981 */ /* 0x000ea4000c1e1100 */
[----:B--2---:R-:W-:Y:S01]  /*47a0*/  I2FP.F32.U32 R0, R0 ;  /* 0x0000000000007245 */ /* 0x004fe20000201000 */
[----:B------:R-:W-:Y:S06]  /*47b0*/  BRA `(.L_x_1660) ;  /* 0x0000000c002c7947 */ /* 0x000fec0003800000 */
.L_x_1657:
        /* <DEDUP_REMOVED lines=9> */
.L_x_1662:
[----:B------:R-:W2:Y:S02]  /*4850*/  LDG.E R0, desc[UR36][R2.64] ;  /* 0x0000002402007981 */ /* 0x000ea4000c1e1900 */
[----:B--2---:R-:W-:Y:S01]  /*4860*/  I2FP.F32.S32 R0, R0 ;  /* 0x0000000000007245 */ /* 0x004fe20000201400 */
[----:B------:R-:W-:Y:S06]  /*4870*/  BRA `(.L_x_1660) ;  /* 0x0000000800fc7947 */ /* 0x000fec0003800000 */
.L_x_1661:
[----:B------:R-:W2:Y:S02]  /*4880*/  LDG.E.U16 R0, desc[UR36][R2.64] ;  /* 0x0000002402007981 */ /* 0x000ea4000c1e1500 */
[----:B--2---:R-:W0:Y:S01]  /*4890*/  I2F.S16 R0, R0 ;  /* 0x0000000000007306 */ /* 0x004e220000101400 */
[----:B------:R-:W-:Y:S05]  /*48a0*/  BRA `(.L_x_1660) ;  /* 0x0000000800f07947 */ /* 0x000fea0003800000 */
.L_x_1656:
        /* <DEDUP_REMOVED lines=8> */
.L_x_1664:
[----:B------:R-:W2:Y:S02]  /*4930*/  LDG.E.U16 R0, desc[UR36][R2.64] ;  /* 0x0000002402007981 */ /* 0x000ea4000c1e1500 */
[----:B--2---:R-:W-:Y:S01]  /*4940*/  HADD2.F32 R0, -RZ, R0.H0_H0 ;  /* 0x20000000ff007230 */ /* 0x004fe20000004100 */
[----:B------:R-:W-:Y:S06]  /*4950*/  BRA `(.L_x_1660) ;  /* 0x0000000800c47947 */ /* 0x000fec0003800000 */
.L_x_1663:
        /* <DEDUP_REMOVED lines=8> */
.L_x_1666:
[----:B------:R-:W2:Y:S02]  /*49e0*/  LDG.E.U16 R0, desc[UR36][R2.64] ;  /* 0x0000002402007981 */ /* 0x000ea4000c1e1500 */
[----:B--2---:R-:W-:Y:S01]  /*49f0*/  HADD2.F32 R0, -RZ, R0.H0_H0 ;  /* 0x20000000ff007230 */ /* 0x004fe20000004100 */
[----:B------:R-:W-:Y:S06]  /*4a00*/  BRA `(.L_x_1660) ;  /* 0x0000000800987947 */ /* 0x000fec0003800000 */
.L_x_1665:
[----:B------:R-:W2:Y:S01]  /*4a10*/  LDG.E.64 R2, desc[UR36][R2.64] ;  /* 0x0000002402027981 */ /* 0x000ea2000c1e1b00 */
[----:B------:R-:W-:Y:S01]  /*4a20*/  UMOV UR4, 0xf0000000 ;  /* 0xf000000000047882 */ /* 0x000fe20000000000 */
[----:B------:R-:W-:Y:S01]  /*4a30*/  UMOV UR5, 0x380fffff ;  /* 0x380fffff00057882 */ /* 0x000fe20000000000 */
[----:B--2---:R-:W0:Y:S01]  /*4a40*/  F2F.F32.F64 R0, R2 ;  /* 0x0000000200007310 */ /* 0x004e220000301000 */
[----:B------:R-:W-:-:S14]  /*4a50*/  DSETP.GEU.AND P0, PT, |R2|, UR4, PT ;  /* 0x0000000402007e2a */ /* 0x000fdc000bf0e200 */
[----:B0-----:R-:W-:Y:S01]  /*4a60*/  @!P0 FMUL R0, R0, 1.175494350822287508e-38 ;  /* 0x0080000000008820 */ /* 0x001fe20000400000 */
[----:B------:R-:W-:Y:S06]  /*4a70*/  BRA `(.L_x_1660) ;  /* 0x00000008007c7947 */ /* 0x000fec0003800000 */
.L_x_1655:
        /* <DEDUP_REMOVED lines=12> */
.L_x_1669:
[----:B------:R-:W2:Y:S01]  /*4b40*/  LDG.E.64 R2, desc[UR36][R2.64] ;  /* 0x0000002402027981 */ /* 0x000ea2000c1e1b00 */
[----:B------:R-:W-:Y:S01]  /*4b50*/  UMOV UR4, 0xf0000000 ;  /* 0xf000000000047882 */ /* 0x000fe20000000000 */
[----:B------:R-:W-:Y:S01]  /*4b60*/  UMOV UR5, 0x380fffff ;  /* 0x380fffff00057882 */ /* 0x000fe20000000000 */
[----:B--2---:R-:W0:Y:S01]  /*4b70*/  F2F.F32.F64 R0, R2 ;  /* 0x0000000200007310 */ /* 0x004e220000301000 */
[----:B------:R-:W-:-:S14]  /*4b80*/  DSETP.GEU.AND P0, PT, |R2|, UR4, PT ;  /* 0x0000000402007e2a */ /* 0x000fdc000bf0e200 */
[----:B0-----:R-:W-:Y:S01]  /*4b90*/  @!P0 FMUL R0, R0, 1.175494350822287508e-38 ;  /* 0x0080000000008820 */ /* 0x001fe20000400000 */
[----:B------:R-:W-:Y:S06]  /*4ba0*/  BRA `(.L_x_1660) ;  /* 0x0000000800307947 */ /* 0x000fec0003800000 */
.L_x_1668:
        /* <DEDUP_REMOVED lines=26> */
.L_x_1671:
        /* <DEDUP_REMOVED lines=13> */
.L_x_1670:
[----:B------:R-:W2:Y:S02]  /*4e20*/  LDG.E.U16 R0, desc[UR36][R2.64] ;  /* 0x0000002402007981 */ /* 0x000ea4000c1e1500 */
[----:B--2---:R-:W-:Y:S01]  /*4e30*/  IMAD.U32 R0, R0, 0x10000, RZ ;  /* 0x0001000000007824 */ /* 0x004fe200078e00ff */
[----:B------:R-:W-:Y:S06]  /*4e40*/  BRA `(.L_x_1660) ;  /* 0x0000000400887947 */ /* 0x000fec0003800000 */
.L_x_1667:
        /* <DEDUP_REMOVED lines=11> */
.L_x_1674:
[----:B------:R-:W2:Y:S01]  /*4f00*/  LDG.E.U8 R2, desc[UR36][R2.64] ;  /* 0x0000002402027981 */ /* 0x000ea2000c1e1100 */
        /* <DEDUP_REMOVED lines=19> */
.L_x_1676:
[----:B------:R-:W-:Y:S05]  /*5040*/  BSYNC B0 ;  /* 0x0000000000007941 */ /* 0x000fea0003800000 */
.L_x_1675:
[----:B------:R-:W-:Y:S01]  /*5050*/  LEA R3, R0, 0x3b800000, 0x17 ;  /* 0x3b80000000037811 */ /* 0x000fe200078eb8ff */
[----:B------:R-:W-:-:S05]  /*5060*/  IMAD.SHL.U32 R0, R2, 0x100000, RZ ;  /* 0x0010000002007824 */ /* 0x000fca00078e00ff */
[----:B------:R-:W-:Y:S01]  /*5070*/  LOP3.LUT R0, R3, R0, R4, 0xfe, !PT ;  /* 0x0000000003007212 */ /* 0x000fe200078efe04 */
[----:B------:R-:W-:Y:S06]  /*5080*/  BRA `(.L_x_1660) ;  /* 0x0000000000f87947 */ /* 0x000fec0003800000 */
.L_x_1673:
        /* <DEDUP_REMOVED lines=20> */
.L_x_1678:
[----:B------:R-:W-:Y:S05]  /*51d0*/  BSYNC B0 ;  /* 0x0000000000007941 */ /* 0x000fea0003800000 */
.L_x_1677:
[----:B------:R-:W-:Y:S01]  /*51e0*/  LEA R3, R0, 0x37800000, 0x17 ;  /* 0x3780000000037811 */ /* 0x000fe200078eb8ff */
[----:B------:R-:W-:-:S05]  /*51f0*/  IMAD.SHL.U32 R0, R2, 0x200000, RZ ;  /* 0x0020000002007824 */ /* 0x000fca00078e00ff */
[----:B------:R-:W-:Y:S01]  /*5200*/  LOP3.LUT R0, R3, R0, R4, 0xfe, !PT ;  /* 0x0000000003007212 */ /* 0x000fe200078efe04 */
[----:B------:R-:W-:Y:S06]  /*5210*/  BRA `(.L_x_1660) ;  /* 0x0000000000947947 */ /* 0x000fec0003800000 */
.L_x_1672:
        /* <DEDUP_REMOVED lines=14> */
.L_x_1659:
[----:B------:R-:W-:Y:S01]  /*5300*/  MOV R2, 0x0 ;  /* 0x0000000000027802 */ /* 0x000fe20000000f00 */
[----:B------:R-:W-:Y:S01]  /*5310*/  ULDC.64 UR4, c[0x4][0x158] ;  /* 0x0100560000047ab9 */ /* 0x000fe20000000a00 */
[----:B------:R-:W-:Y:S01]  /*5320*/  ULDC.64 UR6, c[0x4][0x48] ;  /* 0x0100120000067ab9 */ /* 0x000fe20000000a00 */
[----:B------:R-:W-:Y:S01]  /*5330*/  IMAD.U32 R4, RZ, RZ, UR4 ;  /* 0x00000004ff047e24 */ /* 0x000fe2000f8e00ff */
[----:B------:R-:W-:Y:S01]  /*5340*/  HFMA2.MMA R13, -RZ, RZ, 0, 0 ;  /* 0x00000000ff0d7435 */ /* 0x000fe200000001ff */
        /* <DEDUP_REMOVED lines=8> */
[----:B------:R-:W-:-:S07]  /*53d0*/  IMAD.MOV.U32 R12, RZ, RZ, 0x1 ;  /* 0x00000001ff0c7424 */ /* 0x000fce00078e00ff */
[----:B------:R-:W-:-:S07]  /*53e0*/  LEPC R20, `(.L_x_1681) ;  /* 0x000000001014794e */ /* 0x000fce0000000000 */
[----:B0-----:R-:W-:Y:S05]  /*53f0*/  CALL.ABS.NOINC R2 ;  /* 0x0000000002007343 */ /* 0x001fea0003c00000 */
.L_x_1681:
[----:B------:R-:W-:Y:S01]  /*5400*/  IMAD.MOV.U32 R0, RZ, RZ, RZ ;  /* 0x000000ffff007224 */ /* 0x000fe200078e00ff */
[----:B------:R-:W-:Y:S06]  /*5410*/  BRA `(.L_x_1660) ;  /* 0x0000000000147947 */ /* 0x000fec0003800000 */
.L_x_1680:
[----:B------:R-:W2:Y:S02]  /*5420*/  LDG.E.64 R2, desc[UR36][R2.64] ;  /* 0x0000002402027981 */ /* 0x000ea4000c1e1b00 */
[----:B--2---:R0:W1:Y:S01]  /*5430*/  I2F.U64 R0, R2 ;  /* 0x0000000200007312 */ /* 0x0040620000301000 */
[----:B------:R-:W-:Y:S05]  /*5440*/  BRA `(.L_x_1660) ;  /* 0x0000000000087947 */ /* 0x000fea0003800000 */
.L_x_1679:
[----:B------:R-:W2:Y:S02]  /*5450*/  LDG.E R0, desc[UR36][R2.64] ;  /* 0x0000002402007981 */ /* 0x000ea4000c1e1900 */
[----:B--2---:R-:W-:-:S07]  /*5460*/  I2FP.F32.U32 R0, R0 ;  /* 0x0000000000007245 */ /* 0x004fce0000201000 */
.L_x_1660:
[----:B------:R-:W-:Y:S05]  /*5470*/  BSYNC B6 ;  /* 0x0000000000067941 */ /* 0x000fea0003800000 */
.L_x_1654:
        /* <DEDUP_REMOVED lines=40> */
.L_x_1683:
[----:B------:R-:W-:Y:S05]  /*5700*/  BSYNC B0 ;  /* 0x0000000000007941 */ /* 0x000fea0003800000 */
.L_x_1682:
        /* <DEDUP_REMOVED lines=18> */
.L_x_1687:
[----:B------:R-:W0:Y:S02]  /*5830*/  F2I.S64.TRUNC R2, R2 ;  /* 0x0000000200027311 */ /* 0x000e24000020d900 */
[----:B0-----:R-:W-:-:S05]  /*5840*/  IMAD.MOV.U32 R5, RZ, RZ, R2 ;  /* 0x000000ffff057224 */ /* 0x001fca00078e0002 */
[----:B------:R0:W-:Y:S01]  /*5850*/  STG.E.U8 desc[UR36][R16.64], R5 ;  /* 0x0000000510007986 */ /* 0x0001e2000c101124 */
[----:B------:R-:W-:Y:S05]  /*5860*/  BRA `(.L_x_1689) ;  /* 0x0000000c00407947 */ /* 0x000fea0003800000 */
.L_x_1686:
        /* <DEDUP_REMOVED lines=9> */
.L_x_1691:
[----:B------:R-:W0:Y:S02]  /*5900*/  F2I.FTZ.TRUNC.NTZ R3, R2 ;  /* 0x0000000200037305 */ /* 0x000e24000021f100 */
[----:B0-----:R3:W-:Y:S01]  /*5910*/  STG.E desc[UR36][R16.64], R3 ;  /* 0x0000000310007986 */ /* 0x0017e2000c101924 */
[----:B------:R-:W-:Y:S05]  /*5920*/  BRA `(.L_x_1689) ;  /* 0x0000000c00107947 */ /* 0x000fea0003800000 */
.L_x_1690:
[----:B------:R-:W0:Y:S02]  /*5930*/  F2I.FTZ.TRUNC.NTZ R3, R2 ;  /* 0x0000000200037305 */ /* 0x000e24000021f100 */
[----:B0-----:R2:W-:Y:S01]  /*5940*/  STG.E.U16 desc[UR36][R16.64], R3 ;  /* 0x0000000310007986 */ /* 0x0015e2000c101524 */
[----:B------:R-:W-:Y:S05]  /*5950*/  BRA `(.L_x_1689) ;  /* 0x0000000c00047947 */ /* 0x000fea0003800000 */
.L_x_1685:
        /* <DEDUP_REMOVED lines=8> */
.L_x_1693:
[----:B------:R-:W-:-:S05]  /*59e0*/  F2FP.F16.F32.PACK_AB R2, RZ, R2 ;  /* 0x00000002ff02723e */ /* 0x000fca00000000ff */
[----:B------:R0:W-:Y:S01]  /*59f0*/  STG.E.U16 desc[UR36][R16.64], R2 ;  /* 0x0000000210007986 */ /* 0x0001e2000c101524 */
[----:B------:R-:W-:Y:S05]  /*5a00*/  BRA `(.L_x_1689) ;  /* 0x0000000800d87947 */ /* 0x000fea0003800000 */
.L_x_1692:
        /* <DEDUP_REMOVED lines=9> */
.L_x_1695:
[----:B------:R-:W-:-:S04]  /*5aa0*/  F2FP.F16.F32.PACK_AB R3, RZ, R2 ;  /* 0x00000002ff03723e */ /* 0x000fc800000000ff */
[----:B------:R-:W-:-:S05]  /*5ab0*/  PRMT R3, R3, 0x5410, RZ ;  /* 0x0000541003037816 */ /* 0x000fca00000000ff */
[----:B------:R0:W-:Y:S01]  /*5ac0*/  STG.E desc[UR36][R16.64], R3 ;  /* 0x0000000310007986 */ /* 0x0001e2000c101924 */
[----:B------:R-:W-:Y:S05]  /*5ad0*/  BRA `(.L_x_1689) ;  /* 0x0000000800a47947 */ /* 0x000fea0003800000 */
.L_x_1694:
[----:B------:R-:W-:-:S06]  /*5ae0*/  FMUL.FTZ R2, R2, 1 ;  /* 0x3f80000002027820 */ /* 0x000fcc0000410000 */
[----:B------:R-:W0:Y:S02]  /*5af0*/  F2F.F64.F32 R2, R2 ;  /* 0x0000000200027310 */ /* 0x000e240000201800 */
[----:B0-----:R0:W-:Y:S01]  /*5b00*/  STG.E.64 desc[UR36][R16.64], R2 ;  /* 0x0000000210007986 */ /* 0x0011e2000c101b24 */
[----:B------:R-:W-:Y:S05]  /*5b10*/  BRA `(.L_x_1689) ;  /* 0x0000000800947947 */ /* 0x000fea0003800000 */
.L_x_1684:
        /* <DEDUP_REMOVED lines=12> */
.L_x_1698:
[----:B------:R-:W-:Y:S01]  /*5be0*/  FMUL.FTZ R4, R2, 1 ;  /* 0x3f80000002047820 */ /* 0x000fe20000410000 */
[----:B------:R-:W-:-:S05]  /*5bf0*/  CS2R R6, SRZ ;  /* 0x0000000000067805 */ /* 0x000fca000001ff00 */
[----:B------:R-:W0:Y:S02]  /*5c00*/  F2F.F64.F32 R4, R4 ;  /* 0x0000000400047310 */ /* 0x000e240000201800 */
[----:B0-----:R0:W-:Y:S01]  /*5c10*/  STG.E.128 desc[UR36][R16.64], R4 ;  /* 0x0000000410007986 */ /* 0x0011e2000c101d24 */
[----:B------:R-:W-:Y:S05]  /*5c20*/  BRA `(.L_x_1689) ;  /* 0x0000000800507947 */ /* 0x000fea0003800000 */
.L_x_1697:
        /* <DEDUP_REMOVED lines=20> */
.L_x_1702:
[----:B------:R-:W-:Y:S05]  /*5d70*/  BSYNC B0 ;  /* 0x0000000000007941 */ /* 0x000fea0003800000 */
.L_x_1701:
[----:B------:R-:W-:-:S05]  /*5d80*/  LOP3.LUT R5, R0, R5, RZ, 0xfc, !PT ;  /* 0x0000000500057212 */ /* 0x000fca00078efcff */
[----:B------:R0:W-:Y:S01]  /*5d90*/  STG.E.U8 desc[UR36][R16.64], R5 ;  /* 0x0000000510007986 */ /* 0x0001e2000c101124 */
[----:B------:R-:W-:Y:S05]  /*5da0*/  BRA `(.L_x_1689) ;  /* 0x0000000400f07947 */ /* 0x000fea0003800000 */
.L_x_1700:
        /* <DEDUP_REMOVED lines=12> */
.L_x_1704:
[----:B------:R-:W-:Y:S01]  /*5e70*/  IMAD.MOV.U32 R0, RZ, RZ, 0x7f ;  /* 0x0000007fff007424 */ /* 0x000fe200078e00ff */
[----:B------:R-:W-:-:S04]  /*5e80*/  ISETP.GT.U32.AND P0, PT, R4, 0x7f800000, PT ;  /* 0x7f8000000400780c */ /* 0x000fc80003f04070 */
[----:B------:R-:W-:-:S09]  /*5e90*/  SEL R0, R0, 0x7c, P0 ;  /* 0x0000007c00007807 */ /* 0x000fd20000000000 */
.L_x_1705:
[----:B------:R-:W-:Y:S05]  /*5ea0*/  BSYNC B0 ;  /* 0x0000000000007941 */ /* 0x000fea0003800000 */
.L_x_1703:
[----:B------:R-:W-:-:S04]  /*5eb0*/  LOP3.LUT R2, R2, 0x80000000, RZ, 0xc0, !PT ;  /* 0x8000000002027812 */ /* 0x000fc800078ec0ff */
[----:B------:R-:W-:-:S04]  /*5ec0*/  SHF.R.U32.HI R3, RZ, 0x18, R2 ;  /* 0x00000018ff037819 */ /* 0x000fc80000011602 */
[----:B------:R-:W-:-:S05]  /*5ed0*/  LOP3.LUT R3, R0, R3, RZ, 0xfc, !PT ;  /* 0x0000000300037212 */ /* 0x000fca00078efcff */
[----:B------:R0:W-:Y:S01]  /*5ee0*/  STG.E.U8 desc[UR36][R16.64], R3 ;  /* 0x0000000310007986 */ /* 0x0001e2000c101124 */
[----:B------:R-:W-:Y:S05]  /*5ef0*/  BRA `(.L_x_1689) ;  /* 0x00000004009c7947 */ /* 0x000fea0003800000 */
.L_x_1699:
[----:B------:R-:W-:-:S05]  /*5f00*/  F2FP.BF16.F32.PACK_AB R2, RZ, R2 ;  /* 0x00000002ff02723e */ /* 0x000fca00000010ff */
[----:B------:R0:W-:Y:S01]  /*5f10*/  STG.E.U16 desc[UR36][R16.64], R2 ;  /* 0x0000000210007986 */ /* 0x0001e2000c101524 */
[----:B------:R-:W-:Y:S05]  /*5f20*/  BRA `(.L_x_1689) ;  /* 0x0000000400907947 */ /* 0x000fea0003800000 */
.L_x_1696:
        /* <DEDUP_REMOVED lines=11> */
.L_x_1708:
        /* <DEDUP_REMOVED lines=16> */
.L_x_1711:
[----:B------:R-:W-:-:S04]  /*60e0*/  LOP3.LUT R2, R2, 0x80000000, RZ, 0xc0, !PT ;  /* 0x8000000002027812 */ /* 0x000fc800078ec0ff */
[----:B------:R-:W-:-:S04]  /*60f0*/  SHF.R.U32.HI R3, RZ, 0x18, R2 ;  /* 0x00000018ff037819 */ /* 0x000fc80000011602 */
[----:B------:R-:W-:-:S04]  /*6100*/  LOP3.LUT R0, R0, R3, RZ, 0xfc, !PT ;  /* 0x0000000300007212 */ /* 0x000fc800078efcff */
[----:B------:R-:W-:-:S07]  /*6110*/  PRMT R8, R0, 0x7610, R8 ;  /* 0x0000761000087816 */ /* 0x000fce0000000008 */
.L_x_1710:
[----:B------:R-:W-:Y:S05]  /*6120*/  BSYNC B0 ;  /* 0x0000000000007941 */ /* 0x000fea0003800000 */
.L_x_1709:
[----:B------:R0:W-:Y:S01]  /*6130*/  STG.E.U8 desc[UR36][R16.64], R8 ;  /* 0x0000000810007986 */ /* 0x0001e2000c101124 */
[----:B------:R-:W-:Y:S05]  /*6140*/  BRA `(.L_x_1689) ;  /* 0x0000000400087947 */ /* 0x000fea0003800000 */
.L_x_1707:
        /* <DEDUP_REMOVED lines=16> */
.L_x_1714:
[----:B------:R-:W-:-:S04]  /*6250*/  LOP3.LUT R2, R2, 0x80000000, RZ, 0xc0, !PT ;  /* 0x8000000002027812 */ /* 0x000fc800078ec0ff */
[----:B------:R-:W-:-:S04]  /*6260*/  SHF.R.U32.HI R3, RZ, 0x18, R2 ;  /* 0x00000018ff037819 */ /* 0x000fc80000011602 */
[----:B------:R-:W-:-:S04]  /*6270*/  LOP3.LUT R0, R0, R3, RZ, 0xfc, !PT ;  /* 0x0000000300007212 */ /* 0x000fc800078efcff */
[----:B------:R-:W-:-:S07]  /*6280*/  PRMT R8, R0, 0x7610, R8 ;  /* 0x0000761000087816 */ /* 0x000fce0000000008 */
.L_x_1713:
[----:B------:R-:W-:Y:S05]  /*6290*/  BSYNC B0 ;  /* 0x0000000000007941 */ /* 0x000fea0003800000 */
.L_x_1712:
[----:B------:R0:W-:Y:S01]  /*62a0*/  STG.E.U8 desc[UR36][R16.64], R8 ;  /* 0x0000000810007986 */ /* 0x0001e2000c101124 */
[----:B------:R-:W-:Y:S05]  /*62b0*/  BRA `(.L_x_1689) ;  /* 0x0000000000ac7947 */ /* 0x000fea0003800000 */
.L_x_1706:
        /* <DEDUP_REMOVED lines=21> */
.L_x_1688:
[----:B------:R-:W-:Y:S01]  /*6410*/  MOV R0, 0x0 ;  /* 0x0000000000007802 */ /* 0x000fe20000000f00 */
[----:B------:R-:W-:Y:S01]  /*6420*/  ULDC.64 UR4, c[0x4][0x158] ;  /* 0x0100560000047ab9 */ /* 0x000fe20000000a00 */
[----:B------:R-:W-:Y:S01]  /*6430*/  ULDC.64 UR6, c[0x4][0x50] ;  /* 0x0100140000067ab9 */ /* 0x000fe20000000a00 */
[----:B------:R-:W-:Y:S01]  /*6440*/  MOV R4, UR4 ;  /* 0x0000000400047c02 */ /* 0x000fe20008000f00 */
        /* <DEDUP_REMOVED lines=12> */
.L_x_1717:
[----:B------:R-:W-:Y:S05]  /*6510*/  BRA `(.L_x_1689) ;  /* 0x0000000000147947 */ /* 0x000fea0003800000 */
.L_x_1716:
[----:B------:R-:W0:Y:S02]  /*6520*/  F2I.U64.TRUNC R2, R2 ;  /* 0x0000000200027311 */ /* 0x000e24000020d800 */
[----:B0-----:R0:W-:Y:S01]  /*6530*/  STG.E.64 desc[UR36][R16.64], R2 ;  /* 0x0000000210007986 */ /* 0x0011e2000c101b24 */
[----:B------:R-:W-:Y:S05]  /*6540*/  BRA `(.L_x_1689) ;  /* 0x0000000000087947 */ /* 0x000fea0003800000 */
.L_x_1715:
[----:B------:R-:W0:Y:S02]  /*6550*/  F2I.FTZ.U32.TRUNC.NTZ R3, R2 ;  /* 0x0000000200037305 */ /* 0x000e24000021f000 */
[----:B0-----:R0:W-:Y:S02]  /*6560*/  STG.E desc[UR36][R16.64], R3 ;  /* 0x0000000310007986 */ /* 0x0011e4000c101924 */
.L_x_1689:
[----:B------:R-:W-:-:S07]  /*6570*/  VIADD R19, R19, 0x80 ;  /* 0x0000008013137836 */ /* 0x000fce0000000000 */
.L_x_1652:
[----:B------:R-:W-:Y:S05]  /*6580*/  BSYNC B7 ;  /* 0x0000000000077941 */ /* 0x000fea0003800000 */
.L_x_1651:
        /* <DEDUP_REMOVED lines=298> */
[----:B------:R-:W-:-:S09]  /*7830*/  ULDC.64 UR4, c[0x0][0x340] ;  /* 0x0000d00000047ab9 */ /* 0x000fd20000000a00 */
        /* <DEDUP_REMOVED lines=8> */
.L_x_1720:
        /* <DEDUP_REMOVED lines=20> */
[----:B--2---:R-:W2:Y:S01]  /*7a00*/  I2F.S16 R0, R0 ;  /* 0x0000000000007306 */ /* 0x004ea20000101400 */
[----:B------:R-:W-:Y:S05]  /*7a10*/  BRA `(.L_x_1727) ;  /* 0x0000000c00387947 */ /* 0x000fea0003800000 */
.L_x_1725:
[----:B------:R-:W2:Y:S02]  /*7a20*/  LDG.E.U8 R0, desc[UR36][R2.64] ;  /* 0x0000002402007981 */ /* 0x000ea4000c1e1100 */
[----:B--2---:R-:W-:Y:S01]  /*7a30*/  I2FP.F32.U32 R0, R0 ;  /* 0x0000000000007245 */ /* 0x004fe20000201000 */
[----:B------:R-:W-:Y:S06]  /*7a40*/  BRA `(.L_x_1727) ;  /* 0x0000000c002c7947 */ /* 0x000fec0003800000 */
.L_x_1724:
[----:B------:R-:W-:-:S13]  /*7a50*/  ISETP.NE.AND P0, PT, R4, 0x2, PT ;  /* 0x000000020400780c */ /* 0x000fda0003f05270 */
[----:B------:R-:W-:Y:S05]  /*7a60*/  @!P0 BRA `(.L_x_1728) ;  /* 0x0000000000288947 */ /* 0x000fea0003800000 */
[----:B------:R-:W-:-:S13]  /*7a70*/  ISETP.NE.AND P0, PT, R4, 0x3, PT ;  /* 0x000000030400780c */ /* 0x000fda0003f05270 */
[----:B------:R-:W-:Y:S05]  /*7a80*/  @!P0 BRA `(.L_x_1729) ;  /* 0x0000000000148947 */ /* 0x000fea0003800000 */
[----:B------:R-:W-:-:S13]  /*7a90*/  ISETP.NE.AND P0, PT, R4, 0x4, PT ;  /* 0x000000040400780c */ /* 0x000fda0003f05270 */
[----:B------:R-:W-:Y:S05]  /*7aa0*/  @P0 BRA `(.L_x_1726) ;  /* 0x0000000800b80947 */ /* 0x000fea0003800000 */
[----:B------:R-:W2:Y:S02]  /*7ab0*/  LDG.E.64 R2, desc[UR36][R2.64] ;  /* 0x0000002402027981 */ /* 0x000ea4000c1e1b00 */
[----:B--2---:R3:W4:Y:S01]  /*7ac0*/  I2F.S64 R0, R2 ;  /* 0x0000000200007312 */ /* 0x0047220000301400 */
[----:B------:R-:W-:Y:S05]  /*7ad0*/  BRA `(.L_x_1727) ;  /* 0x0000000c00087947 */ /* 0x000fea0003800000 */
.L_x_1729:
[----:B------:R-:W2:Y:S02]  /*7ae0*/  LDG.E R0, desc[UR36][R2.64] ;  /* 0x0000002402007981 */ /* 0x000ea4000c1e1900 */
[----:B--2---:R-:W-:Y:S01]  /*7af0*/  I2FP.F32.S32 R0, R0 ;  /* 0x0000000000007245 */ /* 0x004fe20000201400 */
[----:B------:R-:W-:Y:S06]  /*7b00*/  BRA `(.L_x_1727) ;  /* 0x0000000800fc7947 */ /* 0x000fec0003800000 */
.L_x_1728:
[----:B------:R-:W2:Y:S02]  /*7b10*/  LDG.E.U16 R0, desc[UR36][R2.64] ;  /* 0x0000002402007981 */ /* 0x000ea4000c1e1500 */
[----:B--2---:R-:W0:Y:S01]  /*7b20*/  I2F.S16 R0, R0 ;  /* 0x0000000000007306 */ /* 0x004e220000101400 */
[----:B------:R-:W-:Y:S05]  /*7b30*/  BRA `(.L_x_1727) ;  /* 0x0000000800f07947 */ /* 0x000fea0003800000 */
.L_x_1723:
        /* <DEDUP_REMOVED lines=8> */
.L_x_1731:
[----:B------:R-:W2:Y:S02]  /*7bc0*/  LDG.E.U16 R0, desc[UR36][R2.64] ;  /* 0x0000002402007981 */ /* 0x000ea4000c1e1500 */
[----:B--2---:R-:W-:Y:S01]  /*7bd0*/  HADD2.F32 R0, -RZ, R0.H0_H0 ;  /* 0x20000000ff007230 */ /* 0x004fe20000004100 */
[----:B------:R-:W-:Y:S06]  /*7be0*/  BRA `(.L_x_1727) ;  /* 0x0000000800c47947 */ /* 0x000fec0003800000 */
.L_x_1730:
        /* <DEDUP_REMOVED lines=8> */
.L_x_1733:
[----:B------:R-:W2:Y:S02]  /*7c70*/  LDG.E.U16 R0, desc[UR36][R2.64] ;  /* 0x0000002402007981 */ /* 0x000ea4000c1e1500 */
[----:B--2---:R-:W-:Y:S01]  /*7c80*/  HADD2.F32 R0, -RZ, R0.H0_H0 ;  /* 0x20000000ff007230 */ /* 0x004fe20000004100 */
[----:B------:R-:W-:Y:S06]  /*7c90*/  BRA `(.L_x_1727) ;  /* 0x0000000800987947 */ /* 0x000fec0003800000 */
.L_x_1732:
[----:B------:R-:W2:Y:S01]  /*7ca0*/  LDG.E.64 R2, desc[UR36][R2.64] ;  /* 0x0000002402027981 */ /* 0x000ea2000c1e1b00 */
[----:B------:R-:W-:Y:S01]  /*7cb0*/  UMOV UR4, 0xf0000000 ;  /* 0xf000000000047882 */ /* 0x000fe20000000000 */
[----:B------:R-:W-:Y:S01]  /*7cc0*/  UMOV UR5, 0x380fffff ;  /* 0x380fffff00057882 */ /* 0x000fe20000000000 */
[----:B--2---:R-:W0:Y:S01]  /*7cd0*/  F2F.F32.F64 R0, R2 ;  /* 0x0000000200007310 */ /* 0x004e220000301000 */
[----:B------:R-:W-:-:S14]  /*7ce0*/  DSETP.GEU.AND P0, PT, |R2|, UR4, PT ;  /* 0x0000000402007e2a */ /* 0x000fdc000bf0e200 */
[----:B0-----:R-:W-:Y:S01]  /*7cf0*/  @!P0 FMUL R0, R0, 1.175494350822287508e-38 ;  /* 0x0080000000008820 */ /* 0x001fe20000400000 */
[----:B------:R-:W-:Y:S06]  /*7d00*/  BRA `(.L_x_1727) ;  /* 0x00000008007c7947 */ /* 0x000fec0003800000 */
.L_x_1722:
        /* <DEDUP_REMOVED lines=12> */
.L_x_1736:
[----:B------:R-:W2:Y:S01]  /*7dd0*/  LDG.E.64 R2, desc[UR36][R2.64] ;  /* 0x0000002402027981 */ /* 0x000ea2000c1e1b00 */
[----:B------:R-:W-:Y:S01]  /*7de0*/  UMOV UR4, 0xf0000000 ;  /* 0xf000000000047882 */ /* 0x000fe20000000000 */
[----:B------:R-:W-:Y:S01]  /*7df0*/  UMOV UR5, 0x380fffff ;  /* 0x380fffff00057882 */ /* 0x000fe20000000000 */
[----:B--2---:R-:W0:Y:S01]  /*7e00*/  F2F.F32.F64 R0, R2 ;  /* 0x0000000200007310 */ /* 0x004e220000301000 */
[----:B------:R-:W-:-:S14]  /*7e10*/  DSETP.GEU.AND P0, PT, |R2|, UR4, PT ;  /* 0x0000000402007e2a */ /* 0x000fdc000bf0e200 */
[----:B0-----:R-:W-:Y:S01]  /*7e20*/  @!P0 FMUL R0, R0, 1.175494350822287508e-38 ;  /* 0x0080000000008820 */ /* 0x001fe20000400000 */
[----:B------:R-:W-:Y:S06]  /*7e30*/  BRA `(.L_x_1727) ;  /* 0x0000000800307947 */ /* 0x000fec0003800000 */
.L_x_1735:
        /* <DEDUP_REMOVED lines=26> */
.L_x_1738:
        /* <DEDUP_REMOVED lines=13> */
.L_x_1737:
[----:B------:R-:W2:Y:S02]  /*80b0*/  LDG.E.U16 R0, desc[UR36][R2.64] ;  /* 0x0000002402007981 */ /* 0x000ea4000c1e1500 */
[----:B--2---:R-:W-:Y:S01]  /*80c0*/  IMAD.U32 R0, R0, 0x10000, RZ ;  /* 0x0001000000007824 */ /* 0x004fe200078e00ff */
[----:B------:R-:W-:Y:S06]  /*80d0*/  BRA `(.L_x_1727) ;  /* 0x0000000400887947 */ /* 0x000fec0003800000 */
.L_x_1734:
        /* <DEDUP_REMOVED lines=11> */
.L_x_1741:
        /* <DEDUP_REMOVED lines=20> */
.L_x_1743:
[----:B------:R-:W-:Y:S05]  /*82d0*/  BSYNC B0 ;  /* 0x0000000000007941 */ /* 0x000fea0003800000 */
.L_x_1742:
[----:B------:R-:W-:Y:S01]  /*82e0*/  LEA R3, R0, 0x3b800000, 0x17 ;  /* 0x3b80000000037811 */ /* 0x000fe200078eb8ff */
[----:B------:R-:W-:-:S05]  /*82f0*/  IMAD.SHL.U32 R0, R2, 0x100000, RZ ;  /* 0x0010000002007824 */ /* 0x000fca00078e00ff */
[----:B------:R-:W-:Y:S01]  /*8300*/  LOP3.LUT R0, R3, R0, R4, 0xfe, !PT ;  /* 0x0000000003007212 */ /* 0x000fe200078efe04 */
[----:B------:R-:W-:Y:S06]  /*8310*/  BRA `(.L_x_1727) ;  /* 0x0000000000f87947 */ /* 0x000fec0003800000 */
.L_x_1740:
        /* <DEDUP_REMOVED lines=20> */
.L_x_1745:
[----:B------:R-:W-:Y:S05]  /*8460*/  BSYNC B0 ;  /* 0x0000000000007941 */ /* 0x000fea0003800000 */
.L_x_1744:
[----:B------:R-:W-:Y:S01]  /*8470*/  LEA R3, R0, 0x37800000, 0x17 ;  /* 0x3780000000037811 */ /* 0x000fe200078eb8ff */
[----:B------:R-:W-:-:S05]  /*8480*/  IMAD.SHL.U32 R0, R2, 0x200000, RZ ;  /* 0x0020000002007824 */ /* 0x000fca00078e00ff */
[----:B------:R-:W-:Y:S01]  /*8490*/  LOP3.LUT R0, R3, R0, R4, 0xfe, !PT ;  /* 0x0000000003007212 */ /* 0x000fe200078efe04 */
[----:B------:R-:W-:Y:S06]  /*84a0*/  BRA `(.L_x_1727) ;  /* 0x0000000000947947 */ /* 0x000fec0003800000 */
.L_x_1739:
        /* <DEDUP_REMOVED lines=14> */
.L_x_1726:
        /* <DEDUP_REMOVED lines=16> */
.L_x_1748:
[----:B------:R-:W-:Y:S01]  /*8690*/  IMAD.MOV.U32 R0, RZ, RZ, RZ ;  /* 0x000000ffff007224 */ /* 0x000fe200078e00ff */
[----:B------:R-:W-:Y:S06]  /*86a0*/  BRA `(.L_x_1727) ;  /* 0x0000000000147947 */ /* 0x000fec0003800000 */
.L_x_1747:
[----:B------:R-:W2:Y:S02]  /*86b0*/  LDG.E.64 R2, desc[UR36][R2.64] ;  /* 0x0000002402027981 */ /* 0x000ea4000c1e1b00 */
[----:B--2---:R0:W1:Y:S01]  /*86c0*/  I2F.U64 R0, R2 ;  /* 0x0000000200007312 */ /* 0x0040620000301000 */
[----:B------:R-:W-:Y:S05]  /*86d0*/  BRA `(.L_x_1727) ;  /* 0x0000000000087947 */ /* 0x000fea0003800000 */
.L_x_1746:
[----:B------:R-:W2:Y:S02]  /*86e0*/  LDG.E R0, desc[UR36][R2.64] ;  /* 0x0000002402007981 */ /* 0x000ea4000c1e1900 */
[----:B--2---:R-:W-:-:S07]  /*86f0*/  I2FP.F32.U32 R0, R0 ;  /* 0x0000000000007245 */ /* 0x004fce0000201000 */
.L_x_1727:
[----:B------:R-:W-:Y:S05]  /*8700*/  BSYNC B6 ;  /* 0x0000000000067941 */ /* 0x000fea0003800000 */
.L_x_1721:
        /* <DEDUP_REMOVED lines=8> */
[----:B0-----:R-:W-:Y:S01]  /*8790*/  HFMA2.MMA R4, -RZ, RZ, 1.3056640625, -1.8671875 ;  /* 0x3d39bf78ff047435 */ /* 0x001fe200000001ff */
        /* <DEDUP_REMOVED lines=31> */
.L_x_1750:
[----:B------:R-:W-:Y:S05]  /*8990*/  BSYNC B0 ;  /* 0x0000000000007941 */ /* 0x000fea0003800000 */
.L_x_1749:
        /* <DEDUP_REMOVED lines=18> */
.L_x_1754:
[----:B------:R-:W0:Y:S02]  /*8ac0*/  F2I.S64.TRUNC R2, R2 ;  /* 0x0000000200027311 */ /* 0x000e24000020d900 */
[----:B0-----:R-:W-:-:S05]  /*8ad0*/  IMAD.MOV.U32 R5, RZ, RZ, R2 ;  /* 0x000000ffff057224 */ /* 0x001fca00078e0002 */
[----:B------:R0:W-:Y:S01]  /*8ae0*/  STG.E.U8 desc[UR36][R16.64], R5 ;  /* 0x0000000510007986 */ /* 0x0001e2000c101124 */
[----:B------:R-:W-:Y:S05]  /*8af0*/  BRA `(.L_x_1756) ;  /* 0x0000000c00407947 */ /* 0x000fea0003800000 */
.L_x_1753:
        /* <DEDUP_REMOVED lines=9> */
.L_x_1758:
[----:B------:R-:W0:Y:S02]  /*8b90*/  F2I.FTZ.TRUNC.NTZ R3, R2 ;  /* 0x0000000200037305 */ /* 0x000e24000021f100 */
[----:B0-----:R0:W-:Y:S01]  /*8ba0*/  STG.E desc[UR36][R16.64], R3 ;  /* 0x0000000310007986 */ /* 0x0011e2000c101924 */
[----:B------:R-:W-:Y:S05]  /*8bb0*/  BRA `(.L_x_1756) ;  /* 0x0000000c00107947 */ /* 0x000fea0003800000 */
.L_x_1757:
[----:B------:R-:W0:Y:S02]  /*8bc0*/  F2I.FTZ.TRUNC.NTZ R3, R2 ;  /* 0x0000000200037305 */ /* 0x000e24000021f100 */
[----:B0-----:R0:W-:Y:S01]  /*8bd0*/  STG.E.U16 desc[UR36][R16.64], R3 ;  /* 0x0000000310007986 */ /* 0x0011e2000c101524 */
[----:B------:R-:W-:Y:S05]  /*8be0*/  BRA `(.L_x_1756) ;  /* 0x0000000c00047947 */ /* 0x000fea0003800000 */
.L_x_1752:
        /* <DEDUP_REMOVED lines=8> */
.L_x_1760:
[----:B------:R-:W-:-:S05]  /*8c70*/  F2FP.F16.F32.PACK_AB R2, RZ, R2 ;  /* 0x00000002ff02723e */ /* 0x000fca00000000ff */
[----:B------:R0:W-:Y:S01]  /*8c80*/  STG.E.U16 desc[UR36][R16.64], R2 ;  /* 0x0000000210007986 */ /* 0x0001e2000c101524 */
[----:B------:R-:W-:Y:S05]  /*8c90*/  BRA `(.L_x_1756) ;  /* 0x0000000800d87947 */ /* 0x000fea0003800000 */
.L_x_1759:
        /* <DEDUP_REMOVED lines=9> */
.L_x_1762:
[----:B------:R-:W-:-:S04]  /*8d30*/  F2FP.F16.F32.PACK_AB R3, RZ, R2 ;  /* 0x00000002ff03723e */ /* 0x000fc800000000ff */
[----:B------:R-:W-:-:S05]  /*8d40*/  PRMT R3, R3, 0x5410, RZ ;  /* 0x0000541003037816 */ /* 0x000fca00000000ff */
[----:B------:R0:W-:Y:S01]  /*8d50*/  STG.E desc[UR36][R16.64], R3 ;  /* 0x0000000310007986 */ /* 0x0001e2000c101924 */
[----:B------:R-:W-:Y:S05]  /*8d60*/  BRA `(.L_x_1756) ;  /* 0x0000000800a47947 */ /* 0x000fea0003800000 */
.L_x_1761:
[----:B------:R-:W-:-:S06]  /*8d70*/  FMUL.FTZ R2, R2, 1 ;  /* 0x3f80000002027820 */ /* 0x000fcc0000410000 */
[----:B------:R-:W0:Y:S02]  /*8d80*/  F2F.F64.F32 R2, R2 ;  /* 0x0000000200027310 */ /* 0x000e240000201800 */
[----:B0-----:R0:W-:Y:S01]  /*8d90*/  STG.E.64 desc[UR36][R16.64], R2 ;  /* 0x0000000210007986 */ /* 0x0011e2000c101b24 */
[----:B------:R-:W-:Y:S05]  /*8da0*/  BRA `(.L_x_1756) ;  /* 0x0000000800947947 */ /* 0x000fea0003800000 */
.L_x_1751:
        /* <DEDUP_REMOVED lines=12> */
.L_x_1765:
[----:B------:R-:W-:Y:S01]  /*8e70*/  FMUL.FTZ R4, R2, 1 ;  /* 0x3f80000002047820 */ /* 0x000fe20000410000 */
[----:B------:R-:W-:-:S05]  /*8e80*/  CS2R R6, SRZ ;  /* 0x0000000000067805 */ /* 0x000fca000001ff00 */
[----:B------:R-:W0:Y:S02]  /*8e90*/  F2F.F64.F32 R4, R4 ;  /* 0x0000000400047310 */ /* 0x000e240000201800 */
[----:B0-----:R0:W-:Y:S01]  /*8ea0*/  STG.E.128 desc[UR36][R16.64], R4 ;  /* 0x0000000410007986 */ /* 0x0011e2000c101d24 */
[----:B------:R-:W-:Y:S05]  /*8eb0*/  BRA `(.L_x_1756) ;  /* 0x0000000800507947 */ /* 0x000fea0003800000 */
.L_x_1764:
        /* <DEDUP_REMOVED lines=20> */
.L_x_1769:
[----:B------:R-:W-:Y:S05]  /*9000*/  BSYNC B0 ;  /* 0x0000000000007941 */ /* 0x000fea0003800000 */
.L_x_1768:
[----:B------:R-:W-:-:S05]  /*9010*/  LOP3.LUT R5, R0, R5, RZ, 0xfc, !PT ;  /* 0x0000000500057212 */ /* 0x000fca00078efcff */
[----:B------:R0:W-:Y:S01]  /*9020*/  STG.E.U8 desc[UR36][R16.64], R5 ;  /* 0x0000000510007986 */ /* 0x0001e2000c101124 */
[----:B------:R-:W-:Y:S05]  /*9030*/  BRA `(.L_x_1756) ;  /* 0x0000000400f07947 */ /* 0x000fea0003800000 */
.L_x_1767:
        /* <DEDUP_REMOVED lines=12> */
.L_x_1771:
[----:B------:R-:W-:Y:S01]  /*9100*/  IMAD.MOV.U32 R0, RZ, RZ, 0x7f ;  /* 0x0000007fff007424 */ /* 0x000fe200078e00ff */
[----:B------:R-:W-:-:S04]  /*9110*/  ISETP.GT.U32.AND P0, PT, R4, 0x7f800000, PT ;  /* 0x7f8000000400780c */ /* 0x000fc80003f04070 */
[----:B------:R-:W-:-:S09]  /*9120*/  SEL R0, R0, 0x7c, P0 ;  /* 0x0000007c00007807 */ /* 0x000fd20000000000 */
.L_x_1772:
[----:B------:R-:W-:Y:S05]  /*9130*/  BSYNC B0 ;  /* 0x0000000000007941 */ /* 0x000fea0003800000 */
.L_x_1770:
[----:B------:R-:W-:-:S04]  /*9140*/  LOP3.LUT R2, R2, 0x80000000, RZ, 0xc0, !PT ;  /* 0x8000000002027812 */ /* 0x000fc800078ec0ff */
[----:B------:R-:W-:-:S04]  /*9150*/  SHF.R.U32.HI R3, RZ, 0x18, R2 ;  /* 0x00000018ff037819 */ /* 0x000fc80000011602 */
[----:B------:R-:W-:-:S05]  /*9160*/  LOP3.LUT R3, R0, R3, RZ, 0xfc, !PT ;  /* 0x0000000300037212 */ /* 0x000fca00078efcff */
[----:B------:R0:W-:Y:S01]  /*9170*/  STG.E.U8 desc[UR36][R16.64], R3 ;  /* 0x0000000310007986 */ /* 0x0001e2000c101124 */
[----:B------:R-:W-:Y:S05]  /*9180*/  BRA `(.L_x_1756) ;  /* 0x00000004009c7947 */ /* 0x000fea0003800000 */
.L_x_1766:
[----:B------:R-:W-:-:S05]  /*9190*/  F2FP.BF16.F32.PACK_AB R2, RZ, R2 ;  /* 0x00000002ff02723e */ /* 0x000fca00000010ff */
[----:B------:R0:W-:Y:S01]  /*91a0*/  STG.E.U16 desc[UR36][R16.64], R2 ;  /* 0x0000000210007986 */ /* 0x0001e2000c101524 */
[----:B------:R-:W-:Y:S05]  /*91b0*/  BRA `(.L_x_1756) ;  /* 0x0000000400907947 */ /* 0x000fea0003800000 */
.L_x_1763:
        /* <DEDUP_REMOVED lines=11> */
.L_x_1775:
        /* <DEDUP_REMOVED lines=16> */
.L_x_1778:
[----:B------:R-:W-:-:S04]  /*9370*/  LOP3.LUT R2, R2, 0x80000000, RZ, 0xc0, !PT ;  /* 0x8000000002027812 */ /* 0x000fc800078ec0ff */
[----:B------:R-:W-:-:S04]  /*9380*/  SHF.R.U32.HI R3, RZ, 0x18, R2 ;  /* 0x00000018ff037819 */ /* 0x000fc80000011602 */
[----:B------:R-:W-:-:S04]  /*9390*/  LOP3.LUT R0, R0, R3, RZ, 0xfc, !PT ;  /* 0x0000000300007212 */ /* 0x000fc800078efcff */
[----:B------:R-:W-:-:S07]  /*93a0*/  PRMT R8, R0, 0x7610, R8 ;  /* 0x0000761000087816 */ /* 0x000fce0000000008 */
.L_x_1777:
[----:B------:R-:W-:Y:S05]  /*93b0*/  BSYNC B0 ;  /* 0x0000000000007941 */ /* 0x000fea0003800000 */
.L_x_1776:
[----:B------:R3:W-:Y:S01]  /*93c0*/  STG.E.U8 desc[UR36][R16.64], R8 ;  /* 0x0000000810007986 */ /* 0x0007e2000c101124 */
[----:B------:R-:W-:Y:S05]  /*93d0*/  BRA `(.L_x_1756) ;  /* 0x0000000400087947 */ /* 0x000fea0003800000 */
.L_x_1774:
        /* <DEDUP_REMOVED lines=16> */
.L_x_1781:
[----:B------:R-:W-:-:S04]  /*94e0*/  LOP3.LUT R2, R2, 0x80000000, RZ, 0xc0, !PT ;  /* 0x8000000002027812 */ /* 0x000fc800078ec0ff */
[----:B------:R-:W-:-:S04]  /*94f0*/  SHF.R.U32.HI R3, RZ, 0x18, R2 ;  /* 0x00000018ff037819 */ /* 0x000fc80000011602 */
[----:B------:R-:W-:-:S04]  /*9500*/  LOP3.LUT R0, R0, R3, RZ, 0xfc, !PT ;  /* 0x0000000300007212 */ /* 0x000fc800078efcff */
[----:B------:R-:W-:-:S07]  /*9510*/  PRMT R8, R0, 0x7610, R8 ;  /* 0x0000761000087816 */ /* 0x000fce0000000008 */
.L_x_1780:
[----:B------:R-:W-:Y:S05]  /*9520*/  BSYNC B0 ;  /* 0x0000000000007941 */ /* 0x000fea0003800000 */
.L_x_1779:
[----:B------:R0:W-:Y:S01]  /*9530*/  STG.E.U8 desc[UR36][R16.64], R8 ;  /* 0x0000000810007986 */ /* 0x0001e2000c101124 */
[----:B------:R-:W-:Y:S05]  /*9540*/  BRA `(.L_x_1756) ;  /* 0x0000000000ac7947 */ /* 0x000fea0003800000 */
.L_x_1773:
        /* <DEDUP_REMOVED lines=21> */
.L_x_1755:
        /* <DEDUP_REMOVED lines=16> */
.L_x_1784:
[----:B------:R-:W-:Y:S05]  /*97a0*/  BRA `(.L_x_1756) ;  /* 0x0000000000147947 */ /* 0x000fea0003800000 */
.L_x_1783:
[----:B------:R-:W0:Y:S02]  /*97b0*/  F2I.U64.TRUNC R2, R2 ;  /* 0x0000000200027311 */ /* 0x000e24000020d800 */
[----:B0-----:R1:W-:Y:S01]  /*97c0*/  STG.E.64 desc[UR36][R16.64], R2 ;  /* 0x0000000210007986 */ /* 0x0013e2000c101b24 */
[----:B------:R-:W-:Y:S05]  /*97d0*/  BRA `(.L_x_1756) ;  /* 0x0000000000087947 */ /* 0x000fea0003800000 */
.L_x_1782:
[----:B------:R-:W0:Y:S02]  /*97e0*/  F2I.FTZ.U32.TRUNC.NTZ R3, R2 ;  /* 0x0000000200037305 */ /* 0x000e24000021f000 */
[----:B0-----:R0:W-:Y:S02]  /*97f0*/  STG.E desc[UR36][R16.64], R3 ;  /* 0x0000000310007986 */ /* 0x0011e4000c101924 */
.L_x_1756:
[----:B------:R-:W-:-:S07]  /*9800*/  VIADD R19, R19, 0x80 ;  /* 0x0000008013137836 */ /* 0x000fce0000000000 */
.L_x_1719:
[----:B------:R-:W-:Y:S05]  /*9810*/  BSYNC B7 ;  /* 0x0000000000077941 */ /* 0x000fea0003800000 */
.L_x_1718:
        /* <DEDUP_REMOVED lines=306> */
.L_x_1785:
        /* <DEDUP_REMOVED lines=22> */
.L_x_1790:
[----:B------:R-:W2:Y:S02]  /*aca0*/  LDG.E.U8 R0, desc[UR36][R2.64] ;  /* 0x0000002402007981 */ /* 0x000ea4000c1e1100 */
[----:B--2---:R-:W-:Y:S01]  /*acb0*/  I2FP.F32.U32 R0, R0 ;  /* 0x0000000000007245 */ /* 0x004fe20000201000 */
[----:B------:R-:W-:Y:S06]  /*acc0*/  BRA `(.L_x_1792) ;  /* 0x0000000c002c7947 */ /* 0x000fec0003800000 */
.L_x_1789:
        /* <DEDUP_REMOVED lines=9> */
.L_x_1794:
[----:B------:R-:W2:Y:S02]  /*ad60*/  LDG.E R0, desc[UR36][R2.64] ;  /* 0x0000002402007981 */ /* 0x000ea4000c1e1900 */
[----:B--2---:R-:W-:Y:S01]  /*ad70*/  I2FP.F32.S32 R0, R0 ;  /* 0x0000000000007245 */ /* 0x004fe20000201400 */
[----:B------:R-:W-:Y:S06]  /*ad80*/  BRA `(.L_x_1792) ;  /* 0x0000000800fc7947 */ /* 0x000fec0003800000 */
.L_x_1793:
[----:B------:R-:W2:Y:S02]  /*ad90*/  LDG.E.U16 R0, desc[UR36][R2.64] ;  /* 0x0000002402007981 */ /* 0x000ea4000c1e1500 */
[----:B--2---:R-:W0:Y:S01]  /*ada0*/  I2F.S16 R0, R0 ;  /* 0x0000000000007306 */ /* 0x004e220000101400 */
[----:B------:R-:W-:Y:S05]  /*adb0*/  BRA `(.L_x_1792) ;  /* 0x0000000800f07947 */ /* 0x000fea0003800000 */
.L_x_1788:
        /* <DEDUP_REMOVED lines=8> */
.L_x_1796:
[----:B------:R-:W2:Y:S02]  /*ae40*/  LDG.E.U16 R0, desc[UR36][R2.64] ;  /* 0x0000002402007981 */ /* 0x000ea4000c1e1500 */
[----:B--2---:R-:W-:Y:S01]  /*ae50*/  HADD2.F32 R0, -RZ, R0.H0_H0 ;  /* 0x20000000ff007230 */ /* 0x004fe20000004100 */
[----:B------:R-:W-:Y:S06]  /*ae60*/  BRA `(.L_x_1792) ;  /* 0x0000000800c47947 */ /* 0x000fec0003800000 */
.L_x_1795:
        /* <DEDUP_REMOVED lines=8> */
.L_x_1798:
[----:B------:R-:W2:Y:S02]  /*aef0*/  LDG.E.U16 R0, desc[UR36][R2.64] ;  /* 0x0000002402007981 */ /* 0x000ea4000c1e1500 */
[----:B--2---:R-:W-:Y:S01]  /*af00*/  HADD2.F32 R0, -RZ, R0.H0_H0 ;  /* 0x20000000ff007230 */ /* 0x004fe20000004100 */
[----:B------:R-:W-:Y:S06]  /*af10*/  BRA `(.L_x_1792) ;  /* 0x0000000800987947 */ /* 0x000fec0003800000 */
.L_x_1797:
[----:B------:R-:W2:Y:S01]  /*af20*/  LDG.E.64 R2, desc[UR36][R2.64] ;  /* 0x0000002402027981 */ /* 0x000ea2000c1e1b00 */
[----:B------:R-:W-:Y:S01]  /*af30*/  UMOV UR4, 0xf0000000 ;  /* 0xf000000000047882 */ /* 0x000fe20000000000 */
[----:B------:R-:W-:Y:S01]  /*af40*/  UMOV UR5, 0x380fffff ;  /* 0x380fffff00057882 */ /* 0x000fe20000000000 */
[----:B--2---:R-:W0:Y:S01]  /*af50*/  F2F.F32.F64 R0, R2 ;  /* 0x0000000200007310 */ /* 0x004e220000301000 */
[----:B------:R-:W-:-:S14]  /*af60*/  DSETP.GEU.AND P0, PT, |R2|, UR4, PT ;  /* 0x0000000402007e2a */ /* 0x000fdc000bf0e200 */
[----:B0-----:R-:W-:Y:S01]  /*af70*/  @!P0 FMUL R0, R0, 1.175494350822287508e-38 ;  /* 0x0080000000008820 */ /* 0x001fe20000400000 */
[----:B------:R-:W-:Y:S06]  /*af80*/  BRA `(.L_x_1792) ;  /* 0x00000008007c7947 */ /* 0x000fec0003800000 */
.L_x_1787:
        /* <DEDUP_REMOVED lines=12> */
.L_x_1801:
[----:B------:R-:W2:Y:S01]  /*b050*/  LDG.E.64 R2, desc[UR36][R2.64] ;  /* 0x0000002402027981 */ /* 0x000ea2000c1e1b00 */
[----:B------:R-:W-:Y:S01]  /*b060*/  UMOV UR4, 0xf0000000 ;  /* 0xf000000000047882 */ /* 0x000fe20000000000 */
[----:B------:R-:W-:Y:S01]  /*b070*/  UMOV UR5, 0x380fffff ;  /* 0x380fffff00057882 */ /* 0x000fe20000000000 */
[----:B--2---:R-:W0:Y:S01]  /*b080*/  F2F.F32.F64 R0, R2 ;  /* 0x0000000200007310 */ /* 0x004e220000301000 */
[----:B------:R-:W-:-:S14]  /*b090*/  DSETP.GEU.AND P0, PT, |R2|, UR4, PT ;  /* 0x0000000402007e2a */ /* 0x000fdc000bf0e200 */
[----:B0-----:R-:W-:Y:S01]  /*b0a0*/  @!P0 FMUL R0, R0, 1.175494350822287508e-38 ;  /* 0x0080000000008820 */ /* 0x001fe20000400000 */
[----:B------:R-:W-:Y:S06]  /*b0b0*/  BRA `(.L_x_1792) ;  /* 0x0000000800307947 */ /* 0x000fec0003800000 */
.L_x_1800:
        /* <DEDUP_REMOVED lines=16> */
[C---:B------:R-:W-:Y:S02]  /*b1c0*/  ISETP.GT.U32.AND P0, PT, R5.reuse, 0x4, PT ;  /* 0x000000040500780c */ /* 0x040fe40003f04070 */
[----:B------:R-:W-:-:S04]  /*b1d0*/  IADD3 R5, R5, -0x4, RZ ;  /* 0xfffffffc05057810 */ /* 0x000fc80007ffe0ff */
        /* <DEDUP_REMOVED lines=8> */
.L_x_1803:
        /* <DEDUP_REMOVED lines=13> */
.L_x_1802:
[----:B------:R-:W2:Y:S02]  /*b330*/  LDG.E.U16 R0, desc[UR36][R2.64] ;  /* 0x0000002402007981 */ /* 0x000ea4000c1e1500 */
[----:B--2---:R-:W-:Y:S01]  /*b340*/  IMAD.U32 R0, R0, 0x10000, RZ ;  /* 0x0001000000007824 */ /* 0x004fe200078e00ff */
[----:B------:R-:W-:Y:S06]  /*b350*/  BRA `(.L_x_1792) ;  /* 0x0000000400887947 */ /* 0x000fec0003800000 */
.L_x_1799:
        /* <DEDUP_REMOVED lines=11> */
.L_x_1806:
        /* <DEDUP_REMOVED lines=20> */
.L_x_1808:
[----:B------:R-:W-:Y:S05]  /*b550*/  BSYNC B0 ;  /* 0x0000000000007941 */ /* 0x000fea0003800000 */
.L_x_1807:
[----:B------:R-:W-:Y:S01]  /*b560*/  LEA R3, R0, 0x3b800000, 0x17 ;  /* 0x3b80000000037811 */ /* 0x000fe200078eb8ff */
[----:B------:R-:W-:-:S05]  /*b570*/  IMAD.SHL.U32 R0, R2, 0x100000, RZ ;  /* 0x0010000002007824 */ /* 0x000fca00078e00ff */
[----:B------:R-:W-:Y:S01]  /*b580*/  LOP3.LUT R0, R3, R0, R4, 0xfe, !PT ;  /* 0x0000000003007212 */ /* 0x000fe200078efe04 */
[----:B------:R-:W-:Y:S06]  /*b590*/  BRA `(.L_x_1792) ;  /* 0x0000000000f87947 */ /* 0x000fec0003800000 */
.L_x_1805:
        /* <DEDUP_REMOVED lines=20> */
.L_x_1810:
[----:B------:R-:W-:Y:S05]  /*b6e0*/  BSYNC B0 ;  /* 0x0000000000007941 */ /* 0x000fea0003800000 */
.L_x_1809:
[----:B------:R-:W-:Y:S01]  /*b6f0*/  LEA R3, R0, 0x37800000, 0x17 ;  /* 0x3780000000037811 */ /* 0x000fe200078eb8ff */
[----:B------:R-:W-:-:S05]  /*b700*/  IMAD.SHL.U32 R0, R2, 0x200000, RZ ;  /* 0x0020000002007824 */ /* 0x000fca00078e00ff */
[----:B------:R-:W-:Y:S01]  /*b710*/  LOP3.LUT R0, R3, R0, R4, 0xfe, !PT ;  /* 0x0000000003007212 */ /* 0x000fe200078efe04 */
[----:B------:R-:W-:Y:S06]  /*b720*/  BRA `(.L_x_1792) ;  /* 0x0000000000947947 */ /* 0x000fec0003800000 */
.L_x_1804:
        /* <DEDUP_REMOVED lines=11> */
[----:B------:R-:W-:Y:S01]  /*b7e0*/  @!P0 MOV R0, 0x7f800001 ;  /* 0x7f80000100008802 */ /* 0x000fe20000000f00 */
[----:B------:R-:W-:Y:S01]  /*b7f0*/  @P0 IMAD.SHL.U32 R0, R2, 0x800000, RZ ;  /* 0x0080000002000824 */ /* 0x000fe200078e00ff */
[----:B------:R-:W-:Y:S06]  /*b800*/  BRA `(.L_x_1792) ;  /* 0x00000000005c7947 */ /* 0x000fec0003800000 */
.L_x_1791:
        /* <DEDUP_REMOVED lines=16> */
.L_x_1813:
[----:B------:R-:W-:Y:S01]  /*b910*/  IMAD.MOV.U32 R0, RZ, RZ, RZ ;  /* 0x000000ffff007224 */ /* 0x000fe200078e00ff */
[----:B------:R-:W-:Y:S06]  /*b920*/  BRA `(.L_x_1792) ;  /* 0x0000000000147947 */ /* 0x000fec0003800000 */
.L_x_1812:
[----:B------:R-:W2:Y:S02]  /*b930*/  LDG.E.64 R2, desc[UR36][R2.64] ;  /* 0x0000002402027981 */ /* 0x000ea4000c1e1b00 */
[----:B--2---:R0:W1:Y:S01]  /*b940*/  I2F.U64 R0, R2 ;  /* 0x0000000200007312 */ /* 0x0040620000301000 */
[----:B------:R-:W-:Y:S05]  /*b950*/  BRA `(.L_x_1792) ;  /* 0x0000000000087947 */ /* 0x000fea0003800000 */
.L_x_1811:
[----:B------:R-:W2:Y:S02]  /*b960*/  LDG.E R0, desc[UR36][R2.64] ;  /* 0x0000002402007981 */ /* 0x000ea4000c1e1900 */
[----:B--2---:R-:W-:-:S07]  /*b970*/  I2FP.F32.U32 R0, R0 ;  /* 0x0000000000007245 */ /* 0x004fce0000201000 */
.L_x_1792:
[----:B------:R-:W-:Y:S05]  /*b980*/  BSYNC B6 ;  /* 0x0000000000067941 */ /* 0x000fea0003800000 */
.L_x_1786:
        /* <DEDUP_REMOVED lines=40> */
.L_x_1815:
[----:B------:R-:W-:Y:S05]  /*bc10*/  BSYNC B0 ;  /* 0x0000000000007941 */ /* 0x000fea0003800000 */
.L_x_1814:
        /* <DEDUP_REMOVED lines=16> */
[----:B0-----:R-:W-:Y:S01]  /*bd20*/  STG.E.U8 desc[UR36][R16.64], R3 ;  /* 0x0000000310007986 */ /* 0x001fe2000c101124 */
[----:B------:R-:W-:Y:S05]  /*bd30*/  EXIT ;  /* 0x000000000000794d */ /* 0x000fea0003800000 */
.L_x_1819:
[----:B------:R-:W0:Y:S02]  /*bd40*/  F2I.S64.TRUNC R2, R2 ;  /* 0x0000000200027311 */ /* 0x000e24000020d900 */
[----:B0-----:R-:W-:-:S05]  /*bd50*/  IMAD.MOV.U32 R5, RZ, RZ, R2 ;  /* 0x000000ffff057224 */ /* 0x001fca00078e0002 */
[----:B------:R-:W-:Y:S01]  /*bd60*/  STG.E.U8 desc[UR36][R16.64], R5 ;  /* 0x0000000510007986 */ /* 0x000fe2000c101124 */
[----:B------:R-:W-:Y:S05]  /*bd70*/  EXIT ;  /* 0x000000000000794d */ /* 0x000fea0003800000 */
.L_x_1818:
[----:B------:R-:W-:-:S13]  /*bd80*/  ISETP.NE.AND P0, PT, R3, 0x2, PT ;  /* 0x000000020300780c */ /* 0x000fda0003f05270 */
[----:B------:R-:W-:Y:S05]  /*bd90*/  @!P0 BRA `(.L_x_1821) ;  /* 0x0000000000288947 */ /* 0x000fea0003800000 */
[----:B------:R-:W-:-:S13]  /*bda0*/  ISETP.NE.AND P0, PT, R3, 0x3, PT ;  /* 0x000000030300780c */ /* 0x000fda0003f05270 */
[----:B------:R-:W-:Y:S05]  /*bdb0*/  @!P0 BRA `(.L_x_1822) ;  /* 0x0000000000148947 */ /* 0x000fea0003800000 */
[----:B------:R-:W-:-:S13]  /*bdc0*/  ISETP.NE.AND P0, PT, R3, 0x4, PT ;  /* 0x000000040300780c */ /* 0x000fda0003f05270 */
[----:B------:R-:W-:Y:S05]  /*bdd0*/  @P0 BRA `(.L_x_1820) ;  /* 0x0000000800d00947 */ /* 0x000fea0003800000 */
[----:B------:R-:W0:Y:S02]  /*bde0*/  F2I.S64.TRUNC R2, R2 ;  /* 0x0000000200027311 */ /* 0x000e24000020d900 */
[----:B0-----:R-:W-:Y:S01]  /*bdf0*/  STG.E.64 desc[UR36][R16.64], R2 ;  /* 0x0000000210007986 */ /* 0x001fe2000c101b24 */
[----:B------:R-:W-:Y:S05]  /*be00*/  EXIT ;  /* 0x000000000000794d */ /* 0x000fea0003800000 */
.L_x_1822:
[----:B------:R-:W0:Y:S02]  /*be10*/  F2I.FTZ.TRUNC.NTZ R3, R2 ;  /* 0x0000000200037305 */ /* 0x000e24000021f100 */
[----:B0-----:R-:W-:Y:S01]  /*be20*/  STG.E desc[UR36][R16.64], R3 ;  /* 0x0000000310007986 */ /* 0x001fe2000c101924 */
[----:B------:R-:W-:Y:S05]  /*be30*/  EXIT ;  /* 0x000000000000794d */ /* 0x000fea0003800000 */
.L_x_1821:
[----:B------:R-:W0:Y:S02]  /*be40*/  F2I.FTZ.TRUNC.NTZ R3, R2 ;  /* 0x0000000200037305 */ /* 0x000e24000021f100 */
[----:B0-----:R-:W-:Y:S01]  /*be50*/  STG.E.U16 desc[UR36][R16.64], R3 ;  /* 0x0000000310007986 */ /* 0x001fe2000c101524 */
[----:B------:R-:W-:Y:S05]  /*be60*/  EXIT ;  /* 0x000000000000794d */ /* 0x000fea0003800000 */
.L_x_1817:
[----:B------:R-:W-:-:S13]  /*be70*/  ISETP.GT.AND P0, PT, R3, 0x6, PT ;  /* 0x000000060300780c */ /* 0x000fda0003f04270 */
[----:B------:R-:W-:Y:S05]  /*be80*/  @P0 BRA `(.L_x_1823) ;  /* 0x0000000000240947 */ /* 0x000fea0003800000 */
[----:B------:R-:W-:-:S13]  /*be90*/  ISETP.NE.AND P0, PT, R3, 0x5, PT ;  /* 0x000000050300780c */ /* 0x000fda0003f05270 */
[----:B------:R-:W-:Y:S05]  /*bea0*/  @!P0 BRA `(.L_x_1824) ;  /* 0x0000000000108947 */ /* 0x000fea0003800000 */
[----:B------:R-:W-:-:S13]  /*beb0*/  ISETP.NE.AND P0, PT, R3, 0x6, PT ;  /* 0x000000060300780c */ /* 0x000fda0003f05270 */
[----:B------:R-:W-:Y:S05]  /*bec0*/  @P0 BRA `(.L_x_1820) ;  /* 0x0000000800940947 */ /* 0x000fea0003800000 */
[----:B------:R-:W-:Y:S01]  /*bed0*/  STG.E desc[UR36][R16.64], R2 ;  /* 0x0000000210007986 */ /* 0x000fe2000c101924 */
[----:B------:R-:W-:Y:S05]  /*bee0*/  EXIT ;  /* 0x000000000000794d */ /* 0x000fea0003800000 */
.L_x_1824:
[----:B------:R-:W-:-:S05]  /*bef0*/  F2FP.F16.F32.PACK_AB R2, RZ, R2 ;  /* 0x00000002ff02723e */ /* 0x000fca00000000ff */
[----:B------:R-:W-:Y:S01]  /*bf00*/  STG.E.U16 desc[UR36][R16.64], R2 ;  /* 0x0000000210007986 */ /* 0x000fe2000c101524 */
[----:B------:R-:W-:Y:S05]  /*bf10*/  EXIT ;  /* 0x000000000000794d */ /* 0x000fea0003800000 */
.L_x_1823:
[----:B------:R-:W-:-:S13]  /*bf20*/  ISETP.NE.AND P0, PT, R3, 0x7, PT ;  /* 0x000000070300780c */ /* 0x000fda0003f05270 */
[----:B------:R-:W-:Y:S05]  /*bf30*/  @!P0 BRA `(.L_x_1825) ;  /* 0x00000000002c8947 */ /* 0x000fea0003800000 */
[----:B------:R-:W-:-:S13]  /*bf40*/  ISETP.NE.AND P0, PT, R3, 0x8, PT ;  /* 0x000000080300780c */ /* 0x000fda0003f05270 */
[----:B------:R-:W-:Y:S05]  /*bf50*/  @!P0 BRA `(.L_x_1826) ;  /* 0x0000000000148947 */ /* 0x000fea0003800000 */
[----:B------:R-:W-:-:S13]  /*bf60*/  ISETP.NE.AND P0, PT, R3, 0x9, PT ;  /* 0x000000090300780c */ /* 0x000fda0003f05270 */
[----:B------:R-:W-:Y:S05]  /*bf70*/  @P0 BRA `(.L_x_1820) ;  /* 0x0000000800680947 */ /* 0x000fea0003800000 */
[----:B------:R-:W-:-:S05]  /*bf80*/  IMAD.MOV.U32 R3, RZ, RZ, RZ ;  /* 0x000000ffff037224 */ /* 0x000fca00078e00ff */
[----:B------:R-:W-:Y:S01]  /*bf90*/  STG.E.64 desc[UR36][R16.64], R2 ;  /* 0x0000000210007986 */ /* 0x000fe2000c101b24 */
[----:B------:R-:W-:Y:S05]  /*bfa0*/  EXIT ;  /* 0x000000000000794d */ /* 0x000fea0003800000 */
.L_x_1826:
[----:B------:R-:W-:-:S04]  /*bfb0*/  F2FP.F16.F32.PACK_AB R3, RZ, R2 ;  /* 0x00000002ff03723e */ /* 0x000fc800000000ff */
[----:B------:R-:W-:-:S05]  /*bfc0*/  PRMT R3, R3, 0x5410, RZ ;  /* 0x0000541003037816 */ /* 0x000fca00000000ff */
[----:B------:R-:W-:Y:S01]  /*bfd0*/  STG.E desc[UR36][R16.64], R3 ;  /* 0x0000000310007986 */ /* 0x000fe2000c101924 */
[----:B------:R-:W-:Y:S05]  /*bfe0*/  EXIT ;  /* 0x000000000000794d */ /* 0x000fea0003800000 */
.L_x_1825:
[----:B------:R-:W-:-:S06]  /*bff0*/  FMUL.FTZ R2, R2, 1 ;  /* 0x3f80000002027820 */ /* 0x000fcc0000410000 */
[----:B------:R-:W0:Y:S02]  /*c000*/  F2F.F64.F32 R2, R2 ;  /* 0x0000000200027310 */ /* 0x000e240000201800 */
[----:B0-----:R-:W-:Y:S01]  /*c010*/  STG.E.64 desc[UR36][R16.64], R2 ;  /* 0x0000000210007986 */ /* 0x001fe2000c101b24 */
[----:B------:R-:W-:Y:S05]  /*c020*/  EXIT ;  /* 0x000000000000794d */ /* 0x000fea0003800000 */
.L_x_1816:
        /* <DEDUP_REMOVED lines=10> */
[----:B------:R-:W-:Y:S01]  /*c0d0*/  STG.E.U8 desc[UR36][R16.64], R3 ;  /* 0x0000000310007986 */ /* 0x000fe2000c101124 */
[----:B------:R-:W-:Y:S05]  /*c0e0*/  EXIT ;  /* 0x000000000000794d */ /* 0x000fea0003800000 */
.L_x_1829:
[----:B------:R-:W-:Y:S01]  /*c0f0*/  FMUL.FTZ R4, R2, 1 ;  /* 0x3f80000002047820 */ /* 0x000fe20000410000 */
[----:B------:R-:W-:-:S05]  /*c100*/  CS2R R6, SRZ ;  /* 0x0000000000067805 */ /* 0x000fca000001ff00 */
[----:B------:R-:W0:Y:S02]  /*c110*/  F2F.F64.F32 R4, R4 ;  /* 0x0000000400047310 */ /* 0x000e240000201800 */
[----:B0-----:R-:W-:Y:S01]  /*c120*/  STG.E.128 desc[UR36][R16.64], R4 ;  /* 0x0000000410007986 */ /* 0x001fe2000c101d24 */
[----:B------:R-:W-:Y:S05]  /*c130*/  EXIT ;  /* 0x000000000000794d */ /* 0x000fea0003800000 */
.L_x_1828:
        /* <DEDUP_REMOVED lines=11> */
[----:B------:R-:W-:-:S10]  /*c1f0*/  HFMA2.MMA R0, -RZ, RZ, 0, 7.569789886474609375e-06 ;  /* 0x0000007fff007435 */ /* 0x000fd400000001ff */
        /* <DEDUP_REMOVED lines=8> */
.L_x_1833:
[----:B------:R-:W-:Y:S05]  /*c280*/  BSYNC B0 ;  /* 0x0000000000007941 */ /* 0x000fea0003800000 */
.L_x_1832:
[----:B------:R-:W-:-:S05]  /*c290*/  LOP3.LUT R5, R0, R5, RZ, 0xfc, !PT ;  /* 0x0000000500057212 */ /* 0x000fca00078efcff */
[----:B------:R-:W-:Y:S01]  /*c2a0*/  STG.E.U8 desc[UR36][R16.64], R5 ;  /* 0x0000000510007986 */ /* 0x000fe2000c101124 */
[----:B------:R-:W-:Y:S05]  /*c2b0*/  EXIT ;  /* 0x000000000000794d */ /* 0x000fea0003800000 */
.L_x_1831:
        /* <DEDUP_REMOVED lines=12> */
.L_x_1835:
[----:B------:R-:W-:Y:S01]  /*c380*/  IMAD.MOV.U32 R0, RZ, RZ, 0x7f ;  /* 0x0000007fff007424 */ /* 0x000fe200078e00ff */
[----:B------:R-:W-:-:S04]  /*c390*/  ISETP.GT.U32.AND P0, PT, R4, 0x7f800000, PT ;  /* 0x7f8000000400780c */ /* 0x000fc80003f04070 */
[----:B------:R-:W-:-:S09]  /*c3a0*/  SEL R0, R0, 0x7c, P0 ;  /* 0x0000007c00007807 */ /* 0x000fd20000000000 */
.L_x_1836:
[----:B------:R-:W-:Y:S05]  /*c3b0*/  BSYNC B0 ;  /* 0x0000000000007941 */ /* 0x000fea0003800000 */
.L_x_1834:
[----:B------:R-:W-:-:S04]  /*c3c0*/  LOP3.LUT R2, R2, 0x80000000, RZ, 0xc0, !PT ;  /* 0x8000000002027812 */ /* 0x000fc800078ec0ff */
[----:B------:R-:W-:-:S04]  /*c3d0*/  SHF.R.U32.HI R3, RZ, 0x18, R2 ;  /* 0x00000018ff037819 */ /* 0x000fc80000011602 */
[----:B------:R-:W-:-:S05]  /*c3e0*/  LOP3.LUT R3, R0, R3, RZ, 0xfc, !PT ;  /* 0x0000000300037212 */ /* 0x000fca00078efcff */
[----:B------:R-:W-:Y:S01]  /*c3f0*/  STG.E.U8 desc[UR36][R16.64], R3 ;  /* 0x0000000310007986 */ /* 0x000fe2000c101124 */
[----:B------:R-:W-:Y:S05]  /*c400*/  EXIT ;  /* 0x000000000000794d */ /* 0x000fea0003800000 */
.L_x_1830:
[----:B------:R-:W-:-:S05]  /*c410*/  F2FP.BF16.F32.PACK_AB R2, RZ, R2 ;  /* 0x00000002ff02723e */ /* 0x000fca00000010ff */
[----:B------:R-:W-:Y:S01]  /*c420*/  STG.E.U16 desc[UR36][R16.64], R2 ;  /* 0x0000000210007986 */ /* 0x000fe2000c101524 */
[----:B------:R-:W-:Y:S05]  /*c430*/  EXIT ;  /* 0x000000000000794d */ /* 0x000fea0003800000 */
.L_x_1827:
        /* <DEDUP_REMOVED lines=9> */
[----:B0-----:R-:W-:Y:S01]  /*c4d0*/  STG.E.U16 desc[UR36][R16.64], R3 ;  /* 0x0000000310007986 */ /* 0x001fe2000c101524 */
[----:B------:R-:W-:Y:S05]  /*c4e0*/  EXIT ;  /* 0x000000000000794d */ /* 0x000fea0003800000 */
.L_x_1839:
        /* <DEDUP_REMOVED lines=16> */
.L_x_1842:
[----:B------:R-:W-:-:S04]  /*c5f0*/  LOP3.LUT R2, R2, 0x80000000, RZ, 0xc0, !PT ;  /* 0x8000000002027812 */ /* 0x000fc800078ec0ff */
[----:B------:R-:W-:-:S04]  /*c600*/  SHF.R.U32.HI R3, RZ, 0x18, R2 ;  /* 0x00000018ff037819 */ /* 0x000fc80000011602 */
[----:B------:R-:W-:-:S04]  /*c610*/  LOP3.LUT R0, R0, R3, RZ, 0xfc, !PT ;  /* 0x0000000300007212 */ /* 0x000fc800078efcff */
[----:B------:R-:W-:-:S07]  /*c620*/  PRMT R8, R0, 0x7610, R8 ;  /* 0x0000761000087816 */ /* 0x000fce0000000008 */
.L_x_1841:
[----:B------:R-:W-:Y:S05]  /*c630*/  BSYNC B0 ;  /* 0x0000000000007941 */ /* 0x000fea0003800000 */
.L_x_1840:
[----:B------:R-:W-:Y:S01]  /*c640*/  STG.E.U8 desc[UR36][R16.64], R8 ;  /* 0x0000000810007986 */ /* 0x000fe2000c101124 */
[----:B------:R-:W-:Y:S05]  /*c650*/  EXIT ;  /* 0x000000000000794d */ /* 0x000fea0003800000 */
.L_x_1838:
        /* <DEDUP_REMOVED lines=16> */
.L_x_1845:
[----:B------:R-:W-:-:S04]  /*c760*/  LOP3.LUT R2, R2, 0x80000000, RZ, 0xc0, !PT ;  /* 0x8000000002027812 */ /* 0x000fc800078ec0ff */
[----:B------:R-:W-:-:S04]  /*c770*/  SHF.R.U32.HI R3, RZ, 0x18, R2 ;  /* 0x00000018ff037819 */ /* 0x000fc80000011602 */
[----:B------:R-:W-:-:S04]  /*c780*/  LOP3.LUT R0, R0, R3, RZ, 0xfc, !PT ;  /* 0x0000000300007212 */ /* 0x000fc800078efcff */
[----:B------:R-:W-:-:S07]  /*c790*/  PRMT R8, R0, 0x7610, R8 ;  /* 0x0000761000087816 */ /* 0x000fce0000000008 */
.L_x_1844:
[----:B------:R-:W-:Y:S05]  /*c7a0*/  BSYNC B0 ;  /* 0x0000000000007941 */ /* 0x000fea0003800000 */
.L_x_1843:
[----:B------:R-:W-:Y:S01]  /*c7b0*/  STG.E.U8 desc[UR36][R16.64], R8 ;  /* 0x0000000810007986 */ /* 0x000fe2000c101124 */
[----:B------:R-:W-:Y:S05]  /*c7c0*/  EXIT ;  /* 0x000000000000794d */ /* 0x000fea0003800000 */
.L_x_1837:
        /* <DEDUP_REMOVED lines=21> */
.L_x_1820:
        /* <DEDUP_REMOVED lines=16> */
.L_x_1848:
[----:B------:R-:W-:Y:S05]  /*ca20*/  EXIT ;  /* 0x000000000000794d */ /* 0x000fea0003800000 */
.L_x_1847:
[----:B------:R-:W0:Y:S02]  /*ca30*/  F2I.U64.TRUNC R2, R2 ;  /* 0x0000000200027311 */ /* 0x000e24000020d800 */
[----:B0-----:R-:W-:Y:S01]  /*ca40*/  STG.E.64 desc[UR36][R16.64], R2 ;  /* 0x0000000210007986 */ /* 0x001fe2000c101b24 */
[----:B------:R-:W-:Y:S05]  /*ca50*/  EXIT ;  /* 0x000000000000794d */ /* 0x000fea0003800000 */
.L_x_1846:
[----:B------:R-:W0:Y:S02]  /*ca60*/  F2I.FTZ.U32.TRUNC.NTZ R3, R2 ;  /* 0x0000000200037305 */ /* 0x000e24000021f000 */
[----:B0-----:R-:W-:Y:S01]  /*ca70*/  STG.E desc[UR36][R16.64], R3 ;  /* 0x0000000310007986 */ /* 0x001fe2000c101924 */
[----:B------:R-:W-:Y:S05]  /*ca80*/  EXIT ;  /* 0x000000000000794d */ /* 0x000fea0003800000 */
.L_x_1849:
        /* <DEDUP_REMOVED lines=15> */
.L_x_21465:


//--------------------- .text._ZN2at6native27unrolled_elementwise_kernelIZZZNS0_17asinh_kernel_cudaERNS_18TensorIteratorBaseEENKUlvE0_clEvENKUlvE0_clEvEUlfE_St5arrayIPcLm2EELi4E23TrivialOffsetCalculatorILi1EjESB_NS0_6memory12LoadWithCastILi1EEENSC_13StoreWithCastILi1EEEEEviT_T0_T2_T3_T4_T5_ --------------------------
	.section	.text._ZN2at6native27unrolled_elementwise_kernelIZZZNS0_17asinh_kernel_cudaERNS_18TensorIteratorBaseEENKUlvE0_clEvENKUlvE0_clEvEUlfE_St5arrayIPcLm2EELi4E23TrivialOffsetCalculatorILi1EjESB_NS0_6memory12LoadWithCastILi1EEENSC_13StoreWithCastILi1EEEEEviT_T0_T2_T3_T4_T5_,"ax",@progbits
	.align	128
        .global         _ZN2at6native27unrolled_elementwise_kernelIZZZNS0_17asinh_kernel_cudaERNS_18TensorIteratorBaseEENKUlvE0_clEvENKUlvE0_clEvEUlfE_St5arrayIPcLm2EELi4E23TrivialOffsetCalculatorILi1EjESB_NS0_6memory12LoadWithCastILi1EEENSC_13StoreWithCastILi1EEEEEviT_T0_T2_T3_T4_T5_
        .type           _ZN2at6native27unrolled_elementwise_kernelIZZZNS0_17asinh_kernel_cudaERNS_18TensorIteratorBaseEENKUlvE0_clEvENKUlvE0_clEvEUlfE_St5arrayIPcLm2EELi4E23TrivialOffsetCalculatorILi1EjESB_NS0_6memory12LoadWithCastILi1EEENSC_13StoreWithCastILi1EEEEEviT_T0_T2_T3_T4_T5_,@function
        .size           _ZN2at6native27unrolled_elementwise_kernelIZZZNS0_17asinh_kernel_cudaERNS_18TensorIteratorBaseEENKUlvE0_clEvENKUlvE0_clEvEUlfE_St5arrayIPcLm2EELi4E23TrivialOffsetCalculatorILi1EjESB_NS0_6memory12LoadWithCastILi1EEENSC_13StoreWithCastILi1EEEEEviT_T0_T2_T3_T4_T5_,(.L_x_21466 - _ZN2at6native27unrolled_elementwise_kernelIZZZNS0_17asinh_kernel_cudaERNS_18TensorIteratorBaseEENKUlvE0_clEvENKUlvE0_clEvEUlfE_St5arrayIPcLm2EELi4E23TrivialOffsetCalculatorILi1EjESB_NS0_6memory12LoadWithCastILi1EEENSC_13StoreWithCastILi1EEEEEviT_T0_T2_T3_T4_T5_)
        .other          _ZN2at6native27unrolled_elementwise_kernelIZZZNS0_17asinh_kernel_cudaERNS_18TensorIteratorBaseEENKUlvE0_clEvENKUlvE0_clEvEUlfE_St5arrayIPcLm2EELi4E23TrivialOffsetCalculatorILi1EjESB_NS0_6memory12LoadWithCastILi1EEENSC_13StoreWithCastILi1EEEEEviT_T0_T2_T3_T4_T5_,@"STO_CUDA_ENTRY STV_DEFAULT"
_ZN2at6native27unrolled_elementwise_kernelIZZZNS0_17asinh_kernel_cudaERNS_18TensorIteratorBaseEENKUlvE0_clEvENKUlvE0_clEvEUlfE_St5arrayIPcLm2EELi4E23TrivialOffsetCalculatorILi1EjESB_NS0_6memory12LoadWithCastILi1EEENSC_13StoreWithCastILi1EEEEEviT_T0_T2_T3_T4_T5_:
.text._ZN2at6native27unrolled_elementwise_kernelIZZZNS0_17asinh_kernel_cudaERNS_18TensorIteratorBaseEENKUlvE0_clEvENKUlvE0_clEvEUlfE_St5arrayIPcLm2EELi4E23TrivialOffsetCalculatorILi1EjESB_NS0_6memory12LoadWithCastILi1EEENSC_13StoreWithCastILi1EEEEEviT_T0_T2_T3_T4_T5_:
[----:B------:R-:W0:Y:S01]  /*0000*/  LDC R1, c[0x0][0x28] ;  /* 0x00000a00ff017b82 */ /* 0x000e220000000800 */
[----:B------:R-:W1:Y:S07]  /*0010*/  S2R R2, SR_CTAID.X ;  /* 0x0000000000027919 */ /* 0x000e6e0000002500 */
[----:B------:R-:W1:Y:S01]  /*0020*/  LDC R17, c[0x0][0x210] ;  /* 0x00008400ff117b82 */ /* 0x000e620000000800 */
[----:B------:R-:W-:Y:S01]  /*0030*/  ULDC.64 UR36, c[0x0][0x208] ;  /* 0x0000820000247ab9 */ /* 0x000fe20000000a00 */
[----:B------:R-:W-:Y:S01]  /*0040*/  BSSY B7, `(.L_x_1850) ;  /* 0x00000ee000077945 */ /* 0x000fe20003800000 */
[----:B------:R-:W2:Y:S01]  /*0050*/  S2R R23, SR_TID.X ;  /* 0x0000000000177919 */ /* 0x000ea20000002100 */
[----:B------:R-:W-:-:S04]  /*0060*/  CS2R R18, SRZ ;  /* 0x0000000000127805 */ /* 0x000fc8000001ff00 */
[----:B------:R-:W3:Y:S01]  /*0070*/  LDC.U8 R24, c[0x0][0x22c] ;  /* 0x00008b00ff187b82 */ /* 0x000ee20000000000 */
[----:B-1----:R-:W-:-:S05]  /*0080*/  IMAD R17, R2, -0x200, R17 ;  /* 0xfffffe0002117824 */ /* 0x002fca00078e0211 */
[----:B--2---:R-:W-:-:S13]  /*0090*/  ISETP.GE.AND P0, PT, R23, R17, PT ;  /* 0x000000111700720c */ /* 0x004fda0003f06270 */
[----:B0--3--:R-:W-:Y:S05]  /*00a0*/  @P0 BRA `(.L_x_1851) ;  /* 0x0000000c009c0947 */ /* 0x009fea0003800000 */
[----:B------:R-:W0:Y:S01]  /*00b0*/  LDC.64 R4, c[0x0][0x220] ;  /* 0x00008800ff047b82 */ /* 0x000e220000000a00 */
[----:B------:R-:W-:Y:S01]  /*00c0*/  PRMT R0, R24, 0x9910, RZ ;  /* 0x0000991018007816 */ /* 0x000fe200000000ff */
[----:B------:R-:W-:Y:S01]  /*00d0*/  IMAD R23, R2, 0x200, R23 ;  /* 0x0000020002177824 */ /* 0x000fe200078e0217 */
[----:B------:R-:W-:Y:S01]  /*00e0*/  ULDC UR4, c[0x0][0x230] ;  /* 0x00008c0000047ab9 */ /* 0x000fe20000000800 */
[----:B------:R-:W-:Y:S01]  /*00f0*/  BSSY B6, `(.L_x_1852) ;  /* 0x00000e0000067945 */ /* 0x000fe20003800000 */
        /* <DEDUP_REMOVED lines=14> */
[----:B--2---:R4:W0:Y:S01]  /*01e0*/  I2F.S16 R19, R4 ;  /* 0x0000000400137306 */ /* 0x0048220000101400 */
[----:B------:R-:W-:Y:S05]  /*01f0*/  BRA `(.L_x_1858) ;  /* 0x0000000c003c7947 */ /* 0x000fea0003800000 */
.L_x_1856:
[----:B------:R-:W2:Y:S02]  /*0200*/  LDG.E.U8 R4, desc[UR36][R4.64] ;  /* 0x0000002404047981 */ /* 0x000ea4000c1e1100 */
[----:B--2---:R-:W-:Y:S01]  /*0210*/  I2FP.F32.U32 R19, R4 ;  /* 0x0000000400137245 */ /* 0x004fe20000201000 */
[----:B------:R-:W-:Y:S06]  /*0220*/  BRA `(.L_x_1858) ;  /* 0x0000000c00307947 */ /* 0x000fec0003800000 */
.L_x_1855:
[----:B------:R-:W-:-:S13]  /*0230*/  ISETP.NE.AND P0, PT, R0, 0x2, PT ;  /* 0x000000020000780c */ /* 0x000fda0003f05270 */
[----:B------:R-:W-:Y:S05]  /*0240*/  @!P0 BRA `(.L_x_1859) ;  /* 0x0000000000288947 */ /* 0x000fea0003800000 */
[----:B------:R-:W-:-:S13]  /*0250*/  ISETP.NE.AND P0, PT, R0, 0x3, PT ;  /* 0x000000030000780c */ /* 0x000fda0003f05270 */
[----:B------:R-:W-:Y:S05]  /*0260*/  @!P0 BRA `(.L_x_1860) ;  /* 0x0000000000148947 */ /* 0x000fea0003800000 */
[----:B------:R-:W-:-:S13]  /*0270*/  ISETP.NE.AND P0, PT, R0, 0x4, PT ;  /* 0x000000040000780c */ /* 0x000fda0003f05270 */
[----:B------:R-:W-:Y:S05]  /*0280*/  @P0 BRA `(.L_x_1857) ;  /* 0x0000000800bc0947 */ /* 0x000fea0003800000 */
[----:B------:R-:W2:Y:S02]  /*0290*/  LDG.E.64 R4, desc[UR36][R4.64] ;  /* 0x0000002404047981 */ /* 0x000ea4000c1e1b00 */
[----:B--2---:R0:W1:Y:S01]  /*02a0*/  I2F.S64 R19, R4 ;  /* 0x0000000400137312 */ /* 0x0040620000301400 */
[----:B------:R-:W-:Y:S05]  /*02b0*/  BRA `(.L_x_1858) ;  /* 0x0000000c000c7947 */ /* 0x000fea0003800000 */
.L_x_1860:
[----:B------:R-:W2:Y:S02]  /*02c0*/  LDG.E R4, desc[UR36][R4.64] ;  /* 0x0000002404047981 */ /* 0x000ea4000c1e1900 */
[----:B--2---:R-:W-:Y:S01]  /*02d0*/  I2FP.F32.S32 R19, R4 ;  /* 0x0000000400137245 */ /* 0x004fe20000201400 */
[----:B------:R-:W-:Y:S06]  /*02e0*/  BRA `(.L_x_1858) ;  /* 0x0000000c00007947 */ /* 0x000fec0003800000 */
.L_x_1859:
[----:B------:R-:W2:Y:S02]  /*02f0*/  LDG.E.U16 R4, desc[UR36][R4.64] ;  /* 0x0000002404047981 */ /* 0x000ea4000c1e1500 */
[----:B--2---:R2:W3:Y:S01]  /*0300*/  I2F.S16 R19, R4 ;  /* 0x0000000400137306 */ /* 0x0044e20000101400 */
[----:B------:R-:W-:Y:S05]  /*0310*/  BRA `(.L_x_1858) ;  /* 0x0000000800f47947 */ /* 0x000fea0003800000 */
.L_x_1854:
        /* <DEDUP_REMOVED lines=8> */
.L_x_1862:
[----:B------:R-:W2:Y:S02]  /*03a0*/  LDG.E.U16 R4, desc[UR36][R4.64] ;  /* 0x0000002404047981 */ /* 0x000ea4000c1e1500 */
[----:B--2---:R-:W-:Y:S01]  /*03b0*/  HADD2.F32 R19, -RZ, R4.H0_H0 ;  /* 0x20000004ff137230 */ /* 0x004fe20000004100 */
[----:B------:R-:W-:Y:S06]  /*03c0*/  BRA `(.L_x_1858) ;  /* 0x0000000800c87947 */ /* 0x000fec0003800000 */
.L_x_1861:
        /* <DEDUP_REMOVED lines=8> */
.L_x_1864:
[----:B------:R-:W2:Y:S02]  /*0450*/  LDG.E.U16 R4, desc[UR36][R4.64] ;  /* 0x0000002404047981 */ /* 0x000ea4000c1e1500 */
[----:B--2---:R-:W-:Y:S01]  /*0460*/  HADD2.F32 R19, -RZ, R4.H0_H0 ;  /* 0x20000004ff137230 */ /* 0x004fe20000004100 */
[----:B------:R-:W-:Y:S06]  /*0470*/  BRA `(.L_x_1858) ;  /* 0x00000008009c7947 */ /* 0x000fec0003800000 */
.L_x_1863:
[----:B------:R-:W2:Y:S01]  /*0480*/  LDG.E.64 R4, desc[UR36][R4.64] ;  /* 0x0000002404047981 */ /* 0x000ea2000c1e1b00 */
[----:B------:R-:W-:Y:S01]  /*0490*/  UMOV UR4, 0xf0000000 ;  /* 0xf000000000047882 */ /* 0x000fe20000000000 */
[----:B------:R-:W-:Y:S01]  /*04a0*/  UMOV UR5, 0x380fffff ;  /* 0x380fffff00057882 */ /* 0x000fe20000000000 */
[----:B--2---:R-:W0:Y:S01]  /*04b0*/  F2F.F32.F64 R19, R4 ;  /* 0x0000000400137310 */ /* 0x004e220000301000 */
[----:B------:R-:W-:-:S14]  /*04c0*/  DSETP.GEU.AND P0, PT, |R4|, UR4, PT ;  /* 0x0000000404007e2a */ /* 0x000fdc000bf0e200 */
[----:B0-----:R-:W-:Y:S01]  /*04d0*/  @!P0 FMUL R19, R19, 1.175494350822287508e-38 ;  /* 0x0080000013138820 */ /* 0x001fe20000400000 */
[----:B------:R-:W-:Y:S06]  /*04e0*/  BRA `(.L_x_1858) ;  /* 0x0000000800807947 */ /* 0x000fec0003800000 */
.L_x_1853:
        /* <DEDUP_REMOVED lines=12> */
.L_x_1867:
[----:B------:R-:W2:Y:S01]  /*05b0*/  LDG.E.64 R4, desc[UR36][R4.64] ;  /* 0x0000002404047981 */ /* 0x000ea2000c1e1b00 */
[----:B------:R-:W-:Y:S01]  /*05c0*/  UMOV UR4, 0xf0000000 ;  /* 0xf000000000047882 */ /* 0x000fe20000000000 */
[----:B------:R-:W-:Y:S01]  /*05d0*/  UMOV UR5, 0x380fffff ;  /* 0x380fffff00057882 */ /* 0x000fe20000000000 */
[----:B--2---:R-:W0:Y:S01]  /*05e0*/  F2F.F32.F64 R19, R4 ;  /* 0x0000000400137310 */ /* 0x004e220000301000 */
[----:B------:R-:W-:-:S14]  /*05f0*/  DSETP.GEU.AND P0, PT, |R4|, UR4, PT ;  /* 0x0000000404007e2a */ /* 0x000fdc000bf0e200 */
[----:B0-----:R-:W-:Y:S01]  /*0600*/  @!P0 FMUL R19, R19, 1.175494350822287508e-38 ;  /* 0x0080000013138820 */ /* 0x001fe20000400000 */
[----:B------:R-:W-:Y:S06]  /*0610*/  BRA `(.L_x_1858) ;  /* 0x0000000800347947 */ /* 0x000fec0003800000 */
.L_x_1866:
        /* <DEDUP_REMOVED lines=24> */
[----:B------:R-:W-:Y:S01]  /*07a0*/  LOP3.LUT R19, R6, 0x80000000, R19, 0xf8, !PT ;  /* 0x8000000006137812 */ /* 0x000fe200078ef813 */
[----:B------:R-:W-:Y:S06]  /*07b0*/  BRA `(.L_x_1858) ;  /* 0x0000000400cc7947 */ /* 0x000fec0003800000 */
.L_x_1869:
        /* <DEDUP_REMOVED lines=12> */
[----:B------:R-:W-:Y:S01]  /*0880*/  LOP3.LUT R19, R19, 0x80000000, R0, 0xf8, !PT ;  /* 0x8000000013137812 */ /* 0x000fe200078ef800 */
[----:B------:R-:W-:Y:S06]  /*0890*/  BRA `(.L_x_1858) ;  /* 0x0000000400947947 */ /* 0x000fec0003800000 */
.L_x_1868:
[----:B------:R-:W2:Y:S02]  /*08a0*/  LDG.E.U16 R4, desc[UR36][R4.64] ;  /* 0x0000002404047981 */ /* 0x000ea4000c1e1500 */
[----:B--2---:R-:W-:Y:S01]  /*08b0*/  IMAD.U32 R19, R4, 0x10000, RZ ;  /* 0x0001000004137824 */ /* 0x004fe200078e00ff */
[----:B------:R-:W-:Y:S06]  /*08c0*/  BRA `(.L_x_1858) ;  /* 0x0000000400887947 */ /* 0x000fec0003800000 */
.L_x_1865:
        /* <DEDUP_REMOVED lines=11> */
.L_x_1872:
        /* <DEDUP_REMOVED lines=20> */
.L_x_1874:
[----:B------:R-:W-:Y:S05]  /*0ac0*/  BSYNC B0 ;  /* 0x0000000000007941 */ /* 0x000fea0003800000 */
.L_x_1873:
[----:B------:R-:W-:Y:S01]  /*0ad0*/  IMAD.SHL.U32 R3, R3, 0x100000, RZ ;  /* 0x0010000003037824 */ /* 0x000fe200078e00ff */
[----:B------:R-:W-:-:S04]  /*0ae0*/  LEA R0, R0, 0x3b800000, 0x17 ;  /* 0x3b80000000007811 */ /* 0x000fc800078eb8ff */
[----:B------:R-:W-:Y:S01]  /*0af0*/  LOP3.LUT R19, R0, R3, R19, 0xfe, !PT ;  /* 0x0000000300137212 */ /* 0x000fe200078efe13 */
[----:B------:R-:W-:Y:S06]  /*0b00*/  BRA `(.L_x_1858) ;  /* 0x0000000000f87947 */ /* 0x000fec0003800000 */
.L_x_1871:
        /* <DEDUP_REMOVED lines=20> */
.L_x_1876:
[----:B------:R-:W-:Y:S05]  /*0c50*/  BSYNC B0 ;  /* 0x0000000000007941 */ /* 0x000fea0003800000 */
.L_x_1875:
[----:B------:R-:W-:Y:S01]  /*0c60*/  IMAD.SHL.U32 R3, R3, 0x200000, RZ ;  /* 0x0020000003037824 */ /* 0x000fe200078e00ff */
[----:B------:R-:W-:-:S04]  /*0c70*/  LEA R0, R0, 0x37800000, 0x17 ;  /* 0x3780000000007811 */ /* 0x000fc800078eb8ff */
[----:B------:R-:W-:Y:S01]  /*0c80*/  LOP3.LUT R19, R0, R3, R19, 0xfe, !PT ;  /* 0x0000000300137212 */ /* 0x000fe200078efe13 */
[----:B------:R-:W-:Y:S06]  /*0c90*/  BRA `(.L_x_1858) ;  /* 0x0000000000947947 */ /* 0x000fec0003800000 */
.L_x_1870:
        /* <DEDUP_REMOVED lines=14> */
.L_x_1857:
        /* <DEDUP_REMOVED lines=16> */
.L_x_1879:
[----:B------:R-:W-:Y:S01]  /*0e80*/  IMAD.MOV.U32 R19, RZ, RZ, RZ ;  /* 0x000000ffff137224 */ /* 0x000fe200078e00ff */
[----:B------:R-:W-:Y:S06]  /*0e90*/  BRA `(.L_x_1858) ;  /* 0x0000000000147947 */ /* 0x000fec0003800000 */
.L_x_1878:
[----:B------:R-:W2:Y:S02]  /*0ea0*/  LDG.E.64 R4, desc[UR36][R4.64] ;  /* 0x0000002404047981 */ /* 0x000ea4000c1e1b00 */
[----:B--2---:R0:W1:Y:S01]  /*0eb0*/  I2F.U64 R19, R4 ;  /* 0x0000000400137312 */ /* 0x0040620000301000 */
[----:B------:R-:W-:Y:S05]  /*0ec0*/  BRA `(.L_x_1858) ;  /* 0x0000000000087947 */ /* 0x000fea0003800000 */
.L_x_1877:
[----:B------:R-:W2:Y:S02]  /*0ed0*/  LDG.E R4, desc[UR36][R4.64] ;  /* 0x0000002404047981 */ /* 0x000ea4000c1e1900 */
[----:B--2---:R-:W-:-:S07]  /*0ee0*/  I2FP.F32.U32 R19, R4 ;  /* 0x0000000400137245 */ /* 0x004fce0000201000 */
.L_x_1858:
[----:B------:R-:W-:Y:S05]  /*0ef0*/  BSYNC B6 ;  /* 0x0000000000067941 */ /* 0x000fea0003800000 */
.L_x_1852:
[----:B------:R-:W2:Y:S02]  /*0f00*/  S2R R23, SR_TID.X ;  /* 0x0000000000177919 */ /* 0x000ea40000002100 */
[----:B--2---:R-:W-:-:S07]  /*0f10*/  VIADD R23, R23, 0x80 ;  /* 0x0000008017177836 */ /* 0x004fce0000000000 */
.L_x_1851:
[----:B------:R-:W-:Y:S05]  /*0f20*/  BSYNC B7 ;  /* 0x0000000000077941 */ /* 0x000fea0003800000 */
.L_x_1850:
[----:B------:R-:W-:Y:S01]  /*0f30*/  ISETP.GE.AND P0, PT, R23, R17, PT ;  /* 0x000000111700720c */ /* 0x000fe20003f06270 */
[----:B------:R-:W-:-:S12]  /*0f40*/  BSSY B7, `(.L_x_1880) ;  /* 0x00000e8000077945 */ /* 0x000fd80003800000 */
[----:B------:R-:W-:Y:S05]  /*0f50*/  @P0 BRA `(.L_x_1881) ;  /* 0x0000000c00980947 */ /* 0x000fea0003800000 */
[----:B0---4-:R-:W0:Y:S01]  /*0f60*/  LDC.64 R4, c[0x0][0x220] ;  /* 0x00008800ff047b82 */ /* 0x011e220000000a00 */
[----:B------:R-:W-:Y:S01]  /*0f70*/  IMAD R0, R2, 0x200, R23 ;  /* 0x0000020002007824 */ /* 0x000fe200078e0217 */
[----:B------:R-:W-:Y:S01]  /*0f80*/  PRMT R6, R24, 0x9910, RZ ;  /* 0x0000991018067816 */ /* 0x000fe200000000ff */
[----:B------:R-:W-:Y:S01]  /*0f90*/  ULDC UR4, c[0x0][0x230] ;  /* 0x00008c0000047ab9 */ /* 0x000fe20000000800 */
[----:B------:R-:W-:Y:S01]  /*0fa0*/  BSSY B6, `(.L_x_1882) ;  /* 0x00000e0000067945 */ /* 0x000fe20003800000 */
        /* <DEDUP_REMOVED lines=17> */
.L_x_1886:
[----:B------:R-:W2:Y:S02]  /*10c0*/  LDG.E.U8 R4, desc[UR36][R4.64] ;  /* 0x0000002404047981 */ /* 0x000ea4000c1e1100 */
[----:B--2---:R-:W-:Y:S01]  /*10d0*/  I2FP.F32.U32 R18, R4 ;  /* 0x0000000400127245 */ /* 0x004fe20000201000 */
[----:B------:R-:W-:Y:S06]  /*10e0*/  BRA `(.L_x_1888) ;  /* 0x0000000c002c7947 */ /* 0x000fec0003800000 */
.L_x_1885:
[----:B------:R-:W-:-:S13]  /*10f0*/  ISETP.NE.AND P0, PT, R0, 0x2, PT ;  /* 0x000000020000780c */ /* 0x000fda0003f05270 */
[----:B------:R-:W-:Y:S05]  /*1100*/  @!P0 BRA `(.L_x_1889) ;  /* 0x0000000000288947 */ /* 0x000fea0003800000 */
[----:B------:R-:W-:-:S13]  /*1110*/  ISETP.NE.AND P0, PT, R0, 0x3, PT ;  /* 0x000000030000780c */ /* 0x000fda0003f05270 */
[----:B------:R-:W-:Y:S05]  /*1120*/  @!P0 BRA `(.L_x_1890) ;  /* 0x0000000000148947 */ /* 0x000fea0003800000 */
[----:B------:R-:W-:-:S13]  /*1130*/  ISETP.NE.AND P0, PT, R0, 0x4, PT ;  /* 0x000000040000780c */ /* 0x000fda0003f05270 */
[----:B------:R-:W-:Y:S05]  /*1140*/  @P0 BRA `(.L_x_1887) ;  /* 0x0000000800b80947 */ /* 0x000fea0003800000 */
[----:B------:R-:W2:Y:S02]  /*1150*/  LDG.E.64 R4, desc[UR36][R4.64] ;  /* 0x0000002404047981 */ /* 0x000ea4000c1e1b00 */
[----:B--2---:R0:W2:Y:S01]  /*1160*/  I2F.S64 R18, R4 ;  /* 0x0000000400127312 */ /* 0x0040a20000301400 */
[----:B------:R-:W-:Y:S05]  /*1170*/  BRA `(.L_x_1888) ;  /* 0x0000000c00087947 */ /* 0x000fea0003800000 */
.L_x_1890:
[----:B------:R-:W2:Y:S02]  /*1180*/  LDG.E R4, desc[UR36][R4.64] ;  /* 0x0000002404047981 */ /* 0x000ea4000c1e1900 */
[----:B--2---:R-:W-:Y:S01]  /*1190*/  I2FP.F32.S32 R18, R4 ;  /* 0x0000000400127245 */ /* 0x004fe20000201400 */
[----:B------:R-:W-:Y:S06]  /*11a0*/  BRA `(.L_x_1888) ;  /* 0x0000000800fc7947 */ /* 0x000fec0003800000 */
.L_x_1889:
[----:B------:R-:W2:Y:S02]  /*11b0*/  LDG.E.U16 R4, desc[UR36][R4.64] ;  /* 0x0000002404047981 */ /* 0x000ea4000c1e1500 */
[----:B--2---:R0:W2:Y:S01]  /*11c0*/  I2F.S16 R18, R4 ;  /* 0x0000000400127306 */ /* 0x0040a20000101400 */
[----:B------:R-:W-:Y:S05]  /*11d0*/  BRA `(.L_x_1888) ;  /* 0x0000000800f07947 */ /* 0x000fea0003800000 */
.L_x_1884:
        /* <DEDUP_REMOVED lines=8> */
.L_x_1892:
[----:B------:R-:W2:Y:S02]  /*1260*/  LDG.E.U16 R4, desc[UR36][R4.64] ;  /* 0x0000002404047981 */ /* 0x000ea4000c1e1500 */
[----:B--2---:R-:W-:Y:S01]  /*1270*/  HADD2.F32 R18, -RZ, R4.H0_H0 ;  /* 0x20000004ff127230 */ /* 0x004fe20000004100 */
[----:B------:R-:W-:Y:S06]  /*1280*/  BRA `(.L_x_1888) ;  /* 0x0000000800c47947 */ /* 0x000fec0003800000 */
.L_x_1891:
        /* <DEDUP_REMOVED lines=8> */
.L_x_1894:
[----:B------:R-:W2:Y:S02]  /*1310*/  LDG.E.U16 R4, desc[UR36][R4.64] ;  /* 0x0000002404047981 */ /* 0x000ea4000c1e1500 */
[----:B--2---:R-:W-:Y:S01]  /*1320*/  HADD2.F32 R18, -RZ, R4.H0_H0 ;  /* 0x20000004ff127230 */ /* 0x004fe20000004100 */
[----:B------:R-:W-:Y:S06]  /*1330*/  BRA `(.L_x_1888) ;  /* 0x0000000800987947 */ /* 0x000fec0003800000 */
.L_x_1893:
[----:B------:R-:W2:Y:S01]  /*1340*/  LDG.E.64 R4, desc[UR36][R4.64] ;  /* 0x0000002404047981 */ /* 0x000ea2000c1e1b00 */
[----:B------:R-:W-:Y:S01]  /*1350*/  UMOV UR4, 0xf0000000 ;  /* 0xf000000000047882 */ /* 0x000fe20000000000 */
[----:B------:R-:W-:Y:S01]  /*1360*/  UMOV UR5, 0x380fffff ;  /* 0x380fffff00057882 */ /* 0x000fe20000000000 */
[----:B--2---:R-:W0:Y:S01]  /*1370*/  F2F.F32.F64 R18, R4 ;  /* 0x0000000400127310 */ /* 0x004e220000301000 */
[----:B------:R-:W-:-:S14]  /*1380*/  DSETP.GEU.AND P0, PT, |R4|, UR4, PT ;  /* 0x0000000404007e2a */ /* 0x000fdc000bf0e200 */
[----:B0-----:R-:W-:Y:S01]  /*1390*/  @!P0 FMUL R18, R18, 1.175494350822287508e-38 ;  /* 0x0080000012128820 */ /* 0x001fe20000400000 */
[----:B------:R-:W-:Y:S06]  /*13a0*/  BRA `(.L_x_1888) ;  /* 0x00000008007c7947 */ /* 0x000fec0003800000 */
.L_x_1883:
        /* <DEDUP_REMOVED lines=12> */
.L_x_1897:
[----:B------:R-:W2:Y:S01]  /*1470*/  LDG.E.64 R4, desc[UR36][R4.64] ;  /* 0x0000002404047981 */ /* 0x000ea2000c1e1b00 */
[----:B------:R-:W-:Y:S01]  /*1480*/  UMOV UR4, 0xf0000000 ;  /* 0xf000000000047882 */ /* 0x000fe20000000000 */
[----:B------:R-:W-:Y:S01]  /*1490*/  UMOV UR5, 0x380fffff ;  /* 0x380fffff00057882 */ /* 0x000fe20000000000 */
[----:B--2---:R-:W0:Y:S01]  /*14a0*/  F2F.F32.F64 R18, R4 ;  /* 0x0000000400127310 */ /* 0x004e220000301000 */
[----:B------:R-:W-:-:S14]  /*14b0*/  DSETP.GEU.AND P0, PT, |R4|, UR4, PT ;  /* 0x0000000404007e2a */ /* 0x000fdc000bf0e200 */
[----:B0-----:R-:W-:Y:S01]  /*14c0*/  @!P0 FMUL R18, R18, 1.175494350822287508e-38 ;  /* 0x0080000012128820 */ /* 0x001fe20000400000 */
[----:B------:R-:W-:Y:S06]  /*14d0*/  BRA `(.L_x_1888) ;  /* 0x0000000800307947 */ /* 0x000fec0003800000 */
.L_x_1896:
        /* <DEDUP_REMOVED lines=26> */
.L_x_1899:
        /* <DEDUP_REMOVED lines=8> */
[----:B------:R-:W-:Y:S01]  /*1700*/  @P0 FMUL.FTZ R18, R3, 1.9259299443872358531e-34 ;  /* 0x0780000003120820 */ /* 0x000fe20000410000 */
[----:B------:R-:W-:Y:S02]  /*1710*/  IMAD.SHL.U32 R3, R4, 0x1000000, RZ ;  /* 0x0100000004037824 */ /* 0x000fe400078e00ff */
[----:B------:R-:W-:-:S05]  /*1720*/  @!P0 FADD.FTZ R18, R0, -0.5 ;  /* 0xbf00000000128421 */ /* 0x000fca0000010000 */
[----:B------:R-:W-:Y:S01]  /*1730*/  LOP3.LUT R18, R18, 0x80000000, R3, 0xf8, !PT ;  /* 0x8000000012127812 */ /* 0x000fe200078ef803 */
[----:B------:R-:W-:Y:S06]  /*1740*/  BRA `(.L_x_1888) ;  /* 0x0000000400947947 */ /* 0x000fec0003800000 */
.L_x_1898:
[----:B------:R-:W2:Y:S02]  /*1750*/  LDG.E.U16 R4, desc[UR36][R4.64] ;  /* 0x0000002404047981 */ /* 0x000ea4000c1e1500 */
[----:B--2---:R-:W-:Y:S01]  /*1760*/  IMAD.U32 R18, R4, 0x10000, RZ ;  /* 0x0001000004127824 */ /* 0x004fe200078e00ff */
[----:B------:R-:W-:Y:S06]  /*1770*/  BRA `(.L_x_1888) ;  /* 0x0000000400887947 */ /* 0x000fec0003800000 */
.L_x_1895:
        /* <DEDUP_REMOVED lines=11> */
.L_x_1902:
        /* <DEDUP_REMOVED lines=20> */
.L_x_1904:
[----:B------:R-:W-:Y:S05]  /*1970*/  BSYNC B0 ;  /* 0x0000000000007941 */ /* 0x000fea0003800000 */
.L_x_1903:
[----:B------:R-:W-:Y:S01]  /*1980*/  IMAD.SHL.U32 R3, R3, 0x100000, RZ ;  /* 0x0010000003037824 */ /* 0x000fe200078e00ff */
[----:B------:R-:W-:-:S04]  /*1990*/  LEA R5, R0, 0x3b800000, 0x17 ;  /* 0x3b80000000057811 */ /* 0x000fc800078eb8ff */
[----:B------:R-:W-:Y:S01]  /*19a0*/  LOP3.LUT R18, R5, R3, R18, 0xfe, !PT ;  /* 0x0000000305127212 */ /* 0x000fe200078efe12 */
[----:B------:R-:W-:Y:S06]  /*19b0*/  BRA `(.L_x_1888) ;  /* 0x0000000000f87947 */ /* 0x000fec0003800000 */
.L_x_1901:
        /* <DEDUP_REMOVED lines=20> */
.L_x_1906:
[----:B------:R-:W-:Y:S05]  /*1b00*/  BSYNC B0 ;  /* 0x0000000000007941 */ /* 0x000fea0003800000 */
.L_x_1905:
[----:B------:R-:W-:Y:S01]  /*1b10*/  IMAD.SHL.U32 R3, R3, 0x200000, RZ ;  /* 0x0020000003037824 */ /* 0x000fe200078e00ff */
[----:B------:R-:W-:-:S04]  /*1b20*/  LEA R5, R0, 0x37800000, 0x17 ;  /* 0x3780000000057811 */ /* 0x000fc800078eb8ff */
[----:B------:R-:W-:Y:S01]  /*1b30*/  LOP3.LUT R18, R5, R3, R18, 0xfe, !PT ;  /* 0x0000000305127212 */ /* 0x000fe200078efe12 */
[----:B------:R-:W-:Y:S06]  /*1b40*/  BRA `(.L_x_1888) ;  /* 0x0000000000947947 */ /* 0x000fec0003800000 */
.L_x_1900:
        /* <DEDUP_REMOVED lines=14> */
.L_x_1887:
        /* <DEDUP_REMOVED lines=15> */
[----:B01-3-5:R-:W-:Y:S05]  /*1d20*/  CALL.ABS.NOINC R14 ;  /* 0x000000000e007343 */ /* 0x02bfea0003c00000 */
.L_x_1909:
[----:B------:R-:W-:Y:S01]  /*1d30*/  IMAD.MOV.U32 R18, RZ, RZ, RZ ;  /* 0x000000ffff127224 */ /* 0x000fe200078e00ff */
[----:B------:R-:W-:Y:S06]  /*1d40*/  BRA `(.L_x_1888) ;  /* 0x0000000000147947 */ /* 0x000fec0003800000 */
.L_x_1908:
[----:B------:R-:W2:Y:S02]  /*1d50*/  LDG.E.64 R4, desc[UR36][R4.64] ;  /* 0x0000002404047981 */ /* 0x000ea4000c1e1b00 */
[----:B--2---:R0:W2:Y:S01]  /*1d60*/  I2F.U64 R18, R4 ;  /* 0x0000000400127312 */ /* 0x0040a20000301000 */
[----:B------:R-:W-:Y:S05]  /*1d70*/  BRA `(.L_x_1888) ;  /* 0x0000000000087947 */ /* 0x000fea0003800000 */
.L_x_1907:
[----:B------:R-:W2:Y:S02]  /*1d80*/  LDG.E R4, desc[UR36][R4.64] ;  /* 0x0000002404047981 */ /* 0x000ea4000c1e1900 */
[----:B--2---:R-:W-:-:S07]  /*1d90*/  I2FP.F32.U32 R18, R4 ;  /* 0x0000000400127245 */ /* 0x004fce0000201000 */
.L_x_1888:
[----:B------:R-:W-:Y:S05]  /*1da0*/  BSYNC B6 ;  /* 0x0000000000067941 */ /* 0x000fea0003800000 */
.L_x_1882:
[----:B------:R-:W-:-:S07]  /*1db0*/  VIADD R23, R23, 0x80 ;  /* 0x0000008017177836 */ /* 0x000fce0000000000 */
.L_x_1881:
[----:B------:R-:W-:Y:S05]  /*1dc0*/  BSYNC B7 ;  /* 0x0000000000077941 */ /* 0x000fea0003800000 */
.L_x_1880:
[----:B------:R-:W-:Y:S01]  /*1dd0*/  ISETP.GE.AND P0, PT, R23, R17, PT ;  /* 0x000000111700720c */ /* 0x000fe20003f06270 */
[----:B------:R-:W-:Y:S01]  /*1de0*/  BSSY B7, `(.L_x_1910) ;  /* 0x00000ea000077945 */ /* 0x000fe20003800000 */
[----:B------:R-:W-:Y:S02]  /*1df0*/  IMAD.MOV.U32 R16, RZ, RZ, RZ ;  /* 0x000000ffff107224 */ /* 0x000fe400078e00ff */
[----:B------:R-:W-:-:S09]  /*1e00*/  IMAD.MOV.U32 R22, RZ, RZ, RZ ;  /* 0x000000ffff167224 */ /* 0x000fd200078e00ff */
[----:B------:R-:W-:Y:S05]  /*1e10*/  @P0 BRA `(.L_x_1911) ;  /* 0x0000000c00980947 */ /* 0x000fea0003800000 */
[----:B0-2-4-:R-:W0:Y:S01]  /*1e20*/  LDC.64 R4, c[0x0][0x220] ;  /* 0x00008800ff047b82 */ /* 0x015e220000000a00 */
        /* <DEDUP_REMOVED lines=19> */
[----:B--2---:R0:W2:Y:S01]  /*1f60*/  I2F.S16 R22, R4 ;  /* 0x0000000400167306 */ /* 0x0040a20000101400 */
[----:B------:R-:W-:Y:S05]  /*1f70*/  BRA `(.L_x_1918) ;  /* 0x0000000c00387947 */ /* 0x000fea0003800000 */
.L_x_1916:
[----:B------:R-:W2:Y:S02]  /*1f80*/  LDG.E.U8 R4, desc[UR36][R4.64] ;  /* 0x0000002404047981 */ /* 0x000ea4000c1e1100 */
[----:B--2---:R-:W-:Y:S01]  /*1f90*/  I2FP.F32.U32 R22, R4 ;  /* 0x0000000400167245 */ /* 0x004fe20000201000 */
[----:B------:R-:W-:Y:S06]  /*1fa0*/  BRA `(.L_x_1918) ;  /* 0x0000000c002c7947 */ /* 0x000fec0003800000 */
.L_x_1915:
        /* <DEDUP_REMOVED lines=9> */
.L_x_1920:
[----:B------:R-:W2:Y:S02]  /*2040*/  LDG.E R4, desc[UR36][R4.64] ;  /* 0x0000002404047981 */ /* 0x000ea4000c1e1900 */
[----:B--2---:R-:W-:Y:S01]  /*2050*/  I2FP.F32.S32 R22, R4 ;  /* 0x0000000400167245 */ /* 0x004fe20000201400 */
[----:B------:R-:W-:Y:S06]  /*2060*/  BRA `(.L_x_1918) ;  /* 0x0000000800fc7947 */ /* 0x000fec0003800000 */
.L_x_1919:
[----:B------:R-:W2:Y:S02]  /*2070*/  LDG.E.U16 R4, desc[UR36][R4.64] ;  /* 0x0000002404047981 */ /* 0x000ea4000c1e1500 */
[----:B--2---:R4:W0:Y:S01]  /*2080*/  I2F.S16 R22, R4 ;  /* 0x0000000400167306 */ /* 0x0048220000101400 */
[----:B------:R-:W-:Y:S05]  /*2090*/  BRA `(.L_x_1918) ;  /* 0x0000000800f07947 */ /* 0x000fea0003800000 */
.L_x_1914:
        /* <DEDUP_REMOVED lines=8> */
.L_x_1922:
[----:B------:R-:W2:Y:S02]  /*2120*/  LDG.E.U16 R4, desc[UR36][R4.64] ;  /* 0x0000002404047981 */ /* 0x000ea4000c1e1500 */
[----:B--2---:R-:W-:Y:S01]  /*2130*/  HADD2.F32 R22, -RZ, R4.H0_H0 ;  /* 0x20000004ff167230 */ /* 0x004fe20000004100 */
[----:B------:R-:W-:Y:S06]  /*2140*/  BRA `(.L_x_1918) ;  /* 0x0000000800c47947 */ /* 0x000fec0003800000 */
.L_x_1921:
        /* <DEDUP_REMOVED lines=8> */
.L_x_1924:
[----:B------:R-:W2:Y:S02]  /*21d0*/  LDG.E.U16 R4, desc[UR36][R4.64] ;  /* 0x0000002404047981 */ /* 0x000ea4000c1e1500 */
[----:B--2---:R-:W-:Y:S01]  /*21e0*/  HADD2.F32 R22, -RZ, R4.H0_H0 ;  /* 0x20000004ff167230 */ /* 0x004fe20000004100 */
[----:B------:R-:W-:Y:S06]  /*21f0*/  BRA `(.L_x_1918) ;  /* 0x0000000800987947 */ /* 0x000fec0003800000 */
.L_x_1923:
[----:B------:R-:W2:Y:S01]  /*2200*/  LDG.E.64 R4, desc[UR36][R4.64] ;  /* 0x0000002404047981 */ /* 0x000ea2000c1e1b00 */
[----:B------:R-:W-:Y:S01]  /*2210*/  UMOV UR4, 0xf0000000 ;  /* 0xf000000000047882 */ /* 0x000fe20000000000 */
[----:B------:R-:W-:Y:S01]  /*2220*/  UMOV UR5, 0x380fffff ;  /* 0x380fffff00057882 */ /* 0x000fe20000000000 */
[----:B--2---:R-:W0:Y:S01]  /*2230*/  F2F.F32.F64 R22, R4 ;  /* 0x0000000400167310 */ /* 0x004e220000301000 */
[----:B------:R-:W-:-:S14]  /*2240*/  DSETP.GEU.AND P0, PT, |R4|, UR4, PT ;  /* 0x0000000404007e2a */ /* 0x000fdc000bf0e200 */
[----:B0-----:R-:W-:Y:S01]  /*2250*/  @!P0 FMUL R22, R22, 1.175494350822287508e-38 ;  /* 0x0080000016168820 */ /* 0x001fe20000400000 */
[----:B------:R-:W-:Y:S06]  /*2260*/  BRA `(.L_x_1918) ;  /* 0x00000008007c7947 */ /* 0x000fec0003800000 */
.L_x_1913:
        /* <DEDUP_REMOVED lines=12> */
.L_x_1927:
[----:B------:R-:W2:Y:S01]  /*2330*/  LDG.E.64 R4, desc[UR36][R4.64] ;  /* 0x0000002404047981 */ /* 0x000ea2000c1e1b00 */
[----:B------:R-:W-:Y:S01]  /*2340*/  UMOV UR4, 0xf0000000 ;  /* 0xf000000000047882 */ /* 0x000fe20000000000 */
[----:B------:R-:W-:Y:S01]  /*2350*/  UMOV UR5, 0x380fffff ;  /* 0x380fffff00057882 */ /* 0x000fe20000000000 */
[----:B--2---:R-:W0:Y:S01]  /*2360*/  F2F.F32.F64 R22, R4 ;  /* 0x0000000400167310 */ /* 0x004e220000301000 */
[----:B------:R-:W-:-:S14]  /*2370*/  DSETP.GEU.AND P0, PT, |R4|, UR4, PT ;  /* 0x0000000404007e2a */ /* 0x000fdc000bf0e200 */
[----:B0-----:R-:W-:Y:S01]  /*2380*/  @!P0 FMUL R22, R22, 1.175494350822287508e-38 ;  /* 0x0080000016168820 */ /* 0x001fe20000400000 */
[----:B------:R-:W-:Y:S06]  /*2390*/  BRA `(.L_x_1918) ;  /* 0x0000000800307947 */ /* 0x000fec0003800000 */
.L_x_1926:
        /* <DEDUP_REMOVED lines=26> */
.L_x_1929:
        /* <DEDUP_REMOVED lines=13> */
.L_x_1928:
[----:B------:R-:W2:Y:S02]  /*2610*/  LDG.E.U16 R4, desc[UR36][R4.64] ;  /* 0x0000002404047981 */ /* 0x000ea4000c1e1500 */
[----:B--2---:R-:W-:Y:S01]  /*2620*/  IMAD.U32 R22, R4, 0x10000, RZ ;  /* 0x0001000004167824 */ /* 0x004fe200078e00ff */
[----:B------:R-:W-:Y:S06]  /*2630*/  BRA `(.L_x_1918) ;  /* 0x0000000400887947 */ /* 0x000fec0003800000 */
.L_x_1925:
        /* <DEDUP_REMOVED lines=11> */
.L_x_1932:
        /* <DEDUP_REMOVED lines=20> */
.L_x_1934:
[----:B------:R-:W-:Y:S05]  /*2830*/  BSYNC B0 ;  /* 0x0000000000007941 */ /* 0x000fea0003800000 */
.L_x_1933:
[----:B------:R-:W-:Y:S01]  /*2840*/  IMAD.SHL.U32 R3, R3, 0x100000, RZ ;  /* 0x0010000003037824 */ /* 0x000fe200078e00ff */
[----:B------:R-:W-:-:S04]  /*2850*/  LEA R5, R0, 0x3b800000, 0x17 ;  /* 0x3b80000000057811 */ /* 0x000fc800078eb8ff */
[----:B------:R-:W-:Y:S01]  /*2860*/  LOP3.LUT R22, R5, R3, R22, 0xfe, !PT ;  /* 0x0000000305167212 */ /* 0x000fe200078efe16 */
[----:B------:R-:W-:Y:S06]  /*2870*/  BRA `(.L_x_1918) ;  /* 0x0000000000f87947 */ /* 0x000fec0003800000 */
.L_x_1931:
        /* <DEDUP_REMOVED lines=20> */
.L_x_1936:
[----:B------:R-:W-:Y:S05]  /*29c0*/  BSYNC B0 ;  /* 0x0000000000007941 */ /* 0x000fea0003800000 */
.L_x_1935:
[----:B------:R-:W-:Y:S01]  /*29d0*/  IMAD.SHL.U32 R3, R3, 0x200000, RZ ;  /* 0x0020000003037824 */ /* 0x000fe200078e00ff */
[----:B------:R-:W-:-:S04]  /*29e0*/  LEA R5, R0, 0x37800000, 0x17 ;  /* 0x3780000000057811 */ /* 0x000fc800078eb8ff */
[----:B------:R-:W-:Y:S01]  /*29f0*/  LOP3.LUT R22, R5, R3, R22, 0xfe, !PT ;  /* 0x0000000305167212 */ /* 0x000fe200078efe16 */
[----:B------:R-:W-:Y:S06]  /*2a00*/  BRA `(.L_x_1918) ;  /* 0x0000000000947947 */ /* 0x000fec0003800000 */
.L_x_1930:
        /* <DEDUP_REMOVED lines=14> */
.L_x_1917:
        /* <DEDUP_REMOVED lines=16> */
.L_x_1939:
[----:B------:R-:W-:Y:S01]  /*2bf0*/  IMAD.MOV.U32 R22, RZ, RZ, RZ ;  /* 0x000000ffff167224 */ /* 0x000fe200078e00ff */
[----:B------:R-:W-:Y:S06]  /*2c00*/  BRA `(.L_x_1918) ;  /* 0x0000000000147947 */ /* 0x000fec0003800000 */
.L_x_1938:
[----:B------:R-:W2:Y:S02]  /*2c10*/  LDG.E.64 R4, desc[UR36][R4.64] ;  /* 0x0000002404047981 */ /* 0x000ea4000c1e1b00 */
[----:B--2---:R0:W2:Y:S01]  /*2c20*/  I2F.U64 R22, R4 ;  /* 0x0000000400167312 */ /* 0x0040a20000301000 */
[----:B------:R-:W-:Y:S05]  /*2c30*/  BRA `(.L_x_1918) ;  /* 0x0000000000087947 */ /* 0x000fea0003800000 */
.L_x_1937:
[----:B------:R-:W2:Y:S02]  /*2c40*/  LDG.E R4, desc[UR36][R4.64] ;  /* 0x0000002404047981 */ /* 0x000ea4000c1e1900 */
[----:B--2---:R-:W-:-:S07]  /*2c50*/  I2FP.F32.U32 R22, R4 ;  /* 0x0000000400167245 */ /* 0x004fce0000201000 */
.L_x_1918:
[----:B------:R-:W-:Y:S05]  /*2c60*/  BSYNC B6 ;  /* 0x0000000000067941 */ /* 0x000fea0003800000 */
.L_x_1912:
[----:B------:R-:W-:-:S07]  /*2c70*/  VIADD R23, R23, 0x80 ;  /* 0x0000008017177836 */ /* 0x000fce0000000000 */
.L_x_1911:
[----:B------:R-:W-:Y:S05]  /*2c80*/  BSYNC B7 ;  /* 0x0000000000077941 */ /* 0x000fea0003800000 */
.L_x_1910:
[----:B------:R-:W-:Y:S01]  /*2c90*/  ISETP.GE.AND P0, PT, R23, R17, PT ;  /* 0x000000111700720c */ /* 0x000fe20003f06270 */
[----:B------:R-:W-:-:S12]  /*2ca0*/  BSSY B6, `(.L_x_1940) ;  /* 0x00000e1000067945 */ /* 0x000fd80003800000 */
[----:B------:R-:W-:Y:S05]  /*2cb0*/  @P0 BRA `(.L_x_1941) ;  /* 0x0000000c007c0947 */ /* 0x000fea0003800000 */
        /* <DEDUP_REMOVED lines=20> */
.L_x_1945:
[----:B------:R-:W2:Y:S02]  /*2e00*/  LDG.E.U8 R4, desc[UR36][R4.64] ;  /* 0x0000002404047981 */ /* 0x000ea4000c1e1100 */
[----:B--2---:R-:W-:Y:S01]  /*2e10*/  I2FP.F32.U32 R16, R4 ;  /* 0x0000000400107245 */ /* 0x004fe20000201000 */
[----:B------:R-:W-:Y:S06]  /*2e20*/  BRA `(.L_x_1941) ;  /* 0x0000000c00207947 */ /* 0x000fec0003800000 */
.L_x_1944:
        /* <DEDUP_REMOVED lines=9> */
.L_x_1948:
[----:B------:R-:W2:Y:S02]  /*2ec0*/  LDG.E R4, desc[UR36][R4.64] ;  /* 0x0000002404047981 */ /* 0x000ea4000c1e1900 */
[----:B--2---:R-:W-:Y:S01]  /*2ed0*/  I2FP.F32.S32 R16, R4 ;  /* 0x0000000400107245 */ /* 0x004fe20000201400 */
[----:B------:R-:W-:Y:S06]  /*2ee0*/  BRA `(.L_x_1941) ;  /* 0x0000000800f07947 */ /* 0x000fec0003800000 */
.L_x_1947:
[----:B------:R-:W2:Y:S02]  /*2ef0*/  LDG.E.U16 R4, desc[UR36][R4.64] ;  /* 0x0000002404047981 */ /* 0x000ea4000c1e1500 */
[----:B--2---:R0:W2:Y:S01]  /*2f00*/  I2F.S16 R16, R4 ;  /* 0x0000000400107306 */ /* 0x0040a20000101400 */
[----:B------:R-:W-:Y:S05]  /*2f10*/  BRA `(.L_x_1941) ;  /* 0x0000000800e47947 */ /* 0x000fea0003800000 */
.L_x_1943:
        /* <DEDUP_REMOVED lines=8> */
.L_x_1950:
[----:B------:R-:W2:Y:S02]  /*2fa0*/  LDG.E.U16 R4, desc[UR36][R4.64] ;  /* 0x0000002404047981 */ /* 0x000ea4000c1e1500 */
[----:B--2---:R-:W-:Y:S01]  /*2fb0*/  HADD2.F32 R16, -RZ, R4.H0_H0 ;  /* 0x20000004ff107230 */ /* 0x004fe20000004100 */
[----:B------:R-:W-:Y:S06]  /*2fc0*/  BRA `(.L_x_1941) ;  /* 0x0000000800b87947 */ /* 0x000fec0003800000 */
.L_x_1949:
        /* <DEDUP_REMOVED lines=8> */
.L_x_1952:
[----:B------:R-:W2:Y:S02]  /*3050*/  LDG.E.U16 R4, desc[UR36][R4.64] ;  /* 0x0000002404047981 */ /* 0x000ea4000c1e1500 */
[----:B--2---:R-:W-:Y:S01]  /*3060*/  HADD2.F32 R16, -RZ, R4.H0_H0 ;  /* 0x20000004ff107230 */ /* 0x004fe20000004100 */
[----:B------:R-:W-:Y:S06]  /*3070*/  BRA `(.L_x_1941) ;  /* 0x00000008008c7947 */ /* 0x000fec0003800000 */
.L_x_1951:
[----:B------:R-:W2:Y:S01]  /*3080*/  LDG.E.64 R4, desc[UR36][R4.64] ;  /* 0x0000002404047981 */ /* 0x000ea2000c1e1b00 */
[----:B------:R-:W-:Y:S01]  /*3090*/  UMOV UR4, 0xf0000000 ;  /* 0xf000000000047882 */ /* 0x000fe20000000000 */
[----:B------:R-:W-:Y:S01]  /*30a0*/  UMOV UR5, 0x380fffff ;  /* 0x380fffff00057882 */ /* 0x000fe20000000000 */
[----:B--2---:R-:W0:Y:S01]  /*30b0*/  F2F.F32.F64 R16, R4 ;  /* 0x0000000400107310 */ /* 0x004e220000301000 */
[----:B------:R-:W-:-:S14]  /*30c0*/  DSETP.GEU.AND P0, PT, |R4|, UR4, PT ;  /* 0x0000000404007e2a */ /* 0x000fdc000bf0e200 */
[----:B0-----:R-:W-:Y:S01]  /*30d0*/  @!P0 FMUL R16, R16, 1.175494350822287508e-38 ;  /* 0x0080000010108820 */ /* 0x001fe20000400000 */
[----:B------:R-:W-:Y:S06]  /*30e0*/  BRA `(.L_x_1941) ;  /* 0x0000000800707947 */ /* 0x000fec0003800000 */
.L_x_1942:
        /* <DEDUP_REMOVED lines=12> */
.L_x_1955:
[----:B------:R-:W2:Y:S01]  /*31b0*/  LDG.E.64 R4, desc[UR36][R4.64] ;  /* 0x0000002404047981 */ /* 0x000ea2000c1e1b00 */
[----:B------:R-:W-:Y:S01]  /*31c0*/  UMOV UR4, 0xf0000000 ;  /* 0xf000000000047882 */ /* 0x000fe20000000000 */
[----:B------:R-:W-:Y:S01]  /*31d0*/  UMOV UR5, 0x380fffff ;  /* 0x380fffff00057882 */ /* 0x000fe20000000000 */
[----:B--2---:R-:W0:Y:S01]  /*31e0*/  F2F.F32.F64 R16, R4 ;  /* 0x0000000400107310 */ /* 0x004e220000301000 */
[----:B------:R-:W-:-:S14]  /*31f0*/  DSETP.GEU.AND P0, PT, |R4|, UR4, PT ;  /* 0x0000000404007e2a */ /* 0x000fdc000bf0e200 */
[----:B0-----:R-:W-:Y:S01]  /*3200*/  @!P0 FMUL R16, R16, 1.175494350822287508e-38 ;  /* 0x0080000010108820 */ /* 0x001fe20000400000 */
[----:B------:R-:W-:Y:S06]  /*3210*/  BRA `(.L_x_1941) ;  /* 0x0000000800247947 */ /* 0x000fec0003800000 */
.L_x_1954:
        /* <DEDUP_REMOVED lines=26> */
.L_x_1957:
        /* <DEDUP_REMOVED lines=13> */
.L_x_1956:
[----:B------:R-:W2:Y:S02]  /*3490*/  LDG.E.U16 R4, desc[UR36][R4.64] ;  /* 0x0000002404047981 */ /* 0x000ea4000c1e1500 */
[----:B--2---:R-:W-:Y:S01]  /*34a0*/  IMAD.U32 R16, R4, 0x10000, RZ ;  /* 0x0001000004107824 */ /* 0x004fe200078e00ff */
[----:B------:R-:W-:Y:S06]  /*34b0*/  BRA `(.L_x_1941) ;  /* 0x00000004007c7947 */ /* 0x000fec0003800000 */
.L_x_1953:
        /* <DEDUP_REMOVED lines=11> */
.L_x_1960:
[----:B------:R-:W2:Y:S02]  /*3570*/  LDG.E.U8 R3, desc[UR36][R4.64] ;  /* 0x0000002404037981 */ /* 0x000ea4000c1e1100 */
        /* <DEDUP_REMOVED lines=18> */
.L_x_1962:
[----:B------:R-:W-:Y:S05]  /*36a0*/  BSYNC B0 ;  /* 0x0000000000007941 */ /* 0x000fea0003800000 */
.L_x_1961:
[----:B------:R-:W-:Y:S01]  /*36b0*/  IMAD.SHL.U32 R3, R3, 0x100000, RZ ;  /* 0x0010000003037824 */ /* 0x000fe200078e00ff */
[----:B------:R-:W-:-:S04]  /*36c0*/  LEA R5, R0, 0x3b800000, 0x17 ;  /* 0x3b80000000057811 */ /* 0x000fc800078eb8ff */
[----:B------:R-:W-:Y:S01]  /*36d0*/  LOP3.LUT R16, R5, R3, R16, 0xfe, !PT ;  /* 0x0000000305107212 */ /* 0x000fe200078efe10 */
[----:B------:R-:W-:Y:S06]  /*36e0*/  BRA `(.L_x_1941) ;  /* 0x0000000000f07947 */ /* 0x000fec0003800000 */
.L_x_1959:
        /* <DEDUP_REMOVED lines=19> */
.L_x_1964:
[----:B------:R-:W-:Y:S05]  /*3820*/  BSYNC B0 ;  /* 0x0000000000007941 */ /* 0x000fea0003800000 */
.L_x_1963:
[----:B------:R-:W-:Y:S01]  /*3830*/  IMAD.SHL.U32 R3, R3, 0x200000, RZ ;  /* 0x0020000003037824 */ /* 0x000fe200078e00ff */
[----:B------:R-:W-:-:S04]  /*3840*/  LEA R5, R0, 0x37800000, 0x17 ;  /* 0x3780000000057811 */ /* 0x000fc800078eb8ff */
[----:B------:R-:W-:Y:S01]  /*3850*/  LOP3.LUT R16, R5, R3, R16, 0xfe, !PT ;  /* 0x0000000305107212 */ /* 0x000fe200078efe10 */
[----:B------:R-:W-:Y:S06]  /*3860*/  BRA `(.L_x_1941) ;  /* 0x0000000000907947 */ /* 0x000fec0003800000 */
.L_x_1958:
        /* <DEDUP_REMOVED lines=14> */
.L_x_1946:
        /* <DEDUP_REMOVED lines=16> */
.L_x_1967:
[----:B------:R-:W-:Y:S05]  /*3a50*/  BRA `(.L_x_1941) ;  /* 0x0000000000147947 */ /* 0x000fea0003800000 */
.L_x_1966:
[----:B------:R-:W2:Y:S02]  /*3a60*/  LDG.E.64 R4, desc[UR36][R4.64] ;  /* 0x0000002404047981 */ /* 0x000ea4000c1e1b00 */
[----:B--2---:R0:W2:Y:S01]  /*3a70*/  I2F.U64 R16, R4 ;  /* 0x0000000400107312 */ /* 0x0040a20000301000 */
[----:B------:R-:W-:Y:S05]  /*3a80*/  BRA `(.L_x_1941) ;  /* 0x0000000000087947 */ /* 0x000fea0003800000 */
.L_x_1965:
[----:B------:R-:W2:Y:S02]  /*3a90*/  LDG.E R4, desc[UR36][R4.64] ;  /* 0x0000002404047981 */ /* 0x000ea4000c1e1900 */
[----:B--2---:R-:W-:-:S07]  /*3aa0*/  I2FP.F32.U32 R16, R4 ;  /* 0x0000000400107245 */ /* 0x004fce0000201000 */
.L_x_1941:
[----:B------:R-:W-:Y:S05]  /*3ab0*/  BSYNC B6 ;  /* 0x0000000000067941 */ /* 0x000fea0003800000 */
.L_x_1940:
[----:B------:R-:W0:Y:S01]  /*3ac0*/  S2R R25, SR_TID.X ;  /* 0x0000000000197919 */ /* 0x000e220000002100 */
[----:B------:R-:W-:Y:S01]  /*3ad0*/  BSSY B0, `(.L_x_1968) ;  /* 0x000002f000007945 */ /* 0x000fe20003800000 */
[----:B0-----:R-:W-:-:S13]  /*3ae0*/  ISETP.GE.AND P0, PT, R25, R17, PT ;  /* 0x000000111900720c */ /* 0x001fda0003f06270 */
[----:B------:R-:W-:Y:S05]  /*3af0*/  @P0 BRA `(.L_x_1969) ;  /* 0x0000000000b00947 */ /* 0x000fea0003800000 */
[C---:B-1-3-5:R-:W-:Y:S01]  /*3b00*/  FFMA.FTZ R3, R19.reuse, R19, 1 ;  /* 0x3f80000013037423 */ /* 0x06afe20000010013 */
[----:B------:R-:W-:Y:S01]  /*3b10*/  FSETP.GT.FTZ.AND P1, PT, |R19|, 8388608, PT ;  /* 0x4b0000001300780b */ /* 0x000fe20003f34200 */
[----:B------:R-:W-:Y:S01]  /*3b20*/  IMAD.MOV.U32 R7, RZ, RZ, 0x3e800000 ;  /* 0x3e800000ff077424 */ /* 0x000fe200078e00ff */
[----:B------:R-:W-:Y:S01]  /*3b30*/  BSSY B1, `(.L_x_1970) ;  /* 0x0000023000017945 */ /* 0x000fe20003800000 */
[----:B------:R-:W2:Y:S02]  /*3b40*/  MUFU.RSQ R0, R3 ;  /* 0x0000000300007308 */ /* 0x000ea40000001400 */
[----:B--2-4-:R-:W-:Y:S01]  /*3b50*/  FFMA.FTZ R4, R3, R0, 1 ;  /* 0x3f80000003047423 */ /* 0x014fe20000010000 */
[----:B------:R-:W-:-:S05]  /*3b60*/  FADD.FTZ R0, |R19|, -RZ ;  /* 0x800000ff13007221 */ /* 0x000fca0000010200 */
[----:B------:R-:W0:Y:S02]  /*3b70*/  MUFU.RCP R4, R4 ;  /* 0x0000000400047308 */ /* 0x000e240000001000 */
[----:B0-----:R-:W-:Y:S01]  /*3b80*/  FMUL.FTZ R6, R4, |R19| ;  /* 0x4000001304067220 */ /* 0x001fe20000410000 */
[----:B------:R-:W-:-:S03]  /*3b90*/  IMAD.MOV.U32 R4, RZ, RZ, 0x3d39bf78 ;  /* 0x3d39bf78ff047424 */ /* 0x000fc600078e00ff */
        /* <DEDUP_REMOVED lines=28> */
.L_x_1971:
[----:B------:R-:W-:Y:S05]  /*3d60*/  BSYNC B1 ;  /* 0x0000000000017941 */ /* 0x000fea0003800000 */
.L_x_1970:
[----:B------:R-:W-:-:S04]  /*3d70*/  IMAD.MOV.U32 R0, RZ, RZ, R4 ;  /* 0x000000ffff007224 */ /* 0x000fc800078e0004 */
[----:B------:R-:W-:Y:S01]  /*3d80*/  @P1 FADD.FTZ R0, R0, 0.69314718246459960938 ;  /* 0x3f31721800001421 */ /* 0x000fe20000010000 */
[----:B------:R-:W-:-:S04]  /*3d90*/  FSETP.GTU.FTZ.AND P1, PT, |R19|, +INF , PT ;  /* 0x7f8000001300780b */ /* 0x000fc80003f3c200 */
[----:B------:R-:W-:-:S04]  /*3da0*/  LOP3.LUT R4, R0, 0x80000000, R19, 0xb8, !PT ;  /* 0x8000000000047812 */ /* 0x000fc800078eb813 */
[----:B------:R-:W-:-:S07]  /*3db0*/  FSEL R4, R4, R0, !P1 ;  /* 0x0000000004047208 */ /* 0x000fce0004800000 */
.L_x_1969:
[----:B------:R-:W-:Y:S05]  /*3dc0*/  BSYNC B0 ;  /* 0x0000000000007941 */ /* 0x000fea0003800000 */
.L_x_1968:
[----:B------:R-:W-:Y:S01]  /*3dd0*/  VIADD R26, R25, 0x80 ;  /* 0x00000080191a7836 */ /* 0x000fe20000000000 */
[----:B------:R-:W-:Y:S04]  /*3de0*/  BSSY B0, `(.L_x_1972) ;  /* 0x000002e000007945 */ /* 0x000fe80003800000 */
[----:B------:R-:W-:-:S13]  /*3df0*/  ISETP.GE.AND P1, PT, R26, R17, PT ;  /* 0x000000111a00720c */ /* 0x000fda0003f26270 */
[----:B------:R-:W-:Y:S05]  /*3e00*/  @P1 BRA `(.L_x_1973) ;  /* 0x0000000000ac1947 */ /* 0x000fea0003800000 */
[C---:B--2--5:R-:W-:Y:S01]  /*3e10*/  FFMA.FTZ R3, R18.reuse, R18, 1 ;  /* 0x3f80000012037423 */ /* 0x064fe20000010012 */
[C---:B------:R-:W-:Y:S01]  /*3e20*/  FSETP.GT.FTZ.AND P1, PT, |R18|.reuse, 8388608, PT ;  /* 0x4b0000001200780b */ /* 0x040fe20003f34200 */
[----:B------:R-:W-:Y:S01]  /*3e30*/  IMAD.MOV.U32 R9, RZ, RZ, 0x3e800000 ;  /* 0x3e800000ff097424 */ /* 0x000fe200078e00ff */
[----:B------:R-:W-:Y:S01]  /*3e40*/  BSSY B1, `(.L_x_1974) ;  /* 0x0000023000017945 */ /* 0x000fe20003800000 */
[----:B------:R-:W0:Y:S01]  /*3e50*/  MUFU.RSQ R0, R3 ;  /* 0x0000000300007308 */ /* 0x000e220000001400 */
[----:B------:R-:W-:Y:S02]  /*3e60*/  IMAD.MOV.U32 R8, RZ, RZ, 0x3d39bf78 ;  /* 0x3d39bf78ff087424 */ /* 0x000fe400078e00ff */
[----:B0-----:R-:W-:Y:S01]  /*3e70*/  FFMA.FTZ R5, R3, R0, 1 ;  /* 0x3f80000003057423 */ /* 0x001fe20000010000 */
[----:B------:R-:W-:-:S05]  /*3e80*/  FADD.FTZ R0, |R18|, -RZ ;  /* 0x800000ff12007221 */ /* 0x000fca0000010200 */
[----:B------:R-:W0:Y:S02]  /*3e90*/  MUFU.RCP R5, R5 ;  /* 0x0000000500057308 */ /* 0x000e240000001000 */
[----:B0-----:R-:W-:-:S04]  /*3ea0*/  FMUL.FTZ R7, R5, |R18| ;  /* 0x4000001205077220 */ /* 0x001fc80000410000 */
        /* <DEDUP_REMOVED lines=28> */
.L_x_1975:
[----:B------:R-:W-:Y:S05]  /*4070*/  BSYNC B1 ;  /* 0x0000000000017941 */ /* 0x000fea0003800000 */
.L_x_1974:
[----:B------:R-:W-:Y:S01]  /*4080*/  @P1 FADD.FTZ R6, R6, 0.69314718246459960938 ;  /* 0x3f31721806061421 */ /* 0x000fe20000010000 */
[----:B------:R-:W-:-:S04]  /*4090*/  FSETP.GTU.FTZ.AND P1, PT, |R18|, +INF , PT ;  /* 0x7f8000001200780b */ /* 0x000fc80003f3c200 */
[----:B------:R-:W-:-:S04]  /*40a0*/  LOP3.LUT R18, R6, 0x80000000, R18, 0xb8, !PT ;  /* 0x8000000006127812 */ /* 0x000fc800078eb812 */
[----:B------:R-:W-:-:S07]  /*40b0*/  FSEL R18, R18, R6, !P1 ;  /* 0x0000000612127208 */ /* 0x000fce0004800000 */
.L_x_1973:
[----:B------:R-:W-:Y:S05]  /*40c0*/  BSYNC B0 ;  /* 0x0000000000007941 */ /* 0x000fea0003800000 */
.L_x_1972:
        /* <DEDUP_REMOVED lines=42> */
.L_x_1979:
[----:B------:R-:W-:Y:S05]  /*4370*/  BSYNC B1 ;  /* 0x0000000000017941 */ /* 0x000fea0003800000 */
.L_x_1978:
[----:B------:R-:W-:Y:S01]  /*4380*/  @P1 FADD.FTZ R6, R6, 0.69314718246459960938 ;  /* 0x3f31721806061421 */ /* 0x000fe20000010000 */
[----:B------:R-:W-:-:S04]  /*4390*/  FSETP.GTU.FTZ.AND P1, PT, |R22|, +INF , PT ;  /* 0x7f8000001600780b */ /* 0x000fc80003f3c200 */
[----:B------:R-:W-:-:S04]  /*43a0*/  LOP3.LUT R22, R6, 0x80000000, R22, 0xb8, !PT ;  /* 0x8000000006167812 */ /* 0x000fc800078eb816 */
[----:B------:R-:W-:-:S07]  /*43b0*/  FSEL R22, R22, R6, !P1 ;  /* 0x0000000616167208 */ /* 0x000fce0004800000 */
.L_x_1977:
[----:B------:R-:W-:Y:S05]  /*43c0*/  BSYNC B0 ;  /* 0x0000000000007941 */ /* 0x000fea0003800000 */
.L_x_1976:
        /* <DEDUP_REMOVED lines=42> */
.L_x_1983:
[----:B------:R-:W-:Y:S05]  /*4670*/  BSYNC B1 ;  /* 0x0000000000017941 */ /* 0x000fea0003800000 */
.L_x_1982:
[----:B------:R-:W-:Y:S01]  /*4680*/  @P1 FADD.FTZ R6, R6, 0.69314718246459960938 ;  /* 0x3f31721806061421 */ /* 0x000fe20000010000 */
[----:B------:R-:W-:-:S04]  /*4690*/  FSETP.GTU.FTZ.AND P1, PT, |R16|, +INF , PT ;  /* 0x7f8000001000780b */ /* 0x000fc80003f3c200 */
[----:B------:R-:W-:-:S04]  /*46a0*/  LOP3.LUT R24, R6, 0x80000000, R16, 0xb8, !PT ;  /* 0x8000000006187812 */ /* 0x000fc800078eb810 */
[----:B------:R-:W-:-:S07]  /*46b0*/  FSEL R24, R24, R6, !P1 ;  /* 0x0000000618187208 */ /* 0x000fce0004800000 */
.L_x_1981:
[----:B------:R-:W-:Y:S05]  /*46c0*/  BSYNC B0 ;  /* 0x0000000000007941 */ /* 0x000fea0003800000 */
.L_x_1980:
[----:B--2--5:R-:W0:Y:S01]  /*46d0*/  LDC.U8 R16, c[0x0][0x234] ;  /* 0x00008d00ff107b82 */ /* 0x024e220000000000 */
[----:B------:R-:W-:Y:S04]  /*46e0*/  BSSY B6, `(.L_x_1984) ;  /* 0x0000100000067945 */ /* 0x000fe80003800000 */
[----:B------:R-:W-:Y:S05]  /*46f0*/  @P0 BRA `(.L_x_1985) ;  /* 0x0000000c00f80947 */ /* 0x000fea0003800000 */
[----:B------:R-:W2:Y:S01]  /*4700*/  LDC.64 R8, c[0x0][0x218] ;  /* 0x00008600ff087b82 */ /* 0x000ea20000000a00 */
[----:B0-----:R-:W-:Y:S01]  /*4710*/  PRMT R0, R16, 0x9910, RZ ;  /* 0x0000991010007816 */ /* 0x001fe200000000ff */
[----:B------:R-:W-:Y:S01]  /*4720*/  IMAD R25, R2, 0x200, R25 ;  /* 0x0000020002197824 */ /* 0x000fe200078e0219 */
[----:B------:R-:W-:Y:S02]  /*4730*/  ULDC UR4, c[0x0][0x238] ;  /* 0x00008e0000047ab9 */ /* 0x000fe40000000800 */
[----:B------:R-:W-:Y:S01]  /*4740*/  ISETP.GT.AND P0, PT, R0, 0x9, PT ;  /* 0x000000090000780c */ /* 0x000fe20003f04270 */
[----:B------:R-:W-:-:S05]  /*4750*/  IMAD R25, R25, UR4, RZ ;  /* 0x0000000419197c24 */ /* 0x000fca000f8e02ff */
[----:B--2---:R-:W-:-:S05]  /*4760*/  IADD3 R8, P1, R25, R8, RZ ;  /* 0x0000000819087210 */ /* 0x004fca0007f3e0ff */
        /* <DEDUP_REMOVED lines=10> */
[----:B------:R-:W0:Y:S01]  /*4810*/  F2I.FTZ.TRUNC.NTZ R3, R4 ;  /* 0x0000000400037305 */ /* 0x000e22000021f100 */
[----:B------:R-:W-:Y:S01]  /*4820*/  IMAD.MOV.U32 R25, RZ, RZ, R26 ;  /* 0x000000ffff197224 */ /* 0x000fe200078e001a */
[----:B0-----:R0:W-:Y:S01]  /*4830*/  STG.E.U8 desc[UR36][R8.64], R3 ;  /* 0x0000000308007986 */ /* 0x0011e2000c101124 */
[----:B------:R-:W-:Y:S05]  /*4840*/  BRA `(.L_x_1985) ;  /* 0x0000000c00a47947 */ /* 0x000fea0003800000 */
.L_x_1989:
[----:B----4-:R-:W0:Y:S01]  /*4850*/  F2I.S64.TRUNC R4, R4 ;  /* 0x0000000400047311 */ /* 0x010e22000020d900 */
[----:B------:R-:W-:Y:S02]  /*4860*/  IMAD.MOV.U32 R25, RZ, RZ, R26 ;  /* 0x000000ffff197224 */ /* 0x000fe400078e001a */
[----:B0-----:R-:W-:-:S05]  /*4870*/  IMAD.MOV.U32 R3, RZ, RZ, R4 ;  /* 0x000000ffff037224 */ /* 0x001fca00078e0004 */
[----:B------:R0:W-:Y:S01]  /*4880*/  STG.E.U8 desc[UR36][R8.64], R3 ;  /* 0x0000000308007986 */ /* 0x0001e2000c101124 */
[----:B------:R-:W-:Y:S05]  /*4890*/  BRA `(.L_x_1985) ;  /* 0x0000000c00907947 */ /* 0x000fea0003800000 */
.L_x_1988:
[----:B------:R-:W-:-:S13]  /*48a0*/  ISETP.NE.AND P0, PT, R0, 0x2, PT ;  /* 0x000000020000780c */ /* 0x000fda0003f05270 */
[----:B------:R-:W-:Y:S05]  /*48b0*/  @!P0 BRA `(.L_x_1991) ;  /* 0x0000000000308947 */ /* 0x000fea0003800000 */
[----:B------:R-:W-:-:S13]  /*48c0*/  ISETP.NE.AND P0, PT, R0, 0x3, PT ;  /* 0x000000030000780c */ /* 0x000fda0003f05270 */
[----:B------:R-:W-:Y:S05]  /*48d0*/  @!P0 BRA `(.L_x_1992) ;  /* 0x0000000000188947 */ /* 0x000fea0003800000 */
[----:B------:R-:W-:-:S13]  /*48e0*/  ISETP.NE.AND P0, PT, R0, 0x4, PT ;  /* 0x000000040000780c */ /* 0x000fda0003f05270 */
[----:B------:R-:W-:Y:S05]  /*48f0*/  @P0 BRA `(.L_x_1990) ;  /* 0x0000000c00140947 */ /* 0x000fea0003800000 */
[----:B----4-:R-:W0:Y:S01]  /*4900*/  F2I.S64.TRUNC R4, R4 ;  /* 0x0000000400047311 */ /* 0x010e22000020d900 */
[----:B------:R-:W-:Y:S01]  /*4910*/  IMAD.MOV.U32 R25, RZ, RZ, R26 ;  /* 0x000000ffff197224 */ /* 0x000fe200078e001a */
[----:B0-----:R0:W-:Y:S01]  /*4920*/  STG.E.64 desc[UR36][R8.64], R4 ;  /* 0x0000000408007986 */ /* 0x0011e2000c101b24 */
[----:B------:R-:W-:Y:S05]  /*4930*/  BRA `(.L_x_1985) ;  /* 0x0000000c00687947 */ /* 0x000fea0003800000 */
.L_x_1992:
[----:B------:R-:W0:Y:S01]  /*4940*/  F2I.FTZ.TRUNC.NTZ R3, R4 ;  /* 0x0000000400037305 */ /* 0x000e22000021f100 */
[----:B------:R-:W-:Y:S01]  /*4950*/  IMAD.MOV.U32 R25, RZ, RZ, R26 ;  /* 0x000000ffff197224 */ /* 0x000fe200078e001a */
[----:B0-----:R0:W-:Y:S01]  /*4960*/  STG.E desc[UR36][R8.64], R3 ;  /* 0x0000000308007986 */ /* 0x0011e2000c101924 */
[----:B------:R-:W-:Y:S05]  /*4970*/  BRA `(.L_x_1985) ;  /* 0x0000000c00587947 */ /* 0x000fea0003800000 */
.L_x_1991:
[----:B------:R-:W0:Y:S01]  /*4980*/  F2I.FTZ.TRUNC.NTZ R3, R4 ;  /* 0x0000000400037305 */ /* 0x000e22000021f100 */
[----:B------:R-:W-:Y:S01]  /*4990*/  IMAD.MOV.U32 R25, RZ, RZ, R26 ;  /* 0x000000ffff197224 */ /* 0x000fe200078e001a */
[----:B0-----:R0:W-:Y:S01]  /*49a0*/  STG.E.U16 desc[UR36][R8.64], R3 ;  /* 0x0000000308007986 */ /* 0x0011e2000c101524 */
[----:B------:R-:W-:Y:S05]  /*49b0*/  BRA `(.L_x_1985) ;  /* 0x0000000c00487947 */ /* 0x000fea0003800000 */
.L_x_1987:
[----:B------:R-:W-:-:S13]  /*49c0*/  ISETP.GT.AND P0, PT, R0, 0x6, PT ;  /* 0x000000060000780c */ /* 0x000fda0003f04270 */
[----:B------:R-:W-:Y:S05]  /*49d0*/  @P0 BRA `(.L_x_1993) ;  /* 0x00000000002c0947 */ /* 0x000fea0003800000 */
[----:B------:R-:W-:-:S13]  /*49e0*/  ISETP.NE.AND P0, PT, R0, 0x5, PT ;  /* 0x000000050000780c */ /* 0x000fda0003f05270 */
[----:B------:R-:W-:Y:S05]  /*49f0*/  @!P0 BRA `(.L_x_1994) ;  /* 0x0000000000148947 */ /* 0x000fea0003800000 */
[----:B------:R-:W-:-:S13]  /*4a00*/  ISETP.NE.AND P0, PT, R0, 0x6, PT ;  /* 0x000000060000780c */ /* 0x000fda0003f05270 */
[----:B------:R-:W-:Y:S05]  /*4a10*/  @P0 BRA `(.L_x_1990) ;  /* 0x0000000800cc0947 */ /* 0x000fea0003800000 */
[----:B------:R0:W-:Y:S01]  /*4a20*/  STG.E desc[UR36][R8.64], R4 ;  /* 0x0000000408007986 */ /* 0x0001e2000c101924 */
[----:B------:R-:W-:Y:S01]  /*4a30*/  IMAD.MOV.U32 R25, RZ, RZ, R26 ;  /* 0x000000ffff197224 */ /* 0x000fe200078e001a */
[----:B------:R-:W-:Y:S06]  /*4a40*/  BRA `(.L_x_1985) ;  /* 0x0000000c00247947 */ /* 0x000fec0003800000 */
.L_x_1994:
[----:B----4-:R-:W-:Y:S01]  /*4a50*/  F2FP.F16.F32.PACK_AB R4, RZ, R4 ;  /* 0x00000004ff04723e */ /* 0x010fe200000000ff */
[----:B------:R-:W-:-:S04]  /*4a60*/  IMAD.MOV.U32 R25, RZ, RZ, R26 ;  /* 0x000000ffff197224 */ /* 0x000fc800078e001a */
[----:B------:R0:W-:Y:S01]  /*4a70*/  STG.E.U16 desc[UR36][R8.64], R4 ;  /* 0x0000000408007986 */ /* 0x0001e2000c101524 */
[----:B------:R-:W-:Y:S05]  /*4a80*/  BRA `(.L_x_1985) ;  /* 0x0000000c00147947 */ /* 0x000fea0003800000 */
.L_x_1993:
[----:B------:R-:W-:-:S13]  /*4a90*/  ISETP.NE.AND P0, PT, R0, 0x7, PT ;  /* 0x000000070000780c */ /* 0x000fda0003f05270 */
[----:B------:R-:W-:Y:S05]  /*4aa0*/  @!P0 BRA `(.L_x_1995) ;  /* 0x0000000000348947 */ /* 0x000fea0003800000 */
[----:B------:R-:W-:-:S13]  /*4ab0*/  ISETP.NE.AND P0, PT, R0, 0x8, PT ;  /* 0x000000080000780c */ /* 0x000fda0003f05270 */
[----:B------:R-:W-:Y:S05]  /*4ac0*/  @!P0 BRA `(.L_x_1996) ;  /* 0x0000000000188947 */ /* 0x000fea0003800000 */
[----:B------:R-:W-:-:S13]  /*4ad0*/  ISETP.NE.AND P0, PT, R0, 0x9, PT ;  /* 0x000000090000780c */ /* 0x000fda0003f05270 */
[----:B------:R-:W-:Y:S05]  /*4ae0*/  @P0 BRA `(.L_x_1990) ;  /* 0x0000000800980947 */ /* 0x000fea0003800000 */
[----:B------:R-:W-:Y:S02]  /*4af0*/  IMAD.MOV.U32 R5, RZ, RZ, RZ ;  /* 0x000000ffff057224 */ /* 0x000fe400078e00ff */
[----:B------:R-:W-:-:S03]  /*4b00*/  IMAD.MOV.U32 R25, RZ, RZ, R26 ;  /* 0x000000ffff197224 */ /* 0x000fc600078e001a */
[----:B------:R0:W-:Y:S01]  /*4b10*/  STG.E.64 desc[UR36][R8.64], R4 ;  /* 0x0000000408007986 */ /* 0x0001e2000c101b24 */
[----:B------:R-:W-:Y:S05]  /*4b20*/  BRA `(.L_x_1985) ;  /* 0x0000000800ec7947 */ /* 0x000fea0003800000 */
.L_x_1996:
[----:B------:R-:W-:Y:S01]  /*4b30*/  F2FP.F16.F32.PACK_AB R3, RZ, R4 ;  /* 0x00000004ff03723e */ /* 0x000fe200000000ff */
[----:B------:R-:W-:-:S03]  /*4b40*/  IMAD.MOV.U32 R25, RZ, RZ, R26 ;  /* 0x000000ffff197224 */ /* 0x000fc600078e001a */
[----:B------:R-:W-:-:S05]  /*4b50*/  PRMT R3, R3, 0x5410, RZ ;  /* 0x0000541003037816 */ /* 0x000fca00000000ff */
[----:B------:R0:W-:Y:S01]  /*4b60*/  STG.E desc[UR36][R8.64], R3 ;  /* 0x0000000308007986 */ /* 0x0001e2000c101924 */
[----:B------:R-:W-:Y:S05]  /*4b70*/  BRA `(.L_x_1985) ;  /* 0x0000000800d87947 */ /* 0x000fea0003800000 */
.L_x_1995:
[----:B----4-:R-:W-:Y:S01]  /*4b80*/  FMUL.FTZ R4, R4, 1 ;  /* 0x3f80000004047820 */ /* 0x010fe20000410000 */
[----:B------:R-:W-:-:S05]  /*4b90*/  IMAD.MOV.U32 R25, RZ, RZ, R26 ;  /* 0x000000ffff197224 */ /* 0x000fca00078e001a */
[----:B------:R-:W0:Y:S02]  /*4ba0*/  F2F.F64.F32 R4, R4 ;  /* 0x0000000400047310 */ /* 0x000e240000201800 */
[----:B0-----:R0:W-:Y:S01]  /*4bb0*/  STG.E.64 desc[UR36][R8.64], R4 ;  /* 0x0000000408007986 */ /* 0x0011e2000c101b24 */
[----:B------:R-:W-:Y:S05]  /*4bc0*/  BRA `(.L_x_1985) ;  /* 0x0000000800c47947 */ /* 0x000fea0003800000 */
.L_x_1986:
        /* <DEDUP_REMOVED lines=8> */
[----:B------:R-:W-:Y:S01]  /*4c50*/  FSETP.NEU.FTZ.AND P0, PT, R4, RZ, PT ;  /* 0x000000ff0400720b */ /* 0x000fe20003f1d000 */
[----:B------:R-:W-:-:S03]  /*4c60*/  IMAD.MOV.U32 R25, RZ, RZ, R26 ;  /* 0x000000ffff197224 */ /* 0x000fc600078e001a */
[----:B------:R-:W-:-:S05]  /*4c70*/  SEL R3, RZ, 0x1, !P0 ;  /* 0x00000001ff037807 */ /* 0x000fca0004000000 */
[----:B------:R0:W-:Y:S01]  /*4c80*/  STG.E.U8 desc[UR36][R8.64], R3 ;  /* 0x0000000308007986 */ /* 0x0001e2000c101124 */
[----:B------:R-:W-:Y:S05]  /*4c90*/  BRA `(.L_x_1985) ;  /* 0x0000000800907947 */ /* 0x000fea0003800000 */
.L_x_1999:
[----:B----4-:R-:W-:Y:S01]  /*4ca0*/  FMUL.FTZ R4, R4, 1 ;  /* 0x3f80000004047820 */ /* 0x010fe20000410000 */
[----:B------:R-:W-:Y:S01]  /*4cb0*/  CS2R R6, SRZ ;  /* 0x0000000000067805 */ /* 0x000fe2000001ff00 */
[----:B------:R-:W-:-:S04]  /*4cc0*/  IMAD.MOV.U32 R25, RZ, RZ, R26 ;  /* 0x000000ffff197224 */ /* 0x000fc800078e001a */
[----:B------:R-:W0:Y:S02]  /*4cd0*/  F2F.F64.F32 R4, R4 ;  /* 0x0000000400047310 */ /* 0x000e240000201800 */
[----:B0-----:R0:W-:Y:S01]  /*4ce0*/  STG.E.128 desc[UR36][R8.64], R4 ;  /* 0x0000000408007986 */ /* 0x0011e2000c101d24 */
[----:B------:R-:W-:Y:S05]  /*4cf0*/  BRA `(.L_x_1985) ;  /* 0x0000000800787947 */ /* 0x000fea0003800000 */
.L_x_1998:
        /* <DEDUP_REMOVED lines=20> */
.L_x_2003:
[----:B------:R-:W-:Y:S05]  /*4e40*/  BSYNC B0 ;  /* 0x0000000000007941 */ /* 0x000fea0003800000 */
.L_x_2002:
[----:B------:R-:W-:Y:S01]  /*4e50*/  LOP3.LUT R5, R0, R5, RZ, 0xfc, !PT ;  /* 0x0000000500057212 */ /* 0x000fe200078efcff */
[----:B------:R-:W-:-:S04]  /*4e60*/  IMAD.MOV.U32 R25, RZ, RZ, R26 ;  /* 0x000000ffff197224 */ /* 0x000fc800078e001a */
[----:B------:R0:W-:Y:S01]  /*4e70*/  STG.E.U8 desc[UR36][R8.64], R5 ;  /* 0x0000000508007986 */ /* 0x0001e2000c101124 */
[----:B------:R-:W-:Y:S05]  /*4e80*/  BRA `(.L_x_1985) ;  /* 0x0000000800147947 */ /* 0x000fea0003800000 */
.L_x_2001:
        /* <DEDUP_REMOVED lines=12> */
.L_x_2005:
[----:B------:R-:W-:Y:S01]  /*4f50*/  IMAD.MOV.U32 R0, RZ, RZ, 0x7f ;  /* 0x0000007fff007424 */ /* 0x000fe200078e00ff */
[----:B------:R-:W-:-:S04]  /*4f60*/  ISETP.GT.U32.AND P0, PT, R5, 0x7f800000, PT ;  /* 0x7f8000000500780c */ /* 0x000fc80003f04070 */
[----:B------:R-:W-:-:S09]  /*4f70*/  SEL R0, R0, 0x7c, P0 ;  /* 0x0000007c00007807 */ /* 0x000fd20000000000 */
.L_x_2006:
[----:B------:R-:W-:Y:S05]  /*4f80*/  BSYNC B0 ;  /* 0x0000000000007941 */ /* 0x000fea0003800000 */
.L_x_2004:
[----:B----4-:R-:W-:Y:S01]  /*4f90*/  LOP3.LUT R4, R4, 0x80000000, RZ, 0xc0, !PT ;  /* 0x8000000004047812 */ /* 0x010fe200078ec0ff */
[----:B------:R-:W-:-:S03]  /*4fa0*/  IMAD.MOV.U32 R25, RZ, RZ, R26 ;  /* 0x000000ffff197224 */ /* 0x000fc600078e001a */
[----:B------:R-:W-:-:S04]  /*4fb0*/  SHF.R.U32.HI R3, RZ, 0x18, R4 ;  /* 0x00000018ff037819 */ /* 0x000fc80000011604 */
[----:B------:R-:W-:-:S05]  /*4fc0*/  LOP3.LUT R3, R0, R3, RZ, 0xfc, !PT ;  /* 0x0000000300037212 */ /* 0x000fca00078efcff */
[----:B------:R0:W-:Y:S01]  /*4fd0*/  STG.E.U8 desc[UR36][R8.64], R3 ;  /* 0x0000000308007986 */ /* 0x0001e2000c101124 */
[----:B------:R-:W-:Y:S05]  /*4fe0*/  BRA `(.L_x_1985) ;  /* 0x0000000400bc7947 */ /* 0x000fea0003800000 */
.L_x_2000:
[----:B----4-:R-:W-:Y:S01]  /*4ff0*/  F2FP.BF16.F32.PACK_AB R4, RZ, R4 ;  /* 0x00000004ff04723e */ /* 0x010fe200000010ff */
[----:B------:R-:W-:-:S04]  /*5000*/  IMAD.MOV.U32 R25, RZ, RZ, R26 ;  /* 0x000000ffff197224 */ /* 0x000fc800078e001a */
[----:B------:R0:W-:Y:S01]  /*5010*/  STG.E.U16 desc[UR36][R8.64], R4 ;  /* 0x0000000408007986 */ /* 0x0001e2000c101524 */
[----:B------:R-:W-:Y:S05]  /*5020*/  BRA `(.L_x_1985) ;  /* 0x0000000400ac7947 */ /* 0x000fea0003800000 */
.L_x_1997:
        /* <DEDUP_REMOVED lines=8> */
[----:B------:R-:W0:Y:S01]  /*50b0*/  F2I.FTZ.U32.TRUNC.NTZ R3, R4 ;  /* 0x0000000400037305 */ /* 0x000e22000021f000 */
[----:B------:R-:W-:Y:S01]  /*50c0*/  IMAD.MOV.U32 R25, RZ, RZ, R26 ;  /* 0x000000ffff197224 */ /* 0x000fe200078e001a */
[----:B0-----:R0:W-:Y:S01]  /*50d0*/  STG.E.U16 desc[UR36][R8.64], R3 ;  /* 0x0000000308007986 */ /* 0x0011e2000c101524 */
[----:B------:R-:W-:Y:S05]  /*50e0*/  BRA `(.L_x_1985) ;  /* 0x00000004007c7947 */ /* 0x000fea0003800000 */
.L_x_2009:
        /* <DEDUP_REMOVED lines=16> */
.L_x_2012:
[----:B----4-:R-:W-:-:S04]  /*51f0*/  LOP3.LUT R4, R4, 0x80000000, RZ, 0xc0, !PT ;  /* 0x8000000004047812 */ /* 0x010fc800078ec0ff */
[----:B------:R-:W-:-:S04]  /*5200*/  SHF.R.U32.HI R4, RZ, 0x18, R4 ;  /* 0x00000018ff047819 */ /* 0x000fc80000011604 */
[----:B------:R-:W-:-:S04]  /*5210*/  LOP3.LUT R3, R3, R4, RZ, 0xfc, !PT ;  /* 0x0000000403037212 */ /* 0x000fc800078efcff */
[----:B------:R-:W-:-:S07]  /*5220*/  PRMT R0, R3, 0x7610, R0 ;  /* 0x0000761003007816 */ /* 0x000fce0000000000 */
.L_x_2011:
[----:B------:R-:W-:Y:S05]  /*5230*/  BSYNC B0 ;  /* 0x0000000000007941 */ /* 0x000fea0003800000 */
.L_x_2010:
[----:B------:R0:W-:Y:S01]  /*5240*/  STG.E.U8 desc[UR36][R8.64], R0 ;  /* 0x0000000008007986 */ /* 0x0001e2000c101124 */
[----:B------:R-:W-:Y:S01]  /*5250*/  IMAD.MOV.U32 R25, RZ, RZ, R26 ;  /* 0x000000ffff197224 */ /* 0x000fe200078e001a */
[----:B------:R-:W-:Y:S06]  /*5260*/  BRA `(.L_x_1985) ;  /* 0x00000004001c7947 */ /* 0x000fec0003800000 */
.L_x_2008:
        /* <DEDUP_REMOVED lines=16> */
.L_x_2015:
[----:B----4-:R-:W-:-:S04]  /*5370*/  LOP3.LUT R4, R4, 0x80000000, RZ, 0xc0, !PT ;  /* 0x8000000004047812 */ /* 0x010fc800078ec0ff */
[----:B------:R-:W-:-:S04]  /*5380*/  SHF.R.U32.HI R4, RZ, 0x18, R4 ;  /* 0x00000018ff047819 */ /* 0x000fc80000011604 */
[----:B------:R-:W-:-:S04]  /*5390*/  LOP3.LUT R3, R3, R4, RZ, 0xfc, !PT ;  /* 0x0000000403037212 */ /* 0x000fc800078efcff */
[----:B------:R-:W-:-:S07]  /*53a0*/  PRMT R0, R3, 0x7610, R0 ;  /* 0x0000761003007816 */ /* 0x000fce0000000000 */
.L_x_2014:
[----:B------:R-:W-:Y:S05]  /*53b0*/  BSYNC B0 ;  /* 0x0000000000007941 */ /* 0x000fea0003800000 */
.L_x_2013:
[----:B------:R0:W-:Y:S01]  /*53c0*/  STG.E.U8 desc[UR36][R8.64], R0 ;  /* 0x0000000008007986 */ /* 0x0001e2000c101124 */
[----:B------:R-:W-:Y:S01]  /*53d0*/  IMAD.MOV.U32 R25, RZ, RZ, R26 ;  /* 0x000000ffff197224 */ /* 0x000fe200078e001a */
[----:B------:R-:W-:Y:S06]  /*53e0*/  BRA `(.L_x_1985) ;  /* 0x0000000000bc7947 */ /* 0x000fec0003800000 */
.L_x_2007:
[----:B------:R-:W-:-:S13]  /*53f0*/  ISETP.NE.AND P0, PT, R0, 0x1c, PT ;  /* 0x0000001c0000780c */ /* 0x000fda0003f05270 */
[----:B------:R-:W-:Y:S05]  /*5400*/  @!P0 BRA `(.L_x_2016) ;  /* 0x0000000000a88947 */ /* 0x000fea0003800000 */
[----:B------:R-:W-:-:S13]  /*5410*/  ISETP.NE.AND P0, PT, R0, 0x1d, PT ;  /* 0x0000001d0000780c */ /* 0x000fda0003f05270 */
[----:B------:R-:W-:Y:S05]  /*5420*/  @!P0 BRA `(.L_x_2017) ;  /* 0x0000000000908947 */ /* 0x000fea0003800000 */
[----:B------:R-:W-:-:S13]  /*5430*/  ISETP.NE.AND P0, PT, R0, 0x2c, PT ;  /* 0x0000002c0000780c */ /* 0x000fda0003f05270 */
[----:B------:R-:W-:Y:S05]  /*5440*/  @P0 BRA `(.L_x_1990) ;  /* 0x0000000000400947 */ /* 0x000fea0003800000 */
[----:B------:R-:W-:Y:S01]  /*5450*/  SHF.R.U32.HI R5, RZ, 0x17, R4 ;  /* 0x00000017ff057819 */ /* 0x000fe20000011604 */
[----:B------:R-:W-:-:S03]  /*5460*/  IMAD.MOV.U32 R25, RZ, RZ, R26 ;  /* 0x000000ffff197224 */ /* 0x000fc600078e001a */
        /* <DEDUP_REMOVED lines=14> */
.L_x_1990:
[----:B------:R-:W-:Y:S01]  /*5550*/  MOV R14, 0x0 ;  /* 0x00000000000e7802 */ /* 0x000fe20000000f00 */
[----:B------:R-:W-:Y:S01]  /*5560*/  ULDC.64 UR4, c[0x4][0x158] ;  /* 0x0100560000047ab9 */ /* 0x000fe20000000a00 */
[----:B------:R-:W-:Y:S01]  /*5570*/  ULDC.64 UR6, c[0x4][0x160] ;  /* 0x0100580000067ab9 */ /* 0x000fe20000000a00 */
[----:B----4-:R-:W-:Y:S02]  /*5580*/  IMAD.U32 R4, RZ, RZ, UR4 ;  /* 0x00000004ff047e24 */ /* 0x010fe4000f8e00ff */
        /* <DEDUP_REMOVED lines=12> */
.L_x_2018:
[----:B------:R-:W-:Y:S01]  /*5650*/  IMAD.MOV.U32 R25, RZ, RZ, R26 ;  /* 0x000000ffff197224 */ /* 0x000fe200078e001a */
[----:B------:R-:W-:Y:S06]  /*5660*/  BRA `(.L_x_1985) ;  /* 0x00000000001c7947 */ /* 0x000fec0003800000 */
.L_x_2017:
[----:B----4-:R-:W0:Y:S01]  /*5670*/  F2I.U64.TRUNC R4, R4 ;  /* 0x0000000400047311 */ /* 0x010e22000020d800 */
[----:B------:R-:W-:Y:S01]  /*5680*/  IMAD.MOV.U32 R25, RZ, RZ, R26 ;  /* 0x000000ffff197224 */ /* 0x000fe200078e001a */
[----:B0-----:R0:W-:Y:S01]  /*5690*/  STG.E.64 desc[UR36][R8.64], R4 ;  /* 0x0000000408007986 */ /* 0x0011e2000c101b24 */
[----:B------:R-:W-:Y:S05]  /*56a0*/  BRA `(.L_x_1985) ;  /* 0x00000000000c7947 */ /* 0x000fea0003800000 */
.L_x_2016:
[----:B------:R-:W0:Y:S01]  /*56b0*/  F2I.FTZ.U32.TRUNC.NTZ R3, R4 ;  /* 0x0000000400037305 */ /* 0x000e22000021f000 */
[----:B------:R-:W-:Y:S01]  /*56c0*/  IMAD.MOV.U32 R25, RZ, RZ, R26 ;  /* 0x000000ffff197224 */ /* 0x000fe200078e001a */
[----:B0-----:R2:W-:Y:S06]  /*56d0*/  STG.E desc[UR36][R8.64], R3 ;  /* 0x0000000308007986 */ /* 0x0015ec000c101924 */
.L_x_1985:
[----:B------:R-:W-:Y:S05]  /*56e0*/  BSYNC B6 ;  /* 0x0000000000067941 */ /* 0x000fea0003800000 */
.L_x_1984:
[----:B------:R-:W-:Y:S01]  /*56f0*/  ISETP.GE.AND P0, PT, R25, R17, PT ;  /* 0x000000111900720c */ /* 0x000fe20003f06270 */
[----:B------:R-:W-:-:S12]  /*5700*/  BSSY B6, `(.L_x_2019) ;  /* 0x00001d8000067945 */ /* 0x000fd80003800000 */
[----:B------:R-:W-:Y:S05]  /*5710*/  @P0 BRA `(.L_x_2020) ;  /* 0x0000001c00580947 */ /* 0x000fea0003800000 */
[----:B0-2---:R-:W0:Y:S01]  /*5720*/  LDC.64 R8, c[0x0][0x218] ;  /* 0x00008600ff087b82 */ /* 0x005e220000000a00 */
[----:B------:R-:W-:Y:S01]  /*5730*/  IMAD R0, R2, 0x200, R25 ;  /* 0x0000020002007824 */ /* 0x000fe200078e0219 */
[----:B----4-:R-:W-:Y:S01]  /*5740*/  PRMT R4, R16, 0x9910, RZ ;  /* 0x0000991010047816 */ /* 0x010fe200000000ff */
        /* <DEDUP_REMOVED lines=18> */
.L_x_2024:
[----:B-1-3--:R-:W0:Y:S02]  /*5870*/  F2I.S64.TRUNC R18, R18 ;  /* 0x0000001200127311 */ /* 0x00ae24000020d900 */
[----:B0-----:R-:W-:-:S05]  /*5880*/  IMAD.MOV.U32 R3, RZ, RZ, R18 ;  /* 0x000000ffff037224 */ /* 0x001fca00078e0012 */
[----:B------:R0:W-:Y:S01]  /*5890*/  STG.E.U8 desc[UR36][R8.64], R3 ;  /* 0x0000000308007986 */ /* 0x0001e2000c101124 */
[----:B------:R-:W-:Y:S05]  /*58a0*/  BRA `(.L_x_2026) ;  /* 0x0000000c00407947 */ /* 0x000fea0003800000 */
.L_x_2023:
[----:B------:R-:W-:-:S13]  /*58b0*/  ISETP.NE.AND P0, PT, R0, 0x2, PT ;  /* 0x000000020000780c */ /* 0x000fda0003f05270 */
[----:B------:R-:W-:Y:S05]  /*58c0*/  @!P0 BRA `(.L_x_2027) ;  /* 0x0000000000288947 */ /* 0x000fea0003800000 */
[----:B------:R-:W-:-:S13]  /*58d0*/  ISETP.NE.AND P0, PT, R0, 0x3, PT ;  /* 0x000000030000780c */ /* 0x000fda0003f05270 */
[----:B------:R-:W-:Y:S05]  /*58e0*/  @!P0 BRA `(.L_x_2028) ;  /* 0x0000000000148947 */ /* 0x000fea0003800000 */
[----:B------:R-:W-:-:S13]  /*58f0*/  ISETP.NE.AND P0, PT, R0, 0x4, PT ;  /* 0x000000040000780c */ /* 0x000fda0003f05270 */
[----:B------:R-:W-:Y:S05]  /*5900*/  @P0 BRA `(.L_x_2025) ;  /* 0x0000000800d00947 */ /* 0x000fea0003800000 */
[----:B-1-3--:R-:W0:Y:S02]  /*5910*/  F2I.S64.TRUNC R18, R18 ;  /* 0x0000001200127311 */ /* 0x00ae24000020d900 */
[----:B0-----:R0:W-:Y:S01]  /*5920*/  STG.E.64 desc[UR36][R8.64], R18 ;  /* 0x0000001208007986 */ /* 0x0011e2000c101b24 */
[----:B------:R-:W-:Y:S05]  /*5930*/  BRA `(.L_x_2026) ;  /* 0x0000000c001c7947 */ /* 0x000fea0003800000 */
.L_x_2028:
[----:B------:R-:W0:Y:S02]  /*5940*/  F2I.FTZ.TRUNC.NTZ R3, R18 ;  /* 0x0000001200037305 */ /* 0x000e24000021f100 */
[----:B0-----:R0:W-:Y:S01]  /*5950*/  STG.E desc[UR36][R8.64], R3 ;  /* 0x0000000308007986 */ /* 0x0011e2000c101924 */
[----:B------:R-:W-:Y:S05]  /*5960*/  BRA `(.L_x_2026) ;  /* 0x0000000c00107947 */ /* 0x000fea0003800000 */
.L_x_2027:
[----:B------:R-:W0:Y:S02]  /*5970*/  F2I.FTZ.TRUNC.NTZ R3, R18 ;  /* 0x0000001200037305 */ /* 0x000e24000021f100 */
[----:B0-----:R0:W-:Y:S01]  /*5980*/  STG.E.U16 desc[UR36][R8.64], R3 ;  /* 0x0000000308007986 */ /* 0x0011e2000c101524 */
[----:B------:R-:W-:Y:S05]  /*5990*/  BRA `(.L_x_2026) ;  /* 0x0000000c00047947 */ /* 0x000fea0003800000 */
.L_x_2022:
        /* <DEDUP_REMOVED lines=8> */
.L_x_2030:
[----:B------:R-:W-:-:S05]  /*5a20*/  F2FP.F16.F32.PACK_AB R18, RZ, R18 ;  /* 0x00000012ff12723e */ /* 0x000fca00000000ff */
[----:B------:R0:W-:Y:S01]  /*5a30*/  STG.E.U16 desc[UR36][R8.64], R18 ;  /* 0x0000001208007986 */ /* 0x0001e2000c101524 */
[----:B------:R-:W-:Y:S05]  /*5a40*/  BRA `(.L_x_2026) ;  /* 0x0000000800d87947 */ /* 0x000fea0003800000 */
.L_x_2029:
[----:B------:R-:W-:-:S13]  /*5a50*/  ISETP.NE.AND P0, PT, R0, 0x7, PT ;  /* 0x000000070000780c */ /* 0x000fda0003f05270 */
[----:B------:R-:W-:Y:S05]  /*5a60*/  @!P0 BRA `(.L_x_2031) ;  /* 0x00000000002c8947 */ /* 0x000fea0003800000 */
[----:B------:R-:W-:-:S13]  /*5a70*/  ISETP.NE.AND P0, PT, R0, 0x8, PT ;  /* 0x000000080000780c */ /* 0x000fda0003f05270 */
[----:B------:R-:W-:Y:S05]  /*5a80*/  @!P0 BRA `(.L_x_2032) ;  /* 0x0000000000148947 */ /* 0x000fea0003800000 */
[----:B------:R-:W-:-:S13]  /*5a90*/  ISETP.NE.AND P0, PT, R0, 0x9, PT ;  /* 0x000000090000780c */ /* 0x000fda0003f05270 */
[----:B------:R-:W-:Y:S05]  /*5aa0*/  @P0 BRA `(.L_x_2025) ;  /* 0x0000000800680947 */ /* 0x000fea0003800000 */
[----:B-1-3--:R-:W-:-:S05]  /*5ab0*/  IMAD.MOV.U32 R19, RZ, RZ, RZ ;  /* 0x000000ffff137224 */ /* 0x00afca00078e00ff */
[----:B------:R0:W-:Y:S01]  /*5ac0*/  STG.E.64 desc[UR36][R8.64], R18 ;  /* 0x0000001208007986 */ /* 0x0001e2000c101b24 */
[----:B------:R-:W-:Y:S05]  /*5ad0*/  BRA `(.L_x_2026) ;  /* 0x0000000800b47947 */ /* 0x000fea0003800000 */
.L_x_2032:
[----:B------:R-:W-:-:S04]  /*5ae0*/  F2FP.F16.F32.PACK_AB R3, RZ, R18 ;  /* 0x00000012ff03723e */ /* 0x000fc800000000ff */
[----:B------:R-:W-:-:S05]  /*5af0*/  PRMT R3, R3, 0x5410, RZ ;  /* 0x0000541003037816 */ /* 0x000fca00000000ff */
[----:B------:R0:W-:Y:S01]  /*5b00*/  STG.E desc[UR36][R8.64], R3 ;  /* 0x0000000308007986 */ /* 0x0001e2000c101924 */
[----:B------:R-:W-:Y:S05]  /*5b10*/  BRA `(.L_x_2026) ;  /* 0x0000000800a47947 */ /* 0x000fea0003800000 */
.L_x_2031:
[----:B------:R-:W-:-:S06]  /*5b20*/  FMUL.FTZ R4, R18, 1 ;  /* 0x3f80000012047820 */ /* 0x000fcc0000410000 */
[----:B------:R-:W0:Y:S02]  /*5b30*/  F2F.F64.F32 R4, R4 ;  /* 0x0000000400047310 */ /* 0x000e240000201800 */
[----:B0-----:R0:W-:Y:S01]  /*5b40*/  STG.E.64 desc[UR36][R8.64], R4 ;  /* 0x0000000408007986 */ /* 0x0011e2000c101b24 */
[----:B------:R-:W-:Y:S05]  /*5b50*/  BRA `(.L_x_2026) ;  /* 0x0000000800947947 */ /* 0x000fea0003800000 */
.L_x_2021:
        /* <DEDUP_REMOVED lines=12> */
.L_x_2035:
[----:B------:R-:W-:Y:S01]  /*5c20*/  FMUL.FTZ R4, R18, 1 ;  /* 0x3f80000012047820 */ /* 0x000fe20000410000 */
[----:B------:R-:W-:-:S05]  /*5c30*/  CS2R R6, SRZ ;  /* 0x0000000000067805 */ /* 0x000fca000001ff00 */
[----:B------:R-:W0:Y:S02]  /*5c40*/  F2F.F64.F32 R4, R4 ;  /* 0x0000000400047310 */ /* 0x000e240000201800 */
[----:B0-----:R0:W-:Y:S01]  /*5c50*/  STG.E.128 desc[UR36][R8.64], R4 ;  /* 0x0000000408007986 */ /* 0x0011e2000c101d24 */
[----:B------:R-:W-:Y:S05]  /*5c60*/  BRA `(.L_x_2026) ;  /* 0x0000000800507947 */ /* 0x000fea0003800000 */
.L_x_2034:
        /* <DEDUP_REMOVED lines=20> */
.L_x_2039:
[----:B------:R-:W-:Y:S05]  /*5db0*/  BSYNC B0 ;  /* 0x0000000000007941 */ /* 0x000fea0003800000 */
.L_x_2038:
[----:B------:R-:W-:-:S05]  /*5dc0*/  LOP3.LUT R5, R0, R5, RZ, 0xfc, !PT ;  /* 0x0000000500057212 */ /* 0x000fca00078efcff */
[----:B------:R0:W-:Y:S01]  /*5dd0*/  STG.E.U8 desc[UR36][R8.64], R5 ;  /* 0x0000000508007986 */ /* 0x0001e2000c101124 */
[----:B------:R-:W-:Y:S05]  /*5de0*/  BRA `(.L_x_2026) ;  /* 0x0000000400f07947 */ /* 0x000fea0003800000 */
.L_x_2037:
        /* <DEDUP_REMOVED lines=12> */
.L_x_2041:
[----:B------:R-:W-:Y:S01]  /*5eb0*/  IMAD.MOV.U32 R0, RZ, RZ, 0x7f ;  /* 0x0000007fff007424 */ /* 0x000fe200078e00ff */
[----:B------:R-:W-:-:S04]  /*5ec0*/  ISETP.GT.U32.AND P0, PT, R4, 0x7f800000, PT ;  /* 0x7f8000000400780c */ /* 0x000fc80003f04070 */
[----:B------:R-:W-:-:S09]  /*5ed0*/  SEL R0, R0, 0x7c, P0 ;  /* 0x0000007c00007807 */ /* 0x000fd20000000000 */
.L_x_2042:
[----:B------:R-:W-:Y:S05]  /*5ee0*/  BSYNC B0 ;  /* 0x0000000000007941 */ /* 0x000fea0003800000 */
.L_x_2040:
[----:B------:R-:W-:-:S04]  /*5ef0*/  LOP3.LUT R18, R18, 0x80000000, RZ, 0xc0, !PT ;  /* 0x8000000012127812 */ /* 0x000fc800078ec0ff */
[----:B------:R-:W-:-:S04]  /*5f00*/  SHF.R.U32.HI R3, RZ, 0x18, R18 ;  /* 0x00000018ff037819 */ /* 0x000fc80000011612 */
[----:B------:R-:W-:-:S05]  /*5f10*/  LOP3.LUT R3, R0, R3, RZ, 0xfc, !PT ;  /* 0x0000000300037212 */ /* 0x000fca00078efcff */
[----:B------:R0:W-:Y:S01]  /*5f20*/  STG.E.U8 desc[UR36][R8.64], R3 ;  /* 0x0000000308007986 */ /* 0x0001e2000c101124 */
[----:B------:R-:W-:Y:S05]  /*5f30*/  BRA `(.L_x_2026) ;  /* 0x00000004009c7947 */ /* 0x000fea0003800000 */
.L_x_2036:
[----:B------:R-:W-:-:S05]  /*5f40*/  F2FP.BF16.F32.PACK_AB R18, RZ, R18 ;  /* 0x00000012ff12723e */ /* 0x000fca00000010ff */
[----:B------:R0:W-:Y:S01]  /*5f50*/  STG.E.U16 desc[UR36][R8.64], R18 ;  /* 0x0000001208007986 */ /* 0x0001e2000c101524 */
[----:B------:R-:W-:Y:S05]  /*5f60*/  BRA `(.L_x_2026) ;  /* 0x0000000400907947 */ /* 0x000fea0003800000 */
.L_x_2033:
        /* <DEDUP_REMOVED lines=11> */
.L_x_2045:
        /* <DEDUP_REMOVED lines=16> */
.L_x_2048:
[----:B------:R-:W-:-:S04]  /*6120*/  LOP3.LUT R18, R18, 0x80000000, RZ, 0xc0, !PT ;  /* 0x8000000012127812 */ /* 0x000fc800078ec0ff */
[----:B------:R-:W-:-:S04]  /*6130*/  SHF.R.U32.HI R3, RZ, 0x18, R18 ;  /* 0x00000018ff037819 */ /* 0x000fc80000011612 */
[----:B------:R-:W-:-:S04]  /*6140*/  LOP3.LUT R0, R0, R3, RZ, 0xfc, !PT ;  /* 0x0000000300007212 */ /* 0x000fc800078efcff */
[----:B------:R-:W-:-:S07]  /*6150*/  PRMT R4, R0, 0x7610, R4 ;  /* 0x0000761000047816 */ /* 0x000fce0000000004 */
.L_x_2047:
[----:B------:R-:W-:Y:S05]  /*6160*/  BSYNC B0 ;  /* 0x0000000000007941 */ /* 0x000fea0003800000 */
.L_x_2046:
[----:B------:R0:W-:Y:S01]  /*6170*/  STG.E.U8 desc[UR36][R8.64], R4 ;  /* 0x0000000408007986 */ /* 0x0001e2000c101124 */
[----:B------:R-:W-:Y:S05]  /*6180*/  BRA `(.L_x_2026) ;  /* 0x0000000400087947 */ /* 0x000fea0003800000 */
.L_x_2044:
        /* <DEDUP_REMOVED lines=16> */
.L_x_2051:
[----:B------:R-:W-:-:S04]  /*6290*/  LOP3.LUT R18, R18, 0x80000000, RZ, 0xc0, !PT ;  /* 0x8000000012127812 */ /* 0x000fc800078ec0ff */
[----:B------:R-:W-:-:S04]  /*62a0*/  SHF.R.U32.HI R3, RZ, 0x18, R18 ;  /* 0x00000018ff037819 */ /* 0x000fc80000011612 */
[----:B------:R-:W-:-:S04]  /*62b0*/  LOP3.LUT R0, R0, R3, RZ, 0xfc, !PT ;  /* 0x0000000300007212 */ /* 0x000fc800078efcff */
[----:B------:R-:W-:-:S07]  /*62c0*/  PRMT R4, R0, 0x7610, R4 ;  /* 0x0000761000047816 */ /* 0x000fce0000000004 */
.L_x_2050:
[----:B------:R-:W-:Y:S05]  /*62d0*/  BSYNC B0 ;  /* 0x0000000000007941 */ /* 0x000fea0003800000 */
.L_x_2049:
[----:B------:R0:W-:Y:S01]  /*62e0*/  STG.E.U8 desc[UR36][R8.64], R4 ;  /* 0x0000000408007986 */ /* 0x0001e2000c101124 */
[----:B------:R-:W-:Y:S05]  /*62f0*/  BRA `(.L_x_2026) ;  /* 0x0000000000ac7947 */ /* 0x000fea0003800000 */
.L_x_2043:
        /* <DEDUP_REMOVED lines=21> */
.L_x_2025:
        /* <DEDUP_REMOVED lines=16> */
.L_x_2054:
[----:B------:R-:W-:Y:S05]  /*6550*/  BRA `(.L_x_2026) ;  /* 0x0000000000147947 */ /* 0x000fea0003800000 */
.L_x_2053:
[----:B-1-3--:R-:W0:Y:S02]  /*6560*/  F2I.U64.TRUNC R18, R18 ;  /* 0x0000001200127311 */ /* 0x00ae24000020d800 */
[----:B0-----:R4:W-:Y:S01]  /*6570*/  STG.E.64 desc[UR36][R8.64], R18 ;  /* 0x0000001208007986 */ /* 0x0019e2000c101b24 */
[----:B------:R-:W-:Y:S05]  /*6580*/  BRA `(.L_x_2026) ;  /* 0x0000000000087947 */ /* 0x000fea0003800000 */
.L_x_2052:
[----:B------:R-:W0:Y:S02]  /*6590*/  F2I.FTZ.U32.TRUNC.NTZ R3, R18 ;  /* 0x0000001200037305 */ /* 0x000e24000021f000 */
[----:B0-----:R0:W-:Y:S02]  /*65a0*/  STG.E desc[UR36][R8.64], R3 ;  /* 0x0000000308007986 */ /* 0x0011e4000c101924 */
.L_x_2026:
        /* <DEDUP_REMOVED lines=24> */
.L_x_2058:
[----:B------:R-:W0:Y:S02]  /*6730*/  F2I.S64.TRUNC R22, R22 ;  /* 0x0000001600167311 */ /* 0x000e24000020d900 */
[----:B0-----:R-:W-:-:S05]  /*6740*/  IMAD.MOV.U32 R3, RZ, RZ, R22 ;  /* 0x000000ffff037224 */ /* 0x001fca00078e0016 */
[----:B------:R0:W-:Y:S01]  /*6750*/  STG.E.U8 desc[UR36][R8.64], R3 ;  /* 0x0000000308007986 */ /* 0x0001e2000c101124 */
[----:B------:R-:W-:Y:S05]  /*6760*/  BRA `(.L_x_2060) ;  /* 0x0000000c00407947 */ /* 0x000fea0003800000 */
.L_x_2057:
        /* <DEDUP_REMOVED lines=9> */
.L_x_2062:
[----:B------:R-:W0:Y:S02]  /*6800*/  F2I.FTZ.TRUNC.NTZ R3, R22 ;  /* 0x0000001600037305 */ /* 0x000e24000021f100 */
[----:B0-----:R0:W-:Y:S01]  /*6810*/  STG.E desc[UR36][R8.64], R3 ;  /* 0x0000000308007986 */ /* 0x0011e2000c101924 */
[----:B------:R-:W-:Y:S05]  /*6820*/  BRA `(.L_x_2060) ;  /* 0x0000000c00107947 */ /* 0x000fea0003800000 */
.L_x_2061:
[----:B------:R-:W0:Y:S02]  /*6830*/  F2I.FTZ.TRUNC.NTZ R3, R22 ;  /* 0x0000001600037305 */ /* 0x000e24000021f100 */
[----:B0-----:R4:W-:Y:S01]  /*6840*/  STG.E.U16 desc[UR36][R8.64], R3 ;  /* 0x0000000308007986 */ /* 0x0019e2000c101524 */
[----:B------:R-:W-:Y:S05]  /*6850*/  BRA `(.L_x_2060) ;  /* 0x0000000c00047947 */ /* 0x000fea0003800000 */
.L_x_2056:
        /* <DEDUP_REMOVED lines=8> */
.L_x_2064:
[----:B------:R-:W-:-:S05]  /*68e0*/  F2FP.F16.F32.PACK_AB R22, RZ, R22 ;  /* 0x00000016ff16723e */ /* 0x000fca00000000ff */
[----:B------:R0:W-:Y:S01]  /*68f0*/  STG.E.U16 desc[UR36][R8.64], R22 ;  /* 0x0000001608007986 */ /* 0x0001e2000c101524 */
[----:B------:R-:W-:Y:S05]  /*6900*/  BRA `(.L_x_2060) ;  /* 0x0000000800d87947 */ /* 0x000fea0003800000 */
.L_x_2063:
        /* <DEDUP_REMOVED lines=9> */
.L_x_2066:
[----:B------:R-:W-:-:S04]  /*69a0*/  F2FP.F16.F32.PACK_AB R3, RZ, R22 ;  /* 0x00000016ff03723e */ /* 0x000fc800000000ff */
[----:B------:R-:W-:-:S05]  /*69b0*/  PRMT R3, R3, 0x5410, RZ ;  /* 0x0000541003037816 */ /* 0x000fca00000000ff */
[----:B------:R0:W-:Y:S01]  /*69c0*/  STG.E desc[UR36][R8.64], R3 ;  /* 0x0000000308007986 */ /* 0x0001e2000c101924 */
[----:B------:R-:W-:Y:S05]  /*69d0*/  BRA `(.L_x_2060) ;  /* 0x0000000800a47947 */ /* 0x000fea0003800000 */
.L_x_2065:
[----:B------:R-:W-:-:S06]  /*69e0*/  FMUL.FTZ R4, R22, 1 ;  /* 0x3f80000016047820 */ /* 0x000fcc0000410000 */
[----:B------:R-:W0:Y:S02]  /*69f0*/  F2F.F64.F32 R4, R4 ;  /* 0x0000000400047310 */ /* 0x000e240000201800 */
[----:B0-----:R0:W-:Y:S01]  /*6a00*/  STG.E.64 desc[UR36][R8.64], R4 ;  /* 0x0000000408007986 */ /* 0x0011e2000c101b24 */
[----:B------:R-:W-:Y:S05]  /*6a10*/  BRA `(.L_x_2060) ;  /* 0x0000000800947947 */ /* 0x000fea0003800000 */
.L_x_2055:
        /* <DEDUP_REMOVED lines=12> */
.L_x_2069:
[----:B------:R-:W-:Y:S01]  /*6ae0*/  FMUL.FTZ R4, R22, 1 ;  /* 0x3f80000016047820 */ /* 0x000fe20000410000 */
[----:B------:R-:W-:-:S05]  /*6af0*/  CS2R R6, SRZ ;  /* 0x0000000000067805 */ /* 0x000fca000001ff00 */
[----:B------:R-:W0:Y:S02]  /*6b00*/  F2F.F64.F32 R4, R4 ;  /* 0x0000000400047310 */ /* 0x000e240000201800 */
[----:B0-----:R0:W-:Y:S01]  /*6b10*/  STG.E.128 desc[UR36][R8.64], R4 ;  /* 0x0000000408007986 */ /* 0x0011e2000c101d24 */
[----:B------:R-:W-:Y:S05]  /*6b20*/  BRA `(.L_x_2060) ;  /* 0x0000000800507947 */ /* 0x000fea0003800000 */
.L_x_2068:
        /* <DEDUP_REMOVED lines=20> */
.L_x_2073:
[----:B------:R-:W-:Y:S05]  /*6c70*/  BSYNC B0 ;  /* 0x0000000000007941 */ /* 0x000fea0003800000 */
.L_x_2072:
[----:B------:R-:W-:-:S05]  /*6c80*/  LOP3.LUT R5, R0, R5, RZ, 0xfc, !PT ;  /* 0x0000000500057212 */ /* 0x000fca00078efcff */
[----:B------:R0:W-:Y:S01]  /*6c90*/  STG.E.U8 desc[UR36][R8.64], R5 ;  /* 0x0000000508007986 */ /* 0x0001e2000c101124 */
[----:B------:R-:W-:Y:S05]  /*6ca0*/  BRA `(.L_x_2060) ;  /* 0x0000000400f07947 */ /* 0x000fea0003800000 */
.L_x_2071:
        /* <DEDUP_REMOVED lines=12> */
.L_x_2075:
[----:B------:R-:W-:Y:S01]  /*6d70*/  IMAD.MOV.U32 R0, RZ, RZ, 0x7f ;  /* 0x0000007fff007424 */ /* 0x000fe200078e00ff */
[----:B------:R-:W-:-:S04]  /*6d80*/  ISETP.GT.U32.AND P0, PT, R4, 0x7f800000, PT ;  /* 0x7f8000000400780c */ /* 0x000fc80003f04070 */
[----:B------:R-:W-:-:S09]  /*6d90*/  SEL R0, R0, 0x7c, P0 ;  /* 0x0000007c00007807 */ /* 0x000fd20000000000 */
.L_x_2076:
[----:B------:R-:W-:Y:S05]  /*6da0*/  BSYNC B0 ;  /* 0x0000000000007941 */ /* 0x000fea0003800000 */
.L_x_2074:
[----:B------:R-:W-:-:S04]  /*6db0*/  LOP3.LUT R22, R22, 0x80000000, RZ, 0xc0, !PT ;  /* 0x8000000016167812 */ /* 0x000fc800078ec0ff */
[----:B------:R-:W-:-:S04]  /*6dc0*/  SHF.R.U32.HI R3, RZ, 0x18, R22 ;  /* 0x00000018ff037819 */ /* 0x000fc80000011616 */
[----:B------:R-:W-:-:S05]  /*6dd0*/  LOP3.LUT R3, R0, R3, RZ, 0xfc, !PT ;  /* 0x0000000300037212 */ /* 0x000fca00078efcff */
[----:B------:R0:W-:Y:S01]  /*6de0*/  STG.E.U8 desc[UR36][R8.64], R3 ;  /* 0x0000000308007986 */ /* 0x0001e2000c101124 */
[----:B------:R-:W-:Y:S05]  /*6df0*/  BRA `(.L_x_2060) ;  /* 0x00000004009c7947 */ /* 0x000fea0003800000 */
.L_x_2070:
[----:B------:R-:W-:-:S05]  /*6e00*/  F2FP.BF16.F32.PACK_AB R22, RZ, R22 ;  /* 0x00000016ff16723e */ /* 0x000fca00000010ff */
[----:B------:R0:W-:Y:S01]  /*6e10*/  STG.E.U16 desc[UR36][R8.64], R22 ;  /* 0x0000001608007986 */ /* 0x0001e2000c101524 */
[----:B------:R-:W-:Y:S05]  /*6e20*/  BRA `(.L_x_2060) ;  /* 0x0000000400907947 */ /* 0x000fea0003800000 */
.L_x_2067:
        /* <DEDUP_REMOVED lines=11> */
.L_x_2079:
        /* <DEDUP_REMOVED lines=16> */
.L_x_2082:
[----:B------:R-:W-:-:S04]  /*6fe0*/  LOP3.LUT R22, R22, 0x80000000, RZ, 0xc0, !PT ;  /* 0x8000000016167812 */ /* 0x000fc800078ec0ff */
[----:B------:R-:W-:-:S04]  /*6ff0*/  SHF.R.U32.HI R3, RZ, 0x18, R22 ;  /* 0x00000018ff037819 */ /* 0x000fc80000011616 */
[----:B------:R-:W-:-:S04]  /*7000*/  LOP3.LUT R0, R0, R3, RZ, 0xfc, !PT ;  /* 0x0000000300007212 */ /* 0x000fc800078efcff */
[----:B------:R-:W-:-:S07]  /*7010*/  PRMT R4, R0, 0x7610, R4 ;  /* 0x0000761000047816 */ /* 0x000fce0000000004 */
.L_x_2081:
[----:B------:R-:W-:Y:S05]  /*7020*/  BSYNC B0 ;  /* 0x0000000000007941 */ /* 0x000fea0003800000 */
.L_x_2080:
[----:B------:R0:W-:Y:S01]  /*7030*/  STG.E.U8 desc[UR36][R8.64], R4 ;  /* 0x0000000408007986 */ /* 0x0001e2000c101124 */
[----:B------:R-:W-:Y:S05]  /*7040*/  BRA `(.L_x_2060) ;  /* 0x0000000400087947 */ /* 0x000fea0003800000 */
.L_x_2078:
        /* <DEDUP_REMOVED lines=16> */
.L_x_2085:
[----:B------:R-:W-:-:S04]  /*7150*/  LOP3.LUT R22, R22, 0x80000000, RZ, 0xc0, !PT ;  /* 0x8000000016167812 */ /* 0x000fc800078ec0ff */
[----:B------:R-:W-:-:S04]  /*7160*/  SHF.R.U32.HI R3, RZ, 0x18, R22 ;  /* 0x00000018ff037819 */ /* 0x000fc80000011616 */
[----:B------:R-:W-:-:S04]  /*7170*/  LOP3.LUT R0, R0, R3, RZ, 0xfc, !PT ;  /* 0x0000000300007212 */ /* 0x000fc800078efcff */
[----:B------:R-:W-:-:S07]  /*7180*/  PRMT R4, R0, 0x7610, R4 ;  /* 0x0000761000047816 */ /* 0x000fce0000000004 */
.L_x_2084:
[----:B------:R-:W-:Y:S05]  /*7190*/  BSYNC B0 ;  /* 0x0000000000007941 */ /* 0x000fea0003800000 */
.L_x_2083:
[----:B------:R0:W-:Y:S01]  /*71a0*/  STG.E.U8 desc[UR36][R8.64], R4 ;  /* 0x0000000408007986 */ /* 0x0001e2000c101124 */
[----:B------:R-:W-:Y:S05]  /*71b0*/  BRA `(.L_x_2060) ;  /* 0x0000000000ac7947 */ /* 0x000fea0003800000 */
.L_x_2077:
        /* <DEDUP_REMOVED lines=21> */
.L_x_2059:
        /* <DEDUP_REMOVED lines=16> */
.L_x_2088:
[----:B------:R-:W-:Y:S05]  /*7410*/  BRA `(.L_x_2060) ;  /* 0x0000000000147947 */ /* 0x000fea0003800000 */
.L_x_2087:
[----:B------:R-:W0:Y:S02]  /*7420*/  F2I.U64.TRUNC R22, R22 ;  /* 0x0000001600167311 */ /* 0x000e24000020d800 */
[----:B0-----:R0:W-:Y:S01]  /*7430*/  STG.E.64 desc[UR36][R8.64], R22 ;  /* 0x0000001608007986 */ /* 0x0011e2000c101b24 */
[----:B------:R-:W-:Y:S05]  /*7440*/  BRA `(.L_x_2060) ;  /* 0x0000000000087947 */ /* 0x000fea0003800000 */
.L_x_2086:
[----:B------:R-:W0:Y:S02]  /*7450*/  F2I.FTZ.U32.TRUNC.NTZ R3, R22 ;  /* 0x0000001600037305 */ /* 0x000e24000021f000 */
[----:B0-----:R0:W-:Y:S02]  /*7460*/  STG.E desc[UR36][R8.64], R3 ;  /* 0x0000000308007986 */ /* 0x0011e4000c101924 */
.L_x_2060:
[----:B------:R-:W-:-:S07]  /*7470*/  VIADD R25, R25, 0x80 ;  /* 0x0000008019197836 */ /* 0x000fce0000000000 */
.L_x_2020:
[----:B------:R-:W-:Y:S05]  /*7480*/  BSYNC B6 ;  /* 0x0000000000067941 */ /* 0x000fea0003800000 */
.L_x_2019:
[----:B------:R-:W-:-:S13]  /*7490*/  ISETP.GE.AND P0, PT, R25, R17, PT ;  /* 0x000000111900720c */ /* 0x000fda0003f06270 */
[----:B------:R-:W-:Y:S05]  /*74a0*/  @P0 EXIT ;  /* 0x000000000000094d */ /* 0x000fea0003800000 */
[----:B0---4-:R-:W0:Y:S01]  /*74b0*/  LDC.64 R4, c[0x0][0x218] ;  /* 0x00008600ff047b82 */ /* 0x011e220000000a00 */
[----:B------:R-:W-:Y:S01]  /*74c0*/  PRMT R0, R16, 0x9910, RZ ;  /* 0x0000991010007816 */ /* 0x000fe200000000ff */
[----:B------:R-:W-:Y:S01]  /*74d0*/  IMAD R2, R2, 0x200, R25 ;  /* 0x0000020002027824 */ /* 0x000fe200078e0219 */
[----:B------:R-:W-:Y:S02]  /*74e0*/  ULDC UR4, c[0x0][0x238] ;  /* 0x00008e0000047ab9 */ /* 0x000fe40000000800 */
[----:B------:R-:W-:Y:S01]  /*74f0*/  ISETP.GT.AND P1, PT, R0, 0x9, PT ;  /* 0x000000090000780c */ /* 0x000fe20003f24270 */
[----:B--2---:R-:W-:-:S05]  /*7500*/  IMAD R3, R2, UR4, RZ ;  /* 0x0000000402037c24 */ /* 0x004fca000f8e02ff */
        /* <DEDUP_REMOVED lines=14> */
.L_x_2092:
[----:B------:R-:W0:Y:S02]  /*75f0*/  F2I.S64.TRUNC R24, R24 ;  /* 0x0000001800187311 */ /* 0x000e24000020d900 */
[----:B0-----:R-:W-:-:S05]  /*7600*/  IMAD.MOV.U32 R5, RZ, RZ, R24 ;  /* 0x000000ffff057224 */ /* 0x001fca00078e0018 */
[----:B------:R-:W-:Y:S01]  /*7610*/  STG.E.U8 desc[UR36][R2.64], R5 ;  /* 0x0000000502007986 */ /* 0x000fe2000c101124 */
[----:B------:R-:W-:Y:S05]  /*7620*/  EXIT ;  /* 0x000000000000794d */ /* 0x000fea0003800000 */
.L_x_2091:
        /* <DEDUP_REMOVED lines=9> */
.L_x_2095:
[----:B------:R-:W0:Y:S02]  /*76c0*/  F2I.FTZ.TRUNC.NTZ R5, R24 ;  /* 0x0000001800057305 */ /* 0x000e24000021f100 */
[----:B0-----:R-:W-:Y:S01]  /*76d0*/  STG.E desc[UR36][R2.64], R5 ;  /* 0x0000000502007986 */ /* 0x001fe2000c101924 */
[----:B------:R-:W-:Y:S05]  /*76e0*/  EXIT ;  /* 0x000000000000794d */ /* 0x000fea0003800000 */
.L_x_2094:
[----:B------:R-:W0:Y:S02]  /*76f0*/  F2I.FTZ.TRUNC.NTZ R5, R24 ;  /* 0x0000001800057305 */ /* 0x000e24000021f100 */
[----:B0-----:R-:W-:Y:S01]  /*7700*/  STG.E.U16 desc[UR36][R2.64], R5 ;  /* 0x0000000502007986 */ /* 0x001fe2000c101524 */
[----:B------:R-:W-:Y:S05]  /*7710*/  EXIT ;  /* 0x000000000000794d */ /* 0x000fea0003800000 */
.L_x_2090:
        /* <DEDUP_REMOVED lines=8> */
.L_x_2097:
[----:B------:R-:W-:-:S05]  /*77a0*/  F2FP.F16.F32.PACK_AB R24, RZ, R24 ;  /* 0x00000018ff18723e */ /* 0x000fca00000000ff */
[----:B------:R-:W-:Y:S01]  /*77b0*/  STG.E.U16 desc[UR36][R2.64], R24 ;  /* 0x0000001802007986 */ /* 0x000fe2000c101524 */
[----:B------:R-:W-:Y:S05]  /*77c0*/  EXIT ;  /* 0x000000000000794d */ /* 0x000fea0003800000 */
.L_x_2096:
        /* <DEDUP_REMOVED lines=9> */
.L_x_2099:
[----:B------:R-:W-:-:S04]  /*7860*/  F2FP.F16.F32.PACK_AB R5, RZ, R24 ;  /* 0x00000018ff05723e */ /* 0x000fc800000000ff */
[----:B------:R-:W-:-:S05]  /*7870*/  PRMT R5, R5, 0x5410, RZ ;  /* 0x0000541005057816 */ /* 0x000fca00000000ff */
[----:B------:R-:W-:Y:S01]  /*7880*/  STG.E desc[UR36][R2.64], R5 ;  /* 0x0000000502007986 */ /* 0x000fe2000c101924 */
[----:B------:R-:W-:Y:S05]  /*7890*/  EXIT ;  /* 0x000000000000794d */ /* 0x000fea0003800000 */
.L_x_2098:
[----:B------:R-:W-:-:S06]  /*78a0*/  FMUL.FTZ R4, R24, 1 ;  /* 0x3f80000018047820 */ /* 0x000fcc0000410000 */
[----:B------:R-:W0:Y:S02]  /*78b0*/  F2F.F64.F32 R4, R4 ;  /* 0x0000000400047310 */ /* 0x000e240000201800 */
[----:B0-----:R-:W-:Y:S01]  /*78c0*/  STG.E.64 desc[UR36][R2.64], R4 ;  /* 0x0000000402007986 */ /* 0x001fe2000c101b24 */
[----:B------:R-:W-:Y:S05]  /*78d0*/  EXIT ;  /* 0x000000000000794d */ /* 0x000fea0003800000 */
.L_x_2089:
        /* <DEDUP_REMOVED lines=12> */
.L_x_2102:
[----:B------:R-:W-:Y:S01]  /*79a0*/  FMUL.FTZ R4, R24, 1 ;  /* 0x3f80000018047820 */ /* 0x000fe20000410000 */
[----:B------:R-:W-:-:S05]  /*79b0*/  CS2R R6, SRZ ;  /* 0x0000000000067805 */ /* 0x000fca000001ff00 */
[----:B------:R-:W0:Y:S02]  /*79c0*/  F2F.F64.F32 R4, R4 ;  /* 0x0000000400047310 */ /* 0x000e240000201800 */
[----:B0-----:R-:W-:Y:S01]  /*79d0*/  STG.E.128 desc[UR36][R2.64], R4 ;  /* 0x0000000402007986 */ /* 0x001fe2000c101d24 */
[----:B------:R-:W-:Y:S05]  /*79e0*/  EXIT ;  /* 0x000000000000794d */ /* 0x000fea0003800000 */
.L_x_2101:
        /* <DEDUP_REMOVED lines=20> */
.L_x_2106:
[----:B------:R-:W-:Y:S05]  /*7b30*/  BSYNC B0 ;  /* 0x0000000000007941 */ /* 0x000fea0003800000 */
.L_x_2105:
[----:B------:R-:W-:-:S05]  /*7b40*/  LOP3.LUT R7, R0, R7, RZ, 0xfc, !PT ;  /* 0x0000000700077212 */ /* 0x000fca00078efcff */
[----:B------:R-:W-:Y:S01]  /*7b50*/  STG.E.U8 desc[UR36][R2.64], R7 ;  /* 0x0000000702007986 */ /* 0x000fe2000c101124 */
[----:B------:R-:W-:Y:S05]  /*7b60*/  EXIT ;  /* 0x000000000000794d */ /* 0x000fea0003800000 */
.L_x_2104:
[----:B------:R-:W-:Y:S01]  /*7b70*/  LOP3.LUT R4, R24, 0x7fffffff, RZ, 0xc0, !PT ;  /* 0x7fffffff18047812 */ /* 0x000fe200078ec0ff */
[----:B------:R-:W-:Y:S03]  /*7b80*/  BSSY B0, `(.L_x_2107) ;  /* 0x000000e000007945 */ /* 0x000fe60003800000 */
        /* <DEDUP_REMOVED lines=10> */
.L_x_2108:
[----:B------:R-:W-:Y:S01]  /*7c30*/  IMAD.MOV.U32 R0, RZ, RZ, 0x7f ;  /* 0x0000007fff007424 */ /* 0x000fe200078e00ff */
[----:B------:R-:W-:-:S04]  /*7c40*/  ISETP.GT.U32.AND P0, PT, R4, 0x7f800000, PT ;  /* 0x7f8000000400780c */ /* 0x000fc80003f04070 */
[----:B------:R-:W-:-:S09]  /*7c50*/  SEL R0, R0, 0x7c, P0 ;  /* 0x0000007c00007807 */ /* 0x000fd20000000000 */
.L_x_2109:
[----:B------:R-:W-:Y:S05]  /*7c60*/  BSYNC B0 ;  /* 0x0000000000007941 */ /* 0x000fea0003800000 */
.L_x_2107:
[----:B------:R-:W-:-:S04]  /*7c70*/  LOP3.LUT R24, R24, 0x80000000, RZ, 0xc0, !PT ;  /* 0x8000000018187812 */ /* 0x000fc800078ec0ff */
[----:B------:R-:W-:-:S04]  /*7c80*/  SHF.R.U32.HI R5, RZ, 0x18, R24 ;  /* 0x00000018ff057819 */ /* 0x000fc80000011618 */
[----:B------:R-:W-:-:S05]  /*7c90*/  LOP3.LUT R5, R0, R5, RZ, 0xfc, !PT ;  /* 0x0000000500057212 */ /* 0x000fca00078efcff */
[----:B------:R-:W-:Y:S01]  /*7ca0*/  STG.E.U8 desc[UR36][R2.64], R5 ;  /* 0x0000000502007986 */ /* 0x000fe2000c101124 */
[----:B------:R-:W-:Y:S05]  /*7cb0*/  EXIT ;  /* 0x000000000000794d */ /* 0x000fea0003800000 */
.L_x_2103:
[----:B------:R-:W-:-:S05]  /*7cc0*/  F2FP.BF16.F32.PACK_AB R24, RZ, R24 ;  /* 0x00000018ff18723e */ /* 0x000fca00000010ff */
[----:B------:R-:W-:Y:S01]  /*7cd0*/  STG.E.U16 desc[UR36][R2.64], R24 ;  /* 0x0000001802007986 */ /* 0x000fe2000c101524 */
[----:B------:R-:W-:Y:S05]  /*7ce0*/  EXIT ;  /* 0x000000000000794d */ /* 0x000fea0003800000 */
.L_x_2100:
        /* <DEDUP_REMOVED lines=11> */
.L_x_2112:
        /* <DEDUP_REMOVED lines=16> */
.L_x_2115:
[----:B------:R-:W-:-:S04]  /*7ea0*/  LOP3.LUT R24, R24, 0x80000000, RZ, 0xc0, !PT ;  /* 0x8000000018187812 */ /* 0x000fc800078ec0ff */
[----:B------:R-:W-:-:S04]  /*7eb0*/  SHF.R.U32.HI R5, RZ, 0x18, R24 ;  /* 0x00000018ff057819 */ /* 0x000fc80000011618 */
[----:B------:R-:W-:-:S04]  /*7ec0*/  LOP3.LUT R4, R4, R5, RZ, 0xfc, !PT ;  /* 0x0000000504047212 */ /* 0x000fc800078efcff */
[----:B------:R-:W-:-:S07]  /*7ed0*/  PRMT R0, R4, 0x7610, R0 ;  /* 0x0000761004007816 */ /* 0x000fce0000000000 */
.L_x_2114:
[----:B------:R-:W-:Y:S05]  /*7ee0*/  BSYNC B0 ;  /* 0x0000000000007941 */ /* 0x000fea0003800000 */
.L_x_2113:
[----:B------:R-:W-:Y:S01]  /*7ef0*/  STG.E.U8 desc[UR36][R2.64], R0 ;  /* 0x0000000002007986 */ /* 0x000fe2000c101124 */
[----:B------:R-:W-:Y:S05]  /*7f00*/  EXIT ;  /* 0x000000000000794d */ /* 0x000fea0003800000 */
.L_x_2111:
        /* <DEDUP_REMOVED lines=16> */
.L_x_2118:
[----:B------:R-:W-:-:S04]  /*8010*/  LOP3.LUT R24, R24, 0x80000000, RZ, 0xc0, !PT ;  /* 0x8000000018187812 */ /* 0x000fc800078ec0ff */
[----:B------:R-:W-:-:S04]  /*8020*/  SHF.R.U32.HI R5, RZ, 0x18, R24 ;  /* 0x00000018ff057819 */ /* 0x000fc80000011618 */
[----:B------:R-:W-:-:S04]  /*8030*/  LOP3.LUT R4, R4, R5, RZ, 0xfc, !PT ;  /* 0x0000000504047212 */ /* 0x000fc800078efcff */
[----:B------:R-:W-:-:S07]  /*8040*/  PRMT R0, R4, 0x7610, R0 ;  /* 0x0000761004007816 */ /* 0x000fce0000000000 */
.L_x_2117:
[----:B------:R-:W-:Y:S05]  /*8050*/  BSYNC B0 ;  /* 0x0000000000007941 */ /* 0x000fea0003800000 */
.L_x_2116:
[----:B------:R-:W-:Y:S01]  /*8060*/  STG.E.U8 desc[UR36][R2.64], R0 ;  /* 0x0000000002007986 */ /* 0x000fe2000c101124 */
[----:B------:R-:W-:Y:S05]  /*8070*/  EXIT ;  /* 0x000000000000794d */ /* 0x000fea0003800000 */
.L_x_2110:
        /* <DEDUP_REMOVED lines=21> */
.L_x_2093:
        /* <DEDUP_REMOVED lines=16> */
.L_x_2121:
[----:B------:R-:W-:Y:S05]  /*82d0*/  EXIT ;  /* 0x000000000000794d */ /* 0x000fea0003800000 */
.L_x_2120:
[----:B------:R-:W0:Y:S02]  /*82e0*/  F2I.U64.TRUNC R24, R24 ;  /* 0x0000001800187311 */ /* 0x000e24000020d800 */
[----:B0-----:R-:W-:Y:S01]  /*82f0*/  STG.E.64 desc[UR36][R2.64], R24 ;  /* 0x0000001802007986 */ /* 0x001fe2000c101b24 */
[----:B------:R-:W-:Y:S05]  /*8300*/  EXIT ;  /* 0x000000000000794d */ /* 0x000fea0003800000 */
.L_x_2119:
[----:B------:R-:W0:Y:S02]  /*8310*/  F2I.FTZ.U32.TRUNC.NTZ R5, R24 ;  /* 0x0000001800057305 */ /* 0x000e24000021f000 */
[----:B0-----:R-:W-:Y:S01]  /*8320*/  STG.E desc[UR36][R2.64], R5 ;  /* 0x0000000502007986 */ /* 0x001fe2000c101924 */
[----:B------:R-:W-:Y:S05]  /*8330*/  EXIT ;  /* 0x000000000000794d */ /* 0x000fea0003800000 */
.L_x_2122:
        /* <DEDUP_REMOVED lines=12> */
.L_x_21466:


//--------------------- .text._ZN2at6native18elementwise_kernelILi128ELi2EZNS0_22gpu_kernel_impl_nocastIZZZNS0_17asinh_kernel_cudaERNS_18TensorIteratorBaseEENKUlvE0_clEvENKUlvE0_clEvEUlfE_EEvS4_RKT_EUliE_EEviT1_ --------------------------
	.section	.text._ZN2at6native18elementwise_kernelILi128ELi2EZNS0_22gpu_kernel_impl_nocastIZZZNS0_17asinh_kernel_cudaERNS_18TensorIteratorBaseEENKUlvE0_clEvENKUlvE0_clEvEUlfE_EEvS4_RKT_EUliE_EEviT1_,"ax",@progbits
	.align	128
        .global         _ZN2at6native18elementwise_kernelILi128ELi2EZNS0_22gpu_kernel_impl_nocastIZZZNS0_17asinh_kernel_cudaERNS_18TensorIteratorBaseEENKUlvE0_clEvENKUlvE0_clEvEUlfE_EEvS4_RKT_EUliE_EEviT1_
        .type           _ZN2at6native18elementwise_kernelILi128ELi2EZNS0_22gpu_kernel_impl_nocastIZZZNS0_17asinh_kernel_cudaERNS_18TensorIteratorBaseEENKUlvE0_clEvENKUlvE0_clEvEUlfE_EEvS4_RKT_EUliE_EEviT1_,@function
        .size           _ZN2at6native18elementwise_kernelILi128ELi2EZNS0_22gpu_kernel_impl_nocastIZZZNS0_17asinh_kernel_cudaERNS_18TensorIteratorBaseEENKUlvE0_clEvENKUlvE0_clEvEUlfE_EEvS4_RKT_EUliE_EEviT1_,(.L_x_21467 - _ZN2at6native18elementwise_kernelILi128ELi2EZNS0_22gpu_kernel_impl_nocastIZZZNS0_17asinh_kernel_cudaERNS_18TensorIteratorBaseEENKUlvE0_clEvENKUlvE0_clEvEUlfE_EEvS4_RKT_EUliE_EEviT1_)
        .other          _ZN2at6native18elementwise_kernelILi128ELi2EZNS0_22gpu_kernel_impl_nocastIZZZNS0_17asinh_kernel_cudaERNS_18TensorIteratorBaseEENKUlvE0_clEvENKUlvE0_clEvEUlfE_EEvS4_RKT_EUliE_EEviT1_,@"STO_CUDA_ENTRY STV_DEFAULT"
_ZN2at6native18elementwise_kernelILi128ELi2EZNS0_22gpu_kernel_impl_nocastIZZZNS0_17asinh_kernel_cudaERNS_18TensorIteratorBaseEENKUlvE0_clEvENKUlvE0_clEvEUlfE_EEvS4_RKT_EUliE_EEviT1_:
.text._ZN2at6native18elementwise_kernelILi128ELi2EZNS0_22gpu_kernel_impl_nocastIZZZNS0_17asinh_kernel_cudaERNS_18TensorIteratorBaseEENKUlvE0_clEvENKUlvE0_clEvEUlfE_EEvS4_RKT_EUliE_EEviT1_:
[----:B------:R-:W-:Y:S01]  /*0000*/  LDC R1, c[0x0][0x28] ;  /* 0x00000a00ff017b82 */ /* 0x000fe20000000800 */
[----:B------:R-:W0:Y:S01]  /*0010*/  S2R R0, SR_CTAID.X ;  /* 0x0000000000007919 */ /* 0x000e220000002500 */
[----:B------:R-:W-:Y:S01]  /*0020*/  ULDC UR6, c[0x0][0x210] ;  /* 0x0000840000067ab9 */ /* 0x000fe20000000800 */
[----:B------:R-:W-:Y:S01]  /*0030*/  ULDC.64 UR4, c[0x0][0x208] ;  /* 0x0000820000047ab9 */ /* 0x000fe20000000a00 */
[----:B------:R-:W-:Y:S01]  /*0040*/  BSSY B0, `(.L_x_2123) ;  /* 0x000016a000007945 */ /* 0x000fe20003800000 */
[----:B------:R-:W0:Y:S02]  /*0050*/  S2R R3, SR_TID.X ;  /* 0x0000000000037919 */ /* 0x000e240000002100 */
[----:B0-----:R-:W-:-:S04]  /*0060*/  LEA R0, R0, R3, 0x8 ;  /* 0x0000000300007211 */ /* 0x001fc800078e40ff */
[----:B------:R-:W-:Y:S02]  /*0070*/  ISETP.GE.AND P0, PT, R0, UR6, PT ;  /* 0x0000000600007c0c */ /* 0x000fe4000bf06270 */
[----:B------:R-:W-:-:S11]  /*0080*/  MOV R9, R0 ;  /* 0x0000000000097202 */ /* 0x000fd60000000f00 */
[----:B------:R-:W-:Y:S05]  /*0090*/  @P0 BRA `(.L_x_2124) ;  /* 0x0000001400900947 */ /* 0x000fea0003800000 */
[----:B------:R-:W0:Y:S01]  /*00a0*/  LDC R8, c[0x0][0x218] ;  /* 0x00008600ff087b82 */ /* 0x000e220000000800 */
[----:B------:R-:W-:Y:S02]  /*00b0*/  CS2R R2, SRZ ;  /* 0x0000000000027805 */ /* 0x000fe4000001ff00 */
[----:B0-----:R-:W-:-:S13]  /*00c0*/  ISETP.NE.AND P0, PT, R8, RZ, PT ;  /* 0x000000ff0800720c */ /* 0x001fda0003f05270 */
[----:B------:R-:W-:Y:S05]  /*00d0*/  @!P0 BRA `(.L_x_2125) ;  /* 0x0000001000b08947 */ /* 0x000fea0003800000 */
[----:B------:R-:W-:Y:S01]  /*00e0*/  HFMA2.MMA R2, -RZ, RZ, 0, 0 ;  /* 0x00000000ff027435 */ /* 0x000fe200000001ff */
[----:B------:R-:W-:Y:S01]  /*00f0*/  MOV R3, R9 ;  /* 0x0000000900037202 */ /* 0x000fe20000000f00 */
[----:B------:R-:W-:Y:S01]  /*0100*/  ULDC.64 UR8, c[0x0][0x220] ;  /* 0x0000880000087ab9 */ /* 0x000fe20000000a00 */
[----:B------:R-:W-:Y:S01]  /*0110*/  ISETP.NE.AND P0, PT, R8, 0x1, PT ;  /* 0x000000010800780c */ /* 0x000fe20003f05270 */
[----:B------:R-:W-:-:S06]  /*0120*/  ULDC UR7, c[0x0][0x21c] ;  /* 0x0000870000077ab9 */ /* 0x000fcc0000000800 */
        /* <DEDUP_REMOVED lines=17> */
[C---:B------:R-:W-:Y:S02]  /*0240*/  IMAD R3, R4.reuse, UR10, RZ ;  /* 0x0000000a04037c24 */ /* 0x040fe4000f8e02ff */
[----:B------:R-:W-:Y:S02]  /*0250*/  IMAD R2, R4, UR11, RZ ;  /* 0x0000000b04027c24 */ /* 0x000fe4000f8e02ff */
        /* <DEDUP_REMOVED lines=263> */
[C---:B------:R-:W-:Y:S01]  /*12d0*/  IADD3 R11, -R9.reuse, RZ, RZ ;  /* 0x000000ff090b7210 */ /* 0x040fe20007ffe1ff */
[----:B------:R-:W1:Y:S08]  /*12e0*/  @P0 LDC R15, c[0x0][0x33c] ;  /* 0x0000cf00ff0f0b82 */ /* 0x000e700000000800 */
[----:B------:R-:W2:Y:S01]  /*12f0*/  @P0 LDC.64 R6, c[0x0][0x408] ;  /* 0x00010200ff060b82 */ /* 0x000ea20000000a00 */
[----:B0-----:R-:W-:-:S05]  /*1300*/  @P0 IMAD.HI.U32 R4, R9, R12, R8 ;  /* 0x0000000c09040227 */ /* 0x001fca00078e0008 */
[----:B------:R-:W-:Y:S01]  /*1310*/  @P0 SHF.R.U32.HI R8, RZ, R13, R4 ;  /* 0x0000000dff080219 */ /* 0x000fe20000011604 */
[----:B------:R-:W-:Y:S01]  /*1320*/  IMAD R4, R11, UR8, R5 ;  /* 0x000000080b047c24 */ /* 0x000fe2000f8e0205 */
[----:B------:R-:W-:Y:S02]  /*1330*/  ULDC.64 UR8, c[0x0][0x400] ;  /* 0x0001000000087ab9 */ /* 0x000fe40000000a00 */
[----:B------:R-:W-:Y:S01]  /*1340*/  @P0 IADD3 R8, -R8, RZ, RZ ;  /* 0x000000ff08080210 */ /* 0x000fe20007ffe1ff */
[C---:B------:R-:W-:Y:S02]  /*1350*/  IMAD R3, R4.reuse, UR8, R3 ;  /* 0x0000000804037c24 */ /* 0x040fe4000f8e0203 */
[----:B------:R-:W-:Y:S02]  /*1360*/  IMAD R2, R4, UR9, R2 ;  /* 0x0000000904027c24 */ /* 0x000fe4000f8e0202 */
[----:B-1----:R-:W-:-:S04]  /*1370*/  @P0 IMAD R8, R8, R15, R9 ;  /* 0x0000000f08080224 */ /* 0x002fc800078e0209 */
[C---:B--2---:R-:W-:Y:S02]  /*1380*/  @P0 IMAD R3, R8.reuse, R6, R3 ;  /* 0x0000000608030224 */ /* 0x044fe400078e0203 */
[----:B------:R-:W-:-:S07]  /*1390*/  @P0 IMAD R2, R8, R7, R2 ;  /* 0x0000000708020224 */ /* 0x000fce00078e0202 */
.L_x_2125:
[----:B------:R-:W-:Y:S02]  /*13a0*/  ULDC.64 UR8, c[0x0][0x418] ;  /* 0x0001060000087ab9 */ /* 0x000fe40000000a00 */
[----:B------:R-:W-:-:S04]  /*13b0*/  IADD3 R6, P0, R2, UR8, RZ ;  /* 0x0000000802067c10 */ /* 0x000fc8000ff1e0ff */
[----:B------:R-:W-:Y:S01]  /*13c0*/  IADD3.X R7, RZ, UR9, RZ, P0, !PT ;  /* 0x00000009ff077c10 */ /* 0x000fe200087fe4ff */
[----:B------:R-:W-:-:S04]  /*13d0*/  ULDC.64 UR8, c[0x0][0x410] ;  /* 0x0001040000087ab9 */ /* 0x000fc80000000a00 */
[----:B------:R0:W2:Y:S01]  /*13e0*/  LDG.E R2, desc[UR4][R6.64] ;  /* 0x0000000406027981 */ /* 0x0000a2000c1e1900 */
[----:B------:R-:W-:Y:S01]  /*13f0*/  BSSY B1, `(.L_x_2126) ;  /* 0x0000028000017945 */ /* 0x000fe20003800000 */
[----:B0-----:R-:W-:Y:S01]  /*1400*/  MOV R7, 0x3e800000 ;  /* 0x3e80000000077802 */ /* 0x001fe20000000f00 */
[C---:B--2---:R-:W-:Y:S01]  /*1410*/  FFMA.FTZ R5, R2.reuse, R2, 1 ;  /* 0x3f80000002057423 */ /* 0x044fe20000010002 */
        /* <DEDUP_REMOVED lines=34> */
[----:B------:R-:W-:-:S04]  /*1640*/  @P1 IMAD.MOV.U32 R3, RZ, RZ, 0x7f800000 ;  /* 0x7f800000ff031424 */ /* 0x000fc800078e00ff */
[----:B------:R-:W-:-:S05]  /*1650*/  @P1 FFMA.FTZ R8, R4, R3, +INF ;  /* 0x7f80000004081423 */ /* 0x000fca0000010003 */
[----:B------:R-:W-:-:S07]  /*1660*/  FSEL R8, R8, -RZ, P2 ;  /* 0x800000ff08087208 */ /* 0x000fce0001000000 */
.L_x_2127:
[----:B------:R-:W-:Y:S05]  /*1670*/  BSYNC B1 ;  /* 0x0000000000017941 */ /* 0x000fea0003800000 */
.L_x_2126:
[----:B------:R-:W-:Y:S01]  /*1680*/  @P0 FADD.FTZ R8, R8, 0.69314718246459960938 ;  /* 0x3f31721808080421 */ /* 0x000fe20000010000 */
[----:B------:R-:W-:Y:S02]  /*1690*/  FSETP.GTU.FTZ.AND P0, PT, |R2|, +INF , PT ;  /* 0x7f8000000200780b */ /* 0x000fe40003f1c200 */
[----:B------:R-:W-:Y:S02]  /*16a0*/  IADD3 R9, R0, 0x80, RZ ;  /* 0x0000008000097810 */ /* 0x000fe40007ffe0ff */
[----:B------:R-:W-:-:S04]  /*16b0*/  LOP3.LUT R2, R8, 0x80000000, R2, 0xb8, !PT ;  /* 0x8000000008027812 */ /* 0x000fc800078eb802 */
[----:B------:R-:W-:-:S05]  /*16c0*/  FSEL R3, R2, R8, !P0 ;  /* 0x0000000802037208 */ /* 0x000fca0004000000 */
[----:B------:R0:W-:Y:S02]  /*16d0*/  STG.E desc[UR4][R6.64], R3 ;  /* 0x0000000306007986 */ /* 0x0001e4000c101904 */
.L_x_2124:
[----:B------:R-:W-:Y:S05]  /*16e0*/  BSYNC B0 ;  /* 0x0000000000007941 */ /* 0x000fea0003800000 */
.L_x_2123:
[----:B------:R-:W-:-:S13]  /*16f0*/  ISETP.GE.AND P0, PT, R9, UR6, PT ;  /* 0x0000000609007c0c */ /* 0x000fda000bf06270 */
[----:B------:R-:W-:Y:S05]  /*1700*/  @P0 EXIT ;  /* 0x000000000000094d */ /* 0x000fea0003800000 */
[----:B------:R-:W1:Y:S01]  /*1710*/  LDC R8, c[0x0][0x218] ;  /* 0x00008600ff087b82 */ /* 0x000e620000000800 */
[----:B------:R-:W-:Y:S01]  /*1720*/  HFMA2.MMA R0, -RZ, RZ, 0, 0 ;  /* 0x00000000ff007435 */ /* 0x000fe200000001ff */
[----:B0-----:R-:W-:Y:S02]  /*1730*/  MOV R3, RZ ;  /* 0x000000ff00037202 */ /* 0x001fe40000000f00 */
[----:B-1----:R-:W-:-:S13]  /*1740*/  ISETP.NE.AND P0, PT, R8, RZ, PT ;  /* 0x000000ff0800720c */ /* 0x002fda0003f05270 */
[----:B------:R-:W-:Y:S05]  /*1750*/  @!P0 BRA `(.L_x_2128) ;  /* 0x0000001000a88947 */ /* 0x000fea0003800000 */
[----:B------:R-:W-:Y:S01]  /*1760*/  MOV R2, RZ ;  /* 0x000000ff00027202 */ /* 0x000fe20000000f00 */
[----:B------:R-:W-:Y:S01]  /*1770*/  ULDC.64 UR6, c[0x0][0x220] ;  /* 0x0000880000067ab9 */ /* 0x000fe20000000a00 */
[----:B------:R-:W-:Y:S02]  /*1780*/  MOV R3, R9 ;  /* 0x0000000900037202 */ /* 0x000fe40000000f00 */
[----:B------:R-:W-:Y:S01]  /*1790*/  ISETP.NE.AND P0, PT, R8, 0x1, PT ;  /* 0x000000010800780c */ /* 0x000fe20003f05270 */
        /* <DEDUP_REMOVED lines=279> */
[----:B------:R-:W-:Y:S01]  /*2910*/  SHF.R.U32.HI R7, RZ, UR6, R6 ;  /* 0x00000006ff077c19 */ /* 0x000fe20008011606 */
[----:B------:R-:W-:Y:S01]  /*2920*/  ULDC.64 UR6, c[0x0][0x400] ;  /* 0x0001000000067ab9 */ /* 0x000fe20000000a00 */
[----:B------:R-:W-:Y:S02]  /*2930*/  @P0 MOV R6, RZ ;  /* 0x000000ff00060202 */ /* 0x000fe40000000f00 */
[----:B------:R-:W-:Y:S01]  /*2940*/  IADD3 R4, -R7, RZ, RZ ;  /* 0x000000ff07047210 */ /* 0x000fe20007ffe1ff */
[----:B------:R-:W1:Y:S04]  /*2950*/  @P0 LDC R11, c[0x0][0x33c] ;  /* 0x0000cf00ff0b0b82 */ /* 0x000e680000000800 */
[----:B------:R-:W-:-:S04]  /*2960*/  IMAD R4, R4, UR8, R5 ;  /* 0x0000000804047c24 */ /* 0x000fc8000f8e0205 */
        /* <DEDUP_REMOVED lines=9> */
.L_x_2128:
[----:B------:R-:W-:Y:S02]  /*2a00*/  ULDC.64 UR6, c[0x0][0x418] ;  /* 0x0001060000067ab9 */ /* 0x000fe40000000a00 */
[----:B------:R-:W-:-:S04]  /*2a10*/  IADD3 R4, P0, R0, UR6, RZ ;  /* 0x0000000600047c10 */ /* 0x000fc8000ff1e0ff */
[----:B------:R-:W-:Y:S01]  /*2a20*/  IADD3.X R5, RZ, UR7, RZ, P0, !PT ;  /* 0x00000007ff057c10 */ /* 0x000fe200087fe4ff */
[----:B------:R-:W-:-:S04]  /*2a30*/  ULDC.64 UR6, c[0x0][0x410] ;  /* 0x0001040000067ab9 */ /* 0x000fc80000000a00 */
[----:B------:R-:W2:Y:S01]  /*2a40*/  LDG.E R0, desc[UR4][R4.64] ;  /* 0x0000000404007981 */ /* 0x000ea2000c1e1900 */
[----:B------:R-:W-:Y:S01]  /*2a50*/  BSSY B0, `(.L_x_2129) ;  /* 0x0000028000007945 */ /* 0x000fe20003800000 */
[C---:B--2---:R-:W-:Y:S01]  /*2a60*/  FFMA.FTZ R6, R0.reuse, R0, 1 ;  /* 0x3f80000000067423 */ /* 0x044fe20000010000 */
        /* <DEDUP_REMOVED lines=28> */
[----:B------:R-:W-:Y:S01]  /*2c30*/  IADD3 R4, P2, R3, UR6, RZ ;  /* 0x0000000603047c10 */ /* 0x000fe2000ff5e0ff */
[----:B------:R-:W-:-:S03]  /*2c40*/  FMUL.FTZ R3, R5, 1.1920928955078125e-07 ;  /* 0x3400000005037820 */ /* 0x000fc60000410000 */
[----:B------:R-:W-:Y:S01]  /*2c50*/  IADD3.X R5, RZ, UR7, RZ, P2, !PT ;  /* 0x00000007ff057c10 */ /* 0x000fe200097fe4ff */
[----:B------:R-:W-:Y:S01]  /*2c60*/  FFMA.FTZ R3, R3, 0.69314718246459960938, R6 ;  /* 0x3f31721803037823 */ /* 0x000fe20000010006 */
[----:B------:R-:W-:Y:S07]  /*2c70*/  @!P1 BRA `(.L_x_2130) ;  /* 0x0000000000149947 */ /* 0x000fee0003800000 */
[C---:B------:R-:W-:Y:S02]  /*2c80*/  ISETP.GE.AND P1, PT, R2.reuse, -0x407fffff, PT ;  /* 0xbf8000010200780c */ /* 0x040fe40003f26270 */
[----:B------:R-:W-:-:S11]  /*2c90*/  FSETP.NEU.FTZ.AND P2, PT, R2, RZ, PT ;  /* 0x000000ff0200720b */ /* 0x000fd60003f5d000 */
[----:B------:R-:W-:-:S05]  /*2ca0*/  @P1 MOV R7, 0x7f800000 ;  /* 0x7f80000000071802 */ /* 0x000fca0000000f00 */
[----:B------:R-:W-:-:S05]  /*2cb0*/  @P1 FFMA.FTZ R3, R2, R7, +INF ;  /* 0x7f80000002031423 */ /* 0x000fca0000010007 */
[----:B------:R-:W-:-:S07]  /*2cc0*/  FSEL R3, R3, -RZ, P2 ;  /* 0x800000ff03037208 */ /* 0x000fce0001000000 */
.L_x_2130:
[----:B------:R-:W-:Y:S05]  /*2cd0*/  BSYNC B0 ;  /* 0x0000000000007941 */ /* 0x000fea0003800000 */
.L_x_2129:
[----:B------:R-:W-:Y:S01]  /*2ce0*/  @P0 FADD.FTZ R3, R3, 0.69314718246459960938 ;  /* 0x3f31721803030421 */ /* 0x000fe20000010000 */
[----:B------:R-:W-:-:S04]  /*2cf0*/  FSETP.GTU.FTZ.AND P0, PT, |R0|, +INF , PT ;  /* 0x7f8000000000780b */ /* 0x000fc80003f1c200 */
[----:B------:R-:W-:-:S04]  /*2d00*/  LOP3.LUT R0, R3, 0x80000000, R0, 0xb8, !PT ;  /* 0x8000000003007812 */ /* 0x000fc800078eb800 */
[----:B------:R-:W-:-:S05]  /*2d10*/  FSEL R3, R0, R3, !P0 ;  /* 0x0000000300037208 */ /* 0x000fca0004000000 */
[----:B------:R-:W-:Y:S01]  /*2d20*/  STG.E desc[UR4][R4.64], R3 ;  /* 0x0000000304007986 */ /* 0x000fe2000c101904 */
[----:B------:R-:W-:Y:S05]  /*2d30*/  EXIT ;  /* 0x000000000000794d */ /* 0x000fea0003800000 */
.L_x_2131:
        /* <DEDUP_REMOVED lines=12> */
.L_x_21467:


//--------------------- .text._ZN2at6native27unrolled_elementwise_kernelIZZZNS0_17asinh_kernel_cudaERNS_18TensorIteratorBaseEENKUlvE0_clEvENKUlvE0_clEvEUlfE_St5arrayIPcLm2EELi4E23TrivialOffsetCalculatorILi1EjESB_NS0_6memory15LoadWithoutCastENSC_16StoreWithoutCastEEEviT_T0_T2_T3_T4_T5_ --------------------------
	.section	.text._ZN2at6native27unrolled_elementwise_kernelIZZZNS0_17asinh_kernel_cudaERNS_18TensorIteratorBaseEENKUlvE0_clEvENKUlvE0_clEvEUlfE_St5arrayIPcLm2EELi4E23TrivialOffsetCalculatorILi1EjESB_NS0_6memory15LoadWithoutCastENSC_16StoreWithoutCastEEEviT_T0_T2_T3_T4_T5_,"ax",@progbits
	.align	128
        .global         _ZN2at6native27unrolled_elementwise_kernelIZZZNS0_17asinh_kernel_cudaERNS_18TensorIteratorBaseEENKUlvE0_clEvENKUlvE0_clEvEUlfE_St5arrayIPcLm2EELi4E23TrivialOffsetCalculatorILi1EjESB_NS0_6memory15LoadWithoutCastENSC_16StoreWithoutCastEEEviT_T0_T2_T3_T4_T5_
        .type           _ZN2at6native27unrolled_elementwise_kernelIZZZNS0_17asinh_kernel_cudaERNS_18TensorIteratorBaseEENKUlvE0_clEvENKUlvE0_clEvEUlfE_St5arrayIPcLm2EELi4E23TrivialOffsetCalculatorILi1EjESB_NS0_6memory15LoadWithoutCastENSC_16StoreWithoutCastEEEviT_T0_T2_T3_T4_T5_,@function
        .size           _ZN2at6native27unrolled_elementwise_kernelIZZZNS0_17asinh_kernel_cudaERNS_18TensorIteratorBaseEENKUlvE0_clEvENKUlvE0_clEvEUlfE_St5arrayIPcLm2EELi4E23TrivialOffsetCalculatorILi1EjESB_NS0_6memory15LoadWithoutCastENSC_16StoreWithoutCastEEEviT_T0_T2_T3_T4_T5_,(.L_x_21468 - _ZN2at6native27unrolled_elementwise_kernelIZZZNS0_17asinh_kernel_cudaERNS_18TensorIteratorBaseEENKUlvE0_clEvENKUlvE0_clEvEUlfE_St5arrayIPcLm2EELi4E23TrivialOffsetCalculatorILi1EjESB_NS0_6memory15LoadWithoutCastENSC_16StoreWithoutCastEEEviT_T0_T2_T3_T4_T5_)
        .other          _ZN2at6native27unrolled_elementwise_kernelIZZZNS0_17asinh_kernel_cudaERNS_18TensorIteratorBaseEENKUlvE0_clEvENKUlvE0_clEvEUlfE_St5arrayIPcLm2EELi4E23TrivialOffsetCalculatorILi1EjESB_NS0_6memory15LoadWithoutCastENSC_16StoreWithoutCastEEEviT_T0_T2_T3_T4_T5_,@"STO_CUDA_ENTRY STV_DEFAULT"
_ZN2at6native27unrolled_elementwise_kernelIZZZNS0_17asinh_kernel_cudaERNS_18TensorIteratorBaseEENKUlvE0_clEvENKUlvE0_clEvEUlfE_St5arrayIPcLm2EELi4E23TrivialOffsetCalculatorILi1EjESB_NS0_6memory15LoadWithoutCastENSC_16StoreWithoutCastEEEviT_T0_T2_T3_T4_T5_:
.text._ZN2at6native27unrolled_elementwise_kernelIZZZNS0_17asinh_kernel_cudaERNS_18TensorIteratorBaseEENKUlvE0_clEvENKUlvE0_clEvEUlfE_St5arrayIPcLm2EELi4E23TrivialOffsetCalculatorILi1EjESB_NS0_6memory15LoadWithoutCastENSC_16StoreWithoutCastEEEviT_T0_T2_T3_T4_T5_:
        /* <DEDUP_REMOVED lines=24> */
[----:B0-----:R-:W-:Y:S01]  /*0180*/  @!P3 IMAD.WIDE.U32 R14, R19, 0x4, R8 ;  /* 0x00000004130eb825 */ /* 0x001fe200078e0008 */
[----:B------:R-:W-:-:S06]  /*0190*/  CS2R R8, SRZ ;  /* 0x0000000000087805 */ /* 0x000fcc000001ff00 */
[----:B------:R0:W5:Y:S04]  /*01a0*/  @!P2 LDG.E R9, desc[UR4][R4.64] ;  /* 0x000000040409a981 */ /* 0x000168000c1e1900 */
[----:B------:R0:W5:Y:S01]  /*01b0*/  @!P0 LDG.E R8, desc[UR4][R10.64] ;  /* 0x000000040a088981 */ /* 0x000162000c1e1900 */
[----:B-1----:R-:W-:Y:S01]  /*01c0*/  @!P1 IMAD.WIDE.U32 R12, R13, 0x4, R6 ;  /* 0x000000040d0c9825 */ /* 0x002fe200078e0006 */
[----:B------:R-:W-:-:S06]  /*01d0*/  CS2R R6, SRZ ;  /* 0x0000000000067805 */ /* 0x000fcc000001ff00 */
[----:B------:R0:W5:Y:S04]  /*01e0*/  @!P3 LDG.E R7, desc[UR4][R14.64] ;  /* 0x000000040e07b981 */ /* 0x000168000c1e1900 */
[----:B------:R0:W5:Y:S01]  /*01f0*/  @!P1 LDG.E R6, desc[UR4][R12.64] ;  /* 0x000000040c069981 */ /* 0x000162000c1e1900 */
[----:B------:R-:W-:Y:S04]  /*0200*/  BSSY B0, `(.L_x_2132) ;  /* 0x000002d000007945 */ /* 0x000fe80003800000 */
[----:B------:R-:W-:Y:S05]  /*0210*/  @P2 BRA `(.L_x_2133) ;  /* 0x0000000000ac2947 */ /* 0x000fea0003800000 */
[C---:B0----5:R-:W-:Y:S01]  /*0220*/  FFMA.FTZ R5, R9.reuse, R9, 1 ;  /* 0x3f80000009057423 */ /* 0x061fe20000010009 */
[----:B------:R-:W-:Y:S01]  /*0230*/  FSETP.GT.FTZ.AND P2, PT, |R9|, 8388608, PT ;  /* 0x4b0000000900780b */ /* 0x000fe20003f54200 */
[----:B------:R-:W-:Y:S01]  /*0240*/  HFMA2.MMA R13, -RZ, RZ, 1.625, 0 ;  /* 0x3e800000ff0d7435 */ /* 0x000fe200000001ff */
[----:B------:R-:W-:Y:S01]  /*0250*/  BSSY B1, `(.L_x_2134) ;  /* 0x0000023000017945 */ /* 0x000fe20003800000 */
[----:B------:R-:W0:Y:S02]  /*0260*/  MUFU.RSQ R4, R5 ;  /* 0x0000000500047308 */ /* 0x000e240000001400 */
[----:B0-----:R-:W-:Y:S01]  /*0270*/  FFMA.FTZ R10, R5, R4, 1 ;  /* 0x3f800000050a7423 */ /* 0x001fe20000010004 */
[----:B------:R-:W-:-:S05]  /*0280*/  FADD.FTZ R4, |R9|, -RZ ;  /* 0x800000ff09047221 */ /* 0x000fca0000010200 */
[----:B------:R-:W0:Y:S02]  /*0290*/  MUFU.RCP R10, R10 ;  /* 0x0000000a000a7308 */ /* 0x000e240000001000 */
[----:B0-----:R-:W-:Y:S01]  /*02a0*/  FMUL.FTZ R12, R10, |R9| ;  /* 0x400000090a0c7220 */ /* 0x001fe20000410000 */
[----:B------:R-:W-:-:S03]  /*02b0*/  MOV R10, 0x3d39bf78 ;  /* 0x3d39bf78000a7802 */ /* 0x000fc60000000f00 */
[----:B------:R-:W-:-:S04]  /*02c0*/  @!P2 FFMA.FTZ R4, R12, |R9|, |R9| ;  /* 0x400000090c04a223 */ /* 0x000fc80000010409 */
        /* <DEDUP_REMOVED lines=27> */
.L_x_2135:
[----:B------:R-:W-:Y:S05]  /*0480*/  BSYNC B1 ;  /* 0x0000000000017941 */ /* 0x000fea0003800000 */
.L_x_2134:
[----:B------:R-:W-:Y:S01]  /*0490*/  @P2 FADD.FTZ R10, R10, 0.69314718246459960938 ;  /* 0x3f3172180a0a2421 */ /* 0x000fe20000010000 */
[----:B------:R-:W-:-:S04]  /*04a0*/  FSETP.GTU.FTZ.AND P0, PT, |R9|, +INF , PT ;  /* 0x7f8000000900780b */ /* 0x000fc80003f1c200 */
[----:B------:R-:W-:-:S04]  /*04b0*/  LOP3.LUT R4, R10, 0x80000000, R9, 0xb8, !PT ;  /* 0x800000000a047812 */ /* 0x000fc800078eb809 */
[----:B------:R-:W-:-:S07]  /*04c0*/  FSEL R4, R4, R10, !P0 ;  /* 0x0000000a04047208 */ /* 0x000fce0004000000 */
.L_x_2133:
[----:B------:R-:W-:Y:S05]  /*04d0*/  BSYNC B0 ;  /* 0x0000000000007941 */ /* 0x000fea0003800000 */
.L_x_2132:
[----:B0-----:R-:W-:Y:S01]  /*04e0*/  IADD3 R5, R3, 0x80, RZ ;  /* 0x0000008003057810 */ /* 0x001fe20007ffe0ff */
[----:B------:R-:W-:Y:S03]  /*04f0*/  BSSY B0, `(.L_x_2136) ;  /* 0x000002e000007945 */ /* 0x000fe60003800000 */
[----:B------:R-:W-:-:S13]  /*0500*/  ISETP.GE.AND P0, PT, R5, R2, PT ;  /* 0x000000020500720c */ /* 0x000fda0003f06270 */
[----:B------:R-:W-:Y:S05]  /*0510*/  @P0 BRA `(.L_x_2137) ;  /* 0x0000000000ac0947 */ /* 0x000fea0003800000 */
[C---:B-----5:R-:W-:Y:S01]  /*0520*/  FFMA.FTZ R10, R8.reuse, R8, 1 ;  /* 0x3f800000080a7423 */ /* 0x060fe20000010008 */
        /* <DEDUP_REMOVED lines=37> */
.L_x_2139:
[----:B------:R-:W-:Y:S05]  /*0780*/  BSYNC B1 ;  /* 0x0000000000017941 */ /* 0x000fea0003800000 */
.L_x_2138:
[----:B------:R-:W-:Y:S01]  /*0790*/  @P2 FADD.FTZ R11, R11, 0.69314718246459960938 ;  /* 0x3f3172180b0b2421 */ /* 0x000fe20000010000 */
[----:B------:R-:W-:-:S04]  /*07a0*/  FSETP.GTU.FTZ.AND P0, PT, |R8|, +INF , PT ;  /* 0x7f8000000800780b */ /* 0x000fc80003f1c200 */
[----:B------:R-:W-:-:S04]  /*07b0*/  LOP3.LUT R8, R11, 0x80000000, R8, 0xb8, !PT ;  /* 0x800000000b087812 */ /* 0x000fc800078eb808 */
[----:B------:R-:W-:-:S07]  /*07c0*/  FSEL R8, R8, R11, !P0 ;  /* 0x0000000b08087208 */ /* 0x000fce0004000000 */
.L_x_2137:
[----:B------:R-:W-:Y:S05]  /*07d0*/  BSYNC B0 ;  /* 0x0000000000007941 */ /* 0x000fea0003800000 */
.L_x_2136:
[----:B-----5:R-:W-:Y:S01]  /*07e0*/  IADD3 R9, R3, 0x100, RZ ;  /* 0x0000010003097810 */ /* 0x020fe20007ffe0ff */
[----:B------:R-:W-:Y:S03]  /*07f0*/  BSSY B0, `(.L_x_2140) ;  /* 0x000002e000007945 */ /* 0x000fe60003800000 */
[----:B------:R-:W-:-:S13]  /*0800*/  ISETP.GE.AND P0, PT, R9, R2, PT ;  /* 0x000000020900720c */ /* 0x000fda0003f06270 */
[----:B------:R-:W-:Y:S05]  /*0810*/  @P0 BRA `(.L_x_2141) ;  /* 0x0000000000ac0947 */ /* 0x000fea0003800000 */
[C---:B------:R-:W-:Y:S01]  /*0820*/  FFMA.FTZ R10, R7.reuse, R7, 1 ;  /* 0x3f800000070a7423 */ /* 0x040fe20000010007 */
[C---:B------:R-:W-:Y:S01]  /*0830*/  FSETP.GT.FTZ.AND P2, PT, |R7|.reuse, 8388608, PT ;  /* 0x4b0000000700780b */ /* 0x040fe20003f54200 */
[----:B------:R-:W-:Y:S01]  /*0840*/  HFMA2.MMA R14, -RZ, RZ, 1.625, 0 ;  /* 0x3e800000ff0e7435 */ /* 0x000fe200000001ff */
[----:B------:R-:W-:Y:S01]  /*0850*/  BSSY B1, `(.L_x_2142) ;  /* 0x0000023000017945 */ /* 0x000fe20003800000 */
[----:B------:R-:W0:Y:S02]  /*0860*/  MUFU.RSQ R9, R10 ;  /* 0x0000000a00097308 */ /* 0x000e240000001400 */
[----:B0-----:R-:W-:Y:S01]  /*0870*/  FFMA.FTZ R11, R10, R9, 1 ;  /* 0x3f8000000a0b7423 */ /* 0x001fe20000010009 */
[----:B------:R-:W-:-:S05]  /*0880*/  FADD.FTZ R9, |R7|, -RZ ;  /* 0x800000ff07097221 */ /* 0x000fca0000010200 */
[----:B------:R0:W1:Y:S02]  /*0890*/  MUFU.RCP R12, R11 ;  /* 0x0000000b000c7308 */ /* 0x0000640000001000 */
[----:B0-----:R-:W-:Y:S01]  /*08a0*/  MOV R11, 0x3d39bf78 ;  /* 0x3d39bf78000b7802 */ /* 0x001fe20000000f00 */
[----:B-1----:R-:W-:-:S04]  /*08b0*/  FMUL.FTZ R12, R12, |R7| ;  /* 0x400000070c0c7220 */ /* 0x002fc80000410000 */
        /* <DEDUP_REMOVED lines=28> */
.L_x_2143:
[----:B------:R-:W-:Y:S05]  /*0a80*/  BSYNC B1 ;  /* 0x0000000000017941 */ /* 0x000fea0003800000 */
.L_x_2142:
[----:B------:R-:W-:Y:S01]  /*0a90*/  @P2 FADD.FTZ R11, R11, 0.69314718246459960938 ;  /* 0x3f3172180b0b2421 */ /* 0x000fe20000010000 */
[----:B------:R-:W-:-:S04]  /*0aa0*/  FSETP.GTU.FTZ.AND P0, PT, |R7|, +INF , PT ;  /* 0x7f8000000700780b */ /* 0x000fc80003f1c200 */
[----:B------:R-:W-:-:S04]  /*0ab0*/  LOP3.LUT R7, R11, 0x80000000, R7, 0xb8, !PT ;  /* 0x800000000b077812 */ /* 0x000fc800078eb807 */
[----:B------:R-:W-:-:S07]  /*0ac0*/  FSEL R7, R7, R11, !P0 ;  /* 0x0000000b07077208 */ /* 0x000fce0004000000 */
.L_x_2141:
[----:B------:R-:W-:Y:S05]  /*0ad0*/  BSYNC B0 ;  /* 0x0000000000007941 */ /* 0x000fea0003800000 */
.L_x_2140:
[----:B------:R-:W-:Y:S01]  /*0ae0*/  IADD3 R9, R3, 0x180, RZ ;  /* 0x0000018003097810 */ /* 0x000fe20007ffe0ff */
[----:B------:R-:W-:Y:S03]  /*0af0*/  BSSY B0, `(.L_x_2144) ;  /* 0x000002e000007945 */ /* 0x000fe60003800000 */
[----:B------:R-:W-:-:S13]  /*0b00*/  ISETP.GE.AND P0, PT, R9, R2, PT ;  /* 0x000000020900720c */ /* 0x000fda0003f06270 */
[----:B------:R-:W-:Y:S05]  /*0b10*/  @P0 BRA `(.L_x_2145) ;  /* 0x0000000000ac0947 */ /* 0x000fea0003800000 */
[C---:B------:R-:W-:Y:S01]  /*0b20*/  FFMA.FTZ R10, R6.reuse, R6, 1 ;  /* 0x3f800000060a7423 */ /* 0x040fe20000010006 */
        /* <DEDUP_REMOVED lines=37> */
.L_x_2147:
[----:B------:R-:W-:Y:S05]  /*0d80*/  BSYNC B1 ;  /* 0x0000000000017941 */ /* 0x000fea0003800000 */
.L_x_2146:
[----:B------:R-:W-:Y:S01]  /*0d90*/  @P2 FADD.FTZ R11, R11, 0.69314718246459960938 ;  /* 0x3f3172180b0b2421 */ /* 0x000fe20000010000 */
[----:B------:R-:W-:-:S04]  /*0da0*/  FSETP.GTU.FTZ.AND P0, PT, |R6|, +INF , PT ;  /* 0x7f8000000600780b */ /* 0x000fc80003f1c200 */
[----:B------:R-:W-:-:S04]  /*0db0*/  LOP3.LUT R6, R11, 0x80000000, R6, 0xb8, !PT ;  /* 0x800000000b067812 */ /* 0x000fc800078eb806 */
[----:B------:R-:W-:-:S07]  /*0dc0*/  FSEL R13, R6, R11, !P0 ;  /* 0x0000000b060d7208 */ /* 0x000fce0004000000 */
.L_x_2145:
[----:B------:R-:W-:Y:S05]  /*0dd0*/  BSYNC B0 ;  /* 0x0000000000007941 */ /* 0x000fea0003800000 */
.L_x_2144:
        /* <DEDUP_REMOVED lines=8> */
[----:B------:R0:W-:Y:S01]  /*0e60*/  STG.E desc[UR4][R10.64], R4 ;  /* 0x000000040a007986 */ /* 0x0001e2000c101904 */
[----:B------:R-:W-:-:S13]  /*0e70*/  ISETP.GE.AND P0, PT, R3, R2, PT ;  /* 0x000000020300720c */ /* 0x000fda0003f06270 */
[----:B------:R-:W-:Y:S05]  /*0e80*/  @P0 BREAK B1 ;  /* 0x0000000000010942 */ /* 0x000fea0003800000 */
[----:B0-----:R-:W-:Y:S05]  /*0e90*/  @P0 BRA `(.L_x_2151) ;  /* 0x0000000000300947 */ /* 0x001fea0003800000 */
[----:B------:R-:W0:Y:S01]  /*0ea0*/  LDC.64 R4, c[0x0][0x218] ;  /* 0x00008600ff047b82 */ /* 0x000e220000000a00 */
[----:B------:R-:W-:Y:S02]  /*0eb0*/  LEA R9, R0, R3, 0x9 ;  /* 0x0000000300097211 */ /* 0x000fe400078e48ff */
[----:B------:R-:W-:-:S03]  /*0ec0*/  IADD3 R3, R3, 0x80, RZ ;  /* 0x0000008003037810 */ /* 0x000fc60007ffe0ff */
[----:B0-----:R-:W-:-:S05]  /*0ed0*/  IMAD.WIDE.U32 R4, R9, 0x4, R4 ;  /* 0x0000000409047825 */ /* 0x001fca00078e0004 */
[----:B------:R0:W-:Y:S02]  /*0ee0*/  STG.E desc[UR4][R4.64], R8 ;  /* 0x0000000804007986 */ /* 0x0001e4000c101904 */
.L_x_2150:
[----:B------:R-:W-:Y:S05]  /*0ef0*/  BSYNC B1 ;  /* 0x0000000000017941 */ /* 0x000fea0003800000 */
.L_x_2149:
[----:B------:R-:W-:-:S13]  /*0f00*/  ISETP.GE.AND P0, PT, R3, R2, PT ;  /* 0x000000020300720c */ /* 0x000fda0003f06270 */
[----:B0-----:R-:W0:Y:S01]  /*0f10*/  @!P0 LDC.64 R4, c[0x0][0x218] ;  /* 0x00008600ff048b82 */ /* 0x001e220000000a00 */
[----:B------:R-:W-:Y:S02]  /*0f20*/  @!P0 LEA R9, R0, R3, 0x9 ;  /* 0x0000000300098211 */ /* 0x000fe400078e48ff */
[----:B------:R-:W-:-:S03]  /*0f30*/  @!P0 IADD3 R3, R3, 0x80, RZ ;  /* 0x0000008003038810 */ /* 0x000fc60007ffe0ff */
[----:B0-----:R-:W-:-:S05]  /*0f40*/  @!P0 IMAD.WIDE.U32 R4, R9, 0x4, R4 ;  /* 0x0000000409048825 */ /* 0x001fca00078e0004 */
[----:B------:R0:W-:Y:S02]  /*0f50*/  @!P0 STG.E desc[UR4][R4.64], R7 ;  /* 0x0000000704008986 */ /* 0x0001e4000c101904 */
.L_x_2151:
[----:B------:R-:W-:Y:S05]  /*0f60*/  BSYNC B0 ;  /* 0x0000000000007941 */ /* 0x000fea0003800000 */
.L_x_2148:
[----:B------:R-:W-:Y:S05]  /*0f70*/  WARPSYNC.ALL ;  /* 0x0000000000007948 */ /* 0x000fea0003800000 */
[----:B------:R-:W-:-:S13]  /*0f80*/  ISETP.GE.AND P0, PT, R3, R2, PT ;  /* 0x000000020300720c */ /* 0x000fda0003f06270 */
[----:B------:R-:W-:Y:S05]  /*0f90*/  @P0 EXIT ;  /* 0x000000000000094d */ /* 0x000fea0003800000 */
[----:B0-----:R-:W0:Y:S01]  /*0fa0*/  LDC.64 R4, c[0x0][0x218] ;  /* 0x00008600ff047b82 */ /* 0x001e220000000a00 */
[----:B------:R-:W-:-:S05]  /*0fb0*/  LEA R3, R0, R3, 0x9 ;  /* 0x0000000300037211 */ /* 0x000fca00078e48ff */
[----:B0-----:R-:W-:-:S05]  /*0fc0*/  IMAD.WIDE.U32 R2, R3, 0x4, R4 ;  /* 0x0000000403027825 */ /* 0x001fca00078e0004 */
[----:B------:R-:W-:Y:S01]  /*0fd0*/  STG.E desc[UR4][R2.64], R13 ;  /* 0x0000000d02007986 */ /* 0x000fe2000c101904 */
[----:B------:R-:W-:Y:S05]  /*0fe0*/  EXIT ;  /* 0x000000000000794d */ /* 0x000fea0003800000 */
.L_x_2152:
        /* <DEDUP_REMOVED lines=9> */
.L_x_21468:


//--------------------- .text._ZN2at6native29vectorized_elementwise_kernelILi2EZZZNS0_17asinh_kernel_cudaERNS_18TensorIteratorBaseEENKUlvE0_clEvENKUlvE0_clEvEUlfE_St5arrayIPcLm2EEEEviT0_T1_ --------------------------
	.section	.text._ZN2at6native29vectorized_elementwise_kernelILi2EZZZNS0_17asinh_kernel_cudaERNS_18TensorIteratorBaseEENKUlvE0_clEvENKUlvE0_clEvEUlfE_St5arrayIPcLm2EEEEviT0_T1_,"ax",@progbits
	.align	128
        .global         _ZN2at6native29vectorized_elementwise_kernelILi2EZZZNS0_17asinh_kernel_cudaERNS_18TensorIteratorBaseEENKUlvE0_clEvENKUlvE0_clEvEUlfE_St5arrayIPcLm2EEEEviT0_T1_
        .type           _ZN2at6native29vectorized_elementwise_kernelILi2EZZZNS0_17asinh_kernel_cudaERNS_18TensorIteratorBaseEENKUlvE0_clEvENKUlvE0_clEvEUlfE_St5arrayIPcLm2EEEEviT0_T1_,@function
        .size           _ZN2at6native29vectorized_elementwise_kernelILi2EZZZNS0_17asinh_kernel_cudaERNS_18TensorIteratorBaseEENKUlvE0_clEvENKUlvE0_clEvEUlfE_St5arrayIPcLm2EEEEviT0_T1_,(.L_x_21469 - _ZN2at6native29vectorized_elementwise_kernelILi2EZZZNS0_17asinh_kernel_cudaERNS_18TensorIteratorBaseEENKUlvE0_clEvENKUlvE0_clEvEUlfE_St5arrayIPcLm2EEEEviT0_T1_)
        .other          _ZN2at6native29vectorized_elementwise_kernelILi2EZZZNS0_17asinh_kernel_cudaERNS_18TensorIteratorBaseEENKUlvE0_clEvENKUlvE0_clEvEUlfE_St5arrayIPcLm2EEEEviT0_T1_,@"STO_CUDA_ENTRY STV_DEFAULT"
_ZN2at6native29vectorized_elementwise_kernelILi2EZZZNS0_17asinh_kernel_cudaERNS_18TensorIteratorBaseEENKUlvE0_clEvENKUlvE0_clEvEUlfE_St5arrayIPcLm2EEEEviT0_T1_:
.text._ZN2at6native29vectorized_elementwise_kernelILi2EZZZNS0_17asinh_kernel_cudaERNS_18TensorIteratorBaseEENKUlvE0_clEvENKUlvE0_clEvEUlfE_St5arrayIPcLm2EEEEviT0_T1_:
        /* <DEDUP_REMOVED lines=13> */
[----:B------:R-:W3:Y:S04]  /*00d0*/  LDG.E.64 R2, desc[UR4][R12.64+0x400] ;  /* 0x000400040c027981 */ /* 0x000ee8000c1e1b00 */
[----:B------:R-:W4:Y:S04]  /*00e0*/  LDG.E.64 R6, desc[UR4][R12.64+0x800] ;  /* 0x000800040c067981 */ /* 0x000f28000c1e1b00 */
[----:B------:R0:W5:Y:S01]  /*00f0*/  LDG.E.64 R4, desc[UR4][R12.64+0xc00] ;  /* 0x000c00040c047981 */ /* 0x000162000c1e1b00 */
[----:B------:R-:W-:Y:S01]  /*0100*/  BSSY B0, `(.L_x_2154) ;  /* 0x000005f000007945 */ /* 0x000fe20003800000 */
[----:B0-----:R-:W-:Y:S01]  /*0110*/  HFMA2.MMA R13, -RZ, RZ, 1.625, 0 ;  /* 0x3e800000ff0d7435 */ /* 0x001fe200000001ff */
[C---:B--2---:R-:W-:Y:S01]  /*0120*/  FFMA.FTZ R11, R8.reuse, R8, 1 ;  /* 0x3f800000080b7423 */ /* 0x044fe20000010008 */
[C---:B------:R-:W-:Y:S01]  /*0130*/  FFMA.FTZ R16, R9.reuse, R9, 1 ;  /* 0x3f80000009107423 */ /* 0x040fe20000010009 */
[C---:B------:R-:W-:Y:S01]  /*0140*/  FSETP.GT.FTZ.AND P5, PT, |R8|.reuse, 8388608, PT ;  /* 0x4b0000000800780b */ /* 0x040fe20003fb4200 */
[----:B------:R-:W-:Y:S01]  /*0150*/  FADD.FTZ R19, |R8|, -RZ ;  /* 0x800000ff08137221 */ /* 0x000fe20000010200 */
[----:B------:R-:W0:Y:S01]  /*0160*/  MUFU.RSQ R14, R11 ;  /* 0x0000000b000e7308 */ /* 0x000e220000001400 */
[----:B------:R-:W-:Y:S01]  /*0170*/  FSETP.GT.FTZ.AND P0, PT, |R9|, 8388608, PT ;  /* 0x4b0000000900780b */ /* 0x000fe20003f14200 */
[----:B---3--:R-:W-:Y:S01]  /*0180*/  FFMA.FTZ R23, R3, R3, 1 ;  /* 0x3f80000003177423 */ /* 0x008fe20000010003 */
[----:B------:R-:W-:-:S02]  /*0190*/  FSETP.GT.FTZ.AND P1, PT, |R2|, 8388608, PT ;  /* 0x4b0000000200780b */ /* 0x000fc40003f34200 */
[----:B------:R-:W-:-:S03]  /*01a0*/  FSETP.GT.FTZ.AND P2, PT, |R3|, 8388608, PT ;  /* 0x4b0000000300780b */ /* 0x000fc60003f54200 */
[----:B------:R-:W1:Y:S01]  /*01b0*/  MUFU.RSQ R15, R16 ;  /* 0x00000010000f7308 */ /* 0x000e620000001400 */
[----:B0-----:R-:W-:-:S07]  /*01c0*/  FFMA.FTZ R14, R11, R14, 1 ;  /* 0x3f8000000b0e7423 */ /* 0x001fce000001000e */
[----:B------:R-:W0:Y:S01]  /*01d0*/  MUFU.RCP R17, R14 ;  /* 0x0000000e00117308 */ /* 0x000e220000001000 */
[----:B-1----:R-:W-:Y:S01]  /*01e0*/  FFMA.FTZ R18, R16, R15, 1 ;  /* 0x3f80000010127423 */ /* 0x002fe2000001000f */
[----:B------:R-:W-:Y:S01]  /*01f0*/  FADD.FTZ R15, |R9|, -RZ ;  /* 0x800000ff090f7221 */ /* 0x000fe20000010200 */
[----:B------:R-:W-:-:S05]  /*0200*/  FFMA.FTZ R16, R2, R2, 1 ;  /* 0x3f80000002107423 */ /* 0x000fca0000010002 */
[----:B------:R-:W1:Y:S01]  /*0210*/  MUFU.RCP R18, R18 ;  /* 0x0000001200127308 */ /* 0x000e620000001000 */
[----:B0-----:R-:W-:-:S07]  /*0220*/  FMUL.FTZ R17, |R8|, R17 ;  /* 0x0000001108117220 */ /* 0x001fce0000410200 */
[----:B------:R-:W0:Y:S01]  /*0230*/  MUFU.RSQ R21, R16 ;  /* 0x0000001000157308 */ /* 0x000e220000001400 */
[----:B------:R-:W-:-:S04]  /*0240*/  @!P5 FFMA.FTZ R19, |R8|, R17, |R8| ;  /* 0x000000110813d223 */ /* 0x000fc80000010608 */
[C---:B------:R-:W-:Y:S01]  /*0250*/  FADD.FTZ.RZ R11, R19.reuse, 1 ;  /* 0x3f800000130b7421 */ /* 0x040fe2000001c000 */
[----:B------:R-:W-:Y:S01]  /*0260*/  ISETP.GE.U32.AND P4, PT, R19, 0x7f800000, PT ;  /* 0x7f8000001300780c */ /* 0x000fe20003f86070 */
[----:B-1----:R-:W-:-:S03]  /*0270*/  FMUL.FTZ R12, |R9|, R18 ;  /* 0x00000012090c7220 */ /* 0x002fc60000410200 */
[----:B------:R-:W-:Y:S01]  /*0280*/  IADD3 R11, R11, -0x3f400000, RZ ;  /* 0xc0c000000b0b7810 */ /* 0x000fe20007ffe0ff */
[----:B------:R-:W-:-:S03]  /*0290*/  @!P0 FFMA.FTZ R15, |R9|, R12, |R9| ;  /* 0x0000000c090f8223 */ /* 0x000fc60000010609 */
[----:B------:R-:W-:Y:S01]  /*02a0*/  LOP3.LUT R14, R11, 0xff800000, RZ, 0xc0, !PT ;  /* 0xff8000000b0e7812 */ /* 0x000fe200078ec0ff */
[C---:B------:R-:W-:Y:S01]  /*02b0*/  FADD.FTZ.RZ R12, R15.reuse, 1 ;  /* 0x3f8000000f0c7421 */ /* 0x040fe2000001c000 */
[----:B0-----:R-:W-:Y:S01]  /*02c0*/  FFMA.FTZ R21, R16, R21, 1 ;  /* 0x3f80000010157423 */ /* 0x001fe20000010015 */
[----:B------:R-:W-:Y:S02]  /*02d0*/  ISETP.GE.U32.AND P3, PT, R15, 0x7f800000, PT ;  /* 0x7f8000000f00780c */ /* 0x000fe40003f66070 */
[----:B------:R-:W-:Y:S02]  /*02e0*/  IADD3 R17, R19, -R14, RZ ;  /* 0x8000000e13117210 */ /* 0x000fe40007ffe0ff */
[----:B------:R-:W-:Y:S01]  /*02f0*/  IADD3 R12, R12, -0x3f400000, RZ ;  /* 0xc0c000000c0c7810 */ /* 0x000fe20007ffe0ff */
[----:B------:R-:W0:Y:S03]  /*0300*/  MUFU.RCP R21, R21 ;  /* 0x0000001500157308 */ /* 0x000e260000001000 */
[----:B------:R-:W-:-:S02]  /*0310*/  LOP3.LUT R20, R12, 0xff800000, RZ, 0xc0, !PT ;  /* 0xff8000000c147812 */ /* 0x000fc400078ec0ff */
[----:B------:R-:W-:Y:S02]  /*0320*/  IADD3 R12, -R14, 0x40800000, RZ ;  /* 0x408000000e0c7810 */ /* 0x000fe40007ffe1ff */
[----:B------:R-:W-:Y:S02]  /*0330*/  IADD3 R22, -R20, 0x40800000, RZ ;  /* 0x4080000014167810 */ /* 0x000fe40007ffe1ff */
[----:B------:R-:W-:Y:S01]  /*0340*/  IADD3 R11, R15, -R20, RZ ;  /* 0x800000140f0b7210 */ /* 0x000fe20007ffe0ff */
[-C--:B------:R-:W-:Y:S01]  /*0350*/  FFMA.FTZ R18, R12, R13.reuse, -1 ;  /* 0xbf8000000c127423 */ /* 0x080fe2000001000d */
[----:B------:R-:W-:Y:S01]  /*0360*/  MOV R12, 0x3d39bf78 ;  /* 0x3d39bf78000c7802 */ /* 0x000fe20000000f00 */
[----:B------:R-:W-:Y:S01]  /*0370*/  FFMA.FTZ R22, R22, R13, -1 ;  /* 0xbf80000016167423 */ /* 0x000fe2000001000d */
[----:B------:R-:W-:Y:S01]  /*0380*/  I2FP.F32.S32 R14, R14 ;  /* 0x0000000e000e7245 */ /* 0x000fe20000201400 */
[----:B------:R-:W-:Y:S01]  /*0390*/  FADD.FTZ R17, R17, R18 ;  /* 0x0000001211117221 */ /* 0x000fe20000010000 */
[----:B------:R-:W-:Y:S01]  /*03a0*/  I2FP.F32.S32 R20, R20 ;  /* 0x0000001400147245 */ /* 0x000fe20000201400 */
[----:B------:R-:W-:Y:S01]  /*03b0*/  FADD.FTZ R11, R11, R22 ;  /* 0x000000160b0b7221 */ /* 0x000fe20000010000 */
[----:B------:R-:W1:Y:S01]  /*03c0*/  MUFU.RSQ R18, R23 ;  /* 0x0000001700127308 */ /* 0x000e620000001400 */
[-C--:B------:R-:W-:Y:S01]  /*03d0*/  FFMA.FTZ R22, R17, -R12.reuse, 0.10546888411045074463 ;  /* 0x3dd8001211167423 */ /* 0x080fe2000001080c */
[----:B0-----:R-:W-:Y:S01]  /*03e0*/  FMUL.FTZ R21, |R2|, R21 ;  /* 0x0000001502157220 */ /* 0x001fe20000410200 */
[----:B------:R-:W-:Y:S01]  /*03f0*/  FFMA.FTZ R24, R11, -R12, 0.10546888411045074463 ;  /* 0x3dd800120b187423 */ /* 0x000fe2000001080c */
[----:B------:R-:W-:Y:S01]  /*0400*/  FMUL.FTZ R25, R14, 1.1920928955078125e-07 ;  /* 0x340000000e197820 */ /* 0x000fe20000410000 */
[----:B------:R-:W-:-:S02]  /*0410*/  FFMA.FTZ R22, R17, R22, -0.13229703903198242188 ;  /* 0xbe0778e011167423 */ /* 0x000fc40000010016 */
[----:B------:R-:W-:Y:S02]  /*0420*/  FFMA.FTZ R24, R11, R24, -0.13229703903198242188 ;  /* 0xbe0778e00b187423 */ /* 0x000fe40000010018 */
[----:B------:R-:W-:Y:S02]  /*0430*/  FFMA.FTZ R22, R17, R22, 0.14491446316242218018 ;  /* 0x3e14647511167423 */ /* 0x000fe40000010016 */
[----:B------:R-:W-:Y:S02]  /*0440*/  FFMA.FTZ R24, R11, R24, 0.14491446316242218018 ;  /* 0x3e1464750b187423 */ /* 0x000fe40000010018 */
[----:B------:R-:W-:Y:S02]  /*0450*/  FFMA.FTZ R22, R17, R22, -0.16641564667224884033 ;  /* 0xbe2a68dd11167423 */ /* 0x000fe40000010016 */
[----:B------:R-:W-:Y:S02]  /*0460*/  FFMA.FTZ R24, R11, R24, -0.16641564667224884033 ;  /* 0xbe2a68dd0b187423 */ /* 0x000fe40000010018 */
[----:B------:R-:W-:Y:S01]  /*0470*/  FFMA.FTZ R22, R17, R22, 0.19988867640495300293 ;  /* 0x3e4caf9e11167423 */ /* 0x000fe20000010016 */
[----:B-1----:R-:W-:Y:S01]  /*0480*/  FFMA.FTZ R16, R23, R18, 1 ;  /* 0x3f80000017107423 */ /* 0x002fe20000010012 */
[----:B----4-:R-:W-:Y:S01]  /*0490*/  FFMA.FTZ R23, R6, R6, 1 ;  /* 0x3f80000006177423 */ /* 0x010fe20000010006 */
[----:B------:R-:W-:Y:S01]  /*04a0*/  FFMA.FTZ R24, R11, R24, 0.19988867640495300293 ;  /* 0x3e4caf9e0b187423 */ /* 0x000fe20000010018 */
[----:B------:R-:W-:-:S03]  /*04b0*/  FFMA.FTZ R22, R17, R22, -0.25000196695327758789 ;  /* 0xbe80004211167423 */ /* 0x000fc60000010016 */
[----:B------:R-:W-:Y:S01]  /*04c0*/  FFMA.FTZ R24, R11, R24, -0.25000196695327758789 ;  /* 0xbe8000420b187423 */ /* 0x000fe20000010018 */
[----:B------:R-:W-:Y:S01]  /*04d0*/  FFMA.FTZ R22, R17, R22, 0.33333510160446166992 ;  /* 0x3eaaaae611167423 */ /* 0x000fe20000010016 */
[----:B------:R-:W0:Y:S02]  /*04e0*/  MUFU.RCP R16, R16 ;  /* 0x0000001000107308 */ /* 0x000e240000001000 */
[----:B------:R-:W-:Y:S01]  /*04f0*/  FFMA.FTZ R24, R11, R24, 0.33333510160446166992 ;  /* 0x3eaaaae60b187423 */ /* 0x000fe20000010018 */
[----:B------:R-:W-:-:S03]  /*0500*/  FFMA.FTZ R18, R17, R22, -0.5 ;  /* 0xbf00000011127423 */ /* 0x000fc60000010016 */
[----:B------:R-:W-:Y:S01]  /*0510*/  FFMA.FTZ R24, R11, R24, -0.5 ;  /* 0xbf0000000b187423 */ /* 0x000fe20000010018 */
[----:B------:R-:W-:Y:S01]  /*0520*/  FMUL.FTZ R18, R17, R18 ;  /* 0x0000001211127220 */ /* 0x000fe20000410000 */
[----:B------:R-:W1:Y:S02]  /*0530*/  MUFU.RSQ R22, R23 ;  /* 0x0000001700167308 */ /* 0x000e640000001400 */
[----:B------:R-:W-:Y:S01]  /*0540*/  FMUL.FTZ R26, R11, R24 ;  /* 0x000000180b1a7220 */ /* 0x000fe20000410000 */
[----:B------:R-:W-:Y:S01]  /*0550*/  FFMA.FTZ R24, R17, R18, R17 ;  /* 0x0000001211187223 */ /* 0x000fe20000010011 */
[C---:B------:R-:W-:Y:S01]  /*0560*/  FADD.FTZ R17, |R2|.reuse, -RZ ;  /* 0x800000ff02117221 */ /* 0x040fe20000010200 */
[----:B------:R-:W-:Y:S01]  /*0570*/  @!P1 FFMA.FTZ R17, |R2|, R21, |R2| ;  /* 0x0000001502119223 */ /* 0x000fe20000010602 */
[----:B------:R-:W-:Y:S01]  /*0580*/  FFMA.FTZ R18, R7, R7, 1 ;  /* 0x3f80000007127423 */ /* 0x000fe20000010007 */
[----:B------:R-:W-:Y:S01]  /*0590*/  FFMA.FTZ R11, R11, R26, R11 ;  /* 0x0000001a0b0b7223 */ /* 0x000fe2000001000b */
[----:B------:R-:W-:Y:S01]  /*05a0*/  FFMA.FTZ R14, R25, 0.69314718246459960938, R24 ;  /* 0x3f317218190e7823 */ /* 0x000fe20000010018 */
[C---:B0-----:R-:W-:Y:S01]  /*05b0*/  FMUL.FTZ R26, |R3|.reuse, R16 ;  /* 0x00000010031a7220 */ /* 0x041fe20000410200 */
[----:B------:R0:W2:Y:S01]  /*05c0*/  MUFU.RSQ R21, R18 ;  /* 0x0000001200157308 */ /* 0x0000a20000001400 */
[----:B------:R-:W-:-:S02]  /*05d0*/  FADD.FTZ R16, |R3|, -RZ ;  /* 0x800000ff03107221 */ /* 0x000fc40000010200 */
[----:B------:R-:W-:Y:S01]  /*05e0*/  @!P2 FFMA.FTZ R16, |R3|, R26, |R3| ;  /* 0x0000001a0310a223 */ /* 0x000fe20000010603 */
[----:B-1----:R-:W-:Y:S01]  /*05f0*/  FFMA.FTZ R27, R23, R22, 1 ;  /* 0x3f800000171b7423 */ /* 0x002fe20000010016 */
[----:B------:R-:W-:Y:S02]  /*0600*/  FADD.FTZ.RZ R22, R17, 1 ;  /* 0x3f80000011167421 */ /* 0x000fe4000001c000 */
[----:B------:R-:W-:Y:S01]  /*0610*/  FADD.FTZ.RZ R24, R16, 1 ;  /* 0x3f80000010187421 */ /* 0x000fe2000001c000 */
[----:B------:R0:W1:Y:S02]  /*0620*/  MUFU.RCP R25, R27 ;  /* 0x0000001b00197308 */ /* 0x0000640000001000 */
[----:B------:R-:W-:Y:S01]  /*0630*/  IADD3 R23, R22, -0x3f400000, RZ ;  /* 0xc0c0000016177810 */ /* 0x000fe20007ffe0ff */
[----:B------:R-:W-:-:S03]  /*0640*/  FMUL.FTZ R22, R20, 1.1920928955078125e-07 ;  /* 0x3400000014167820 */ /* 0x000fc60000410000 */
[----:B------:R-:W-:Y:S01]  /*0650*/  LOP3.LUT R20, R23, 0xff800000, RZ, 0xc0, !PT ;  /* 0xff80000017147812 */ /* 0x000fe200078ec0ff */
[----:B------:R-:W-:Y:S01]  /*0660*/  FFMA.FTZ R11, R22, 0.69314718246459960938, R11 ;  /* 0x3f317218160b7823 */ /* 0x000fe2000001000b */
[----:B------:R-:W-:Y:S02]  /*0670*/  IADD3 R23, R24, -0x3f400000, RZ ;  /* 0xc0c0000018177810 */ /* 0x000fe40007ffe0ff */
[----:B------:R-:W-:Y:S01]  /*0680*/  IADD3 R22, -R20, 0x40800000, RZ ;  /* 0x4080000014167810 */ /* 0x000fe20007ffe1ff */
[----:B0-2---:R-:W-:Y:S06]  /*0690*/  @!P4 BRA `(.L_x_2155) ;  /* 0x000000000014c947 */ /* 0x005fec0003800000 */
[----:B------:R-:W-:-:S13]  /*06a0*/  ISETP.GE.AND P4, PT, R19, -0x407fffff, PT ;  /* 0xbf8000011300780c */ /* 0x000fda0003f86270 */
[----:B------:R-:W-:-:S05]  /*06b0*/  @P4 MOV R24, 0x7f800000 ;  /* 0x7f80000000184802 */ /* 0x000fca0000000f00 */
[C---:B------:R-:W-:Y:S01]  /*06c0*/  @P4 FFMA.FTZ R14, R19.reuse, R24, +INF ;  /* 0x7f800000130e4423 */ /* 0x040fe20000010018 */
[----:B------:R-:W-:-:S04]  /*06d0*/  FSETP.NEU.FTZ.AND P4, PT, R19, RZ, PT ;  /* 0x000000ff1300720b */ /* 0x000fc80003f9d000 */
[----:B------:R-:W-:-:S09]  /*06e0*/  FSEL R14, R14, -RZ, P4 ;  /* 0x800000ff0e0e7208 */ /* 0x000fd20002000000 */
.L_x_2155:
[----:B------:R-:W-:Y:S05]  /*06f0*/  BSYNC B0 ;  /* 0x0000000000007941 */ /* 0x000fea0003800000 */
.L_x_2154:
[----:B------:R-:W-:Y:S01]  /*0700*/  BSSY B0, `(.L_x_2156) ;  /* 0x000000a000007945 */ /* 0x000fe20003800000 */
[----:B------:R-:W-:Y:S01]  /*0710*/  LOP3.LUT R23, R23, 0xff800000, RZ, 0xc0, !PT ;  /* 0xff80000017177812 */ /* 0x000fe200078ec0ff */
[----:B------:R-:W-:Y:S01]  /*0720*/  FFMA.FTZ R22, R22, R13, -1 ;  /* 0xbf80000016167423 */ /* 0x000fe2000001000d */
[----:B------:R-:W-:Y:S01]  /*0730*/  IADD3 R27, R17, -R20, RZ ;  /* 0x80000014111b7210 */ /* 0x000fe20007ffe0ff */
[----:B------:R-:W-:Y:S06]  /*0740*/  @!P3 BRA `(.L_x_2157) ;  /* 0x000000000014b947 */ /* 0x000fec0003800000 */
[----:B------:R-:W-:-:S13]  /*0750*/  ISETP.GE.AND P3, PT, R15, -0x407fffff, PT ;  /* 0xbf8000010f00780c */ /* 0x000fda0003f66270 */
[----:B------:R-:W-:-:S05]  /*0760*/  @P3 MOV R24, 0x7f800000 ;  /* 0x7f80000000183802 */ /* 0x000fca0000000f00 */
[C---:B------:R-:W-:Y:S01]  /*0770*/  @P3 FFMA.FTZ R11, R15.reuse, R24, +INF ;  /* 0x7f8000000f0b3423 */ /* 0x040fe20000010018 */
[----:B------:R-:W-:-:S04]  /*0780*/  FSETP.NEU.FTZ.AND P3, PT, R15, RZ, PT ;  /* 0x000000ff0f00720b */ /* 0x000fc80003f7d000 */
[----:B------:R-:W-:-:S09]  /*0790*/  FSEL R11, R11, -RZ, P3 ;  /* 0x800000ff0b0b7208 */ /* 0x000fd20001800000 */
.L_x_2157:
[----:B------:R-:W-:Y:S05]  /*07a0*/  BSYNC B0 ;  /* 0x0000000000007941 */ /* 0x000fea0003800000 */
.L_x_2156:
[----:B------:R-:W-:Y:S01]  /*07b0*/  IADD3 R24, -R23, 0x40800000, RZ ;  /* 0x4080000017187810 */ /* 0x000fe20007ffe1ff */
[----:B------:R-:W-:Y:S01]  /*07c0*/  FADD.FTZ R27, R27, R22 ;  /* 0x000000161b1b7221 */ /* 0x000fe20000010000 */
[----:B------:R-:W-:Y:S01]  /*07d0*/  IADD3 R15, R16, -R23, RZ ;  /* 0x80000017100f7210 */ /* 0x000fe20007ffe0ff */
[----:B------:R-:W-:Y:S01]  /*07e0*/  FFMA.FTZ R18, R18, R21, 1 ;  /* 0x3f80000012127423 */ /* 0x000fe20000010015 */
[----:B------:R-:W-:Y:S01]  /*07f0*/  FSETP.GT.FTZ.AND P3, PT, |R6|, 8388608, PT ;  /* 0x4b0000000600780b */ /* 0x000fe20003f74200 */
[----:B------:R-:W-:Y:S01]  /*0800*/  FFMA.FTZ R26, R24, R13, -1 ;  /* 0xbf800000181a7423 */ /* 0x000fe2000001000d */
[----:B------:R-:W-:Y:S01]  /*0810*/  FFMA.FTZ R24, R27, -R12, 0.10546888411045074463 ;  /* 0x3dd800121b187423 */ /* 0x000fe2000001080c */
[C---:B-1----:R-:W-:Y:S01]  /*0820*/  FMUL.FTZ R25, |R6|.reuse, R25 ;  /* 0x0000001906197220 */ /* 0x042fe20000410200 */
[C---:B------:R-:W-:Y:S01]  /*0830*/  FADD.FTZ R19, |R6|.reuse, -RZ ;  /* 0x800000ff06137221 */ /* 0x040fe20000010200 */
[----:B------:R-:W-:Y:S01]  /*0840*/  FADD.FTZ R15, R15, R26 ;  /* 0x0000001a0f0f7221 */ /* 0x000fe20000010000 */
[----:B------:R-:W-:Y:S01]  /*0850*/  FFMA.FTZ R24, R27, R24, -0.13229703903198242188 ;  /* 0xbe0778e01b187423 */ /* 0x000fe20000010018 */
[----:B------:R-:W0:Y:S01]  /*0860*/  MUFU.RCP R18, R18 ;  /* 0x0000001200127308 */ /* 0x000e220000001000 */
[----:B------:R-:W-:Y:S01]  /*0870*/  P2R R22, PR, RZ, 0x8 ;  /* 0x00000008ff167803 */ /* 0x000fe20000000000 */
[----:B------:R-:W-:Y:S01]  /*0880*/  FFMA.FTZ R26, R15, -R12, 0.10546888411045074463 ;  /* 0x3dd800120f1a7423 */ /* 0x000fe2000001080c */
[----:B------:R-:W-:Y:S01]  /*0890*/  FFMA.FTZ R24, R27, R24, 0.14491446316242218018 ;  /* 0x3e1464751b187423 */ /* 0x000fe20000010018 */
[----:B------:R-:W-:Y:S01]  /*08a0*/  ISETP.GE.U32.AND P4, PT, R17, 0x7f800000, PT ;  /* 0x7f8000001100780c */ /* 0x000fe20003f86070 */
[----:B------:R-:W-:Y:S01]  /*08b0*/  BSSY B0, `(.L_x_2158) ;  /* 0x0000023000007945 */ /* 0x000fe20003800000 */
[----:B------:R-:W-:Y:S01]  /*08c0*/  FFMA.FTZ R26, R15, R26, -0.13229703903198242188 ;  /* 0xbe0778e00f1a7423 */ /* 0x000fe2000001001a */
[----:B------:R-:W-:Y:S01]  /*08d0*/  FFMA.FTZ R24, R27, R24, -0.16641564667224884033 ;  /* 0xbe2a68dd1b187423 */ /* 0x000fe20000010018 */
[----:B------:R-:W-:Y:S01]  /*08e0*/  @!P3 FFMA.FTZ R19, |R6|, R25, |R6| ;  /* 0x000000190613b223 */ /* 0x000fe20000010606 */
[----:B------:R-:W-:Y:S01]  /*08f0*/  FSETP.GT.FTZ.AND P3, PT, |R7|, 8388608, PT ;  /* 0x4b0000000700780b */ /* 0x000fe20003f74200 */
[----:B------:R-:W-:Y:S01]  /*0900*/  FFMA.FTZ R26, R15, R26, 0.14491446316242218018 ;  /* 0x3e1464750f1a7423 */ /* 0x000fe2000001001a */
[----:B------:R-:W-:Y:S01]  /*0910*/  FFMA.FTZ R24, R27, R24, 0.19988867640495300293 ;  /* 0x3e4caf9e1b187423 */ /* 0x000fe20000010018 */
[----:B------:R-:W-:Y:S01]  /*0920*/  FADD.FTZ.RZ R21, R19, 1 ;  /* 0x3f80000013157421 */ /* 0x000fe2000001c000 */
[----:B------:R-:W-:Y:S01]  /*0930*/  I2FP.F32.S32 R20, R20 ;  /* 0x0000001400147245 */ /* 0x000fe20000201400 */
[----:B------:R-:W-:Y:S01]  /*0940*/  FFMA.FTZ R26, R15, R26, -0.16641564667224884033 ;  /* 0xbe2a68dd0f1a7423 */ /* 0x000fe2000001001a */
[----:B------:R-:W-:Y:S01]  /*0950*/  FFMA.FTZ R24, R27, R24, -0.25000196695327758789 ;  /* 0xbe8000421b187423 */ /* 0x000fe20000010018 */
[----:B0-----:R-:W-:-:S02]  /*0960*/  FMUL.FTZ R28, |R7|, R18 ;  /* 0x00000012071c7220 */ /* 0x001fc40000410200 */
[----:B------:R-:W-:Y:S01]  /*0970*/  FFMA.FTZ R26, R15, R26, 0.19988867640495300293 ;  /* 0x3e4caf9e0f1a7423 */ /* 0x000fe2000001001a */
[----:B------:R-:W-:Y:S01]  /*0980*/  FFMA.FTZ R24, R27, R24, 0.33333510160446166992 ;  /* 0x3eaaaae61b187423 */ /* 0x000fe20000010018 */
[----:B------:R-:W-:Y:S01]  /*0990*/  FADD.FTZ R18, |R7|, -RZ ;  /* 0x800000ff07127221 */ /* 0x000fe20000010200 */
[----:B------:R-:W-:Y:S01]  /*09a0*/  IADD3 R21, R21, -0x3f400000, RZ ;  /* 0xc0c0000015157810 */ /* 0x000fe20007ffe0ff */
[----:B------:R-:W-:Y:S01]  /*09b0*/  FFMA.FTZ R26, R15, R26, -0.25000196695327758789 ;  /* 0xbe8000420f1a7423 */ /* 0x000fe2000001001a */
[----:B------:R-:W-:Y:S01]  /*09c0*/  FFMA.FTZ R24, R27, R24, -0.5 ;  /* 0xbf0000001b187423 */ /* 0x000fe20000010018 */
[----:B------:R-:W-:Y:S02]  /*09d0*/  @!P3 FFMA.FTZ R18, |R7|, R28, |R7| ;  /* 0x0000001c0712b223 */ /* 0x000fe40000010607 */
[----:B------:R-:W-:Y:S01]  /*09e0*/  FFMA.FTZ R26, R15, R26, 0.33333510160446166992 ;  /* 0x3eaaaae60f1a7423 */ /* 0x000fe2000001001a */
[----:B------:R-:W-:Y:S01]  /*09f0*/  FMUL.FTZ R24, R27, R24 ;  /* 0x000000181b187220 */ /* 0x000fe20000410000 */
[----:B------:R-:W-:-:S02]  /*0a00*/  FADD.FTZ.RZ R25, R18, 1 ;  /* 0x3f80000012197421 */ /* 0x000fc4000001c000 */
[----:B------:R-:W-:Y:S01]  /*0a10*/  FFMA.FTZ R26, R15, R26, -0.5 ;  /* 0xbf0000000f1a7423 */ /* 0x000fe2000001001a */
[----:B------:R-:W-:-:S03]  /*0a20*/  FFMA.FTZ R27, R27, R24, R27 ;  /* 0x000000181b1b7223 */ /* 0x000fc6000001001b */
[----:B------:R-:W-:Y:S01]  /*0a30*/  FMUL.FTZ R24, R15, R26 ;  /* 0x0000001a0f187220 */ /* 0x000fe20000410000 */
[----:B------:R-:W-:Y:S01]  /*0a40*/  FMUL.FTZ R26, R20, 1.1920928955078125e-07 ;  /* 0x34000000141a7820 */ /* 0x000fe20000410000 */
[----:B------:R-:W-:Y:S02]  /*0a50*/  LOP3.LUT R20, R21, 0xff800000, RZ, 0xc0, !PT ;  /* 0xff80000015147812 */ /* 0x000fe400078ec0ff */
[----:B------:R-:W-:Y:S01]  /*0a60*/  FFMA.FTZ R24, R15, R24, R15 ;  /* 0x000000180f187223 */ /* 0x000fe2000001000f */
[----:B------:R-:W-:Y:S01]  /*0a70*/  FFMA.FTZ R15, R26, 0.69314718246459960938, R27 ;  /* 0x3f3172181a0f7823 */ /* 0x000fe2000001001b */
[----:B------:R-:W-:Y:S06]  /*0a80*/  @!P4 BRA `(.L_x_2159) ;  /* 0x000000000014c947 */ /* 0x000fec0003800000 */
[----:B------:R-:W-:-:S13]  /*0a90*/  ISETP.GE.AND P4, PT, R17, -0x407fffff, PT ;  /* 0xbf8000011100780c */ /* 0x000fda0003f86270 */
[----:B------:R-:W-:-:S05]  /*0aa0*/  @P4 MOV R26, 0x7f800000 ;  /* 0x7f800000001a4802 */ /* 0x000fca0000000f00 */
[C---:B------:R-:W-:Y:S01]  /*0ab0*/  @P4 FFMA.FTZ R15, R17.reuse, R26, +INF ;  /* 0x7f800000110f4423 */ /* 0x040fe2000001001a */
[----:B------:R-:W-:-:S04]  /*0ac0*/  FSETP.NEU.FTZ.AND P4, PT, R17, RZ, PT ;  /* 0x000000ff1100720b */ /* 0x000fc80003f9d000 */
[----:B------:R-:W-:-:S09]  /*0ad0*/  FSEL R15, R15, -RZ, P4 ;  /* 0x800000ff0f0f7208 */ /* 0x000fd20002000000 */
.L_x_2159:
[----:B------:R-:W-:Y:S05]  /*0ae0*/  BSYNC B0 ;  /* 0x0000000000007941 */ /* 0x000fea0003800000 */
.L_x_2158:
[----:B------:R-:W-:Y:S01]  /*0af0*/  ISETP.GE.U32.AND P4, PT, R16, 0x7f800000, PT ;  /* 0x7f8000001000780c */ /* 0x000fe20003f86070 */
[----:B------:R-:W-:Y:S01]  /*0b00*/  BSSY B0, `(.L_x_2160) ;  /* 0x0000011000007945 */ /* 0x000fe20003800000 */
[----:B------:R-:W-:Y:S02]  /*0b10*/  IADD3 R26, -R20, 0x40800000, RZ ;  /* 0x40800000141a7810 */ /* 0x000fe40007ffe1ff */
[----:B------:R-:W-:Y:S02]  /*0b20*/  I2FP.F32.S32 R23, R23 ;  /* 0x0000001700177245 */ /* 0x000fe40000201400 */
[----:B------:R-:W-:Y:S01]  /*0b30*/  IADD3 R21, R25, -0x3f400000, RZ ;  /* 0xc0c0000019157810 */ /* 0x000fe20007ffe0ff */
[----:B------:R-:W-:Y:S01]  /*0b40*/  FFMA.FTZ R26, R26, R13, -1 ;  /* 0xbf8000001a1a7423 */ /* 0x000fe2000001000d */
[----:B------:R-:W-:Y:S01]  /*0b50*/  IADD3 R25, R19, -R20, RZ ;  /* 0x8000001413197210 */ /* 0x000fe20007ffe0ff */
[----:B------:R-:W-:Y:S01]  /*0b60*/  FMUL.FTZ R17, R23, 1.1920928955078125e-07 ;  /* 0x3400000017117820 */ /* 0x000fe20000410000 */
[----:B------:R-:W-:-:S03]  /*0b70*/  LOP3.LUT R21, R21, 0xff800000, RZ, 0xc0, !PT ;  /* 0xff80000015157812 */ /* 0x000fc600078ec0ff */
[----:B------:R-:W-:Y:S01]  /*0b80*/  FADD.FTZ R23, R25, R26 ;  /* 0x0000001a19177221 */ /* 0x000fe20000010000 */
[----:B------:R-:W-:Y:S01]  /*0b90*/  IADD3 R26, -R21, 0x40800000, RZ ;  /* 0x40800000151a7810 */ /* 0x000fe20007ffe1ff */
[----:B------:R-:W-:Y:S01]  /*0ba0*/  FFMA.FTZ R17, R17, 0.69314718246459960938, R24 ;  /* 0x3f31721811117823 */ /* 0x000fe20000010018 */
[----:B------:R-:W-:Y:S06]  /*0bb0*/  @!P4 BRA `(.L_x_2161) ;  /* 0x000000000014c947 */ /* 0x000fec0003800000 */
[----:B------:R-:W-:-:S13]  /*0bc0*/  ISETP.GE.AND P4, PT, R16, -0x407fffff, PT ;  /* 0xbf8000011000780c */ /* 0x000fda0003f86270 */
[----:B------:R-:W-:-:S05]  /*0bd0*/  @P4 MOV R25, 0x7f800000 ;  /* 0x7f80000000194802 */ /* 0x000fca0000000f00 */
[C---:B------:R-:W-:Y:S01]  /*0be0*/  @P4 FFMA.FTZ R17, R16.reuse, R25, +INF ;  /* 0x7f80000010114423 */ /* 0x040fe20000010019 */
[----:B------:R-:W-:-:S04]  /*0bf0*/  FSETP.NEU.FTZ.AND P4, PT, R16, RZ, PT ;  /* 0x000000ff1000720b */ /* 0x000fc80003f9d000 */
[----:B------:R-:W-:-:S09]  /*0c00*/  FSEL R17, R17, -RZ, P4 ;  /* 0x800000ff11117208 */ /* 0x000fd20002000000 */
.L_x_2161:
[----:B------:R-:W-:Y:S05]  /*0c10*/  BSYNC B0 ;  /* 0x0000000000007941 */ /* 0x000fea0003800000 */
.L_x_2160:
[C---:B------:R-:W-:Y:S01]  /*0c20*/  FFMA.FTZ R24, R23.reuse, -R12, 0.10546888411045074463 ;  /* 0x3dd8001217187423 */ /* 0x040fe2000001080c */
[----:B-----5:R-:W-:Y:S01]  /*0c30*/  FFMA.FTZ R16, R4, R4, 1 ;  /* 0x3f80000004107423 */ /* 0x020fe20000010004 */
[----:B------:R-:W-:Y:S01]  /*0c40*/  IADD3 R25, R18, -R21, RZ ;  /* 0x8000001512197210 */ /* 0x000fe20007ffe0ff */
[----:B------:R-:W-:Y:S01]  /*0c50*/  FFMA.FTZ R26, R26, R13, -1 ;  /* 0xbf8000001a1a7423 */ /* 0x000fe2000001000d */
[----:B------:R-:W-:Y:S01]  /*0c60*/  FFMA.FTZ R24, R23, R24, -0.13229703903198242188 ;  /* 0xbe0778e017187423 */ /* 0x000fe20000010018 */
[----:B------:R-:W0:Y:S01]  /*0c70*/  MUFU.RSQ R27, R16 ;  /* 0x00000010001b7308 */ /* 0x000e220000001400 */
[----:B------:R-:W-:Y:S01]  /*0c80*/  ISETP.GE.U32.AND P4, PT, R19, 0x7f800000, PT ;  /* 0x7f8000001300780c */ /* 0x000fe20003f86070 */
[----:B------:R-:W-:Y:S01]  /*0c90*/  FADD.FTZ R25, R25, R26 ;  /* 0x0000001a19197221 */ /* 0x000fe20000010000 */
[----:B------:R-:W-:Y:S01]  /*0ca0*/  FFMA.FTZ R24, R23, R24, 0.14491446316242218018 ;  /* 0x3e14647517187423 */ /* 0x000fe20000010018 */
[----:B------:R-:W-:Y:S01]  /*0cb0*/  I2FP.F32.S32 R20, R20 ;  /* 0x0000001400147245 */ /* 0x000fe20000201400 */
[----:B------:R-:W-:Y:S01]  /*0cc0*/  BSSY B0, `(.L_x_2162) ;  /* 0x000001a000007945 */ /* 0x000fe20003800000 */
[----:B------:R-:W-:Y:S01]  /*0cd0*/  FFMA.FTZ R26, R25, -R12, 0.10546888411045074463 ;  /* 0x3dd80012191a7423 */ /* 0x000fe2000001080c */
[----:B------:R-:W-:-:S02]  /*0ce0*/  FFMA.FTZ R24, R23, R24, -0.16641564667224884033 ;  /* 0xbe2a68dd17187423 */ /* 0x000fc40000010018 */
[----:B------:R-:W-:Y:S01]  /*0cf0*/  FMUL.FTZ R20, R20, 1.1920928955078125e-07 ;  /* 0x3400000014147820 */ /* 0x000fe20000410000 */
[----:B------:R-:W-:Y:S01]  /*0d00*/  FFMA.FTZ R26, R25, R26, -0.13229703903198242188 ;  /* 0xbe0778e0191a7423 */ /* 0x000fe2000001001a */
[----:B------:R-:W-:-:S03]  /*0d10*/  FFMA.FTZ R24, R23, R24, 0.19988867640495300293 ;  /* 0x3e4caf9e17187423 */ /* 0x000fc60000010018 */
[----:B------:R-:W-:Y:S01]  /*0d20*/  FFMA.FTZ R26, R25, R26, 0.14491446316242218018 ;  /* 0x3e146475191a7423 */ /* 0x000fe2000001001a */
[----:B------:R-:W-:Y:S01]  /*0d30*/  FFMA.FTZ R24, R23, R24, -0.25000196695327758789 ;  /* 0xbe80004217187423 */ /* 0x000fe20000010018 */
[----:B0-----:R-:W-:Y:S02]  /*0d40*/  FFMA.FTZ R27, R16, R27, 1 ;  /* 0x3f800000101b7423 */ /* 0x001fe4000001001b */
[----:B------:R-:W-:Y:S01]  /*0d50*/  FFMA.FTZ R26, R25, R26, -0.16641564667224884033 ;  /* 0xbe2a68dd191a7423 */ /* 0x000fe2000001001a */
[----:B------:R-:W-:-:S03]  /*0d60*/  FFMA.FTZ R24, R23, R24, 0.33333510160446166992 ;  /* 0x3eaaaae617187423 */ /* 0x000fc60000010018 */
[----:B------:R-:W-:Y:S01]  /*0d70*/  FFMA.FTZ R26, R25, R26, 0.19988867640495300293 ;  /* 0x3e4caf9e191a7423 */ /* 0x000fe2000001001a */
[----:B------:R-:W-:Y:S01]  /*0d80*/  FFMA.FTZ R24, R23, R24, -0.5 ;  /* 0xbf00000017187423 */ /* 0x000fe20000010018 */
[----:B------:R-:W0:Y:S02]  /*0d90*/  MUFU.RCP R27, R27 ;  /* 0x0000001b001b7308 */ /* 0x000e240000001000 */
[----:B------:R-:W-:Y:S01]  /*0da0*/  FFMA.FTZ R26, R25, R26, -0.25000196695327758789 ;  /* 0xbe800042191a7423 */ /* 0x000fe2000001001a */
[----:B------:R-:W-:-:S03]  /*0db0*/  FMUL.FTZ R24, R23, R24 ;  /* 0x0000001817187220 */ /* 0x000fc60000410000 */
[----:B------:R-:W-:Y:S01]  /*0dc0*/  FFMA.FTZ R26, R25, R26, 0.33333510160446166992 ;  /* 0x3eaaaae6191a7423 */ /* 0x000fe2000001001a */
[----:B------:R-:W-:-:S03]  /*0dd0*/  FFMA.FTZ R23, R23, R24, R23 ;  /* 0x0000001817177223 */ /* 0x000fc60000010017 */
[----:B------:R-:W-:Y:S01]  /*0de0*/  FFMA.FTZ R26, R25, R26, -0.5 ;  /* 0xbf000000191a7423 */ /* 0x000fe2000001001a */
[----:B------:R-:W-:Y:S01]  /*0df0*/  FFMA.FTZ R16, R20, 0.69314718246459960938, R23 ;  /* 0x3f31721814107823 */ /* 0x000fe20000010017 */
[----:B------:R-:W-:Y:S06]  /*0e00*/  @!P4 BRA `(.L_x_2163) ;  /* 0x000000000014c947 */ /* 0x000fec0003800000 */
[----:B------:R-:W-:-:S13]  /*0e10*/  ISETP.GE.AND P4, PT, R19, -0x407fffff, PT ;  /* 0xbf8000011300780c */ /* 0x000fda0003f86270 */
[----:B------:R-:W-:-:S05]  /*0e20*/  @P4 MOV R20, 0x7f800000 ;  /* 0x7f80000000144802 */ /* 0x000fca0000000f00 */
[C---:B------:R-:W-:Y:S01]  /*0e30*/  @P4 FFMA.FTZ R16, R19.reuse, R20, +INF ;  /* 0x7f80000013104423 */ /* 0x040fe20000010014 */
[----:B------:R-:W-:-:S04]  /*0e40*/  FSETP.NEU.FTZ.AND P4, PT, R19, RZ, PT ;  /* 0x000000ff1300720b */ /* 0x000fc80003f9d000 */
[----:B------:R-:W-:-:S09]  /*0e50*/  FSEL R16, R16, -RZ, P4 ;  /* 0x800000ff10107208 */ /* 0x000fd20002000000 */
.L_x_2163:
[----:B------:R-:W-:Y:S05]  /*0e60*/  BSYNC B0 ;  /* 0x0000000000007941 */ /* 0x000fea0003800000 */
.L_x_2162:
[----:B------:R-:W-:Y:S01]  /*0e70*/  ISETP.GE.U32.AND P4, PT, R18, 0x7f800000, PT ;  /* 0x7f8000001200780c */ /* 0x000fe20003f86070 */
[C---:B------:R-:W-:Y:S01]  /*0e80*/  FMUL.FTZ R26, R25.reuse, R26 ;  /* 0x0000001a191a7220 */ /* 0x040fe20000410000 */
[----:B------:R-:W-:Y:S01]  /*0e90*/  I2FP.F32.S32 R21, R21 ;  /* 0x0000001500157245 */ /* 0x000fe20000201400 */
[----:B------:R-:W-:Y:S02]  /*0ea0*/  BSSY B0, `(.L_x_2164) ;  /* 0x000000a000007945 */ /* 0x000fe40003800000 */
[----:B------:R-:W-:Y:S02]  /*0eb0*/  FFMA.FTZ R26, R25, R26, R25 ;  /* 0x0000001a191a7223 */ /* 0x000fe40000010019 */
[----:B------:R-:W-:-:S04]  /*0ec0*/  FMUL.FTZ R21, R21, 1.1920928955078125e-07 ;  /* 0x3400000015157820 */ /* 0x000fc80000410000 */
[----:B------:R-:W-:Y:S02]  /*0ed0*/  FFMA.FTZ R19, R21, 0.69314718246459960938, R26 ;  /* 0x3f31721815137823 */ /* 0x000fe4000001001a */
[----:B------:R-:W-:Y:S05]  /*0ee0*/  @!P4 BRA `(.L_x_2165) ;  /* 0x000000000014c947 */ /* 0x000fea0003800000 */
[----:B------:R-:W-:-:S13]  /*0ef0*/  ISETP.GE.AND P4, PT, R18, -0x407fffff, PT ;  /* 0xbf8000011200780c */ /* 0x000fda0003f86270 */
[----:B------:R-:W-:-:S05]  /*0f00*/  @P4 MOV R21, 0x7f800000 ;  /* 0x7f80000000154802 */ /* 0x000fca0000000f00 */
[C---:B------:R-:W-:Y:S01]  /*0f10*/  @P4 FFMA.FTZ R19, R18.reuse, R21, +INF ;  /* 0x7f80000012134423 */ /* 0x040fe20000010015 */
[----:B------:R-:W-:-:S04]  /*0f20*/  FSETP.NEU.FTZ.AND P4, PT, R18, RZ, PT ;  /* 0x000000ff1200720b */ /* 0x000fc80003f9d000 */
[----:B------:R-:W-:-:S09]  /*0f30*/  FSEL R19, R19, -RZ, P4 ;  /* 0x800000ff13137208 */ /* 0x000fd20002000000 */
.L_x_2165:
[----:B------:R-:W-:Y:S05]  /*0f40*/  BSYNC B0 ;  /* 0x0000000000007941 */ /* 0x000fea0003800000 */
.L_x_2164:
[C---:B------:R-:W-:Y:S01]  /*0f50*/  FSETP.GT.FTZ.AND P4, PT, |R4|.reuse, 8388608, PT ;  /* 0x4b0000000400780b */ /* 0x040fe20003f94200 */
[C---:B0-----:R-:W-:Y:S01]  /*0f60*/  FMUL.FTZ R27, |R4|.reuse, R27 ;  /* 0x0000001b041b7220 */ /* 0x041fe20000410200 */
[----:B------:R-:W-:Y:S01]  /*0f70*/  FADD.FTZ R20, |R4|, -RZ ;  /* 0x800000ff04147221 */ /* 0x000fe20000010200 */
[----:B------:R-:W-:Y:S01]  /*0f80*/  @P5 FADD.FTZ R14, R14, 0.69314718246459960938 ;  /* 0x3f3172180e0e5421 */ /* 0x000fe20000010000 */
[----:B------:R-:W-:Y:S09]  /*0f90*/  BSSY B0, `(.L_x_2166) ;  /* 0x0000021000007945 */ /* 0x000ff20003800000 */
        /* <DEDUP_REMOVED lines=12> */
[----:B------:R-:W-:Y:S01]  /*1060*/  FFMA.FTZ R24, R23, R18, -0.13229703903198242188 ;  /* 0xbe0778e017187423 */ /* 0x000fe20000010012 */
[----:B------:R-:W-:-:S03]  /*1070*/  FFMA.FTZ R18, R5, R5, 1 ;  /* 0x3f80000005127423 */ /* 0x000fc60000010005 */
[C---:B------:R-:W-:Y:S01]  /*1080*/  FFMA.FTZ R24, R23.reuse, R24, 0.14491446316242218018 ;  /* 0x3e14647517187423 */ /* 0x040fe20000010018 */
[----:B------:R-:W0:Y:S03]  /*1090*/  MUFU.RSQ R25, R18 ;  /* 0x0000001200197308 */ /* 0x000e260000001400 */
[----:B------:R-:W-:-:S04]  /*10a0*/  FFMA.FTZ R24, R23, R24, -0.16641564667224884033 ;  /* 0xbe2a68dd17187423 */ /* 0x000fc80000010018 */
[----:B------:R-:W-:-:S04]  /*10b0*/  FFMA.FTZ R24, R23, R24, 0.19988867640495300293 ;  /* 0x3e4caf9e17187423 */ /* 0x000fc80000010018 */
[----:B------:R-:W-:-:S04]  /*10c0*/  FFMA.FTZ R24, R23, R24, -0.25000196695327758789 ;  /* 0xbe80004217187423 */ /* 0x000fc80000010018 */
[----:B------:R-:W-:Y:S01]  /*10d0*/  FFMA.FTZ R24, R23, R24, 0.33333510160446166992 ;  /* 0x3eaaaae617187423 */ /* 0x000fe20000010018 */
[----:B0-----:R-:W-:-:S03]  /*10e0*/  FFMA.FTZ R25, R18, R25, 1 ;  /* 0x3f80000012197423 */ /* 0x001fc60000010019 */
[C---:B------:R-:W-:Y:S02]  /*10f0*/  FFMA.FTZ R26, R23.reuse, R24, -0.5 ;  /* 0xbf000000171a7423 */ /* 0x040fe40000010018 */
[----:B------:R0:W1:Y:S02]  /*1100*/  MUFU.RCP R24, R25 ;  /* 0x0000001900187308 */ /* 0x0000640000001000 */
[----:B------:R-:W-:-:S04]  /*1110*/  FMUL.FTZ R26, R23, R26 ;  /* 0x0000001a171a7220 */ /* 0x000fc80000410000 */
[----:B------:R-:W-:-:S04]  /*1120*/  FFMA.FTZ R26, R23, R26, R23 ;  /* 0x0000001a171a7223 */ /* 0x000fc80000010017 */
[----:B------:R-:W-:Y:S01]  /*1130*/  FFMA.FTZ R18, R21, 0.69314718246459960938, R26 ;  /* 0x3f31721815127823 */ /* 0x000fe2000001001a */
[----:B0-----:R-:W-:Y:S06]  /*1140*/  @!P5 BRA `(.L_x_2167) ;  /* 0x000000000014d947 */ /* 0x001fec0003800000 */
[----:B------:R-:W-:-:S13]  /*1150*/  ISETP.GE.AND P5, PT, R20, -0x407fffff, PT ;  /* 0xbf8000011400780c */ /* 0x000fda0003fa6270 */
[----:B------:R-:W-:-:S05]  /*1160*/  @P5 MOV R21, 0x7f800000 ;  /* 0x7f80000000155802 */ /* 0x000fca0000000f00 */
[C---:B------:R-:W-:Y:S01]  /*1170*/  @P5 FFMA.FTZ R18, R20.reuse, R21, +INF ;  /* 0x7f80000014125423 */ /* 0x040fe20000010015 */
[----:B------:R-:W-:-:S04]  /*1180*/  FSETP.NEU.FTZ.AND P5, PT, R20, RZ, PT ;  /* 0x000000ff1400720b */ /* 0x000fc80003fbd000 */
[----:B------:R-:W-:-:S09]  /*1190*/  FSEL R18, R18, -RZ, P5 ;  /* 0x800000ff12127208 */ /* 0x000fd20002800000 */
.L_x_2167:
[----:B------:R-:W-:Y:S05]  /*11a0*/  BSYNC B0 ;  /* 0x0000000000007941 */ /* 0x000fea0003800000 */
.L_x_2166:
[C---:B------:R-:W-:Y:S01]  /*11b0*/  FSETP.GT.FTZ.AND P5, PT, |R5|.reuse, 8388608, PT ;  /* 0x4b0000000500780b */ /* 0x040fe20003fb4200 */
[C---:B-1----:R-:W-:Y:S01]  /*11c0*/  FMUL.FTZ R24, |R5|.reuse, R24 ;  /* 0x0000001805187220 */ /* 0x042fe20000410200 */
[C---:B------:R-:W-:Y:S01]  /*11d0*/  FADD.FTZ R21, |R5|.reuse, -RZ ;  /* 0x800000ff05157221 */ /* 0x040fe20000010200 */
[----:B------:R-:W-:Y:S10]  /*11e0*/  BSSY B0, `(.L_x_2168) ;  /* 0x000001d000007945 */ /* 0x000ff40003800000 */
        /* <DEDUP_REMOVED lines=23> */
[----:B------:R-:W-:-:S13]  /*1360*/  ISETP.GE.AND P6, PT, R21, -0x407fffff, PT ;  /* 0xbf8000011500780c */ /* 0x000fda0003fc6270 */
[----:B------:R-:W-:-:S05]  /*1370*/  @P6 MOV R12, 0x7f800000 ;  /* 0x7f800000000c6802 */ /* 0x000fca0000000f00 */
[C---:B------:R-:W-:Y:S01]  /*1380*/  @P6 FFMA.FTZ R20, R21.reuse, R12, +INF ;  /* 0x7f80000015146423 */ /* 0x040fe2000001000c */
[----:B------:R-:W-:-:S04]  /*1390*/  FSETP.NEU.FTZ.AND P6, PT, R21, RZ, PT ;  /* 0x000000ff1500720b */ /* 0x000fc80003fdd000 */
[----:B------:R-:W-:-:S09]  /*13a0*/  FSEL R20, R20, -RZ, P6 ;  /* 0x800000ff14147208 */ /* 0x000fd20003000000 */
.L_x_2169:
[----:B------:R-:W-:Y:S05]  /*13b0*/  BSYNC B0 ;  /* 0x0000000000007941 */ /* 0x000fea0003800000 */
.L_x_2168:
[----:B------:R-:W0:Y:S01]  /*13c0*/  LDC.64 R12, c[0x0][0x218] ;  /* 0x00008600ff0c7b82 */ /* 0x000e220000000a00 */
[----:B------:R-:W-:Y:S01]  /*13d0*/  ISETP.NE.AND P6, PT, R22, RZ, PT ;  /* 0x000000ff1600720c */ /* 0x000fe20003fc5270 */
[----:B------:R-:W-:Y:S01]  /*13e0*/  @P0 FADD.FTZ R11, R11, 0.69314718246459960938 ;  /* 0x3f3172180b0b0421 */ /* 0x000fe20000010000 */
[----:B------:R-:W-:Y:S01]  /*13f0*/  @P2 FADD.FTZ R17, R17, 0.69314718246459960938 ;  /* 0x3f31721811112421 */ /* 0x000fe20000010000 */
[----:B------:R-:W-:Y:S01]  /*1400*/  @P3 FADD.FTZ R19, R19, 0.69314718246459960938 ;  /* 0x3f31721813133421 */ /* 0x000fe20000010000 */
[----:B------:R-:W-:Y:S01]  /*1410*/  FSETP.GTU.FTZ.AND P0, PT, |R8|, +INF , PT ;  /* 0x7f8000000800780b */ /* 0x000fe20003f1c200 */
[----:B------:R-:W-:Y:S01]  /*1420*/  @P1 FADD.FTZ R15, R15, 0.69314718246459960938 ;  /* 0x3f3172180f0f1421 */ /* 0x000fe20000010000 */
[----:B------:R-:W-:Y:S01]  /*1430*/  LOP3.LUT R21, R14, 0x80000000, R8, 0xb8, !PT ;  /* 0x800000000e157812 */ /* 0x000fe200078eb808 */
[----:B------:R-:W-:Y:S01]  /*1440*/  @P4 FADD.FTZ R18, R18, 0.69314718246459960938 ;  /* 0x3f31721812124421 */ /* 0x000fe20000010000 */
[----:B------:R-:W-:Y:S01]  /*1450*/  @P5 FADD.FTZ R20, R20, 0.69314718246459960938 ;  /* 0x3f31721814145421 */ /* 0x000fe20000010000 */
[----:B------:R-:W-:-:S02]  /*1460*/  FSETP.GTU.FTZ.AND P1, PT, |R9|, +INF , PT ;  /* 0x7f8000000900780b */ /* 0x000fc40003f3c200 */
[----:B------:R-:W-:Y:S02]  /*1470*/  FSETP.GTU.FTZ.AND P3, PT, |R6|, +INF , PT ;  /* 0x7f8000000600780b */ /* 0x000fe40003f7c200 */
[----:B------:R-:W-:Y:S01]  /*1480*/  @P6 FADD.FTZ R16, R16, 0.69314718246459960938 ;  /* 0x3f31721810106421 */ /* 0x000fe20000010000 */
[----:B------:R-:W-:Y:S02]  /*1490*/  FSETP.GTU.FTZ.AND P2, PT, |R2|, +INF , PT ;  /* 0x7f8000000200780b */ /* 0x000fe40003f5c200 */
[----:B------:R-:W-:Y:S02]  /*14a0*/  FSETP.GTU.FTZ.AND P6, PT, |R3|, +INF , PT ;  /* 0x7f8000000300780b */ /* 0x000fe40003fdc200 */
[----:B------:R-:W-:Y:S02]  /*14b0*/  LOP3.LUT R8, R17, 0x80000000, R3, 0xb8, !PT ;  /* 0x8000000011087812 */ /* 0x000fe400078eb803 */
[----:B------:R-:W-:Y:S02]  /*14c0*/  FSETP.GTU.FTZ.AND P4, PT, |R7|, +INF , PT ;  /* 0x7f8000000700780b */ /* 0x000fe40003f9c200 */
[----:B------:R-:W-:Y:S01]  /*14d0*/  FSETP.GTU.FTZ.AND P5, PT, |R5|, +INF , PT ;  /* 0x7f8000000500780b */ /* 0x000fe20003fbc200 */
[----:B0-----:R-:W-:Y:S01]  /*14e0*/  IMAD.WIDE.U32 R12, R0, 0x4, R12 ;  /* 0x00000004000c7825 */ /* 0x001fe200078e000c */
[----:B------:R-:W-:-:S02]  /*14f0*/  LOP3.LUT R0, R11, 0x80000000, R9, 0xb8, !PT ;  /* 0x800000000b007812 */ /* 0x000fc400078eb809 */
[----:B------:R-:W-:Y:S02]  /*1500*/  LOP3.LUT R9, R16, 0x80000000, R6, 0xb8, !PT ;  /* 0x8000000010097812 */ /* 0x000fe400078eb806 */
[----:B------:R-:W-:Y:S01]  /*1510*/  LOP3.LUT R6, R19, 0x80000000, R7, 0xb8, !PT ;  /* 0x8000000013067812 */ /* 0x000fe200078eb807 */
[----:B------:R-:W-:Y:S01]  /*1520*/  IMAD.WIDE R12, R10, 0x8, R12 ;  /* 0x000000080a0c7825 */ /* 0x000fe200078e020c */
[----:B------:R-:W-:Y:S02]  /*1530*/  FSEL R10, R21, R14, !P0 ;  /* 0x0000000e150a7208 */ /* 0x000fe40004000000 */
[----:B------:R-:W-:Y:S02]  /*1540*/  LOP3.LUT R2, R15, 0x80000000, R2, 0xb8, !PT ;  /* 0x800000000f027812 */ /* 0x000fe400078eb802 */
[----:B------:R-:W-:Y:S02]  /*1550*/  FSETP.GTU.FTZ.AND P0, PT, |R4|, +INF , PT ;  /* 0x7f8000000400780b */ /* 0x000fe40003f1c200 */
[----:B------:R-:W-:-:S02]  /*1560*/  LOP3.LUT R7, R18, 0x80000000, R4, 0xb8, !PT ;  /* 0x8000000012077812 */ /* 0x000fc400078eb804 */
[----:B------:R-:W-:Y:S02]  /*1570*/  LOP3.LUT R5, R20, 0x80000000, R5, 0xb8, !PT ;  /* 0x8000000014057812 */ /* 0x000fe400078eb805 */
[----:B------:R-:W-:Y:S02]  /*1580*/  FSEL R3, R8, R17, !P6 ;  /* 0x0000001108037208 */ /* 0x000fe40007000000 */
[----:B------:R-:W-:Y:S02]  /*1590*/  FSEL R11, R0, R11, !P1 ;  /* 0x0000000b000b7208 */ /* 0x000fe40004800000 */
[----:B------:R-:W-:Y:S02]  /*15a0*/  FSEL R2, R2, R15, !P2 ;  /* 0x0000000f02027208 */ /* 0x000fe40005000000 */
[----:B------:R-:W-:Y:S01]  /*15b0*/  FSEL R16, R9, R16, !P3 ;  /* 0x0000001009107208 */ /* 0x000fe20005800000 */
[----:B------:R-:W-:Y:S01]  /*15c0*/  STG.E.64 desc[UR4][R12.64], R10 ;  /* 0x0000000a0c007986 */ /* 0x000fe2000c101b04 */
[----:B------:R-:W-:-:S02]  /*15d0*/  FSEL R17, R6, R19, !P4 ;  /* 0x0000001306117208 */ /* 0x000fc40006000000 */
[----:B------:R-:W-:Y:S01]  /*15e0*/  FSEL R4, R7, R18, !P0 ;  /* 0x0000001207047208 */ /* 0x000fe20004000000 */
[----:B------:R-:W-:Y:S01]  /*15f0*/  STG.E.64 desc[UR4][R12.64+0x400], R2 ;  /* 0x000400020c007986 */ /* 0x000fe2000c101b04 */
[----:B------:R-:W-:-:S03]  /*1600*/  FSEL R5, R5, R20, !P5 ;  /* 0x0000001405057208 */ /* 0x000fc60006800000 */
[----:B------:R-:W-:Y:S04]  /*1610*/  STG.E.64 desc[UR4][R12.64+0x800], R16 ;  /* 0x000800100c007986 */ /* 0x000fe8000c101b04 */
[----:B------:R-:W-:Y:S01]  /*1620*/  STG.E.64 desc[UR4][R12.64+0xc00], R4 ;  /* 0x000c00040c007986 */ /* 0x000fe2000c101b04 */
[----:B------:R-:W-:Y:S05]  /*1630*/  EXIT ;  /* 0x000000000000794d */ /* 0x000fea0003800000 */
.L_x_2153:
[----:B------:R-:W0:Y:S01]  /*1640*/  S2R R18, SR_TID.X ;  /* 0x0000000000127919 */ /* 0x000e220000002100 */
[----:B------:R-:W-:Y:S01]  /*1650*/  HFMA2.MMA R16, -RZ, RZ, 0, 0 ;  /* 0x00000000ff107435 */ /* 0x000fe200000001ff */
        /* <DEDUP_REMOVED lines=15> */
[----:B------:R1:W5:Y:S07]  /*1750*/  @!P6 LDG.E R16, desc[UR4][R2.64] ;  /* 0x000000040210e981 */ /* 0x00036e000c1e1900 */
        /* <DEDUP_REMOVED lines=18> */
[----:B------:R-:W-:Y:S01]  /*1880*/  MOV R20, RZ ;  /* 0x000000ff00147202 */ /* 0x000fe20000000f00 */
[----:B------:R-:W-:Y:S01]  /*1890*/  HFMA2.MMA R22, -RZ, RZ, 0, 0 ;  /* 0x00000000ff167435 */ /* 0x000fe200000001ff */
[----:B------:R-:W-:Y:S01]  /*18a0*/  @!P6 IADD3 R25, R0, R25, RZ ;  /* 0x000000190019e210 */ /* 0x000fe20007ffe0ff */
[----:B--2---:R-:W-:Y:S01]  /*18b0*/  @!P1 IMAD.WIDE.U32 R6, R21, 0x4, R6 ;  /* 0x0000000415069825 */ /* 0x004fe200078e0006 */
[----:B------:R-:W-:Y:S02]  /*18c0*/  HFMA2.MMA R21, -RZ, RZ, 0, 0 ;  /* 0x00000000ff157435 */ /* 0x000fe400000001ff */
[----:B------:R0:W5:Y:S01]  /*18d0*/  @!P0 LDG.E R20, desc[UR4][R12.64] ;  /* 0x000000040c148981 */ /* 0x000162000c1e1900 */
[----:B-1----:R-:W-:Y:S01]  /*18e0*/  @!P3 IMAD.WIDE.U32 R2, R23, 0x4, R2 ;  /* 0x000000041702b825 */ /* 0x002fe200078e0002 */
[----:B------:R-:W-:-:S03]  /*18f0*/  MOV R23, RZ ;  /* 0x000000ff00177202 */ /* 0x000fc60000000f00 */
[----:B----4-:R-:W-:Y:S01]  /*1900*/  @!P2 IMAD.WIDE.U32 R4, R19, 0x4, R4 ;  /* 0x000000041304a825 */ /* 0x010fe200078e0004 */
[----:B------:R-:W-:Y:S02]  /*1910*/  MOV R19, RZ ;  /* 0x000000ff00137202 */ /* 0x000fe40000000f00 */
[----:B------:R1:W5:Y:S01]  /*1920*/  @!P3 LDG.E R21, desc[UR4][R2.64] ;  /* 0x000000040215b981 */ /* 0x000362000c1e1900 */
[----:B0-----:R-:W-:Y:S01]  /*1930*/  CS2R R12, SRZ ;  /* 0x00000000000c7805 */ /* 0x001fe2000001ff00 */
[----:B------:R-:W-:Y:S02]  /*1940*/  @!P5 IMAD.WIDE.U32 R14, R29, 0x4, R14 ;  /* 0x000000041d0ed825 */ /* 0x000fe400078e000e */
[----:B------:R1:W5:Y:S02]  /*1950*/  @!P2 LDG.E R19, desc[UR4][R4.64] ;  /* 0x000000040413a981 */ /* 0x000364000c1e1900 */
[----:B---3--:R-:W-:Y:S02]  /*1960*/  @!P4 IMAD.WIDE.U32 R10, R27, 0x4, R10 ;  /* 0x000000041b0ac825 */ /* 0x008fe400078e000a */
[----:B------:R1:W5:Y:S02]  /*1970*/  @!P5 LDG.E R22, desc[UR4][R14.64] ;  /* 0x000000040e16d981 */ /* 0x000364000c1e1900 */
[----:B------:R-:W-:-:S02]  /*1980*/  @!P6 IMAD.WIDE.U32 R8, R25, 0x4, R8 ;  /* 0x000000041908e825 */ /* 0x000fc400078e0008 */
[----:B------:R1:W5:Y:S04]  /*1990*/  @!P4 LDG.E R23, desc[UR4][R10.64] ;  /* 0x000000040a17c981 */ /* 0x000368000c1e1900 */
[----:B------:R1:W5:Y:S04]  /*19a0*/  @!P1 LDG.E R13, desc[UR4][R6.64] ;  /* 0x00000004060d9981 */ /* 0x000368000c1e1900 */
[----:B------:R1:W5:Y:S01]  /*19b0*/  @!P6 LDG.E R12, desc[UR4][R8.64] ;  /* 0x00000004080ce981 */ /* 0x000362000c1e1900 */
[----:B------:R-:W-:Y:S04]  /*19c0*/  BSSY B0, `(.L_x_2170) ;  /* 0x000002d000007945 */ /* 0x000fe80003800000 */
[----:B------:R-:W-:Y:S05]  /*19d0*/  @P0 BRA `(.L_x_2171) ;  /* 0x0000000000ac0947 */ /* 0x000fea0003800000 */
[C---:B-1---5:R-:W-:Y:S01]  /*19e0*/  FFMA.FTZ R3, R20.reuse, R20, 1 ;  /* 0x3f80000014037423 */ /* 0x062fe20000010014 */
[C---:B------:R-:W-:Y:S01]  /*19f0*/  FSETP.GT.FTZ.AND P2, PT, |R20|.reuse, 8388608, PT ;  /* 0x4b0000001400780b */ /* 0x040fe20003f54200 */
[----:B------:R-:W-:Y:S01]  /*1a00*/  BSSY B1, `(.L_x_2172) ;  /* 0x0000024000017945 */ /* 0x000fe20003800000 */
[----:B------:R-:W-:Y:S01]  /*1a10*/  MOV R7, 0x3e800000 ;  /* 0x3e80000000077802 */ /* 0x000fe20000000f00 */
        /* <DEDUP_REMOVED lines=34> */
.L_x_2173:
[----:B------:R-:W-:Y:S05]  /*1c40*/  BSYNC B1 ;  /* 0x0000000000017941 */ /* 0x000fea0003800000 */
.L_x_2172:
[----:B------:R-:W-:Y:S01]  /*1c50*/  @P2 FADD.FTZ R4, R4, 0.69314718246459960938 ;  /* 0x3f31721804042421 */ /* 0x000fe20000010000 */
[----:B------:R-:W-:-:S04]  /*1c60*/  FSETP.GTU.FTZ.AND P0, PT, |R20|, +INF , PT ;  /* 0x7f8000001400780b */ /* 0x000fc80003f1c200 */
[----:B------:R-:W-:-:S04]  /*1c70*/  LOP3.LUT R3, R4, 0x80000000, R20, 0xb8, !PT ;  /* 0x8000000004037812 */ /* 0x000fc800078eb814 */
[----:B------:R-:W-:-:S07]  /*1c80*/  FSEL R3, R3, R4, !P0 ;  /* 0x0000000403037208 */ /* 0x000fce0004000000 */
.L_x_2171:
[----:B------:R-:W-:Y:S05]  /*1c90*/  BSYNC B0 ;  /* 0x0000000000007941 */ /* 0x000fea0003800000 */
.L_x_2170:
[----:B-1----:R-:W-:Y:S01]  /*1ca0*/  IADD3 R4, R18, 0x80, RZ ;  /* 0x0000008012047810 */ /* 0x002fe20007ffe0ff */
[----:B------:R-:W-:Y:S03]  /*1cb0*/  BSSY B0, `(.L_x_2174) ;  /* 0x000002e000007945 */ /* 0x000fe60003800000 */
[----:B------:R-:W-:-:S13]  /*1cc0*/  ISETP.GE.AND P0, PT, R4, R17, PT ;  /* 0x000000110400720c */ /* 0x000fda0003f06270 */
[----:B------:R-:W-:Y:S05]  /*1cd0*/  @P0 BRA `(.L_x_2175) ;  /* 0x0000000000ac0947 */ /* 0x000fea0003800000 */
[C---:B-----5:R-:W-:Y:S01]  /*1ce0*/  FFMA.FTZ R5, R16.reuse, R16, 1 ;  /* 0x3f80000010057423 */ /* 0x060fe20000010010 */
        /* <DEDUP_REMOVED lines=37> */
.L_x_2177:
[----:B------:R-:W-:Y:S05]  /*1f40*/  BSYNC B1 ;  /* 0x0000000000017941 */ /* 0x000fea0003800000 */
.L_x_2176:
[----:B------:R-:W-:Y:S01]  /*1f50*/  @P2 FADD.FTZ R6, R6, 0.69314718246459960938 ;  /* 0x3f31721806062421 */ /* 0x000fe20000010000 */
[----:B------:R-:W-:-:S04]  /*1f60*/  FSETP.GTU.FTZ.AND P0, PT, |R16|, +INF , PT ;  /* 0x7f8000001000780b */ /* 0x000fc80003f1c200 */
[----:B------:R-:W-:-:S04]  /*1f70*/  LOP3.LUT R2, R6, 0x80000000, R16, 0xb8, !PT ;  /* 0x8000000006027812 */ /* 0x000fc800078eb810 */
[----:B------:R-:W-:-:S07]  /*1f80*/  FSEL R2, R2, R6, !P0 ;  /* 0x0000000602027208 */ /* 0x000fce0004000000 */
.L_x_2175:
[----:B------:R-:W-:Y:S05]  /*1f90*/  BSYNC B0 ;  /* 0x0000000000007941 */ /* 0x000fea0003800000 */
.L_x_2174:
[----:B------:R-:W-:Y:S01]  /*1fa0*/  IADD3 R6, R18, 0x100, RZ ;  /* 0x0000010012067810 */ /* 0x000fe20007ffe0ff */
        /* <DEDUP_REMOVED lines=41> */
.L_x_2181:
[----:B------:R-:W-:Y:S05]  /*2240*/  BSYNC B1 ;  /* 0x0000000000017941 */ /* 0x000fea0003800000 */
.L_x_2180:
[----:B------:R-:W-:Y:S01]  /*2250*/  @P2 FADD.FTZ R7, R7, 0.69314718246459960938 ;  /* 0x3f31721807072421 */ /* 0x000fe20000010000 */
[----:B------:R-:W-:-:S04]  /*2260*/  FSETP.GTU.FTZ.AND P0, PT, |R22|, +INF , PT ;  /* 0x7f8000001600780b */ /* 0x000fc80003f1c200 */
[----:B------:R-:W-:-:S04]  /*2270*/  LOP3.LUT R5, R7, 0x80000000, R22, 0xb8, !PT ;  /* 0x8000000007057812 */ /* 0x000fc800078eb816 */
[----:B------:R-:W-:-:S07]  /*2280*/  FSEL R5, R5, R7, !P0 ;  /* 0x0000000705057208 */ /* 0x000fce0004000000 */
.L_x_2179:
[----:B------:R-:W-:Y:S05]  /*2290*/  BSYNC B0 ;  /* 0x0000000000007941 */ /* 0x000fea0003800000 */
.L_x_2178:
        /* <DEDUP_REMOVED lines=42> */
.L_x_2185:
[----:B------:R-:W-:Y:S05]  /*2540*/  BSYNC B1 ;  /* 0x0000000000017941 */ /* 0x000fea0003800000 */
.L_x_2184:
[----:B------:R-:W-:Y:S01]  /*2550*/  @P2 FADD.FTZ R8, R8, 0.69314718246459960938 ;  /* 0x3f31721808082421 */ /* 0x000fe20000010000 */
[----:B------:R-:W-:-:S04]  /*2560*/  FSETP.GTU.FTZ.AND P0, PT, |R23|, +INF , PT ;  /* 0x7f8000001700780b */ /* 0x000fc80003f1c200 */
[----:B------:R-:W-:-:S04]  /*2570*/  LOP3.LUT R6, R8, 0x80000000, R23, 0xb8, !PT ;  /* 0x8000000008067812 */ /* 0x000fc800078eb817 */
[----:B------:R-:W-:-:S07]  /*2580*/  FSEL R6, R6, R8, !P0 ;  /* 0x0000000806067208 */ /* 0x000fce0004000000 */
.L_x_2183:
[----:B------:R-:W-:Y:S05]  /*2590*/  BSYNC B0 ;  /* 0x0000000000007941 */ /* 0x000fea0003800000 */
.L_x_2182:
[----:B------:R-:W-:Y:S01]  /*25a0*/  IADD3 R8, R18, 0x200, RZ ;  /* 0x0000020012087810 */ /* 0x000fe20007ffe0ff */
        /* <DEDUP_REMOVED lines=41> */
.L_x_2189:
[----:B------:R-:W-:Y:S05]  /*2840*/  BSYNC B1 ;  /* 0x0000000000017941 */ /* 0x000fea0003800000 */
.L_x_2188:
[----:B------:R-:W-:Y:S01]  /*2850*/  @P2 FADD.FTZ R9, R9, 0.69314718246459960938 ;  /* 0x3f31721809092421 */ /* 0x000fe20000010000 */
[----:B------:R-:W-:-:S04]  /*2860*/  FSETP.GTU.FTZ.AND P0, PT, |R21|, +INF , PT ;  /* 0x7f8000001500780b */ /* 0x000fc80003f1c200 */
[----:B------:R-:W-:-:S04]  /*2870*/  LOP3.LUT R7, R9, 0x80000000, R21, 0xb8, !PT ;  /* 0x8000000009077812 */ /* 0x000fc800078eb815 */
[----:B------:R-:W-:-:S07]  /*2880*/  FSEL R7, R7, R9, !P0 ;  /* 0x0000000907077208 */ /* 0x000fce0004000000 */
.L_x_2187:
[----:B------:R-:W-:Y:S05]  /*2890*/  BSYNC B0 ;  /* 0x0000000000007941 */ /* 0x000fea0003800000 */
.L_x_2186:
        /* <DEDUP_REMOVED lines=42> */
.L_x_2193:
[----:B------:R-:W-:Y:S05]  /*2b40*/  BSYNC B1 ;  /* 0x0000000000017941 */ /* 0x000fea0003800000 */
.L_x_2192:
[----:B------:R-:W-:Y:S01]  /*2b50*/  @P2 FADD.FTZ R10, R10, 0.69314718246459960938 ;  /* 0x3f3172180a0a2421 */ /* 0x000fe20000010000 */
[----:B------:R-:W-:-:S04]  /*2b60*/  FSETP.GTU.FTZ.AND P0, PT, |R19|, +INF , PT ;  /* 0x7f8000001300780b */ /* 0x000fc80003f1c200 */
[----:B------:R-:W-:-:S04]  /*2b70*/  LOP3.LUT R8, R10, 0x80000000, R19, 0xb8, !PT ;  /* 0x800000000a087812 */ /* 0x000fc800078eb813 */
[----:B------:R-:W-:-:S07]  /*2b80*/  FSEL R8, R8, R10, !P0 ;  /* 0x0000000a08087208 */ /* 0x000fce0004000000 */
.L_x_2191:
[----:B------:R-:W-:Y:S05]  /*2b90*/  BSYNC B0 ;  /* 0x0000000000007941 */ /* 0x000fea0003800000 */
.L_x_2190:
        /* <DEDUP_REMOVED lines=42> */
.L_x_2197:
[----:B------:R-:W-:Y:S05]  /*2e40*/  BSYNC B1 ;  /* 0x0000000000017941 */ /* 0x000fea0003800000 */
.L_x_2196:
[----:B------:R-:W-:Y:S01]  /*2e50*/  @P2 FADD.FTZ R11, R11, 0.69314718246459960938 ;  /* 0x3f3172180b0b2421 */ /* 0x000fe20000010000 */
[----:B------:R-:W-:-:S04]  /*2e60*/  FSETP.GTU.FTZ.AND P0, PT, |R13|, +INF , PT ;  /* 0x7f8000000d00780b */ /* 0x000fc80003f1c200 */
[----:B------:R-:W-:-:S04]  /*2e70*/  LOP3.LUT R10, R11, 0x80000000, R13, 0xb8, !PT ;  /* 0x800000000b0a7812 */ /* 0x000fc800078eb80d */
[----:B------:R-:W-:-:S07]  /*2e80*/  FSEL R10, R10, R11, !P0 ;  /* 0x0000000b0a0a7208 */ /* 0x000fce0004000000 */
.L_x_2195:
[----:B------:R-:W-:Y:S05]  /*2e90*/  BSYNC B0 ;  /* 0x0000000000007941 */ /* 0x000fea0003800000 */
.L_x_2194:
[----:B------:R-:W-:Y:S01]  /*2ea0*/  IADD3 R14, R18, 0x380, RZ ;  /* 0x00000380120e7810 */ /* 0x000fe20007ffe0ff */
[----:B------:R-:W-:Y:S03]  /*2eb0*/  BSSY B0, `(.L_x_2198) ;  /* 0x000002e000007945 */ /* 0x000fe60003800000 */
[----:B------:R-:W-:-:S13]  /*2ec0*/  ISETP.GE.AND P0, PT, R14, R17, PT ;  /* 0x000000110e00720c */ /* 0x000fda0003f06270 */
[----:B------:R-:W-:Y:S05]  /*2ed0*/  @P0 BRA `(.L_x_2199) ;  /* 0x0000000000ac0947 */ /* 0x000fea0003800000 */
[C---:B-----5:R-:W-:Y:S01]  /*2ee0*/  FFMA.FTZ R11, R12.reuse, R12, 1 ;  /* 0x3f8000000c0b7423 */ /* 0x060fe2000001000c */
[C---:B------:R-:W-:Y:S01]  /*2ef0*/  FSETP.GT.FTZ.AND P2, PT, |R12|.reuse, 8388608, PT ;  /* 0x4b0000000c00780b */ /* 0x040fe20003f54200 */
[----:B------:R-:W-:Y:S01]  /*2f00*/  FADD.FTZ R9, |R12|, -RZ ;  /* 0x800000ff0c097221 */ /* 0x000fe20000010200 */
[----:B------:R-:W-:Y:S01]  /*2f10*/  HFMA2.MMA R20, -RZ, RZ, 1.625, 0 ;  /* 0x3e800000ff147435 */ /* 0x000fe200000001ff */
[----:B------:R-:W0:Y:S01]  /*2f20*/  MUFU.RSQ R14, R11 ;  /* 0x0000000b000e7308 */ /* 0x000e220000001400 */
[----:B------:R-:W-:Y:S01]  /*2f30*/  BSSY B1, `(.L_x_2200) ;  /* 0x0000021000017945 */ /* 0x000fe20003800000 */
[----:B0-----:R-:W-:-:S06]  /*2f40*/  FFMA.FTZ R14, R11, R14, 1 ;  /* 0x3f8000000b0e7423 */ /* 0x001fcc000001000e */
[----:B------:R-:W0:Y:S02]  /*2f50*/  MUFU.RCP R13, R14 ;  /* 0x0000000e000d7308 */ /* 0x000e240000001000 */
[----:B0-----:R-:W-:-:S04]  /*2f60*/  FMUL.FTZ R13, R13, |R12| ;  /* 0x4000000c0d0d7220 */ /* 0x001fc80000410000 */
        /* <DEDUP_REMOVED lines=29> */
.L_x_2201:
[----:B------:R-:W-:Y:S05]  /*3140*/  BSYNC B1 ;  /* 0x0000000000017941 */ /* 0x000fea0003800000 */
.L_x_2200:
[----:B------:R-:W-:Y:S01]  /*3150*/  @P2 FADD.FTZ R11, R11, 0.69314718246459960938 ;  /* 0x3f3172180b0b2421 */ /* 0x000fe20000010000 */
[----:B------:R-:W-:-:S04]  /*3160*/  FSETP.GTU.FTZ.AND P0, PT, |R12|, +INF , PT ;  /* 0x7f8000000c00780b */ /* 0x000fc80003f1c200 */
[----:B------:R-:W-:-:S04]  /*3170*/  LOP3.LUT R9, R11, 0x80000000, R12, 0xb8, !PT ;  /* 0x800000000b097812 */ /* 0x000fc800078eb80c */
[----:B------:R-:W-:-:S07]  /*3180*/  FSEL R9, R9, R11, !P0 ;  /* 0x0000000b09097208 */ /* 0x000fce0004000000 */
.L_x_2199:
[----:B------:R-:W-:Y:S05]  /*3190*/  BSYNC B0 ;  /* 0x0000000000007941 */ /* 0x000fea0003800000 */
.L_x_2198:
        /* <DEDUP_REMOVED lines=9> */
[----:B------:R0:W-:Y:S07]  /*3230*/  STG.E desc[UR4][R12.64], R3 ;  /* 0x000000030c007986 */ /* 0x0001ee000c101904 */
[----:B------:R-:W-:Y:S05]  /*3240*/  @P0 BRA `(.L_x_2205) ;  /* 0x0000000000300947 */ /* 0x000fea0003800000 */
[----:B0-----:R-:W0:Y:S01]  /*3250*/  LDC.64 R12, c[0x0][0x218] ;  /* 0x00008600ff0c7b82 */ /* 0x001e220000000a00 */
[----:B------:R-:W-:Y:S02]  /*3260*/  IADD3 R3, R0, R18, RZ ;  /* 0x0000001200037210 */ /* 0x000fe40007ffe0ff */
[----:B------:R-:W-:-:S03]  /*3270*/  IADD3 R18, R18, 0x80, RZ ;  /* 0x0000008012127810 */ /* 0x000fc60007ffe0ff */
[----:B0-----:R-:W-:-:S05]  /*3280*/  IMAD.WIDE.U32 R12, R3, 0x4, R12 ;  /* 0x00000004030c7825 */ /* 0x001fca00078e000c */
[----:B------:R0:W-:Y:S02]  /*3290*/  STG.E desc[UR4][R12.64], R2 ;  /* 0x000000020c007986 */ /* 0x0001e4000c101904 */
.L_x_2204:
[----:B------:R-:W-:-:S13]  /*32a0*/  ISETP.GE.AND P0, PT, R18, R17, PT ;  /* 0x000000111200720c */ /* 0x000fda0003f06270 */
[----:B------:R-:W-:Y:S05]  /*32b0*/  @P0 BRA `(.L_x_2206) ;  /* 0x0000000000300947 */ /* 0x000fea0003800000 */
[----:B0-----:R-:W0:Y:S01]  /*32c0*/  LDC.64 R2, c[0x0][0x218] ;  /* 0x00008600ff027b82 */ /* 0x001e220000000a00 */
[----:B------:R-:W-:Y:S02]  /*32d0*/  IADD3 R11, R0, R18, RZ ;  /* 0x00000012000b7210 */ /* 0x000fe40007ffe0ff */
[----:B------:R-:W-:-:S03]  /*32e0*/  IADD3 R18, R18, 0x80, RZ ;  /* 0x0000008012127810 */ /* 0x000fc60007ffe0ff */
[----:B0-----:R-:W-:-:S05]  /*32f0*/  IMAD.WIDE.U32 R2, R11, 0x4, R2 ;  /* 0x000000040b027825 */ /* 0x001fca00078e0002 */
[----:B------:R1:W-:Y:S02]  /*3300*/  STG.E desc[UR4][R2.64], R5 ;  /* 0x0000000502007986 */ /* 0x0003e4000c101904 */
.L_x_2205:
[----:B------:R-:W-:-:S13]  /*3310*/  ISETP.GE.AND P0, PT, R18, R17, PT ;  /* 0x000000111200720c */ /* 0x000fda0003f06270 */
[----:B------:R-:W-:Y:S05]  /*3320*/  @P0 BRA `(.L_x_2207) ;  /* 0x0000000000300947 */ /* 0x000fea0003800000 */
[----:B01----:R-:W0:Y:S01]  /*3330*/  LDC.64 R2, c[0x0][0x218] ;  /* 0x00008600ff027b82 */ /* 0x003e220000000a00 */
[----:B------:R-:W-:Y:S02]  /*3340*/  IADD3 R5, R0, R18, RZ ;  /* 0x0000001200057210 */ /* 0x000fe40007ffe0ff */
[----:B------:R-:W-:-:S03]  /*3350*/  IADD3 R18, R18, 0x80, RZ ;  /* 0x0000008012127810 */ /* 0x000fc60007ffe0ff */
[----:B0-----:R-:W-:-:S05]  /*3360*/  IMAD.WIDE.U32 R2, R5, 0x4, R2 ;  /* 0x0000000405027825 */ /* 0x001fca00078e0002 */
[----:B------:R1:W-:Y:S02]  /*3370*/  STG.E desc[UR4][R2.64], R6 ;  /* 0x0000000602007986 */ /* 0x0003e4000c101904 */
.L_x_2206:
[----:B------:R-:W-:-:S13]  /*3380*/  ISETP.GE.AND P0, PT, R18, R17, PT ;  /* 0x000000111200720c */ /* 0x000fda0003f06270 */
[----:B------:R-:W-:Y:S05]  /*3390*/  @P0 BRA `(.L_x_2208) ;  /* 0x0000000000340947 */ /* 0x000fea0003800000 */
[----:B01----:R-:W0:Y:S01]  /*33a0*/  LDC.64 R2, c[0x0][0x218] ;  /* 0x00008600ff027b82 */ /* 0x003e220000000a00 */
[----:B------:R-:W-:Y:S02]  /*33b0*/  IADD3 R5, R0, R18, RZ ;  /* 0x0000001200057210 */ /* 0x000fe40007ffe0ff */
[----:B------:R-:W-:-:S03]  /*33c0*/  IADD3 R18, R18, 0x80, RZ ;  /* 0x0000008012127810 */ /* 0x000fc60007ffe0ff */
[----:B0-----:R-:W-:-:S05]  /*33d0*/  IMAD.WIDE.U32 R2, R5, 0x4, R2 ;  /* 0x0000000405027825 */ /* 0x001fca00078e0002 */
[----:B------:R2:W-:Y:S02]  /*33e0*/  STG.E desc[UR4][R2.64], R7 ;  /* 0x0000000702007986 */ /* 0x0005e4000c101904 */
.L_x_2207:
[----:B------:R-:W-:-:S13]  /*33f0*/  ISETP.GE.AND P0, PT, R18, R17, PT ;  /* 0x000000111200720c */ /* 0x000fda0003f06270 */
[----:B------:R-:W-:Y:S05]  /*3400*/  @P0 BREAK B1 ;  /* 0x0000000000010942 */ /* 0x000fea0003800000 */
[----:B------:R-:W-:Y:S05]  /*3410*/  @P0 BRA `(.L_x_2209) ;  /* 0x0000000000300947 */ /* 0x000fea0003800000 */
[----:B012---:R-:W0:Y:S01]  /*3420*/  LDC.64 R2, c[0x0][0x218] ;  /* 0x00008600ff027b82 */ /* 0x007e220000000a00 */
[----:B------:R-:W-:Y:S02]  /*3430*/  IADD3 R5, R0, R18, RZ ;  /* 0x0000001200057210 */ /* 0x000fe40007ffe0ff */
[----:B------:R-:W-:-:S03]  /*3440*/  IADD3 R18, R18, 0x80, RZ ;  /* 0x0000008012127810 */ /* 0x000fc60007ffe0ff */
[----:B0-----:R-:W-:-:S05]  /*3450*/  IMAD.WIDE.U32 R2, R5, 0x4, R2 ;  /* 0x0000000405027825 */ /* 0x001fca00078e0002 */
[----:B------:R2:W-:Y:S02]  /*3460*/  STG.E desc[UR4][R2.64], R8 ;  /* 0x0000000802007986 */ /* 0x0005e4000c101904 */
.L_x_2208:
[----:B------:R-:W-:Y:S05]  /*3470*/  BSYNC B1 ;  /* 0x0000000000017941 */ /* 0x000fea0003800000 */
.L_x_2203:
[----:B------:R-:W-:-:S13]  /*3480*/  ISETP.GE.AND P0, PT, R18, R17, PT ;  /* 0x000000111200720c */ /* 0x000fda0003f06270 */
[----:B012---:R-:W0:Y:S01]  /*3490*/  @!P0 LDC.64 R2, c[0x0][0x218] ;  /* 0x00008600ff028b82 */ /* 0x007e220000000a00 */
[----:B------:R-:W-:Y:S02]  /*34a0*/  @!P0 IADD3 R5, R0, R18, RZ ;  /* 0x0000001200058210 */ /* 0x000fe40007ffe0ff */
[----:B------:R-:W-:-:S03]  /*34b0*/  @!P0 IADD3 R18, R18, 0x80, RZ ;  /* 0x0000008012128810 */ /* 0x000fc60007ffe0ff */
[----:B0-----:R-:W-:-:S05]  /*34c0*/  @!P0 IMAD.WIDE.U32 R2, R5, 0x4, R2 ;  /* 0x0000000405028825 */ /* 0x001fca00078e0002 */
[----:B------:R3:W-:Y:S02]  /*34d0*/  @!P0 STG.E desc[UR4][R2.64], R10 ;  /* 0x0000000a02008986 */ /* 0x0007e4000c101904 */
.L_x_2209:
[----:B------:R-:W-:Y:S05]  /*34e0*/  BSYNC B0 ;  /* 0x0000000000007941 */ /* 0x000fea0003800000 */
.L_x_2202:
[----:B------:R-:W-:Y:S05]  /*34f0*/  WARPSYNC.ALL ;  /* 0x0000000000007948 */ /* 0x000fea0003800000 */
[----:B------:R-:W-:-:S13]  /*3500*/  ISETP.GE.AND P0, PT, R18, R17, PT ;  /* 0x000000111200720c */ /* 0x000fda0003f06270 */
[----:B------:R-:W-:Y:S05]  /*3510*/  @P0 EXIT ;  /* 0x000000000000094d */ /* 0x000fea0003800000 */
[----:B0123--:R-:W0:Y:S01]  /*3520*/  LDC.64 R2, c[0x0][0x218] ;  /* 0x00008600ff027b82 */ /* 0x00fe220000000a00 */
[----:B------:R-:W-:-:S05]  /*3530*/  IADD3 R5, R0, R18, RZ ;  /* 0x0000001200057210 */ /* 0x000fca0007ffe0ff */
[----:B0-----:R-:W-:-:S05]  /*3540*/  IMAD.WIDE.U32 R2, R5, 0x4, R2 ;  /* 0x0000000405027825 */ /* 0x001fca00078e0002 */
[----:B------:R-:W-:Y:S01]  /*3550*/  STG.E desc[UR4][R2.64], R9 ;  /* 0x0000000902007986 */ /* 0x000fe2000c101904 */
[----:B------:R-:W-:Y:S05]  /*3560*/  EXIT ;  /* 0x000000000000794d */ /* 0x000fea0003800000 */
.L_x_2210:
        /* <DEDUP_REMOVED lines=9> */
.L_x_21469:


//--------------------- .text._ZN2at6native29vectorized_elementwise_kernelILi4EZZZNS0_17asinh_kernel_cudaERNS_18TensorIteratorBaseEENKUlvE0_clEvENKUlvE0_clEvEUlfE_St5arrayIPcLm2EEEEviT0_T1_ --------------------------
	.section	.text._ZN2at6native29vectorized_elementwise_kernelILi4EZZZNS0_17asinh_kernel_cudaERNS_18TensorIteratorBaseEENKUlvE0_clEvENKUlvE0_clEvEUlfE_St5arrayIPcLm2EEEEviT0_T1_,"ax",@progbits
	.align	128
        .global         _ZN2at6native29vectorized_elementwise_kernelILi4EZZZNS0_17asinh_kernel_cudaERNS_18TensorIteratorBaseEENKUlvE0_clEvENKUlvE0_clEvEUlfE_St5arrayIPcLm2EEEEviT0_T1_
        .type           _ZN2at6native29vectorized_elementwise_kernelILi4EZZZNS0_17asinh_kernel_cudaERNS_18TensorIteratorBaseEENKUlvE0_clEvENKUlvE0_clEvEUlfE_St5arrayIPcLm2EEEEviT0_T1_,@function
        .size           _ZN2at6native29vectorized_elementwise_kernelILi4EZZZNS0_17asinh_kernel_cudaERNS_18TensorIteratorBaseEENKUlvE0_clEvENKUlvE0_clEvEUlfE_St5arrayIPcLm2EEEEviT0_T1_,(.L_x_21470 - _ZN2at6native29vectorized_elementwise_kernelILi4EZZZNS0_17asinh_kernel_cudaERNS_18TensorIteratorBaseEENKUlvE0_clEvENKUlvE0_clEvEUlfE_St5arrayIPcLm2EEEEviT0_T1_)
        .other          _ZN2at6native29vectorized_elementwise_kernelILi4EZZZNS0_17asinh_kernel_cudaERNS_18TensorIteratorBaseEENKUlvE0_clEvENKUlvE0_clEvEUlfE_St5arrayIPcLm2EEEEviT0_T1_,@"STO_CUDA_ENTRY STV_DEFAULT"
_ZN2at6native29vectorized_elementwise_kernelILi4EZZZNS0_17asinh_kernel_cudaERNS_18TensorIteratorBaseEENKUlvE0_clEvENKUlvE0_clEvEUlfE_St5arrayIPcLm2EEEEviT0_T1_:
.text._ZN2at6native29vectorized_elementwise_kernelILi4EZZZNS0_17asinh_kernel_cudaERNS_18TensorIteratorBaseEENKUlvE0_clEvENKUlvE0_clEvEUlfE_St5arrayIPcLm2EEEEviT0_T1_:
        /* <DEDUP_REMOVED lines=12> */
[----:B------:R-:W2:Y:S04]  /*00c0*/  LDG.E.128 R8, desc[UR4][R12.64] ;  /* 0x000000040c087981 */ /* 0x000ea8000c1e1d00 */
[----:B------:R-:W3:Y:S01]  /*00d0*/  LDG.E.128 R4, desc[UR4][R12.64+0x800] ;  /* 0x000800040c047981 */ /* 0x000ee2000c1e1d00 */
[----:B------:R-:W-:Y:S01]  /*00e0*/  BSSY B0, `(.L_x_2212) ;  /* 0x0000077000007945 */ /* 0x000fe20003800000 */
[----:B--2---:R-:W-:Y:S01]  /*00f0*/  FFMA.FTZ R15, R8, R8, 1 ;  /* 0x3f800000080f7423 */ /* 0x004fe20000010008 */
[----:B------:R-:W-:Y:S01]  /*0100*/  FFMA.FTZ R19, R9, R9, 1 ;  /* 0x3f80000009137423 */ /* 0x000fe20000010009 */
[----:B------:R-:W-:Y:S01]  /*0110*/  FFMA.FTZ R21, R10, R10, 1 ;  /* 0x3f8000000a157423 */ /* 0x000fe2000001000a */
[C---:B------:R-:W-:Y:S01]  /*0120*/  FSETP.GT.FTZ.AND P5, PT, |R8|.reuse, 8388608, PT ;  /* 0x4b0000000800780b */ /* 0x040fe20003fb4200 */
[----:B------:R-:W0:Y:S01]  /*0130*/  MUFU.RSQ R14, R15 ;  /* 0x0000000f000e7308 */ /* 0x000e220000001400 */
[----:B------:R-:W-:Y:S01]  /*0140*/  FADD.FTZ R18, |R8|, -RZ ;  /* 0x800000ff08127221 */ /* 0x000fe20000010200 */
[----:B------:R-:W-:Y:S01]  /*0150*/  FFMA.FTZ R3, R11, R11, 1 ;  /* 0x3f8000000b037423 */ /* 0x000fe2000001000b */
[----:B------:R-:W-:-:S02]  /*0160*/  FSETP.GT.FTZ.AND P0, PT, |R9|, 8388608, PT ;  /* 0x4b0000000900780b */ /* 0x000fc40003f14200 */
[----:B------:R-:W-:Y:S02]  /*0170*/  FSETP.GT.FTZ.AND P1, PT, |R10|, 8388608, PT ;  /* 0x4b0000000a00780b */ /* 0x000fe40003f34200 */
[----:B------:R-:W-:Y:S01]  /*0180*/  FSETP.GT.FTZ.AND P2, PT, |R11|, 8388608, PT ;  /* 0x4b0000000b00780b */ /* 0x000fe20003f54200 */
[----:B------:R-:W1:Y:S01]  /*0190*/  MUFU.RSQ R20, R19 ;  /* 0x0000001300147308 */ /* 0x000e620000001400 */
[----:B---3--:R-:W-:-:S07]  /*01a0*/  FSETP.GT.FTZ.AND P4, PT, |R4|, 8388608, PT ;  /* 0x4b0000000400780b */ /* 0x008fce0003f94200 */
[----:B------:R-:W2:Y:S01]  /*01b0*/  MUFU.RSQ R22, R21 ;  /* 0x0000001500167308 */ /* 0x000ea20000001400 */
[----:B0-----:R-:W-:-:S07]  /*01c0*/  FFMA.FTZ R16, R15, R14, 1 ;  /* 0x3f8000000f107423 */ /* 0x001fce000001000e */
[----:B------:R-:W0:Y:S01]  /*01d0*/  MUFU.RCP R17, R16 ;  /* 0x0000001000117308 */ /* 0x000e220000001000 */
[----:B-1----:R-:W-:-:S07]  /*01e0*/  FFMA.FTZ R20, R19, R20, 1 ;  /* 0x3f80000013147423 */ /* 0x002fce0000010014 */
[----:B------:R-:W1:Y:S01]  /*01f0*/  MUFU.RCP R20, R20 ;  /* 0x0000001400147308 */ /* 0x000e620000001000 */
[----:B--2---:R-:W-:Y:S01]  /*0200*/  FFMA.FTZ R19, R21, R22, 1 ;  /* 0x3f80000015137423 */ /* 0x004fe20000010016 */
[----:B------:R-:W-:-:S06]  /*0210*/  FADD.FTZ R22, |R9|, -RZ ;  /* 0x800000ff09167221 */ /* 0x000fcc0000010200 */
[----:B------:R-:W2:Y:S01]  /*0220*/  MUFU.RCP R19, R19 ;  /* 0x0000001300137308 */ /* 0x000ea20000001000 */
[----:B0-----:R-:W-:-:S04]  /*0230*/  FMUL.FTZ R17, |R8|, R17 ;  /* 0x0000001108117220 */ /* 0x001fc80000410200 */
[----:B------:R-:W-:-:S03]  /*0240*/  @!P5 FFMA.FTZ R18, |R8|, R17, |R8| ;  /* 0x000000110812d223 */ /* 0x000fc60000010608 */
[----:B------:R-:W0:Y:S01]  /*0250*/  MUFU.RSQ R14, R3 ;  /* 0x00000003000e7308 */ /* 0x000e220000001400 */
[C---:B------:R-:W-:Y:S01]  /*0260*/  FADD.FTZ.RZ R12, R18.reuse, 1 ;  /* 0x3f800000120c7421 */ /* 0x040fe2000001c000 */
[----:B-1----:R-:W-:Y:S01]  /*0270*/  FMUL.FTZ R16, |R9|, R20 ;  /* 0x0000001409107220 */ /* 0x002fe20000410200 */
[----:B------:R-:W-:-:S03]  /*0280*/  ISETP.GE.U32.AND P3, PT, R18, 0x7f800000, PT ;  /* 0x7f8000001200780c */ /* 0x000fc60003f66070 */
[----:B------:R-:W-:Y:S01]  /*0290*/  IADD3 R12, R12, -0x3f400000, RZ ;  /* 0xc0c000000c0c7810 */ /* 0x000fe20007ffe0ff */
[----:B------:R-:W-:Y:S01]  /*02a0*/  @!P0 FFMA.FTZ R22, |R9|, R16, |R9| ;  /* 0x0000001009168223 */ /* 0x000fe20000010609 */
[C---:B------:R-:W-:Y:S01]  /*02b0*/  FADD.FTZ R16, |R10|.reuse, -RZ ;  /* 0x800000ff0a107221 */ /* 0x040fe20000010200 */
[----:B--2---:R-:W-:Y:S01]  /*02c0*/  FMUL.FTZ R19, |R10|, R19 ;  /* 0x000000130a137220 */ /* 0x004fe20000410200 */
[----:B------:R-:W-:Y:S01]  /*02d0*/  LOP3.LUT R15, R12, 0xff800000, RZ, 0xc0, !PT ;  /* 0xff8000000c0f7812 */ /* 0x000fe200078ec0ff */
[----:B------:R-:W-:Y:S02]  /*02e0*/  HFMA2.MMA R12, -RZ, RZ, 1.625, 0 ;  /* 0x3e800000ff0c7435 */ /* 0x000fe400000001ff */
[----:B------:R-:W-:Y:S01]  /*02f0*/  @!P1 FFMA.FTZ R16, |R10|, R19, |R10| ;  /* 0x000000130a109223 */ /* 0x000fe2000001060a */
[----:B------:R-:W-:Y:S02]  /*0300*/  IADD3 R13, -R15, 0x40800000, RZ ;  /* 0x408000000f0d7810 */ /* 0x000fe40007ffe1ff */
[-C--:B------:R-:W-:Y:S01]  /*0310*/  IADD3 R20, R18, -R15.reuse, RZ ;  /* 0x8000000f12147210 */ /* 0x080fe20007ffe0ff */
[----:B0-----:R-:W-:Y:S01]  /*0320*/  FFMA.FTZ R14, R3, R14, 1 ;  /* 0x3f800000030e7423 */ /* 0x001fe2000001000e */
[----:B------:R-:W-:Y:S01]  /*0330*/  FADD.FTZ.RZ R21, R16, 1 ;  /* 0x3f80000010157421 */ /* 0x000fe2000001c000 */
[----:B------:R-:W-:-:S02]  /*0340*/  I2FP.F32.S32 R15, R15 ;  /* 0x0000000f000f7245 */ /* 0x000fc40000201400 */
[----:B------:R-:W-:Y:S01]  /*0350*/  FFMA.FTZ R17, R13, R12, -1 ;  /* 0xbf8000000d117423 */ /* 0x000fe2000001000c */
[----:B------:R-:W-:Y:S01]  /*0360*/  MOV R13, 0x3d39bf78 ;  /* 0x3d39bf78000d7802 */ /* 0x000fe20000000f00 */
[----:B------:R-:W0:Y:S01]  /*0370*/  MUFU.RCP R14, R14 ;  /* 0x0000000e000e7308 */ /* 0x000e220000001000 */
[----:B------:R-:W-:Y:S01]  /*0380*/  IADD3 R21, R21, -0x3f400000, RZ ;  /* 0xc0c0000015157810 */ /* 0x000fe20007ffe0ff */
[----:B------:R-:W-:Y:S01]  /*0390*/  FADD.FTZ R20, R20, R17 ;  /* 0x0000001114147221 */ /* 0x000fe20000010000 */
[----:B------:R-:W-:Y:S02]  /*03a0*/  FADD.FTZ.RZ R17, R22, 1 ;  /* 0x3f80000016117421 */ /* 0x000fe4000001c000 */
[----:B------:R-:W-:Y:S01]  /*03b0*/  LOP3.LUT R21, R21, 0xff800000, RZ, 0xc0, !PT ;  /* 0xff80000015157812 */ /* 0x000fe200078ec0ff */
[----:B------:R-:W-:Y:S02]  /*03c0*/  FFMA.FTZ R3, R20, -R13, 0.10546888411045074463 ;  /* 0x3dd8001214037423 */ /* 0x000fe4000001080d */
[----:B------:R-:W-:-:S02]  /*03d0*/  IADD3 R19, R17, -0x3f400000, RZ ;  /* 0xc0c0000011137810 */ /* 0x000fc40007ffe0ff */
[----:B------:R-:W-:Y:S01]  /*03e0*/  FFMA.FTZ R3, R20, R3, -0.13229703903198242188 ;  /* 0xbe0778e014037423 */ /* 0x000fe20000010003 */
[----:B------:R-:W-:Y:S02]  /*03f0*/  IADD3 R23, -R21, 0x40800000, RZ ;  /* 0x4080000015177810 */ /* 0x000fe40007ffe1ff */
[----:B------:R-:W-:Y:S01]  /*0400*/  IADD3 R28, R16, -R21, RZ ;  /* 0x80000015101c7210 */ /* 0x000fe20007ffe0ff */
[C---:B------:R-:W-:Y:S01]  /*0410*/  FFMA.FTZ R17, R20.reuse, R3, 0.14491446316242218018 ;  /* 0x3e14647514117423 */ /* 0x040fe20000010003 */
[----:B------:R-:W-:Y:S01]  /*0420*/  LOP3.LUT R3, R19, 0xff800000, RZ, 0xc0, !PT ;  /* 0xff80000013037812 */ /* 0x000fe200078ec0ff */
[----:B------:R-:W-:Y:S01]  /*0430*/  FFMA.FTZ R23, R23, R12, -1 ;  /* 0xbf80000017177423 */ /* 0x000fe2000001000c */
[----:B0-----:R-:W-:Y:S01]  /*0440*/  FMUL.FTZ R26, |R11|, R14 ;  /* 0x0000000e0b1a7220 */ /* 0x001fe20000410200 */
[----:B------:R-:W-:Y:S01]  /*0450*/  FFMA.FTZ R17, R20, R17, -0.16641564667224884033 ;  /* 0xbe2a68dd14117423 */ /* 0x000fe20000010011 */
[----:B------:R-:W-:Y:S01]  /*0460*/  IADD3 R19, -R3, 0x40800000, RZ ;  /* 0x4080000003137810 */ /* 0x000fe20007ffe1ff */
[----:B------:R-:W-:Y:S01]  /*0470*/  FADD.FTZ R28, R28, R23 ;  /* 0x000000171c1c7221 */ /* 0x000fe20000010000 */
[----:B------:R-:W-:Y:S01]  /*0480*/  IADD3 R24, R22, -R3, RZ ;  /* 0x8000000316187210 */ /* 0x000fe20007ffe0ff */
[----:B------:R-:W-:Y:S01]  /*0490*/  FFMA.FTZ R17, R20, R17, 0.19988867640495300293 ;  /* 0x3e4caf9e14117423 */ /* 0x000fe20000010011 */
[----:B------:R-:W-:Y:S01]  /*04a0*/  FADD.FTZ R14, |R11|, -RZ ;  /* 0x800000ff0b0e7221 */ /* 0x000fe20000010200 */
[----:B------:R-:W-:Y:S01]  /*04b0*/  FFMA.FTZ R19, R19, R12, -1 ;  /* 0xbf80000013137423 */ /* 0x000fe2000001000c */
[----:B------:R-:W-:Y:S01]  /*04c0*/  FFMA.FTZ R23, R28, -R13, 0.10546888411045074463 ;  /* 0x3dd800121c177423 */ /* 0x000fe2000001080d */
[----:B------:R-:W-:Y:S01]  /*04d0*/  FFMA.FTZ R17, R20, R17, -0.25000196695327758789 ;  /* 0xbe80004214117423 */ /* 0x000fe20000010011 */
[----:B------:R-:W-:Y:S01]  /*04e0*/  @!P2 FFMA.FTZ R14, |R11|, R26, |R11| ;  /* 0x0000001a0b0ea223 */ /* 0x000fe2000001060b */
[----:B------:R-:W-:Y:S01]  /*04f0*/  FADD.FTZ R24, R24, R19 ;  /* 0x0000001318187221 */ /* 0x000fe20000010000 */
[----:B------:R-:W-:Y:S01]  /*0500*/  FFMA.FTZ R23, R28, R23, -0.13229703903198242188 ;  /* 0xbe0778e01c177423 */ /* 0x000fe20000010017 */
[----:B------:R-:W-:-:S02]  /*0510*/  FFMA.FTZ R17, R20, R17, 0.33333510160446166992 ;  /* 0x3eaaaae614117423 */ /* 0x000fc40000010011 */
[----:B------:R-:W-:Y:S01]  /*0520*/  FFMA.FTZ R19, R24, -R13, 0.10546888411045074463 ;  /* 0x3dd8001218137423 */ /* 0x000fe2000001080d */
[----:B------:R-:W-:Y:S01]  /*0530*/  FFMA.FTZ R23, R28, R23, 0.14491446316242218018 ;  /* 0x3e1464751c177423 */ /* 0x000fe20000010017 */
[----:B------:R-:W-:Y:S02]  /*0540*/  FFMA.FTZ R17, R20, R17, -0.5 ;  /* 0xbf00000014117423 */ /* 0x000fe40000010011 */
[----:B------:R-:W-:Y:S01]  /*0550*/  FFMA.FTZ R19, R24, R19, -0.13229703903198242188 ;  /* 0xbe0778e018137423 */ /* 0x000fe20000010013 */
[----:B------:R-:W-:Y:S01]  /*0560*/  FFMA.FTZ R23, R28, R23, -0.16641564667224884033 ;  /* 0xbe2a68dd1c177423 */ /* 0x000fe20000010017 */
[----:B------:R-:W-:Y:S02]  /*0570*/  FMUL.FTZ R17, R20, R17 ;  /* 0x0000001114117220 */ /* 0x000fe40000410000 */
[----:B------:R-:W-:Y:S01]  /*0580*/  FFMA.FTZ R19, R24, R19, 0.14491446316242218018 ;  /* 0x3e14647518137423 */ /* 0x000fe20000010013 */
[----:B------:R-:W-:Y:S01]  /*0590*/  FFMA.FTZ R23, R28, R23, 0.19988867640495300293 ;  /* 0x3e4caf9e1c177423 */ /* 0x000fe20000010017 */
[----:B------:R-:W-:Y:S01]  /*05a0*/  FFMA.FTZ R25, R20, R17, R20 ;  /* 0x0000001114197223 */ /* 0x000fe20000010014 */
[----:B------:R-:W-:Y:S01]  /*05b0*/  FADD.FTZ.RZ R17, R14, 1 ;  /* 0x3f8000000e117421 */ /* 0x000fe2000001c000 */
[----:B------:R-:W-:Y:S01]  /*05c0*/  FFMA.FTZ R19, R24, R19, -0.16641564667224884033 ;  /* 0xbe2a68dd18137423 */ /* 0x000fe20000010013 */
[----:B------:R-:W-:-:S03]  /*05d0*/  FFMA.FTZ R23, R28, R23, -0.25000196695327758789 ;  /* 0xbe8000421c177423 */ /* 0x000fc60000010017 */
[----:B------:R-:W-:Y:S01]  /*05e0*/  FFMA.FTZ R19, R24, R19, 0.19988867640495300293 ;  /* 0x3e4caf9e18137423 */ /* 0x000fe20000010013 */
[----:B------:R-:W-:Y:S01]  /*05f0*/  IADD3 R17, R17, -0x3f400000, RZ ;  /* 0xc0c0000011117810 */ /* 0x000fe20007ffe0ff */
[----:B------:R-:W-:Y:S02]  /*0600*/  FFMA.FTZ R23, R28, R23, 0.33333510160446166992 ;  /* 0x3eaaaae61c177423 */ /* 0x000fe40000010017 */
[----:B------:R-:W-:Y:S01]  /*0610*/  FFMA.FTZ R19, R24, R19, -0.25000196695327758789 ;  /* 0xbe80004218137423 */ /* 0x000fe20000010013 */
[----:B------:R-:W-:Y:S01]  /*0620*/  LOP3.LUT R17, R17, 0xff800000, RZ, 0xc0, !PT ;  /* 0xff80000011117812 */ /* 0x000fe200078ec0ff */
[----:B------:R-:W-:Y:S02]  /*0630*/  FFMA.FTZ R23, R28, R23, -0.5 ;  /* 0xbf0000001c177423 */ /* 0x000fe40000010017 */
[----:B------:R-:W-:Y:S01]  /*0640*/  FFMA.FTZ R19, R24, R19, 0.33333510160446166992 ;  /* 0x3eaaaae618137423 */ /* 0x000fe20000010013 */
[----:B------:R-:W-:Y:S01]  /*0650*/  IADD3 R27, -R17, 0x40800000, RZ ;  /* 0x40800000111b7810 */ /* 0x000fe20007ffe1ff */
[----:B------:R-:W-:-:S02]  /*0660*/  FMUL.FTZ R23, R28, R23 ;  /* 0x000000171c177220 */ /* 0x000fc40000410000 */
[----:B------:R-:W-:Y:S02]  /*0670*/  FFMA.FTZ R19, R24, R19, -0.5 ;  /* 0xbf00000018137423 */ /* 0x000fe40000010013 */
[----:B------:R-:W-:Y:S01]  /*0680*/  FFMA.FTZ R26, R27, R12, -1 ;  /* 0xbf8000001b1a7423 */ /* 0x000fe2000001000c */
[----:B------:R-:W-:Y:S01]  /*0690*/  IADD3 R27, R14, -R17, RZ ;  /* 0x800000110e1b7210 */ /* 0x000fe20007ffe0ff */
[----:B------:R-:W-:Y:S01]  /*06a0*/  FMUL.FTZ R19, R24, R19 ;  /* 0x0000001318137220 */ /* 0x000fe20000410000 */
[----:B------:R-:W-:-:S03]  /*06b0*/  FFMA.FTZ R20, R28, R23, R28 ;  /* 0x000000171c147223 */ /* 0x000fc6000001001c */
[----:B------:R-:W-:Y:S01]  /*06c0*/  FADD.FTZ R26, R27, R26 ;  /* 0x0000001a1b1a7221 */ /* 0x000fe20000010000 */
[----:B------:R-:W-:Y:S01]  /*06d0*/  FFMA.FTZ R24, R24, R19, R24 ;  /* 0x0000001318187223 */ /* 0x000fe20000010018 */
[----:B------:R-:W-:Y:S02]  /*06e0*/  FFMA.FTZ R19, R4, R4, 1 ;  /* 0x3f80000004137423 */ /* 0x000fe40000010004 */
[C---:B------:R-:W-:Y:S02]  /*06f0*/  FFMA.FTZ R23, R26.reuse, -R13, 0.10546888411045074463 ;  /* 0x3dd800121a177423 */ /* 0x040fe4000001080d */
[----:B------:R-:W0:Y:S02]  /*0700*/  MUFU.RSQ R28, R19 ;  /* 0x00000013001c7308 */ /* 0x000e240000001400 */
[----:B------:R-:W-:-:S04]  /*0710*/  FFMA.FTZ R23, R26, R23, -0.13229703903198242188 ;  /* 0xbe0778e01a177423 */ /* 0x000fc80000010017 */
[----:B------:R-:W-:-:S04]  /*0720*/  FFMA.FTZ R23, R26, R23, 0.14491446316242218018 ;  /* 0x3e1464751a177423 */ /* 0x000fc80000010017 */
[----:B------:R-:W-:-:S04]  /*0730*/  FFMA.FTZ R23, R26, R23, -0.16641564667224884033 ;  /* 0xbe2a68dd1a177423 */ /* 0x000fc80000010017 */
[----:B------:R-:W-:Y:S01]  /*0740*/  FFMA.FTZ R23, R26, R23, 0.19988867640495300293 ;  /* 0x3e4caf9e1a177423 */ /* 0x000fe20000010017 */
[----:B0-----:R-:W-:-:S03]  /*0750*/  FFMA.FTZ R27, R19, R28, 1 ;  /* 0x3f800000131b7423 */ /* 0x001fc6000001001c */
[----:B------:R-:W-:Y:S01]  /*0760*/  FFMA.FTZ R23, R26, R23, -0.25000196695327758789 ;  /* 0xbe8000421a177423 */ /* 0x000fe20000010017 */
[----:B------:R-:W-:-:S03]  /*0770*/  FMUL.FTZ R28, R15, 1.1920928955078125e-07 ;  /* 0x340000000f1c7820 */ /* 0x000fc60000410000 */
[----:B------:R-:W-:Y:S01]  /*0780*/  FFMA.FTZ R23, R26, R23, 0.33333510160446166992 ;  /* 0x3eaaaae61a177423 */ /* 0x000fe20000010017 */
[----:B------:R-:W0:Y:S01]  /*0790*/  MUFU.RCP R27, R27 ;  /* 0x0000001b001b7308 */ /* 0x000e220000001000 */
[----:B------:R-:W-:Y:S02]  /*07a0*/  FFMA.FTZ R15, R28, 0.69314718246459960938, R25 ;  /* 0x3f3172181c0f7823 */ /* 0x000fe40000010019 */
[----:B------:R-:W-:-:S04]  /*07b0*/  FFMA.FTZ R23, R26, R23, -0.5 ;  /* 0xbf0000001a177423 */ /* 0x000fc80000010017 */
[----:B------:R-:W-:Y:S01]  /*07c0*/  FMUL.FTZ R19, R26, R23 ;  /* 0x000000171a137220 */ /* 0x000fe20000410000 */
[----:B------:R-:W-:-:S03]  /*07d0*/  P2R R23, PR, RZ, 0x10 ;  /* 0x00000010ff177803 */ /* 0x000fc60000000000 */
[----:B------:R-:W-:Y:S01]  /*07e0*/  FFMA.FTZ R19, R26, R19, R26 ;  /* 0x000000131a137223 */ /* 0x000fe2000001001a */
[----:B------:R-:W-:Y:S06]  /*07f0*/  @!P3 BRA `(.L_x_2213) ;  /* 0x000000000014b947 */ /* 0x000fec0003800000 */
[----:B------:R-:W-:-:S13]  /*0800*/  ISETP.GE.AND P3, PT, R18, -0x407fffff, PT ;  /* 0xbf8000011200780c */ /* 0x000fda0003f66270 */
[----:B------:R-:W-:-:S05]  /*0810*/  @P3 MOV R25, 0x7f800000 ;  /* 0x7f80000000193802 */ /* 0x000fca0000000f00 */
[C---:B------:R-:W-:Y:S01]  /*0820*/  @P3 FFMA.FTZ R15, R18.reuse, R25, +INF ;  /* 0x7f800000120f3423 */ /* 0x040fe20000010019 */
[----:B------:R-:W-:-:S04]  /*0830*/  FSETP.NEU.FTZ.AND P3, PT, R18, RZ, PT ;  /* 0x000000ff1200720b */ /* 0x000fc80003f7d000 */
[----:B------:R-:W-:-:S09]  /*0840*/  FSEL R15, R15, -RZ, P3 ;  /* 0x800000ff0f0f7208 */ /* 0x000fd20001800000 */
.L_x_2213:
[----:B------:R-:W-:Y:S05]  /*0850*/  BSYNC B0 ;  /* 0x0000000000007941 */ /* 0x000fea0003800000 */
.L_x_2212:
[C---:B0-----:R-:W-:Y:S01]  /*0860*/  FMUL.FTZ R27, |R4|.reuse, R27 ;  /* 0x0000001b041b7220 */ /* 0x041fe20000410200 */
[----:B------:R-:W-:Y:S01]  /*0870*/  FFMA.FTZ R26, R5, R5, 1 ;  /* 0x3f800000051a7423 */ /* 0x000fe20000010005 */
[----:B------:R-:W-:Y:S01]  /*0880*/  FADD.FTZ R18, |R4|, -RZ ;  /* 0x800000ff04127221 */ /* 0x000fe20000010200 */
[----:B------:R-:W-:Y:S01]  /*0890*/  ISETP.GE.U32.AND P3, PT, R22, 0x7f800000, PT ;  /* 0x7f8000001600780c */ /* 0x000fe20003f66070 */
[----:B------:R-:W-:Y:S01]  /*08a0*/  @!P4 FFMA.FTZ R18, |R4|, R27, |R4| ;  /* 0x0000001b0412c223 */ /* 0x000fe20000010604 */
[----:B------:R-:W-:Y:S01]  /*08b0*/  I2FP.F32.S32 R3, R3 ;  /* 0x0000000300037245 */ /* 0x000fe20000201400 */
[----:B------:R-:W0:Y:S01]  /*08c0*/  MUFU.RSQ R27, R26 ;  /* 0x0000001a001b7308 */ /* 0x000e220000001400 */
[----:B------:R-:W-:Y:S01]  /*08d0*/  BSSY B0, `(.L_x_2214) ;  /* 0x000000e000007945 */ /* 0x000fe20003800000 */
[----:B------:R-:W-:Y:S02]  /*08e0*/  FADD.FTZ.RZ R25, R18, 1 ;  /* 0x3f80000012197421 */ /* 0x000fe4000001c000 */
[----:B------:R-:W-:-:S03]  /*08f0*/  FMUL.FTZ R3, R3, 1.1920928955078125e-07 ;  /* 0x3400000003037820 */ /* 0x000fc60000410000 */
[----:B------:R-:W-:Y:S01]  /*0900*/  IADD3 R25, R25, -0x3f400000, RZ ;  /* 0xc0c0000019197810 */ /* 0x000fe20007ffe0ff */
[----:B------:R-:W-:-:S03]  /*0910*/  FFMA.FTZ R3, R3, 0.69314718246459960938, R24 ;  /* 0x3f31721803037823 */ /* 0x000fc60000010018 */
[----:B------:R-:W-:Y:S01]  /*0920*/  LOP3.LUT R25, R25, 0xff800000, RZ, 0xc0, !PT ;  /* 0xff80000019197812 */ /* 0x000fe200078ec0ff */
[----:B0-----:R-:W-:-:S03]  /*0930*/  FFMA.FTZ R24, R26, R27, 1 ;  /* 0x3f8000001a187423 */ /* 0x001fc6000001001b */
[----:B------:R-:W-:Y:S01]  /*0940*/  IADD3 R27, -R25, 0x40800000, RZ ;  /* 0x40800000191b7810 */ /* 0x000fe20007ffe1ff */
[----:B------:R-:W-:Y:S06]  /*0950*/  @!P3 BRA `(.L_x_2215) ;  /* 0x000000000014b947 */ /* 0x000fec0003800000 */
[----:B------:R-:W-:-:S13]  /*0960*/  ISETP.GE.AND P3, PT, R22, -0x407fffff, PT ;  /* 0xbf8000011600780c */ /* 0x000fda0003f66270 */
[----:B------:R-:W-:-:S05]  /*0970*/  @P3 MOV R29, 0x7f800000 ;  /* 0x7f800000001d3802 */ /* 0x000fca0000000f00 */
[C---:B------:R-:W-:Y:S01]  /*0980*/  @P3 FFMA.FTZ R3, R22.reuse, R29, +INF ;  /* 0x7f80000016033423 */ /* 0x040fe2000001001d */
[----:B------:R-:W-:-:S04]  /*0990*/  FSETP.NEU.FTZ.AND P3, PT, R22, RZ, PT ;  /* 0x000000ff1600720b */ /* 0x000fc80003f7d000 */
[----:B------:R-:W-:-:S09]  /*09a0*/  FSEL R3, R3, -RZ, P3 ;  /* 0x800000ff03037208 */ /* 0x000fd20001800000 */
.L_x_2215:
[----:B------:R-:W-:Y:S05]  /*09b0*/  BSYNC B0 ;  /* 0x0000000000007941 */ /* 0x000fea0003800000 */
.L_x_2214:
[----:B------:R-:W-:Y:S01]  /*09c0*/  ISETP.GE.U32.AND P4, PT, R16, 0x7f800000, PT ;  /* 0x7f8000001000780c */ /* 0x000fe20003f86070 */
[----:B------:R-:W-:Y:S01]  /*09d0*/  FFMA.FTZ R27, R27, R12, -1 ;  /* 0xbf8000001b1b7423 */ /* 0x000fe2000001000c */
[----:B------:R-:W-:Y:S01]  /*09e0*/  IADD3 R22, R18, -R25, RZ ;  /* 0x8000001912167210 */ /* 0x000fe20007ffe0ff */
[----:B------:R-:W0:Y:S01]  /*09f0*/  MUFU.RCP R24, R24 ;  /* 0x0000001800187308 */ /* 0x000e220000001000 */
[----:B------:R-:W-:Y:S01]  /*0a00*/  I2FP.F32.S32 R21, R21 ;  /* 0x0000001500157245 */ /* 0x000fe20000201400 */
[----:B------:R-:W-:Y:S01]  /*0a10*/  BSSY B0, `(.L_x_2216) ;  /* 0x000000d000007945 */ /* 0x000fe20003800000 */
[----:B------:R-:W-:Y:S01]  /*0a20*/  FSETP.GT.FTZ.AND P3, PT, |R5|, 8388608, PT ;  /* 0x4b0000000500780b */ /* 0x000fe20003f74200 */
[----:B------:R-:W-:Y:S02]  /*0a30*/  FADD.FTZ R22, R22, R27 ;  /* 0x0000001b16167221 */ /* 0x000fe40000010000 */
[----:B------:R-:W-:Y:S02]  /*0a40*/  FMUL.FTZ R21, R21, 1.1920928955078125e-07 ;  /* 0x3400000015157820 */ /* 0x000fe40000410000 */
[----:B------:R-:W-:-:S02]  /*0a50*/  FFMA.FTZ R27, R22, -R13, 0.10546888411045074463 ;  /* 0x3dd80012161b7423 */ /* 0x000fc4000001080d */
        /* <DEDUP_REMOVED lines=8> */
.L_x_2217:
[----:B------:R-:W-:Y:S05]  /*0ae0*/  BSYNC B0 ;  /* 0x0000000000007941 */ /* 0x000fea0003800000 */
.L_x_2216:
[----:B------:R-:W-:Y:S01]  /*0af0*/  FFMA.FTZ R27, R22, R27, 0.14491446316242218018 ;  /* 0x3e146475161b7423 */ /* 0x000fe2000001001b */
[----:B------:R-:W-:Y:S01]  /*0b00*/  FFMA.FTZ R16, R6, R6, 1 ;  /* 0x3f80000006107423 */ /* 0x000fe20000010006 */
[----:B------:R-:W-:Y:S01]  /*0b10*/  ISETP.GE.U32.AND P4, PT, R14, 0x7f800000, PT ;  /* 0x7f8000000e00780c */ /* 0x000fe20003f86070 */
[C---:B0-----:R-:W-:Y:S01]  /*0b20*/  FMUL.FTZ R24, |R5|.reuse, R24 ;  /* 0x0000001805187220 */ /* 0x041fe20000410200 */
[C---:B------:R-:W-:Y:S01]  /*0b30*/  FFMA.FTZ R29, R22.reuse, R27, -0.16641564667224884033 ;  /* 0xbe2a68dd161d7423 */ /* 0x040fe2000001001b */
[----:B------:R-:W-:Y:S01]  /*0b40*/  I2FP.F32.S32 R17, R17 ;  /* 0x0000001100117245 */ /* 0x000fe20000201400 */
[----:B------:R-:W0:Y:S01]  /*0b50*/  MUFU.RSQ R27, R16 ;  /* 0x00000010001b7308 */ /* 0x000e220000001400 */
[C---:B------:R-:W-:Y:S01]  /*0b60*/  FADD.FTZ R21, |R5|.reuse, -RZ ;  /* 0x800000ff05157221 */ /* 0x040fe20000010200 */
[C---:B------:R-:W-:Y:S01]  /*0b70*/  FFMA.FTZ R29, R22.reuse, R29, 0.19988867640495300293 ;  /* 0x3e4caf9e161d7423 */ /* 0x040fe2000001001d */
[----:B------:R-:W-:Y:S01]  /*0b80*/  @!P3 FFMA.FTZ R21, |R5|, R24, |R5| ;  /* 0x000000180515b223 */ /* 0x000fe20000010605 */
[----:B------:R-:W-:Y:S01]  /*0b90*/  FMUL.FTZ R24, R17, 1.1920928955078125e-07 ;  /* 0x3400000011187820 */ /* 0x000fe20000410000 */
[----:B------:R-:W-:Y:S01]  /*0ba0*/  BSSY B0, `(.L_x_2218) ;  /* 0x000000c000007945 */ /* 0x000fe20003800000 */
[----:B------:R-:W-:-:S02]  /*0bb0*/  FFMA.FTZ R29, R22, R29, -0.25000196695327758789 ;  /* 0xbe800042161d7423 */ /* 0x000fc4000001001d */
[----:B------:R-:W-:Y:S02]  /*0bc0*/  FFMA.FTZ R19, R24, 0.69314718246459960938, R19 ;  /* 0x3f31721818137823 */ /* 0x000fe40000010013 */
[----:B------:R-:W-:-:S04]  /*0bd0*/  FFMA.FTZ R29, R22, R29, 0.33333510160446166992 ;  /* 0x3eaaaae6161d7423 */ /* 0x000fc8000001001d */
[----:B------:R-:W-:Y:S01]  /*0be0*/  FFMA.FTZ R29, R22, R29, -0.5 ;  /* 0xbf000000161d7423 */ /* 0x000fe2000001001d */
[----:B0-----:R-:W-:Y:S01]  /*0bf0*/  FFMA.FTZ R27, R16, R27, 1 ;  /* 0x3f800000101b7423 */ /* 0x001fe2000001001b */
[----:B------:R-:W-:Y:S06]  /*0c00*/  @!P4 BRA `(.L_x_2219) ;  /* 0x000000000014c947 */ /* 0x000fec0003800000 */
[----:B------:R-:W-:-:S13]  /*0c10*/  ISETP.GE.AND P4, PT, R14, -0x407fffff, PT ;  /* 0xbf8000010e00780c */ /* 0x000fda0003f86270 */
[----:B------:R-:W-:-:S05]  /*0c20*/  @P4 MOV R17, 0x7f800000 ;  /* 0x7f80000000114802 */ /* 0x000fca0000000f00 */
[C---:B------:R-:W-:Y:S01]  /*0c30*/  @P4 FFMA.FTZ R19, R14.reuse, R17, +INF ;  /* 0x7f8000000e134423 */ /* 0x040fe20000010011 */
[----:B------:R-:W-:-:S04]  /*0c40*/  FSETP.NEU.FTZ.AND P4, PT, R14, RZ, PT ;  /* 0x000000ff0e00720b */ /* 0x000fc80003f9d000 */
[----:B------:R-:W-:-:S09]  /*0c50*/  FSEL R19, R19, -RZ, P4 ;  /* 0x800000ff13137208 */ /* 0x000fd20002000000 */
.L_x_2219:
[----:B------:R-:W-:Y:S05]  /*0c60*/  BSYNC B0 ;  /* 0x0000000000007941 */ /* 0x000fea0003800000 */
.L_x_2218:
[----:B------:R-:W-:Y:S01]  /*0c70*/  ISETP.GE.U32.AND P4, PT, R18, 0x7f800000, PT ;  /* 0x7f8000001200780c */ /* 0x000fe20003f86070 */
[----:B------:R-:W0:Y:S01]  /*0c80*/  MUFU.RCP R27, R27 ;  /* 0x0000001b001b7308 */ /* 0x000e220000001000 */
[----:B------:R-:W-:Y:S01]  /*0c90*/  FADD.FTZ.RZ R14, R21, 1 ;  /* 0x3f800000150e7421 */ /* 0x000fe2000001c000 */
[----:B------:R-:W-:Y:S01]  /*0ca0*/  I2FP.F32.S32 R25, R25 ;  /* 0x0000001900197245 */ /* 0x000fe20000201400 */
[----:B------:R-:W-:Y:S01]  /*0cb0*/  FMUL.FTZ R29, R22, R29 ;  /* 0x0000001d161d7220 */ /* 0x000fe20000410000 */
[----:B------:R-:W-:Y:S02]  /*0cc0*/  BSSY B0, `(.L_x_2220) ;  /* 0x000000c000007945 */ /* 0x000fe40003800000 */
[----:B------:R-:W-:Y:S01]  /*0cd0*/  IADD3 R14, R14, -0x3f400000, RZ ;  /* 0xc0c000000e0e7810 */ /* 0x000fe20007ffe0ff */
[----:B------:R-:W-:Y:S01]  /*0ce0*/  FFMA.FTZ R16, R22, R29, R22 ;  /* 0x0000001d16107223 */ /* 0x000fe20000010016 */
[----:B------:R-:W-:Y:S02]  /*0cf0*/  FMUL.FTZ R25, R25, 1.1920928955078125e-07 ;  /* 0x3400000019197820 */ /* 0x000fe40000410000 */
[----:B------:R-:W-:-:S02]  /*0d00*/  LOP3.LUT R14, R14, 0xff800000, RZ, 0xc0, !PT ;  /* 0xff8000000e0e7812 */ /* 0x000fc400078ec0ff */
[----:B------:R-:W-:Y:S01]  /*0d10*/  FFMA.FTZ R16, R25, 0.69314718246459960938, R16 ;  /* 0x3f31721819107823 */ /* 0x000fe20000010010 */
[----:B------:R-:W-:Y:S06]  /*0d20*/  @!P4 BRA `(.L_x_2221) ;  /* 0x000000000014c947 */ /* 0x000fec0003800000 */
[----:B------:R-:W-:-:S13]  /*0d30*/  ISETP.GE.AND P4, PT, R18, -0x407fffff, PT ;  /* 0xbf8000011200780c */ /* 0x000fda0003f86270 */
[----:B------:R-:W-:-:S05]  /*0d40*/  @P4 MOV R17, 0x7f800000 ;  /* 0x7f80000000114802 */ /* 0x000fca0000000f00 */
[C---:B------:R-:W-:Y:S01]  /*0d50*/  @P4 FFMA.FTZ R16, R18.reuse, R17, +INF ;  /* 0x7f80000012104423 */ /* 0x040fe20000010011 */
[----:B------:R-:W-:-:S04]  /*0d60*/  FSETP.NEU.FTZ.AND P4, PT, R18, RZ, PT ;  /* 0x000000ff1200720b */ /* 0x000fc80003f9d000 */
[----:B------:R-:W-:-:S09]  /*0d70*/  FSEL R16, R16, -RZ, P4 ;  /* 0x800000ff10107208 */ /* 0x000fd20002000000 */
.L_x_2221:
[----:B------:R-:W-:Y:S05]  /*0d80*/  BSYNC B0 ;  /* 0x0000000000007941 */ /* 0x000fea0003800000 */
.L_x_2220:
[C---:B------:R-:W-:Y:S01]  /*0d90*/  FSETP.GT.FTZ.AND P4, PT, |R6|.reuse, 8388608, PT ;  /* 0x4b0000000600780b */ /* 0x040fe20003f94200 */
[----:B0-----:R-:W-:Y:S01]  /*0da0*/  FMUL.FTZ R27, |R6|, R27 ;  /* 0x0000001b061b7220 */ /* 0x001fe20000410200 */
[----:B------:R-:W-:Y:S01]  /*0db0*/  IADD3 R17, -R14, 0x40800000, RZ ;  /* 0x408000000e117810 */ /* 0x000fe20007ffe1ff */
[----:B------:R-:W-:Y:S01]  /*0dc0*/  @P5 FADD.FTZ R15, R15, 0.69314718246459960938 ;  /* 0x3f3172180f0f5421 */ /* 0x000fe20000010000 */
[C---:B------:R-:W-:Y:S01]  /*0dd0*/  IADD3 R24, R21.reuse, -R14, RZ ;  /* 0x8000000e15187210 */ /* 0x040fe20007ffe0ff */
[----:B------:R-:W-:Y:S01]  /*0de0*/  BSSY B0, `(.L_x_2222) ;  /* 0x0000028000007945 */ /* 0x000fe20003800000 */
[----:B------:R-:W-:Y:S01]  /*0df0*/  ISETP.GE.U32.AND P5, PT, R21, 0x7f800000, PT ;  /* 0x7f8000001500780c */ /* 0x000fe20003fa6070 */
[----:B------:R-:W-:Y:S01]  /*0e00*/  FFMA.FTZ R25, R17, R12, -1 ;  /* 0xbf80000011197423 */ /* 0x000fe2000001000c */
[----:B------:R-:W-:Y:S01]  /*0e10*/  FADD.FTZ R17, |R6|, -RZ ;  /* 0x800000ff06117221 */ /* 0x000fe20000010200 */
[----:B------:R-:W-:Y:S02]  /*0e20*/  I2FP.F32.S32 R14, R14 ;  /* 0x0000000e000e7245 */ /* 0x000fe40000201400 */
[----:B------:R-:W-:-:S02]  /*0e30*/  FADD.FTZ R24, R24, R25 ;  /* 0x0000001918187221 */ /* 0x000fc40000010000 */
[----:B------:R-:W-:Y:S01]  /*0e40*/  @!P4 FFMA.FTZ R17, |R6|, R27, |R6| ;  /* 0x0000001b0611c223 */ /* 0x000fe20000010606 */
[----:B------:R-:W-:Y:S01]  /*0e50*/  FMUL.FTZ R14, R14, 1.1920928955078125e-07 ;  /* 0x340000000e0e7820 */ /* 0x000fe20000410000 */
[C---:B------:R-:W-:Y:S02]  /*0e60*/  FFMA.FTZ R25, R24.reuse, -R13, 0.10546888411045074463 ;  /* 0x3dd8001218197423 */ /* 0x040fe4000001080d */
[----:B------:R-:W-:Y:S02]  /*0e70*/  FADD.FTZ.RZ R18, R17, 1 ;  /* 0x3f80000011127421 */ /* 0x000fe4000001c000 */
[----:B------:R-:W-:-:S03]  /*0e80*/  FFMA.FTZ R25, R24, R25, -0.13229703903198242188 ;  /* 0xbe0778e018197423 */ /* 0x000fc60000010019 */
[----:B------:R-:W-:Y:S01]  /*0e90*/  IADD3 R18, R18, -0x3f400000, RZ ;  /* 0xc0c0000012127810 */ /* 0x000fe20007ffe0ff */
[----:B------:R-:W-:-:S03]  /*0ea0*/  FFMA.FTZ R25, R24, R25, 0.14491446316242218018 ;  /* 0x3e14647518197423 */ /* 0x000fc60000010019 */
[----:B------:R-:W-:Y:S01]  /*0eb0*/  LOP3.LUT R22, R18, 0xff800000, RZ, 0xc0, !PT ;  /* 0xff80000012167812 */ /* 0x000fe200078ec0ff */
[----:B------:R-:W-:-:S03]  /*0ec0*/  FFMA.FTZ R25, R24, R25, -0.16641564667224884033 ;  /* 0xbe2a68dd18197423 */ /* 0x000fc60000010019 */
[----:B------:R-:W-:Y:S01]  /*0ed0*/  IADD3 R27, -R22, 0x40800000, RZ ;  /* 0x40800000161b7810 */ /* 0x000fe20007ffe1ff */
[----:B------:R-:W-:Y:S01]  /*0ee0*/  FFMA.FTZ R25, R24, R25, 0.19988867640495300293 ;  /* 0x3e4caf9e18197423 */ /* 0x000fe20000010019 */
[----:B------:R-:W-:-:S03]  /*0ef0*/  IADD3 R18, R17, -R22, RZ ;  /* 0x8000001611127210 */ /* 0x000fc60007ffe0ff */
[----:B------:R-:W-:Y:S01]  /*0f00*/  FFMA.FTZ R27, R27, R12, -1 ;  /* 0xbf8000001b1b7423 */ /* 0x000fe2000001000c */
[----:B------:R-:W-:-:S03]  /*0f10*/  FFMA.FTZ R25, R24, R25, -0.25000196695327758789 ;  /* 0xbe80004218197423 */ /* 0x000fc60000010019 */
[----:B------:R-:W-:Y:S01]  /*0f20*/  FADD.FTZ R18, R18, R27 ;  /* 0x0000001b12127221 */ /* 0x000fe20000010000 */
[----:B------:R-:W-:-:S03]  /*0f30*/  FFMA.FTZ R25, R24, R25, 0.33333510160446166992 ;  /* 0x3eaaaae618197423 */ /* 0x000fc60000010019 */
[----:B------:R-:W-:Y:S01]  /*0f40*/  FFMA.FTZ R27, R18, -R13, 0.10546888411045074463 ;  /* 0x3dd80012121b7423 */ /* 0x000fe2000001080d */
[----:B------:R-:W-:-:S03]  /*0f50*/  FFMA.FTZ R25, R24, R25, -0.5 ;  /* 0xbf00000018197423 */ /* 0x000fc60000010019 */
[----:B------:R-:W-:Y:S01]  /*0f60*/  FFMA.FTZ R27, R18, R27, -0.13229703903198242188 ;  /* 0xbe0778e0121b7423 */ /* 0x000fe2000001001b */
[----:B------:R-:W-:-:S03]  /*0f70*/  FMUL.FTZ R25, R24, R25 ;  /* 0x0000001918197220 */ /* 0x000fc60000410000 */
[----:B------:R-:W-:Y:S01]  /*0f80*/  FFMA.FTZ R27, R18, R27, 0.14491446316242218018 ;  /* 0x3e146475121b7423 */ /* 0x000fe2000001001b */
[----:B------:R-:W-:Y:S01]  /*0f90*/  FFMA.FTZ R25, R24, R25, R24 ;  /* 0x0000001918197223 */ /* 0x000fe20000010018 */
[----:B------:R-:W-:Y:S02]  /*0fa0*/  FFMA.FTZ R24, R7, R7, 1 ;  /* 0x3f80000007187423 */ /* 0x000fe40000010007 */
[----:B------:R-:W-:Y:S01]  /*0fb0*/  FFMA.FTZ R29, R18, R27, -0.16641564667224884033 ;  /* 0xbe2a68dd121d7423 */ /* 0x000fe2000001001b */
[----:B------:R-:W-:Y:S01]  /*0fc0*/  FFMA.FTZ R14, R14, 0.69314718246459960938, R25 ;  /* 0x3f3172180e0e7823 */ /* 0x000fe20000010019 */
[----:B------:R0:W1:Y:S02]  /*0fd0*/  MUFU.RSQ R27, R24 ;  /* 0x00000018001b7308 */ /* 0x0000640000001400 */
[----:B------:R-:W-:-:S04]  /*0fe0*/  FFMA.FTZ R29, R18, R29, 0.19988867640495300293 ;  /* 0x3e4caf9e121d7423 */ /* 0x000fc8000001001d */
[----:B------:R-:W-:Y:S01]  /*0ff0*/  FFMA.FTZ R29, R18, R29, -0.25000196695327758789 ;  /* 0xbe800042121d7423 */ /* 0x000fe2000001001d */
[----:B------:R-:W-:Y:S06]  /*1000*/  @!P5 BRA `(.L_x_2223) ;  /* 0x000000000014d947 */ /* 0x000fec0003800000 */
[----:B------:R-:W-:-:S13]  /*1010*/  ISETP.GE.AND P5, PT, R21, -0x407fffff, PT ;  /* 0xbf8000011500780c */ /* 0x000fda0003fa6270 */
[----:B------:R-:W-:-:S05]  /*1020*/  @P5 MOV R26, 0x7f800000 ;  /* 0x7f800000001a5802 */ /* 0x000fca0000000f00 */
[C---:B------:R-:W-:Y:S01]  /*1030*/  @P5 FFMA.FTZ R14, R21.reuse, R26, +INF ;  /* 0x7f800000150e5423 */ /* 0x040fe2000001001a */
[----:B------:R-:W-:-:S04]  /*1040*/  FSETP.NEU.FTZ.AND P5, PT, R21, RZ, PT ;  /* 0x000000ff1500720b */ /* 0x000fc80003fbd000 */
[----:B------:R-:W-:-:S09]  /*1050*/  FSEL R14, R14, -RZ, P5 ;  /* 0x800000ff0e0e7208 */ /* 0x000fd20002800000 */
.L_x_2223:
[----:B------:R-:W-:Y:S05]  /*1060*/  BSYNC B0 ;  /* 0x0000000000007941 */ /* 0x000fea0003800000 */
.L_x_2222:
[----:B------:R-:W-:Y:S01]  /*1070*/  FSETP.GTU.FTZ.AND P5, PT, |R8|, +INF , PT ;  /* 0x7f8000000800780b */ /* 0x000fe20003fbc200 */
[----:B01----:R-:W-:Y:S01]  /*1080*/  FFMA.FTZ R24, R24, R27, 1 ;  /* 0x3f80000018187423 */ /* 0x003fe2000001001b */
[----:B------:R-:W-:Y:S01]  /*1090*/  LOP3.LUT R8, R15, 0x80000000, R8, 0xb8, !PT ;  /* 0x800000000f087812 */ /* 0x000fe200078eb808 */
[----:B------:R-:W-:Y:S01]  /*10a0*/  FFMA.FTZ R29, R18, R29, 0.33333510160446166992 ;  /* 0x3eaaaae6121d7423 */ /* 0x000fe2000001001d */
[----:B------:R-:W-:Y:S01]  /*10b0*/  I2FP.F32.S32 R22, R22 ;  /* 0x0000001600167245 */ /* 0x000fe20000201400 */
[----:B------:R-:W-:Y:S01]  /*10c0*/  BSSY B0, `(.L_x_2224) ;  /* 0x000000f000007945 */ /* 0x000fe20003800000 */
[----:B------:R-:W-:Y:S01]  /*10d0*/  FSEL R8, R8, R15, !P5 ;  /* 0x0000000f08087208 */ /* 0x000fe20006800000 */
[----:B------:R-:W-:Y:S01]  /*10e0*/  FFMA.FTZ R29, R18, R29, -0.5 ;  /* 0xbf000000121d7423 */ /* 0x000fe2000001001d */
[----:B------:R-:W-:Y:S01]  /*10f0*/  ISETP.GE.U32.AND P5, PT, R17, 0x7f800000, PT ;  /* 0x7f8000001100780c */ /* 0x000fe20003fa6070 */
[----:B------:R-:W0:Y:S01]  /*1100*/  MUFU.RCP R24, R24 ;  /* 0x0000001800187308 */ /* 0x000e220000001000 */
[----:B------:R-:W-:Y:S01]  /*1110*/  FMUL.FTZ R22, R22, 1.1920928955078125e-07 ;  /* 0x3400000016167820 */ /* 0x000fe20000410000 */
[----:B------:R-:W-:-:S04]  /*1120*/  FMUL.FTZ R29, R18, R29 ;  /* 0x0000001d121d7220 */ /* 0x000fc80000410000 */
[----:B------:R-:W-:-:S04]  /*1130*/  FFMA.FTZ R29, R18, R29, R18 ;  /* 0x0000001d121d7223 */ /* 0x000fc80000010012 */
[----:B------:R-:W-:Y:S02]  /*1140*/  FFMA.FTZ R15, R22, 0.69314718246459960938, R29 ;  /* 0x3f317218160f7823 */ /* 0x000fe4000001001d */
[----:B------:R-:W-:Y:S05]  /*1150*/  @!P5 BRA `(.L_x_2225) ;  /* 0x000000000014d947 */ /* 0x000fea0003800000 */
[----:B------:R-:W-:-:S13]  /*1160*/  ISETP.GE.AND P5, PT, R17, -0x407fffff, PT ;  /* 0xbf8000011100780c */ /* 0x000fda0003fa6270 */
[----:B------:R-:W-:-:S05]  /*1170*/  @P5 MOV R18, 0x7f800000 ;  /* 0x7f80000000125802 */ /* 0x000fca0000000f00 */
[C---:B------:R-:W-:Y:S01]  /*1180*/  @P5 FFMA.FTZ R15, R17.reuse, R18, +INF ;  /* 0x7f800000110f5423 */ /* 0x040fe20000010012 */
[----:B------:R-:W-:-:S04]  /*1190*/  FSETP.NEU.FTZ.AND P5, PT, R17, RZ, PT ;  /* 0x000000ff1100720b */ /* 0x000fc80003fbd000 */
[----:B------:R-:W-:-:S09]  /*11a0*/  FSEL R15, R15, -RZ, P5 ;  /* 0x800000ff0f0f7208 */ /* 0x000fd20002800000 */
.L_x_2225:
[----:B------:R-:W-:Y:S05]  /*11b0*/  BSYNC B0 ;  /* 0x0000000000007941 */ /* 0x000fea0003800000 */
.L_x_2224:
[C---:B------:R-:W-:Y:S01]  /*11c0*/  FSETP.GT.FTZ.AND P5, PT, |R7|.reuse, 8388608, PT ;  /* 0x4b0000000700780b */ /* 0x040fe20003fb4200 */
[C---:B0-----:R-:W-:Y:S01]  /*11d0*/  FMUL.FTZ R24, |R7|.reuse, R24 ;  /* 0x0000001807187220 */ /* 0x041fe20000410200 */
        /* <DEDUP_REMOVED lines=30> */
.L_x_2227:
[----:B------:R-:W-:Y:S05]  /*13c0*/  BSYNC B0 ;  /* 0x0000000000007941 */ /* 0x000fea0003800000 */
.L_x_2226:
[----:B------:R-:W0:Y:S01]  /*13d0*/  LDC.64 R12, c[0x0][0x218] ;  /* 0x00008600ff0c7b82 */ /* 0x000e220000000a00 */
[----:B------:R-:W-:Y:S01]  /*13e0*/  ISETP.NE.AND P6, PT, R23, RZ, PT ;  /* 0x000000ff1700720c */ /* 0x000fe20003fc5270 */
[----:B------:R-:W-:Y:S01]  /*13f0*/  @P0 FADD.FTZ R3, R3, 0.69314718246459960938 ;  /* 0x3f31721803030421 */ /* 0x000fe20000010000 */
[----:B------:R-:W-:Y:S01]  /*1400*/  @P2 FADD.FTZ R19, R19, 0.69314718246459960938 ;  /* 0x3f31721813132421 */ /* 0x000fe20000010000 */
[----:B------:R-:W-:Y:S01]  /*1410*/  @P1 FADD.FTZ R20, R20, 0.69314718246459960938 ;  /* 0x3f31721814141421 */ /* 0x000fe20000010000 */
[----:B------:R-:W-:Y:S01]  /*1420*/  @P3 FADD.FTZ R14, R14, 0.69314718246459960938 ;  /* 0x3f3172180e0e3421 */ /* 0x000fe20000010000 */
[----:B------:R-:W-:Y:S01]  /*1430*/  @P4 FADD.FTZ R15, R15, 0.69314718246459960938 ;  /* 0x3f3172180f0f4421 */ /* 0x000fe20000010000 */
[----:B------:R-:W-:Y:S02]  /*1440*/  FSETP.GTU.FTZ.AND P0, PT, |R9|, +INF , PT ;  /* 0x7f8000000900780b */ /* 0x000fe40003f1c200 */
[----:B------:R-:W-:Y:S02]  /*1450*/  FSETP.GTU.FTZ.AND P2, PT, |R11|, +INF , PT ;  /* 0x7f8000000b00780b */ /* 0x000fe40003f5c200 */
[----:B------:R-:W-:-:S02]  /*1460*/  LOP3.LUT R18, R3, 0x80000000, R9, 0xb8, !PT ;  /* 0x8000000003127812 */ /* 0x000fc400078eb809 */
[----:B------:R-:W-:Y:S01]  /*1470*/  LOP3.LUT R22, R19, 0x80000000, R11, 0xb8, !PT ;  /* 0x8000000013167812 */ /* 0x000fe200078eb80b */
[----:B------:R-:W-:Y:S01]  /*1480*/  @P6 FADD.FTZ R16, R16, 0.69314718246459960938 ;  /* 0x3f31721810106421 */ /* 0x000fe20000010000 */
[----:B------:R-:W-:Y:S02]  /*1490*/  FSETP.GTU.FTZ.AND P6, PT, |R4|, +INF , PT ;  /* 0x7f8000000400780b */ /* 0x000fe40003fdc200 */
[----:B------:R-:W-:Y:S02]  /*14a0*/  FSETP.GTU.FTZ.AND P3, PT, |R5|, +INF , PT ;  /* 0x7f8000000500780b */ /* 0x000fe40003f7c200 */
[----:B------:R-:W-:Y:S02]  /*14b0*/  FSETP.GTU.FTZ.AND P4, PT, |R6|, +INF , PT ;  /* 0x7f8000000600780b */ /* 0x000fe40003f9c200 */
[----:B------:R-:W-:Y:S02]  /*14c0*/  FSETP.GTU.FTZ.AND P1, PT, |R10|, +INF , PT ;  /* 0x7f8000000a00780b */ /* 0x000fe40003f3c200 */
[----:B------:R-:W-:Y:S01]  /*14d0*/  LOP3.LUT R21, R20, 0x80000000, R10, 0xb8, !PT ;  /* 0x8000000014157812 */ /* 0x000fe200078eb80a */
[----:B0-----:R-:W-:Y:S01]  /*14e0*/  IMAD.WIDE.U32 R12, R0, 0x4, R12 ;  /* 0x00000004000c7825 */ /* 0x001fe200078e000c */
[----:B------:R-:W-:-:S02]  /*14f0*/  MOV R0, R17 ;  /* 0x0000001100007202 */ /* 0x000fc40000000f00 */
[----:B------:R-:W-:Y:S02]  /*1500*/  LOP3.LUT R17, R16, 0x80000000, R4, 0xb8, !PT ;  /* 0x8000000010117812 */ /* 0x000fe400078eb804 */
[----:B------:R-:W-:Y:S01]  /*1510*/  LOP3.LUT R5, R14, 0x80000000, R5, 0xb8, !PT ;  /* 0x800000000e057812 */ /* 0x000fe200078eb805 */
[----:B------:R-:W-:Y:S01]  /*1520*/  @P5 FADD.FTZ R0, R0, 0.69314718246459960938 ;  /* 0x3f31721800005421 */ /* 0x000fe20000010000 */
[----:B------:R-:W-:Y:S01]  /*1530*/  FSETP.GTU.FTZ.AND P5, PT, |R7|, +INF , PT ;  /* 0x7f8000000700780b */ /* 0x000fe20003fbc200 */
[----:B------:R-:W-:Y:S01]  /*1540*/  IMAD.WIDE R12, R2, 0x10, R12 ;  /* 0x00000010020c7825 */ /* 0x000fe200078e020c */
[----:B------:R-:W-:Y:S02]  /*1550*/  LOP3.LUT R6, R15, 0x80000000, R6, 0xb8, !PT ;  /* 0x800000000f067812 */ /* 0x000fe400078eb806 */
[----:B------:R-:W-:Y:S02]  /*1560*/  LOP3.LUT R7, R0, 0x80000000, R7, 0xb8, !PT ;  /* 0x8000000000077812 */ /* 0x000fe400078eb807 */
[----:B------:R-:W-:-:S02]  /*1570*/  FSEL R9, R18, R3, !P0 ;  /* 0x0000000312097208 */ /* 0x000fc40004000000 */
[----:B------:R-:W-:Y:S02]  /*1580*/  FSEL R11, R22, R19, !P2 ;  /* 0x00000013160b7208 */ /* 0x000fe40005000000 */
[----:B------:R-:W-:Y:S02]  /*1590*/  FSEL R16, R17, R16, !P6 ;  /* 0x0000001011107208 */ /* 0x000fe40007000000 */
[----:B------:R-:W-:Y:S02]  /*15a0*/  FSEL R10, R21, R20, !P1 ;  /* 0x00000014150a7208 */ /* 0x000fe40004800000 */
[----:B------:R-:W-:Y:S02]  /*15b0*/  FSEL R17, R5, R14, !P3 ;  /* 0x0000000e05117208 */ /* 0x000fe40005800000 */
[----:B------:R-:W-:Y:S01]  /*15c0*/  FSEL R18, R6, R15, !P4 ;  /* 0x0000000f06127208 */ /* 0x000fe20006000000 */
[----:B------:R-:W-:Y:S01]  /*15d0*/  STG.E.128 desc[UR4][R12.64], R8 ;  /* 0x000000080c007986 */ /* 0x000fe2000c101d04 */
[----:B------:R-:W-:-:S05]  /*15e0*/  FSEL R19, R7, R0, !P5 ;  /* 0x0000000007137208 */ /* 0x000fca0006800000 */
[----:B------:R-:W-:Y:S01]  /*15f0*/  STG.E.128 desc[UR4][R12.64+0x800], R16 ;  /* 0x000800100c007986 */ /* 0x000fe2000c101d04 */
[----:B------:R-:W-:Y:S05]  /*1600*/  EXIT ;  /* 0x000000000000794d */ /* 0x000fea0003800000 */
.L_x_2211:
        /* <DEDUP_REMOVED lines=96> */
.L_x_2231:
[----:B------:R-:W-:Y:S05]  /*1c10*/  BSYNC B1 ;  /* 0x0000000000017941 */ /* 0x000fea0003800000 */
.L_x_2230:
[----:B------:R-:W-:Y:S01]  /*1c20*/  @P2 FADD.FTZ R4, R4, 0.69314718246459960938 ;  /* 0x3f31721804042421 */ /* 0x000fe20000010000 */
[----:B------:R-:W-:-:S04]  /*1c30*/  FSETP.GTU.FTZ.AND P0, PT, |R20|, +INF , PT ;  /* 0x7f8000001400780b */ /* 0x000fc80003f1c200 */
[----:B------:R-:W-:-:S04]  /*1c40*/  LOP3.LUT R3, R4, 0x80000000, R20, 0xb8, !PT ;  /* 0x8000000004037812 */ /* 0x000fc800078eb814 */
[----:B------:R-:W-:-:S07]  /*1c50*/  FSEL R3, R3, R4, !P0 ;  /* 0x0000000403037208 */ /* 0x000fce0004000000 */
.L_x_2229:
[----:B------:R-:W-:Y:S05]  /*1c60*/  BSYNC B0 ;  /* 0x0000000000007941 */ /* 0x000fea0003800000 */
.L_x_2228:
        /* <DEDUP_REMOVED lines=42> */
.L_x_2235:
[----:B------:R-:W-:Y:S05]  /*1f10*/  BSYNC B1 ;  /* 0x0000000000017941 */ /* 0x000fea0003800000 */
.L_x_2234:
[----:B------:R-:W-:Y:S01]  /*1f20*/  @P2 FADD.FTZ R6, R6, 0.69314718246459960938 ;  /* 0x3f31721806062421 */ /* 0x000fe20000010000 */
[----:B------:R-:W-:-:S04]  /*1f30*/  FSETP.GTU.FTZ.AND P0, PT, |R16|, +INF , PT ;  /* 0x7f8000001000780b */ /* 0x000fc80003f1c200 */
[----:B------:R-:W-:-:S04]  /*1f40*/  LOP3.LUT R2, R6, 0x80000000, R16, 0xb8, !PT ;  /* 0x8000000006027812 */ /* 0x000fc800078eb810 */
[----:B------:R-:W-:-:S07]  /*1f50*/  FSEL R2, R2, R6, !P0 ;  /* 0x0000000602027208 */ /* 0x000fce0004000000 */
.L_x_2233:
[----:B------:R-:W-:Y:S05]  /*1f60*/  BSYNC B0 ;  /* 0x0000000000007941 */ /* 0x000fea0003800000 */
.L_x_2232:
        /* <DEDUP_REMOVED lines=42> */
.L_x_2239:
[----:B------:R-:W-:Y:S05]  /*2210*/  BSYNC B1 ;  /* 0x0000000000017941 */ /* 0x000fea0003800000 */
.L_x_2238:
[----:B------:R-:W-:Y:S01]  /*2220*/  @P2 FADD.FTZ R7, R7, 0.69314718246459960938 ;  /* 0x3f31721807072421 */ /* 0x000fe20000010000 */
[----:B------:R-:W-:-:S04]  /*2230*/  FSETP.GTU.FTZ.AND P0, PT, |R22|, +INF , PT ;  /* 0x7f8000001600780b */ /* 0x000fc80003f1c200 */
[----:B------:R-:W-:-:S04]  /*2240*/  LOP3.LUT R5, R7, 0x80000000, R22, 0xb8, !PT ;  /* 0x8000000007057812 */ /* 0x000fc800078eb816 */
[----:B------:R-:W-:-:S07]  /*2250*/  FSEL R5, R5, R7, !P0 ;  /* 0x0000000705057208 */ /* 0x000fce0004000000 */
.L_x_2237:
[----:B------:R-:W-:Y:S05]  /*2260*/  BSYNC B0 ;  /* 0x0000000000007941 */ /* 0x000fea0003800000 */
.L_x_2236:
        /* <DEDUP_REMOVED lines=42> */
.L_x_2243:
[----:B------:R-:W-:Y:S05]  /*2510*/  BSYNC B1 ;  /* 0x0000000000017941 */ /* 0x000fea0003800000 */
.L_x_2242:
[----:B------:R-:W-:Y:S01]  /*2520*/  @P2 FADD.FTZ R8, R8, 0.69314718246459960938 ;  /* 0x3f31721808082421 */ /* 0x000fe20000010000 */
[----:B------:R-:W-:-:S04]  /*2530*/  FSETP.GTU.FTZ.AND P0, PT, |R23|, +INF , PT ;  /* 0x7f8000001700780b */ /* 0x000fc80003f1c200 */
[----:B------:R-:W-:-:S04]  /*2540*/  LOP3.LUT R6, R8, 0x80000000, R23, 0xb8, !PT ;  /* 0x8000000008067812 */ /* 0x000fc800078eb817 */
[----:B------:R-:W-:-:S07]  /*2550*/  FSEL R6, R6, R8, !P0 ;  /* 0x0000000806067208 */ /* 0x000fce0004000000 */
.L_x_2241:
[----:B------:R-:W-:Y:S05]  /*2560*/  BSYNC B0 ;  /* 0x0000000000007941 */ /* 0x000fea0003800000 */
.L_x_2240:
        /* <DEDUP_REMOVED lines=42> */
.L_x_2247:
[----:B------:R-:W-:Y:S05]  /*2810*/  BSYNC B1 ;  /* 0x0000000000017941 */ /* 0x000fea0003800000 */
.L_x_2246:
[----:B------:R-:W-:Y:S01]  /*2820*/  @P2 FADD.FTZ R9, R9, 0.69314718246459960938 ;  /* 0x3f31721809092421 */ /* 0x000fe20000010000 */
[----:B------:R-:W-:-:S04]  /*2830*/  FSETP.GTU.FTZ.AND P0, PT, |R21|, +INF , PT ;  /* 0x7f8000001500780b */ /* 0x000fc80003f1c200 */
[----:B------:R-:W-:-:S04]  /*2840*/  LOP3.LUT R7, R9, 0x80000000, R21, 0xb8, !PT ;  /* 0x8000000009077812 */ /* 0x000fc800078eb815 */
[----:B------:R-:W-:-:S07]  /*2850*/  FSEL R7, R7, R9, !P0 ;  /* 0x0000000907077208 */ /* 0x000fce0004000000 */
.L_x_2245:
[----:B------:R-:W-:Y:S05]  /*2860*/  BSYNC B0 ;  /* 0x0000000000007941 */ /* 0x000fea0003800000 */
.L_x_2244:
        /* <DEDUP_REMOVED lines=42> */
.L_x_2251:
[----:B------:R-:W-:Y:S05]  /*2b10*/  BSYNC B1 ;  /* 0x0000000000017941 */ /* 0x000fea0003800000 */
.L_x_2250:
[----:B------:R-:W-:Y:S01]  /*2b20*/  @P2 FADD.FTZ R10, R10, 0.69314718246459960938 ;  /* 0x3f3172180a0a2421 */ /* 0x000fe20000010000 */
[----:B------:R-:W-:-:S04]  /*2b30*/  FSETP.GTU.FTZ.AND P0, PT, |R19|, +INF , PT ;  /* 0x7f8000001300780b */ /* 0x000fc80003f1c200 */
[----:B------:R-:W-:-:S04]  /*2b40*/  LOP3.LUT R8, R10, 0x80000000, R19, 0xb8, !PT ;  /* 0x800000000a087812 */ /* 0x000fc800078eb813 */
[----:B------:R-:W-:-:S07]  /*2b50*/  FSEL R8, R8, R10, !P0 ;  /* 0x0000000a08087208 */ /* 0x000fce0004000000 */
.L_x_2249:
[----:B------:R-:W-:Y:S05]  /*2b60*/  BSYNC B0 ;  /* 0x0000000000007941 */ /* 0x000fea0003800000 */
.L_x_2248:
        /* <DEDUP_REMOVED lines=42> */
.L_x_2255:
[----:B------:R-:W-:Y:S05]  /*2e10*/  BSYNC B1 ;  /* 0x0000000000017941 */ /* 0x000fea0003800000 */
.L_x_2254:
[----:B------:R-:W-:Y:S01]  /*2e20*/  @P2 FADD.FTZ R11, R11, 0.69314718246459960938 ;  /* 0x3f3172180b0b2421 */ /* 0x000fe20000010000 */
[----:B------:R-:W-:-:S04]  /*2e30*/  FSETP.GTU.FTZ.AND P0, PT, |R13|, +INF , PT ;  /* 0x7f8000000d00780b */ /* 0x000fc80003f1c200 */
[----:B------:R-:W-:-:S04]  /*2e40*/  LOP3.LUT R10, R11, 0x80000000, R13, 0xb8, !PT ;  /* 0x800000000b0a7812 */ /* 0x000fc800078eb80d */
[----:B------:R-:W-:-:S07]  /*2e50*/  FSEL R10, R10, R11, !P0 ;  /* 0x0000000b0a0a7208 */ /* 0x000fce0004000000 */
.L_x_2253:
[----:B------:R-:W-:Y:S05]  /*2e60*/  BSYNC B0 ;  /* 0x0000000000007941 */ /* 0x000fea0003800000 */
.L_x_2252:
        /* <DEDUP_REMOVED lines=42> */
.L_x_2259:
[----:B------:R-:W-:Y:S05]  /*3110*/  BSYNC B1 ;  /* 0x0000000000017941 */ /* 0x000fea0003800000 */
.L_x_2258:
[----:B------:R-:W-:Y:S01]  /*3120*/  @P2 FADD.FTZ R11, R11, 0.69314718246459960938 ;  /* 0x3f3172180b0b2421 */ /* 0x000fe20000010000 */
[----:B------:R-:W-:-:S04]  /*3130*/  FSETP.GTU.FTZ.AND P0, PT, |R12|, +INF , PT ;  /* 0x7f8000000c00780b */ /* 0x000fc80003f1c200 */
[----:B------:R-:W-:-:S04]  /*3140*/  LOP3.LUT R9, R11, 0x80000000, R12, 0xb8, !PT ;  /* 0x800000000b097812 */ /* 0x000fc800078eb80c */
[----:B------:R-:W-:-:S07]  /*3150*/  FSEL R9, R9, R11, !P0 ;  /* 0x0000000b09097208 */ /* 0x000fce0004000000 */
.L_x_2257:
[----:B------:R-:W-:Y:S05]  /*3160*/  BSYNC B0 ;  /* 0x0000000000007941 */ /* 0x000fea0003800000 */
.L_x_2256:
        /* <DEDUP_REMOVED lines=16> */
.L_x_2262:
[----:B------:R-:W-:-:S13]  /*3270*/  ISETP.GE.AND P0, PT, R18, R17, PT ;  /* 0x000000111200720c */ /* 0x000fda0003f06270 */
[----:B------:R-:W-:Y:S05]  /*3280*/  @P0 BRA `(.L_x_2264) ;  /* 0x0000000000300947 */ /* 0x000fea0003800000 */
[----:B0-----:R-:W0:Y:S01]  /*3290*/  LDC.64 R2, c[0x0][0x218] ;  /* 0x00008600ff027b82 */ /* 0x001e220000000a00 */
[----:B------:R-:W-:Y:S02]  /*32a0*/  IADD3 R11, R0, R18, RZ ;  /* 0x00000012000b7210 */ /* 0x000fe40007ffe0ff */
[----:B------:R-:W-:-:S03]  /*32b0*/  IADD3 R18, R18, 0x80, RZ ;  /* 0x0000008012127810 */ /* 0x000fc60007ffe0ff */
[----:B0-----:R-:W-:-:S05]  /*32c0*/  IMAD.WIDE.U32 R2, R11, 0x4, R2 ;  /* 0x000000040b027825 */ /* 0x001fca00078e0002 */
[----:B------:R1:W-:Y:S02]  /*32d0*/  STG.E desc[UR4][R2.64], R5 ;  /* 0x0000000502007986 */ /* 0x0003e4000c101904 */
.L_x_2263:
[----:B------:R-:W-:-:S13]  /*32e0*/  ISETP.GE.AND P0, PT, R18, R17, PT ;  /* 0x000000111200720c */ /* 0x000fda0003f06270 */
[----:B------:R-:W-:Y:S05]  /*32f0*/  @P0 BRA `(.L_x_2265) ;  /* 0x0000000000300947 */ /* 0x000fea0003800000 */
[----:B01----:R-:W0:Y:S01]  /*3300*/  LDC.64 R2, c[0x0][0x218] ;  /* 0x00008600ff027b82 */ /* 0x003e220000000a00 */
[----:B------:R-:W-:Y:S02]  /*3310*/  IADD3 R5, R0, R18, RZ ;  /* 0x0000001200057210 */ /* 0x000fe40007ffe0ff */
[----:B------:R-:W-:-:S03]  /*3320*/  IADD3 R18, R18, 0x80, RZ ;  /* 0x0000008012127810 */ /* 0x000fc60007ffe0ff */
[----:B0-----:R-:W-:-:S05]  /*3330*/  IMAD.WIDE.U32 R2, R5, 0x4, R2 ;  /* 0x0000000405027825 */ /* 0x001fca00078e0002 */
[----:B------:R1:W-:Y:S02]  /*3340*/  STG.E desc[UR4][R2.64], R6 ;  /* 0x0000000602007986 */ /* 0x0003e4000c101904 */
.L_x_2264:
[----:B------:R-:W-:-:S13]  /*3350*/  ISETP.GE.AND P0, PT, R18, R17, PT ;  /* 0x000000111200720c */ /* 0x000fda0003f06270 */
[----:B------:R-:W-:Y:S05]  /*3360*/  @P0 BRA `(.L_x_2266) ;  /* 0x0000000000340947 */ /* 0x000fea0003800000 */
[----:B01----:R-:W0:Y:S01]  /*3370*/  LDC.64 R2, c[0x0][0x218] ;  /* 0x00008600ff027b82 */ /* 0x003e220000000a00 */
[----:B------:R-:W-:Y:S02]  /*3380*/  IADD3 R5, R0, R18, RZ ;  /* 0x0000001200057210 */ /* 0x000fe40007ffe0ff */
[----:B------:R-:W-:-:S03]  /*3390*/  IADD3 R18, R18, 0x80, RZ ;  /* 0x0000008012127810 */ /* 0x000fc60007ffe0ff */
[----:B0-----:R-:W-:-:S05]  /*33a0*/  IMAD.WIDE.U32 R2, R5, 0x4, R2 ;  /* 0x0000000405027825 */ /* 0x001fca00078e0002 */
[----:B------:R2:W-:Y:S02]  /*33b0*/  STG.E desc[UR4][R2.64], R7 ;  /* 0x0000000702007986 */ /* 0x0005e4000c101904 */
.L_x_2265:
        /* <DEDUP_REMOVED lines=8> */
.L_x_2266:
[----:B------:R-:W-:Y:S05]  /*3440*/  BSYNC B1 ;  /* 0x0000000000017941 */ /* 0x000fea0003800000 */
.L_x_2261:
[----:B------:R-:W-:-:S13]  /*3450*/  ISETP.GE.AND P0, PT, R18, R17, PT ;  /* 0x000000111200720c */ /* 0x000fda0003f06270 */
[----:B012---:R-:W0:Y:S01]  /*3460*/  @!P0 LDC.64 R2, c[0x0][0x218] ;  /* 0x00008600ff028b82 */ /* 0x007e220000000a00 */
[----:B------:R-:W-:Y:S02]  /*3470*/  @!P0 IADD3 R5, R0, R18, RZ ;  /* 0x0000001200058210 */ /* 0x000fe40007ffe0ff */
[----:B------:R-:W-:-:S03]  /*3480*/  @!P0 IADD3 R18, R18, 0x80, RZ ;  /* 0x0000008012128810 */ /* 0x000fc60007ffe0ff */
[----:B0-----:R-:W-:-:S05]  /*3490*/  @!P0 IMAD.WIDE.U32 R2, R5, 0x4, R2 ;  /* 0x0000000405028825 */ /* 0x001fca00078e0002 */
[----:B------:R3:W-:Y:S02]  /*34a0*/  @!P0 STG.E desc[UR4][R2.64], R10 ;  /* 0x0000000a02008986 */ /* 0x0007e4000c101904 */
.L_x_2267:
[----:B------:R-:W-:Y:S05]  /*34b0*/  BSYNC B0 ;  /* 0x0000000000007941 */ /* 0x000fea0003800000 */
.L_x_2260:
        /* <DEDUP_REMOVED lines=8> */
.L_x_2268:
        /* <DEDUP_REMOVED lines=12> */
.L_x_21470:


//--------------------- .text._ZN2at6native29vectorized_elementwise_kernelILi8EZZZNS0_17asinh_kernel_cudaERNS_18TensorIteratorBaseEENKUlvE0_clEvENKUlvE0_clEvEUlfE_St5arrayIPcLm2EEEEviT0_T1_ --------------------------
	.section	.text._ZN2at6native29vectorized_elementwise_kernelILi8EZZZNS0_17asinh_kernel_cudaERNS_18TensorIteratorBaseEENKUlvE0_clEvENKUlvE0_clEvEUlfE_St5arrayIPcLm2EEEEviT0_T1_,"ax",@progbits
	.align	128
        .global         _ZN2at6native29vectorized_elementwise_kernelILi8EZZZNS0_17asinh_kernel_cudaERNS_18TensorIteratorBaseEENKUlvE0_clEvENKUlvE0_clEvEUlfE_St5arrayIPcLm2EEEEviT0_T1_
        .type           _ZN2at6native29vectorized_elementwise_kernelILi8EZZZNS0_17asinh_kernel_cudaERNS_18TensorIteratorBaseEENKUlvE0_clEvENKUlvE0_clEvEUlfE_St5arrayIPcLm2EEEEviT0_T1_,@function
        .size           _ZN2at6native29vectorized_elementwise_kernelILi8EZZZNS0_17asinh_kernel_cudaERNS_18TensorIteratorBaseEENKUlvE0_clEvENKUlvE0_clEvEUlfE_St5arrayIPcLm2EEEEviT0_T1_,(.L_x_21471 - _ZN2at6native29vectorized_elementwise_kernelILi8EZZZNS0_17asinh_kernel_cudaERNS_18TensorIteratorBaseEENKUlvE0_clEvENKUlvE0_clEvEUlfE_St5arrayIPcLm2EEEEviT0_T1_)
        .other          _ZN2at6native29vectorized_elementwise_kernelILi8EZZZNS0_17asinh_kernel_cudaERNS_18TensorIteratorBaseEENKUlvE0_clEvENKUlvE0_clEvEUlfE_St5arrayIPcLm2EEEEviT0_T1_,@"STO_CUDA_ENTRY STV_DEFAULT"
_ZN2at6native29vectorized_elementwise_kernelILi8EZZZNS0_17asinh_kernel_cudaERNS_18TensorIteratorBaseEENKUlvE0_clEvENKUlvE0_clEvEUlfE_St5arrayIPcLm2EEEEviT0_T1_:
.text._ZN2at6native29vectorized_elementwise_kernelILi8EZZZNS0_17asinh_kernel_cudaERNS_18TensorIteratorBaseEENKUlvE0_clEvENKUlvE0_clEvEUlfE_St5arrayIPcLm2EEEEviT0_T1_:
        /* <DEDUP_REMOVED lines=133> */
.L_x_2271:
[----:B------:R-:W-:Y:S05]  /*0850*/  BSYNC B0 ;  /* 0x0000000000007941 */ /* 0x000fea0003800000 */
.L_x_2270:
        /* <DEDUP_REMOVED lines=21> */
.L_x_2273:
[----:B------:R-:W-:Y:S05]  /*09b0*/  BSYNC B0 ;  /* 0x0000000000007941 */ /* 0x000fea0003800000 */
.L_x_2272:
        /* <DEDUP_REMOVED lines=18> */
.L_x_2275:
[----:B------:R-:W-:Y:S05]  /*0ae0*/  BSYNC B0 ;  /* 0x0000000000007941 */ /* 0x000fea0003800000 */
.L_x_2274:
        /* <DEDUP_REMOVED lines=23> */
.L_x_2277:
[----:B------:R-:W-:Y:S05]  /*0c60*/  BSYNC B0 ;  /* 0x0000000000007941 */ /* 0x000fea0003800000 */
.L_x_2276:
        /* <DEDUP_REMOVED lines=17> */
.L_x_2279:
[----:B------:R-:W-:Y:S05]  /*0d80*/  BSYNC B0 ;  /* 0x0000000000007941 */ /* 0x000fea0003800000 */
.L_x_2278:
        /* <DEDUP_REMOVED lines=45> */
.L_x_2281:
[----:B------:R-:W-:Y:S05]  /*1060*/  BSYNC B0 ;  /* 0x0000000000007941 */ /* 0x000fea0003800000 */
.L_x_2280:
        /* <DEDUP_REMOVED lines=20> */
.L_x_2283:
[----:B------:R-:W-:Y:S05]  /*11b0*/  BSYNC B0 ;  /* 0x0000000000007941 */ /* 0x000fea0003800000 */
.L_x_2282:
        /* <DEDUP_REMOVED lines=32> */
.L_x_2285:
[----:B------:R-:W-:Y:S05]  /*13c0*/  BSYNC B0 ;  /* 0x0000000000007941 */ /* 0x000fea0003800000 */
.L_x_2284:
        /* <DEDUP_REMOVED lines=36> */
.L_x_2269:
        /* <DEDUP_REMOVED lines=96> */
.L_x_2289:
[----:B------:R-:W-:Y:S05]  /*1c10*/  BSYNC B1 ;  /* 0x0000000000017941 */ /* 0x000fea0003800000 */
.L_x_2288:
[----:B------:R-:W-:Y:S01]  /*1c20*/  @P2 FADD.FTZ R4, R4, 0.69314718246459960938 ;  /* 0x3f31721804042421 */ /* 0x000fe20000010000 */
[----:B------:R-:W-:-:S04]  /*1c30*/  FSETP.GTU.FTZ.AND P0, PT, |R20|, +INF , PT ;  /* 0x7f8000001400780b */ /* 0x000fc80003f1c200 */
[----:B------:R-:W-:-:S04]  /*1c40*/  LOP3.LUT R3, R4, 0x80000000, R20, 0xb8, !PT ;  /* 0x8000000004037812 */ /* 0x000fc800078eb814 */
[----:B------:R-:W-:-:S07]  /*1c50*/  FSEL R3, R3, R4, !P0 ;  /* 0x0000000403037208 */ /* 0x000fce0004000000 */
.L_x_2287:
[----:B------:R-:W-:Y:S05]  /*1c60*/  BSYNC B0 ;  /* 0x0000000000007941 */ /* 0x000fea0003800000 */
.L_x_2286:
        /* <DEDUP_REMOVED lines=42> */
.L_x_2293:
[----:B------:R-:W-:Y:S05]  /*1f10*/  BSYNC B1 ;  /* 0x0000000000017941 */ /* 0x000fea0003800000 */
.L_x_2292:
[----:B------:R-:W-:Y:S01]  /*1f20*/  @P2 FADD.FTZ R6, R6, 0.69314718246459960938 ;  /* 0x3f31721806062421 */ /* 0x000fe20000010000 */
[----:B------:R-:W-:-:S04]  /*1f30*/  FSETP.GTU.FTZ.AND P0, PT, |R16|, +INF , PT ;  /* 0x7f8000001000780b */ /* 0x000fc80003f1c200 */
[----:B------:R-:W-:-:S04]  /*1f40*/  LOP3.LUT R2, R6, 0x80000000, R16, 0xb8, !PT ;  /* 0x8000000006027812 */ /* 0x000fc800078eb810 */
[----:B------:R-:W-:-:S07]  /*1f50*/  FSEL R2, R2, R6, !P0 ;  /* 0x0000000602027208 */ /* 0x000fce0004000000 */
.L_x_2291:
[----:B------:R-:W-:Y:S05]  /*1f60*/  BSYNC B0 ;  /* 0x0000000000007941 */ /* 0x000fea0003800000 */
.L_x_2290:
        /* <DEDUP_REMOVED lines=42> */
.L_x_2297:
[----:B------:R-:W-:Y:S05]  /*2210*/  BSYNC B1 ;  /* 0x0000000000017941 */ /* 0x000fea0003800000 */
.L_x_2296:
[----:B------:R-:W-:Y:S01]  /*2220*/  @P2 FADD.FTZ R7, R7, 0.69314718246459960938 ;  /* 0x3f31721807072421 */ /* 0x000fe20000010000 */
[----:B------:R-:W-:-:S04]  /*2230*/  FSETP.GTU.FTZ.AND P0, PT, |R22|, +INF , PT ;  /* 0x7f8000001600780b */ /* 0x000fc80003f1c200 */
[----:B------:R-:W-:-:S04]  /*2240*/  LOP3.LUT R5, R7, 0x80000000, R22, 0xb8, !PT ;  /* 0x8000000007057812 */ /* 0x000fc800078eb816 */
[----:B------:R-:W-:-:S07]  /*2250*/  FSEL R5, R5, R7, !P0 ;  /* 0x0000000705057208 */ /* 0x000fce0004000000 */
.L_x_2295:
[----:B------:R-:W-:Y:S05]  /*2260*/  BSYNC B0 ;  /* 0x0000000000007941 */ /* 0x000fea0003800000 */
.L_x_2294:
        /* <DEDUP_REMOVED lines=42> */
.L_x_2301:
[----:B------:R-:W-:Y:S05]  /*2510*/  BSYNC B1 ;  /* 0x0000000000017941 */ /* 0x000fea0003800000 */
.L_x_2300:
[----:B------:R-:W-:Y:S01]  /*2520*/  @P2 FADD.FTZ R8, R8, 0.69314718246459960938 ;  /* 0x3f31721808082421 */ /* 0x000fe20000010000 */
[----:B------:R-:W-:-:S04]  /*2530*/  FSETP.GTU.FTZ.AND P0, PT, |R23|, +INF , PT ;  /* 0x7f8000001700780b */ /* 0x000fc80003f1c200 */
[----:B------:R-:W-:-:S04]  /*2540*/  LOP3.LUT R6, R8, 0x80000000, R23, 0xb8, !PT ;  /* 0x8000000008067812 */ /* 0x000fc800078eb817 */
[----:B------:R-:W-:-:S07]  /*2550*/  FSEL R6, R6, R8, !P0 ;  /* 0x0000000806067208 */ /* 0x000fce0004000000 */
.L_x_2299:
[----:B------:R-:W-:Y:S05]  /*2560*/  BSYNC B0 ;  /* 0x0000000000007941 */ /* 0x000fea0003800000 */
.L_x_2298:
        /* <DEDUP_REMOVED lines=42> */
.L_x_2305:
[----:B------:R-:W-:Y:S05]  /*2810*/  BSYNC B1 ;  /* 0x0000000000017941 */ /* 0x000fea0003800000 */
.L_x_2304:
[----:B------:R-:W-:Y:S01]  /*2820*/  @P2 FADD.FTZ R9, R9, 0.69314718246459960938 ;  /* 0x3f31721809092421 */ /* 0x000fe20000010000 */
[----:B------:R-:W-:-:S04]  /*2830*/  FSETP.GTU.FTZ.AND P0, PT, |R21|, +INF , PT ;  /* 0x7f8000001500780b */ /* 0x000fc80003f1c200 */
[----:B------:R-:W-:-:S04]  /*2840*/  LOP3.LUT R7, R9, 0x80000000, R21, 0xb8, !PT ;  /* 0x8000000009077812 */ /* 0x000fc800078eb815 */
[----:B------:R-:W-:-:S07]  /*2850*/  FSEL R7, R7, R9, !P0 ;  /* 0x0000000907077208 */ /* 0x000fce0004000000 */
.L_x_2303:
[----:B------:R-:W-:Y:S05]  /*2860*/  BSYNC B0 ;  /* 0x0000000000007941 */ /* 0x000fea0003800000 */
.L_x_2302:
        /* <DEDUP_REMOVED lines=42> */
.L_x_2309:
[----:B------:R-:W-:Y:S05]  /*2b10*/  BSYNC B1 ;  /* 0x0000000000017941 */ /* 0x000fea0003800000 */
.L_x_2308:
[----:B------:R-:W-:Y:S01]  /*2b20*/  @P2 FADD.FTZ R10, R10, 0.69314718246459960938 ;  /* 0x3f3172180a0a2421 */ /* 0x000fe20000010000 */
[----:B------:R-:W-:-:S04]  /*2b30*/  FSETP.GTU.FTZ.AND P0, PT, |R19|, +INF , PT ;  /* 0x7f8000001300780b */ /* 0x000fc80003f1c200 */
[----:B------:R-:W-:-:S04]  /*2b40*/  LOP3.LUT R8, R10, 0x80000000, R19, 0xb8, !PT ;  /* 0x800000000a087812 */ /* 0x000fc800078eb813 */
[----:B------:R-:W-:-:S07]  /*2b50*/  FSEL R8, R8, R10, !P0 ;  /* 0x0000000a08087208 */ /* 0x000fce0004000000 */
.L_x_2307:
[----:B------:R-:W-:Y:S05]  /*2b60*/  BSYNC B0 ;  /* 0x0000000000007941 */ /* 0x000fea0003800000 */
.L_x_2306:
        /* <DEDUP_REMOVED lines=42> */
.L_x_2313:
[----:B------:R-:W-:Y:S05]  /*2e10*/  BSYNC B1 ;  /* 0x0000000000017941 */ /* 0x000fea0003800000 */
.L_x_2312:
[----:B------:R-:W-:Y:S01]  /*2e20*/  @P2 FADD.FTZ R11, R11, 0.69314718246459960938 ;  /* 0x3f3172180b0b2421 */ /* 0x000fe20000010000 */
[----:B------:R-:W-:-:S04]  /*2e30*/  FSETP.GTU.FTZ.AND P0, PT, |R13|, +INF , PT ;  /* 0x7f8000000d00780b */ /* 0x000fc80003f1c200 */
[----:B------:R-:W-:-:S04]  /*2e40*/  LOP3.LUT R10, R11, 0x80000000, R13, 0xb8, !PT ;  /* 0x800000000b0a7812 */ /* 0x000fc800078eb80d */
[----:B------:R-:W-:-:S07]  /*2e50*/  FSEL R10, R10, R11, !P0 ;  /* 0x0000000b0a0a7208 */ /* 0x000fce0004000000 */
.L_x_2311:
[----:B------:R-:W-:Y:S05]  /*2e60*/  BSYNC B0 ;  /* 0x0000000000007941 */ /* 0x000fea0003800000 */
.L_x_2310:
        /* <DEDUP_REMOVED lines=42> */
.L_x_2317:
[----:B------:R-:W-:Y:S05]  /*3110*/  BSYNC B1 ;  /* 0x0000000000017941 */ /* 0x000fea0003800000 */
.L_x_2316:
[----:B------:R-:W-:Y:S01]  /*3120*/  @P2 FADD.FTZ R11, R11, 0.69314718246459960938 ;  /* 0x3f3172180b0b2421 */ /* 0x000fe20000010000 */
[----:B------:R-:W-:-:S04]  /*3130*/  FSETP.GTU.FTZ.AND P0, PT, |R12|, +INF , PT ;  /* 0x7f8000000c00780b */ /* 0x000fc80003f1c200 */
[----:B------:R-:W-:-:S04]  /*3140*/  LOP3.LUT R9, R11, 0x80000000, R12, 0xb8, !PT ;  /* 0x800000000b097812 */ /* 0x000fc800078eb80c */
[----:B------:R-:W-:-:S07]  /*3150*/  FSEL R9, R9, R11, !P0 ;  /* 0x0000000b09097208 */ /* 0x000fce0004000000 */
.L_x_2315:
[----:B------:R-:W-:Y:S05]  /*3160*/  BSYNC B0 ;  /* 0x0000000000007941 */ /* 0x000fea0003800000 */
.L_x_2314:
        /* <DEDUP_REMOVED lines=16> */
.L_x_2320:
[----:B------:R-:W-:-:S13]  /*3270*/  ISETP.GE.AND P0, PT, R18, R17, PT ;  /* 0x000000111200720c */ /* 0x000fda0003f06270 */
[----:B------:R-:W-:Y:S05]  /*3280*/  @P0 BRA `(.L_x_2322) ;  /* 0x0000000000300947 */ /* 0x000fea0003800000 */
[----:B0-----:R-:W0:Y:S01]  /*3290*/  LDC.64 R2, c[0x0][0x218] ;  /* 0x00008600ff027b82 */ /* 0x001e220000000a00 */
[----:B------:R-:W-:Y:S02]  /*32a0*/  IADD3 R11, R0, R18, RZ ;  /* 0x00000012000b7210 */ /* 0x000fe40007ffe0ff */
[----:B------:R-:W-:-:S03]  /*32b0*/  IADD3 R18, R18, 0x80, RZ ;  /* 0x0000008012127810 */ /* 0x000fc60007ffe0ff */
[----:B0-----:R-:W-:-:S05]  /*32c0*/  IMAD.WIDE.U32 R2, R11, 0x4, R2 ;  /* 0x000000040b027825 */ /* 0x001fca00078e0002 */
[----:B------:R1:W-:Y:S02]  /*32d0*/  STG.E desc[UR4][R2.64], R5 ;  /* 0x0000000502007986 */ /* 0x0003e4000c101904 */
.L_x_2321:
[----:B------:R-:W-:-:S13]  /*32e0*/  ISETP.GE.AND P0, PT, R18, R17, PT ;  /* 0x000000111200720c */ /* 0x000fda0003f06270 */
[----:B------:R-:W-:Y:S05]  /*32f0*/  @P0 BRA `(.L_x_2323) ;  /* 0x0000000000300947 */ /* 0x000fea0003800000 */
[----:B01----:R-:W0:Y:S01]  /*3300*/  LDC.64 R2, c[0x0][0x218] ;  /* 0x00008600ff027b82 */ /* 0x003e220000000a00 */
[----:B------:R-:W-:Y:S02]  /*3310*/  IADD3 R5, R0, R18, RZ ;  /* 0x0000001200057210 */ /* 0x000fe40007ffe0ff */
[----:B------:R-:W-:-:S03]  /*3320*/  IADD3 R18, R18, 0x80, RZ ;  /* 0x0000008012127810 */ /* 0x000fc60007ffe0ff */
[----:B0-----:R-:W-:-:S05]  /*3330*/  IMAD.WIDE.U32 R2, R5, 0x4, R2 ;  /* 0x0000000405027825 */ /* 0x001fca00078e0002 */
[----:B------:R1:W-:Y:S02]  /*3340*/  STG.E desc[UR4][R2.64], R6 ;  /* 0x0000000602007986 */ /* 0x0003e4000c101904 */
.L_x_2322:
[----:B------:R-:W-:-:S13]  /*3350*/  ISETP.GE.AND P0, PT, R18, R17, PT ;  /* 0x000000111200720c */ /* 0x000fda0003f06270 */
[----:B------:R-:W-:Y:S05]  /*3360*/  @P0 BRA `(.L_x_2324) ;  /* 0x0000000000340947 */ /* 0x000fea0003800000 */
[----:B01----:R-:W0:Y:S01]  /*3370*/  LDC.64 R2, c[0x0][0x218] ;  /* 0x00008600ff027b82 */ /* 0x003e220000000a00 */
[----:B------:R-:W-:Y:S02]  /*3380*/  IADD3 R5, R0, R18, RZ ;  /* 0x0000001200057210 */ /* 0x000fe40007ffe0ff */
[----:B------:R-:W-:-:S03]  /*3390*/  IADD3 R18, R18, 0x80, RZ ;  /* 0x0000008012127810 */ /* 0x000fc60007ffe0ff */
[----:B0-----:R-:W-:-:S05]  /*33a0*/  IMAD.WIDE.U32 R2, R5, 0x4, R2 ;  /* 0x0000000405027825 */ /* 0x001fca00078e0002 */
[----:B------:R2:W-:Y:S02]  /*33b0*/  STG.E desc[UR4][R2.64], R7 ;  /* 0x0000000702007986 */ /* 0x0005e4000c101904 */
.L_x_2323:
        /* <DEDUP_REMOVED lines=8> */
.L_x_2324:
[----:B------:R-:W-:Y:S05]  /*3440*/  BSYNC B1 ;  /* 0x0000000000017941 */ /* 0x000fea0003800000 */
.L_x_2319:
[----:B------:R-:W-:-:S13]  /*3450*/  ISETP.GE.AND P0, PT, R18, R17, PT ;  /* 0x000000111200720c */ /* 0x000fda0003f06270 */
[----:B012---:R-:W0:Y:S01]  /*3460*/  @!P0 LDC.64 R2, c[0x0][0x218] ;  /* 0x00008600ff028b82 */ /* 0x007e220000000a00 */
[----:B------:R-:W-:Y:S02]  /*3470*/  @!P0 IADD3 R5, R0, R18, RZ ;  /* 0x0000001200058210 */ /* 0x000fe40007ffe0ff */
[----:B------:R-:W-:-:S03]  /*3480*/  @!P0 IADD3 R18, R18, 0x80, RZ ;  /* 0x0000008012128810 */ /* 0x000fc60007ffe0ff */
[----:B0-----:R-:W-:-:S05]  /*3490*/  @!P0 IMAD.WIDE.U32 R2, R5, 0x4, R2 ;  /* 0x0000000405028825 */ /* 0x001fca00078e0002 */
[----:B------:R3:W-:Y:S02]  /*34a0*/  @!P0 STG.E desc[UR4][R2.64], R10 ;  /* 0x0000000a02008986 */ /* 0x0007e4000c101904 */
.L_x_2325:
[----:B------:R-:W-:Y:S05]  /*34b0*/  BSYNC B0 ;  /* 0x0000000000007941 */ /* 0x000fea0003800000 */
.L_x_2318:
        /* <DEDUP_REMOVED lines=8> */
.L_x_2326:
        /* <DEDUP_REMOVED lines=12> */
.L_x_21471:


//--------------------- .text._ZN2at6native18elementwise_kernelILi128ELi4EZNS0_15gpu_kernel_implIZZZNS0_17asinh_kernel_cudaERNS_18TensorIteratorBaseEENKUlvE0_clEvENKUlvE_clEvEUldE_EEvS4_RKT_EUliE_EEviT1_ --------------------------
	.section	.text._ZN2at6native18elementwise_kernelILi128ELi4EZNS0_15gpu_kernel_implIZZZNS0_17asinh_kernel_cudaERNS_18TensorIteratorBaseEENKUlvE0_clEvENKUlvE_clEvEUldE_EEvS4_RKT_EUliE_EEviT1_,"ax",@progbits
	.align	128
        .global         _ZN2at6native18elementwise_kernelILi128ELi4EZNS0_15gpu_kernel_implIZZZNS0_17asinh_kernel_cudaERNS_18TensorIteratorBaseEENKUlvE0_clEvENKUlvE_clEvEUldE_EEvS4_RKT_EUliE_EEviT1_
        .type           _ZN2at6native18elementwise_kernelILi128ELi4EZNS0_15gpu_kernel_implIZZZNS0_17asinh_kernel_cudaERNS_18TensorIteratorBaseEENKUlvE0_clEvENKUlvE_clEvEUldE_EEvS4_RKT_EUliE_EEviT1_,@function
        .size           _ZN2at6native18elementwise_kernelILi128ELi4EZNS0_15gpu_kernel_implIZZZNS0_17asinh_kernel_cudaERNS_18TensorIteratorBaseEENKUlvE0_clEvENKUlvE_clEvEUldE_EEvS4_RKT_EUliE_EEviT1_,(.L_x_21416 - _ZN2at6native18elementwise_kernelILi128ELi4EZNS0_15gpu_kernel_implIZZZNS0_17asinh_kernel_cudaERNS_18TensorIteratorBaseEENKUlvE0_clEvENKUlvE_clEvEUldE_EEvS4_RKT_EUliE_EEviT1_)
        .other          _ZN2at6native18elementwise_kernelILi128ELi4EZNS0_15gpu_kernel_implIZZZNS0_17asinh_kernel_cudaERNS_18TensorIteratorBaseEENKUlvE0_clEvENKUlvE_clEvEUldE_EEvS4_RKT_EUliE_EEviT1_,@"STO_CUDA_ENTRY STV_DEFAULT"
_ZN2at6native18elementwise_kernelILi128ELi4EZNS0_15gpu_kernel_implIZZZNS0_17asinh_kernel_cudaERNS_18TensorIteratorBaseEENKUlvE0_clEvENKUlvE_clEvEUldE_EEvS4_RKT_EUliE_EEviT1_:
.text._ZN2at6native18elementwise_kernelILi128ELi4EZNS0_15gpu_kernel_implIZZZNS0_17asinh_kernel_cudaERNS_18TensorIteratorBaseEENKUlvE0_clEvENKUlvE_clEvEUldE_EEvS4_RKT_EUliE_EEviT1_:
        /* <DEDUP_REMOVED lines=303> */
[----:B------:R-:W-:-:S04]  /*12f0*/  ULDC.64 UR4, c[0x0][0x340] ;  /* 0x0000d00000047ab9 */ /* 0x000fc80000000a00 */
        /* <DEDUP_REMOVED lines=8> */
.L_x_2329:
        /* <DEDUP_REMOVED lines=19> */
[----:B--2---:R0:W1:Y:S01]  /*14b0*/  I2F.F64.S16 R26, R4 ;  /* 0x00000004001a7312 */ /* 0x0040620000101c00 */
[----:B------:R-:W-:Y:S05]  /*14c0*/  BRA `(.L_x_2335) ;  /* 0x0000000c007c7947 */ /* 0x000fea0003800000 */
.L_x_2333:
[----:B------:R-:W2:Y:S02]  /*14d0*/  LDG.E.U8 R4, desc[UR36][R4.64] ;  /* 0x0000002404047981 */ /* 0x000ea4000c1e1100 */
[----:B--2---:R0:W1:Y:S01]  /*14e0*/  I2F.F64.U16 R26, R4 ;  /* 0x00000004001a7312 */ /* 0x0040620000101800 */
[----:B------:R-:W-:Y:S05]  /*14f0*/  BRA `(.L_x_2335) ;  /* 0x0000000c00707947 */ /* 0x000fea0003800000 */
.L_x_2332:
[----:B------:R-:W-:-:S13]  /*1500*/  ISETP.NE.AND P0, PT, R3, 0x2, PT ;  /* 0x000000020300780c */ /* 0x000fda0003f05270 */
[----:B------:R-:W-:Y:S05]  /*1510*/  @!P0 BRA `(.L_x_2336) ;  /* 0x0000000000288947 */ /* 0x000fea0003800000 */
[----:B------:R-:W-:-:S13]  /*1520*/  ISETP.NE.AND P0, PT, R3, 0x3, PT ;  /* 0x000000030300780c */ /* 0x000fda0003f05270 */
[----:B------:R-:W-:Y:S05]  /*1530*/  @!P0 BRA `(.L_x_2337) ;  /* 0x0000000000148947 */ /* 0x000fea0003800000 */
[----:B------:R-:W-:-:S13]  /*1540*/  ISETP.NE.AND P0, PT, R3, 0x4, PT ;  /* 0x000000040300780c */ /* 0x000fda0003f05270 */
[----:B------:R-:W-:Y:S05]  /*1550*/  @P0 BRA `(.L_x_2334) ;  /* 0x0000000800fc0947 */ /* 0x000fea0003800000 */
[----:B------:R-:W2:Y:S02]  /*1560*/  LDG.E.64 R26, desc[UR36][R4.64] ;  /* 0x00000024041a7981 */ /* 0x000ea4000c1e1b00 */
[----:B--2---:R-:W0:Y:S01]  /*1570*/  I2F.F64.S64 R26, R26 ;  /* 0x0000001a001a7312 */ /* 0x004e220000301c00 */
[----:B------:R-:W-:Y:S05]  /*1580*/  BRA `(.L_x_2335) ;  /* 0x0000000c004c7947 */ /* 0x000fea0003800000 */
.L_x_2337:
[----:B------:R-:W2:Y:S02]  /*1590*/  LDG.E R4, desc[UR36][R4.64] ;  /* 0x0000002404047981 */ /* 0x000ea4000c1e1900 */
[----:B--2---:R0:W1:Y:S01]  /*15a0*/  I2F.F64 R26, R4 ;  /* 0x00000004001a7312 */ /* 0x0040620000201c00 */
[----:B------:R-:W-:Y:S05]  /*15b0*/  BRA `(.L_x_2335) ;  /* 0x0000000c00407947 */ /* 0x000fea0003800000 */
.L_x_2336:
[----:B------:R-:W2:Y:S02]  /*15c0*/  LDG.E.U16 R4, desc[UR36][R4.64] ;  /* 0x0000002404047981 */ /* 0x000ea4000c1e1500 */
[----:B--2---:R0:W1:Y:S01]  /*15d0*/  I2F.F64.S16 R26, R4 ;  /* 0x00000004001a7312 */ /* 0x0040620000101c00 */
[----:B------:R-:W-:Y:S05]  /*15e0*/  BRA `(.L_x_2335) ;  /* 0x0000000c00347947 */ /* 0x000fea0003800000 */
.L_x_2331:
[----:B------:R-:W-:-:S13]  /*15f0*/  ISETP.GT.AND P0, PT, R3, 0x6, PT ;  /* 0x000000060300780c */ /* 0x000fda0003f04270 */
[----:B------:R-:W-:Y:S05]  /*1600*/  @P0 BRA `(.L_x_2338) ;  /* 0x0000000000340947 */ /* 0x000fea0003800000 */
[----:B------:R-:W-:-:S13]  /*1610*/  ISETP.NE.AND P0, PT, R3, 0x5, PT ;  /* 0x000000050300780c */ /* 0x000fda0003f05270 */
[----:B------:R-:W-:Y:S05]  /*1620*/  @!P0 BRA `(.L_x_2339) ;  /* 0x0000000000188947 */ /* 0x000fea0003800000 */
[----:B------:R-:W-:-:S13]  /*1630*/  ISETP.NE.AND P0, PT, R3, 0x6, PT ;  /* 0x000000060300780c */ /* 0x000fda0003f05270 */
[----:B------:R-:W-:Y:S05]  /*1640*/  @P0 BRA `(.L_x_2334) ;  /* 0x0000000800c00947 */ /* 0x000fea0003800000 */
[----:B------:R-:W2:Y:S02]  /*1650*/  LDG.E R26, desc[UR36][R4.64] ;  /* 0x00000024041a7981 */ /* 0x000ea4000c1e1900 */
[----:B--2---:R-:W-:-:S06]  /*1660*/  FMUL.FTZ R26, R26, 1 ;  /* 0x3f8000001a1a7820 */ /* 0x004fcc0000410000 */
[----:B------:R-:W0:Y:S01]  /*1670*/  F2F.F64.F32 R26, R26 ;  /* 0x0000001a001a7310 */ /* 0x000e220000201800 */
[----:B------:R-:W-:Y:S05]  /*1680*/  BRA `(.L_x_2335) ;  /* 0x0000000c000c7947 */ /* 0x000fea0003800000 */
.L_x_2339:
[----:B------:R-:W2:Y:S02]  /*1690*/  LDG.E.U16 R0, desc[UR36][R4.64] ;  /* 0x0000002404007981 */ /* 0x000ea4000c1e1500 */
[----:B--2---:R-:W-:-:S05]  /*16a0*/  HADD2.F32 R0, -RZ, R0.H0_H0 ;  /* 0x20000000ff007230 */ /* 0x004fca0000004100 */
[----:B------:R-:W-:-:S04]  /*16b0*/  FMUL.FTZ R0, R0, 1 ;  /* 0x3f80000000007820 */ /* 0x000fc80000410000 */
[----:B------:R0:W1:Y:S01]  /*16c0*/  F2F.F64.F32 R26, R0 ;  /* 0x00000000001a7310 */ /* 0x0000620000201800 */
[----:B------:R-:W-:Y:S05]  /*16d0*/  BRA `(.L_x_2335) ;  /* 0x0000000800f87947 */ /* 0x000fea0003800000 */
.L_x_2338:
[----:B------:R-:W-:-:S13]  /*16e0*/  ISETP.NE.AND P0, PT, R3, 0x7, PT ;  /* 0x000000070300780c */ /* 0x000fda0003f05270 */
[----:B------:R-:W-:Y:S05]  /*16f0*/  @!P0 BRA `(.L_x_2340) ;  /* 0x0000000000348947 */ /* 0x000fea0003800000 */
        /* <DEDUP_REMOVED lines=8> */
.L_x_2341:
[----:B------:R-:W2:Y:S02]  /*1780*/  LDG.E.U16 R4, desc[UR36][R4.64] ;  /* 0x0000002404047981 */ /* 0x000ea4000c1e1500 */
[----:B--2---:R-:W-:-:S05]  /*1790*/  HADD2.F32 R0, -RZ, R4.H0_H0 ;  /* 0x20000004ff007230 */ /* 0x004fca0000004100 */
[----:B------:R-:W-:-:S04]  /*17a0*/  FMUL.FTZ R0, R0, 1 ;  /* 0x3f80000000007820 */ /* 0x000fc80000410000 */
[----:B------:R0:W1:Y:S01]  /*17b0*/  F2F.F64.F32 R26, R0 ;  /* 0x00000000001a7310 */ /* 0x0000620000201800 */
[----:B------:R-:W-:Y:S05]  /*17c0*/  BRA `(.L_x_2335) ;  /* 0x0000000800bc7947 */ /* 0x000fea0003800000 */
.L_x_2340:
[----:B------:R0:W5:Y:S01]  /*17d0*/  LDG.E.64 R26, desc[UR36][R4.64] ;  /* 0x00000024041a7981 */ /* 0x000162000c1e1b00 */
[----:B------:R-:W-:Y:S05]  /*17e0*/  BRA `(.L_x_2335) ;  /* 0x0000000800b47947 */ /* 0x000fea0003800000 */
.L_x_2330:
        /* <DEDUP_REMOVED lines=8> */
[----:B------:R-:W2:Y:S01]  /*1870*/  LDG.E.U8 R4, desc[UR36][R4.64] ;  /* 0x0000002404047981 */ /* 0x000ea2000c1e1100 */
[----:B------:R-:W-:Y:S01]  /*1880*/  IMAD.MOV.U32 R26, RZ, RZ, RZ ;  /* 0x000000ffff1a7224 */ /* 0x000fe200078e00ff */
[----:B--2---:R-:W-:-:S04]  /*1890*/  ISETP.NE.AND P0, PT, R4, RZ, PT ;  /* 0x000000ff0400720c */ /* 0x004fc80003f05270 */
[----:B------:R-:W-:Y:S01]  /*18a0*/  FSEL R27, RZ, 1.875, !P0 ;  /* 0x3ff00000ff1b7808 */ /* 0x000fe20004000000 */
[----:B------:R-:W-:Y:S08]  /*18b0*/  BRA `(.L_x_2335) ;  /* 0x0000000800807947 */ /* 0x000ff00003800000 */
.L_x_2344:
[----:B------:R0:W5:Y:S01]  /*18c0*/  LDG.E.64 R26, desc[UR36][R4.64] ;  /* 0x00000024041a7981 */ /* 0x000162000c1e1b00 */
[----:B------:R-:W-:Y:S05]  /*18d0*/  BRA `(.L_x_2335) ;  /* 0x0000000800787947 */ /* 0x000fea0003800000 */
.L_x_2343:
        /* <DEDUP_REMOVED lines=24> */
[----:B------:R-:W-:-:S05]  /*1a60*/  LOP3.LUT R7, R7, 0x80000000, R0, 0xf8, !PT ;  /* 0x8000000007077812 */ /* 0x000fca00078ef800 */
[----:B------:R-:W-:-:S04]  /*1a70*/  FMUL.FTZ R7, R7, 1 ;  /* 0x3f80000007077820 */ /* 0x000fc80000410000 */
[----:B------:R0:W1:Y:S01]  /*1a80*/  F2F.F64.F32 R26, R7 ;  /* 0x00000007001a7310 */ /* 0x0000620000201800 */
[----:B------:R-:W-:Y:S05]  /*1a90*/  BRA `(.L_x_2335) ;  /* 0x0000000800087947 */ /* 0x000fea0003800000 */
.L_x_2346:
        /* <DEDUP_REMOVED lines=11> */
[----:B------:R-:W-:-:S05]  /*1b50*/  LOP3.LUT R0, R3, 0x80000000, R0, 0xf8, !PT ;  /* 0x8000000003007812 */ /* 0x000fca00078ef800 */
[----:B------:R-:W-:-:S04]  /*1b60*/  FMUL.FTZ R0, R0, 1 ;  /* 0x3f80000000007820 */ /* 0x000fc80000410000 */
[----:B------:R0:W1:Y:S01]  /*1b70*/  F2F.F64.F32 R26, R0 ;  /* 0x00000000001a7310 */ /* 0x0000620000201800 */
[----:B------:R-:W-:Y:S05]  /*1b80*/  BRA `(.L_x_2335) ;  /* 0x0000000400cc7947 */ /* 0x000fea0003800000 */
.L_x_2345:
[----:B------:R-:W2:Y:S02]  /*1b90*/  LDG.E.U16 R0, desc[UR36][R4.64] ;  /* 0x0000002404007981 */ /* 0x000ea4000c1e1500 */
[----:B--2---:R-:W-:-:S04]  /*1ba0*/  IMAD.U32 R0, R0, 0x10000, RZ ;  /* 0x0001000000007824 */ /* 0x004fc800078e00ff */
[----:B------:R-:W-:-:S04]  /*1bb0*/  FMUL.FTZ R0, R0, 1 ;  /* 0x3f80000000007820 */ /* 0x000fc80000410000 */
[----:B------:R0:W1:Y:S01]  /*1bc0*/  F2F.F64.F32 R26, R0 ;  /* 0x00000000001a7310 */ /* 0x0000620000201800 */
[----:B------:R-:W-:Y:S05]  /*1bd0*/  BRA `(.L_x_2335) ;  /* 0x0000000400b87947 */ /* 0x000fea0003800000 */
.L_x_2342:
        /* <DEDUP_REMOVED lines=9> */
[----:B--2---:R0:W1:Y:S01]  /*1c70*/  I2F.F64.U16 R26, R4 ;  /* 0x00000004001a7312 */ /* 0x0040620000101800 */
[----:B------:R-:W-:Y:S05]  /*1c80*/  BRA `(.L_x_2335) ;  /* 0x00000004008c7947 */ /* 0x000fea0003800000 */
.L_x_2349:
        /* <DEDUP_REMOVED lines=12> */
[----:B------:R-:W-:Y:S02]  /*1d50*/  SHF.L.U32 R6, R4, 0x1f, RZ ;  /* 0x0000001f04067819 */ /* 0x000fe400000006ff */
[----:B------:R-:W-:-:S05]  /*1d60*/  SHF.R.U32.HI R0, RZ, 0x3, R0 ;  /* 0x00000003ff007819 */ /* 0x000fca0000011600 */
[----:B------:R-:W-:Y:S05]  /*1d70*/  @P0 BRA `(.L_x_2353) ;  /* 0x0000000000180947 */ /* 0x000fea0003800000 */
[----:B------:R-:W0:Y:S02]  /*1d80*/  FLO.U32 R4, R3 ;  /* 0x0000000300047300 */ /* 0x000e2400000e0000 */
[----:B0-----:R-:W-:-:S04]  /*1d90*/  IADD3 R5, -R4, 0x1f, RZ ;  /* 0x0000001f04057810 */ /* 0x001fc80007ffe1ff */
[----:B------:R-:W-:Y:S01]  /*1da0*/  IADD3 R0, R0, 0x1d, -R5 ;  /* 0x0000001d00007810 */ /* 0x000fe20007ffe805 */
[----:B------:R-:W-:-:S05]  /*1db0*/  VIADD R4, R5, 0xffffffe4 ;  /* 0xffffffe405047836 */ /* 0x000fca0000000000 */
[----:B------:R-:W-:-:S04]  /*1dc0*/  SHF.L.U32 R4, R3, R4, RZ ;  /* 0x0000000403047219 */ /* 0x000fc800000006ff */
[----:B------:R-:W-:-:S07]  /*1dd0*/  LOP3.LUT R3, R4, 0x7, RZ, 0xc0, !PT ;  /* 0x0000000704037812 */ /* 0x000fce00078ec0ff */
.L_x_2353:
[----:B------:R-:W-:Y:S05]  /*1de0*/  BSYNC B1 ;  /* 0x0000000000017941 */ /* 0x000fea0003800000 */
.L_x_2352:
[----:B------:R-:W-:Y:S01]  /*1df0*/  LEA R5, R0, 0x3b800000, 0x17 ;  /* 0x3b80000000057811 */ /* 0x000fe200078eb8ff */
[----:B------:R-:W-:-:S05]  /*1e00*/  IMAD.SHL.U32 R0, R3, 0x100000, RZ ;  /* 0x0010000003007824 */ /* 0x000fca00078e00ff */
[----:B------:R-:W-:-:S07]  /*1e10*/  LOP3.LUT R0, R5, R0, R6, 0xfe, !PT ;  /* 0x0000000005007212 */ /* 0x000fce00078efe06 */
.L_x_2351:
[----:B------:R-:W-:Y:S05]  /*1e20*/  BSYNC B0 ;  /* 0x0000000000007941 */ /* 0x000fea0003800000 */
.L_x_2350:
[----:B------:R-:W-:-:S04]  /*1e30*/  FMUL.FTZ R0, R0, 1 ;  /* 0x3f80000000007820 */ /* 0x000fc80000410000 */
[----:B------:R2:W3:Y:S01]  /*1e40*/  F2F.F64.F32 R26, R0 ;  /* 0x00000000001a7310 */ /* 0x0004e20000201800 */
[----:B------:R-:W-:Y:S05]  /*1e50*/  BRA `(.L_x_2335) ;  /* 0x0000000400187947 */ /* 0x000fea0003800000 */
.L_x_2348:
        /* <DEDUP_REMOVED lines=21> */
.L_x_2357:
[----:B------:R-:W-:Y:S05]  /*1fb0*/  BSYNC B1 ;  /* 0x0000000000017941 */ /* 0x000fea0003800000 */
.L_x_2356:
[----:B------:R-:W-:Y:S01]  /*1fc0*/  LEA R5, R0, 0x37800000, 0x17 ;  /* 0x3780000000057811 */ /* 0x000fe200078eb8ff */
[----:B------:R-:W-:-:S05]  /*1fd0*/  IMAD.SHL.U32 R0, R3, 0x200000, RZ ;  /* 0x0020000003007824 */ /* 0x000fca00078e00ff */
[----:B------:R-:W-:-:S07]  /*1fe0*/  LOP3.LUT R0, R5, R0, R6, 0xfe, !PT ;  /* 0x0000000005007212 */ /* 0x000fce00078efe06 */
.L_x_2355:
[----:B------:R-:W-:Y:S05]  /*1ff0*/  BSYNC B0 ;  /* 0x0000000000007941 */ /* 0x000fea0003800000 */
.L_x_2354:
[----:B------:R-:W-:-:S04]  /*2000*/  FMUL.FTZ R0, R0, 1 ;  /* 0x3f80000000007820 */ /* 0x000fc80000410000 */
[----:B------:R4:W0:Y:S01]  /*2010*/  F2F.F64.F32 R26, R0 ;  /* 0x00000000001a7310 */ /* 0x0008220000201800 */
[----:B------:R-:W-:Y:S05]  /*2020*/  BRA `(.L_x_2335) ;  /* 0x0000000000a47947 */ /* 0x000fea0003800000 */
.L_x_2347:
        /* <DEDUP_REMOVED lines=14> */
.L_x_2361:
[----:B------:R-:W-:Y:S05]  /*2110*/  BSYNC B0 ;  /* 0x0000000000007941 */ /* 0x000fea0003800000 */
.L_x_2360:
[----:B------:R-:W-:-:S04]  /*2120*/  FMUL.FTZ R0, R0, 1 ;  /* 0x3f80000000007820 */ /* 0x000fc80000410000 */
[----:B------:R0:W1:Y:S01]  /*2130*/  F2F.F64.F32 R26, R0 ;  /* 0x00000000001a7310 */ /* 0x0000620000201800 */
[----:B------:R-:W-:Y:S05]  /*2140*/  BRA `(.L_x_2335) ;  /* 0x00000000005c7947 */ /* 0x000fea0003800000 */
.L_x_2334:
[----:B------:R-:W-:Y:S01]  /*2150*/  MOV R0, 0x0 ;  /* 0x0000000000007802 */ /* 0x000fe20000000f00 */
[----:B------:R-:W-:Y:S01]  /*2160*/  ULDC.64 UR4, c[0x4][0x158] ;  /* 0x0100560000047ab9 */ /* 0x000fe20000000a00 */
[----:B------:R-:W-:Y:S01]  /*2170*/  ULDC.64 UR6, c[0x4][0x38] ;  /* 0x01000e0000067ab9 */ /* 0x000fe20000000a00 */
[----:B------:R-:W-:Y:S01]  /*2180*/  IMAD.U32 R4, RZ, RZ, UR4 ;  /* 0x00000004ff047e24 */ /* 0x000fe2000f8e00ff */
[----:B------:R0:W1:Y:S01]  /*2190*/  LDC.64 R14, c[0x4][R0] ;  /* 0x01000000000e7b82 */ /* 0x0000620000000a00 */
[----:B------:R-:W-:Y:S01]  /*21a0*/  IMAD.U32 R5, RZ, RZ, UR5 ;  /* 0x00000005ff057e24 */ /* 0x000fe2000f8e00ff */
[----:B------:R-:W-:Y:S01]  /*21b0*/  ULDC.64 UR4, c[0x4][0x160] ;  /* 0x0100580000047ab9 */ /* 0x000fe20000000a00 */
[----:B------:R-:W-:Y:S01]  /*21c0*/  HFMA2.MMA R8, -RZ, RZ, 0, 4.64916229248046875e-06 ;  /* 0x0000004eff087435 */ /* 0x000fe200000001ff */
[----:B------:R-:W-:Y:S02]  /*21d0*/  IMAD.U32 R6, RZ, RZ, UR4 ;  /* 0x00000004ff067e24 */ /* 0x000fe4000f8e00ff */
[----:B------:R-:W-:-:S02]  /*21e0*/  IMAD.U32 R7, RZ, RZ, UR5 ;  /* 0x00000005ff077e24 */ /* 0x000fc4000f8e00ff */
[----:B------:R-:W-:Y:S02]  /*21f0*/  IMAD.U32 R10, RZ, RZ, UR6 ;  /* 0x00000006ff0a7e24 */ /* 0x000fe4000f8e00ff */
[----:B------:R-:W-:Y:S02]  /*2200*/  IMAD.U32 R11, RZ, RZ, UR7 ;  /* 0x00000007ff0b7e24 */ /* 0x000fe4000f8e00ff */
[----:B------:R-:W-:Y:S02]  /*2210*/  IMAD.MOV.U32 R12, RZ, RZ, 0x1 ;  /* 0x00000001ff0c7424 */ /* 0x000fe400078e00ff */
[----:B0-----:R-:W-:-:S07]  /*2220*/  IMAD.MOV.U32 R13, RZ, RZ, RZ ;  /* 0x000000ffff0d7224 */ /* 0x001fce00078e00ff */
[----:B------:R-:W-:-:S07]  /*2230*/  LEPC R20, `(.L_x_2362) ;  /* 0x000000001014794e */ /* 0x000fce0000000000 */
[----:B-1----:R-:W-:Y:S05]  /*2240*/  CALL.ABS.NOINC R14 ;  /* 0x000000000e007343 */ /* 0x002fea0003c00000 */
.L_x_2362:
[----:B------:R-:W-:Y:S01]  /*2250*/  CS2R R26, SRZ ;  /* 0x00000000001a7805 */ /* 0x000fe2000001ff00 */
[----:B------:R-:W-:Y:S06]  /*2260*/  BRA `(.L_x_2335) ;  /* 0x0000000000147947 */ /* 0x000fec0003800000 */
.L_x_2359:
[----:B------:R-:W2:Y:S02]  /*2270*/  LDG.E.64 R26, desc[UR36][R4.64] ;  /* 0x00000024041a7981 */ /* 0x000ea4000c1e1b00 */
[----:B--2---:R-:W0:Y:S01]  /*2280*/  I2F.F64.U64 R26, R26 ;  /* 0x0000001a001a7312 */ /* 0x004e220000301800 */
[----:B------:R-:W-:Y:S05]  /*2290*/  BRA `(.L_x_2335) ;  /* 0x0000000000087947 */ /* 0x000fea0003800000 */
.L_x_2358:
[----:B------:R-:W2:Y:S02]  /*22a0*/  LDG.E R4, desc[UR36][R4.64] ;  /* 0x0000002404047981 */ /* 0x000ea4000c1e1900 */
[----:B--2---:R0:W1:Y:S02]  /*22b0*/  I2F.F64.U32 R26, R4 ;  /* 0x00000004001a7312 */ /* 0x0040640000201800 */
.L_x_2335:
[----:B01-3-5:R-:W-:Y:S01]  /*22c0*/  DFMA R4, R26, R26, 1 ;  /* 0x3ff000001a04742b */ /* 0x02bfe2000000001a */
[----:B------:R-:W-:Y:S01]  /*22d0*/  IMAD.MOV.U32 R6, RZ, RZ, RZ ;  /* 0x000000ffff067224 */ /* 0x000fe200078e00ff */
[----:B------:R-:W-:Y:S01]  /*22e0*/  LOP3.LUT R29, R27, 0x7fffffff, RZ, 0xc0, !PT ;  /* 0x7fffffff1b1d7812 */ /* 0x000fe200078ec0ff */
[----:B------:R-:W-:Y:S01]  /*22f0*/  IMAD.MOV.U32 R10, RZ, RZ, 0x0 ;  /* 0x00000000ff0a7424 */ /* 0x000fe200078e00ff */
[----:B------:R-:W-:Y:S01]  /*2300*/  BSSY B0, `(.L_x_2363) ;  /* 0x000009c000007945 */ /* 0x000fe20003800000 */
[----:B------:R-:W-:Y:S01]  /*2310*/  IMAD.MOV.U32 R11, RZ, RZ, 0x3fd80000 ;  /* 0x3fd80000ff0b7424 */ /* 0x000fe200078e00ff */
[----:B------:R-:W0:Y:S01]  /*2320*/  MUFU.RSQ64H R7, R5 ;  /* 0x0000000500077308 */ /* 0x000e220000001c00 */
[----:B------:R-:W-:Y:S01]  /*2330*/  IMAD.MOV.U32 R28, RZ, RZ, R26 ;  /* 0x000000ffff1c7224 */ /* 0x000fe200078e001a */
[----:B------:R-:W-:Y:S01]  /*2340*/  ISETP.GT.U32.AND P4, PT, R29, 0x43dfffff, PT ;  /* 0x43dfffff1d00780c */ /* 0x000fe20003f84070 */
[----:B0-----:R-:W-:-:S08]  /*2350*/  DMUL R8, R6, R6 ;  /* 0x0000000606087228 */ /* 0x001fd00000000000 */
[----:B------:R-:W-:-:S08]  /*2360*/  DFMA R8, R4, -R8, 1 ;  /* 0x3ff000000408742b */ /* 0x000fd00000000808 */
[----:B------:R-:W-:Y:S02]  /*2370*/  DFMA R10, R8, R10, 0.5 ;  /* 0x3fe00000080a742b */ /* 0x000fe4000000000a */
[----:B------:R-:W-:-:S08]  /*2380*/  DMUL R8, R6, R8 ;  /* 0x0000000806087228 */ /* 0x000fd00000000000 */
[----:B------:R-:W-:-:S08]  /*2390*/  DFMA R8, R10, R8, R6 ;  /* 0x000000080a08722b */ /* 0x000fd00000000006 */
[----:B------:R-:W-:-:S06]  /*23a0*/  DFMA R8, R4, R8, 1 ;  /* 0x3ff000000408742b */ /* 0x000fcc0000000008 */
[----:B------:R-:W0:Y:S02]  /*23b0*/  MUFU.RCP64H R7, R9 ;  /* 0x0000000900077308 */ /* 0x000e240000001800 */
[----:B0-----:R-:W-:-:S08]  /*23c0*/  DFMA R4, -R8, R6, 1 ;  /* 0x3ff000000804742b */ /* 0x001fd00000000106 */
[----:B------:R-:W-:-:S08]  /*23d0*/  DFMA R4, R4, R4, R4 ;  /* 0x000000040404722b */ /* 0x000fd00000000004 */
[----:B------:R-:W-:-:S08]  /*23e0*/  DFMA R4, R6, R4, R6 ;  /* 0x000000040604722b */ /* 0x000fd00000000006 */
[----:B------:R-:W-:-:S08]  /*23f0*/  DMUL R4, R28, R4 ;  /* 0x000000041c047228 */ /* 0x000fd00000000000 */
[----:B------:R-:W-:-:S10]  /*2400*/  DFMA R4, R28, R4, R28 ;  /* 0x000000041c04722b */ /* 0x000fd4000000001c */
[----:B------:R-:W-:Y:S02]  /*2410*/  FSEL R29, R29, R5, P4 ;  /* 0x000000051d1d7208 */ /* 0x000fe40002000000 */
[----:B------:R-:W-:Y:S02]  /*2420*/  FSEL R28, R26, R4, P4 ;  /* 0x000000041a1c7208 */ /* 0x000fe40002000000 */
[C---:B------:R-:W-:Y:S02]  /*2430*/  FSETP.GEU.FTZ.AND P1, PT, R29.reuse, 1.7916666269302368164, PT ;  /* 0x3fe555551d00780b */ /* 0x040fe40003f3e000 */
[----:B------:R-:W-:-:S13]  /*2440*/  FSETP.GT.FTZ.AND P0, PT, R29, -1.6999999284744262695, PT ;  /* 0xbfd999991d00780b */ /* 0x000fda0003f14000 */
[----:B------:R-:W-:Y:S05]  /*2450*/  @P0 BRA !P1, `(.L_x_2364) ;  /* 0x0000000400480947 */ /* 0x000fea0004800000 */
[----:B------:R-:W-:-:S10]  /*2460*/  DADD R28, R28, 1 ;  /* 0x3ff000001c1c7429 */ /* 0x000fd40000000000 */
[----:B------:R-:W-:Y:S01]  /*2470*/  ISETP.GT.AND P0, PT, R29, 0xfffff, PT ;  /* 0x000fffff1d00780c */ /* 0x000fe20003f04270 */
[----:B------:R-:W-:Y:S02]  /*2480*/  IMAD.MOV.U32 R6, RZ, RZ, R28 ;  /* 0x000000ffff067224 */ /* 0x000fe400078e001c */
[--C-:B------:R-:W-:Y:S02]  /*2490*/  IMAD.MOV.U32 R7, RZ, RZ, R29.reuse ;  /* 0x000000ffff077224 */ /* 0x100fe400078e001d */
[----:B------:R-:W-:-:S08]  /*24a0*/  IMAD.MOV.U32 R3, RZ, RZ, R29 ;  /* 0x000000ffff037224 */ /* 0x000fd000078e001d */
[----:B------:R-:W-:-:S10]  /*24b0*/  @!P0 DMUL R6, R6, 1.80143985094819840000e+16 ;  /* 0x4350000006068828 */ /* 0x000fd40000000000 */
[----:B------:R-:W-:Y:S02]  /*24c0*/  @!P0 IMAD.MOV.U32 R3, RZ, RZ, R7 ;  /* 0x000000ffff038224 */ /* 0x000fe400078e0007 */
[----:B------:R-:W-:Y:S02]  /*24d0*/  @!P0 IMAD.MOV.U32 R28, RZ, RZ, R6 ;  /* 0x000000ffff1c8224 */ /* 0x000fe400078e0006 */
[----:B--2-4-:R-:W-:-:S05]  /*24e0*/  VIADD R0, R3, 0xffffffff ;  /* 0xffffffff03007836 */ /* 0x014fca0000000000 */
[----:B------:R-:W-:Y:S01]  /*24f0*/  ISETP.GE.U32.AND P1, PT, R0, 0x7fefffff, PT ;  /* 0x7fefffff0000780c */ /* 0x000fe20003f26070 */
[----:B------:R-:W-:Y:S02]  /*2500*/  IMAD.MOV.U32 R0, RZ, RZ, -0x3ff ;  /* 0xfffffc01ff007424 */ /* 0x000fe400078e00ff */
[----:B------:R-:W-:-:S10]  /*2510*/  @!P0 IMAD.MOV.U32 R0, RZ, RZ, -0x435 ;  /* 0xfffffbcbff008424 */ /* 0x000fd400078e00ff */
[----:B------:R-:W-:Y:S01]  /*2520*/  @P1 IMAD.MOV.U32 R4, RZ, RZ, 0x0 ;  /* 0x00000000ff041424 */ /* 0x000fe200078e00ff */
[----:B------:R-:W-:Y:S01]  /*2530*/  @P1 FSETP.NEU.FTZ.AND P2, PT, R7, RZ, PT ;  /* 0x000000ff0700120b */ /* 0x000fe20003f5d000 */
[----:B------:R-:W-:-:S06]  /*2540*/  @P1 IMAD.MOV.U32 R5, RZ, RZ, 0x7ff00000 ;  /* 0x7ff00000ff051424 */ /* 0x000fcc00078e00ff */
[----:B------:R-:W-:-:S10]  /*2550*/  @P1 DFMA R4, R6, R4, +INF ;  /* 0x7ff000000604142b */ /* 0x000fd40000000004 */
[----:B------:R-:W-:Y:S02]  /*2560*/  @P1 FSEL R4, R4, RZ, P2 ;  /* 0x000000ff04041208 */ /* 0x000fe40001000000 */
[----:B------:R-:W-:Y:S01]  /*2570*/  @P1 FSEL R5, R5, -QNAN , P2 ;  /* 0xfff0000005051808 */ /* 0x000fe20001000000 */
[----:B------:R-:W-:Y:S06]  /*2580*/  @P1 BRA `(.L_x_2365) ;  /* 0x0000000400cc1947 */ /* 0x000fec0003800000 */
[----:B------:R-:W-:Y:S01]  /*2590*/  LOP3.LUT R4, R3, 0x800fffff, RZ, 0xc0, !PT ;  /* 0x800fffff03047812 */ /* 0x000fe200078ec0ff */
[----:B------:R-:W-:Y:S01]  /*25a0*/  IMAD.MOV.U32 R6, RZ, RZ, RZ ;  /* 0x000000ffff067224 */ /* 0x000fe200078e00ff */
[----:B------:R-:W-:Y:S01]  /*25b0*/  UMOV UR4, 0x3ae80f1e ;  /* 0x3ae80f1e00047882 */ /* 0x000fe20000000000 */
[----:B------:R-:W-:Y:S01]  /*25c0*/  IMAD.MOV.U32 R14, RZ, RZ, -0x748574fc ;  /* 0x8b7a8b04ff0e7424 */ /* 0x000fe200078e00ff */
[----:B------:R-:W-:Y:S01]  /*25d0*/  LOP3.LUT R5, R4, 0x3ff00000, RZ, 0xfc, !PT ;  /* 0x3ff0000004057812 */ /* 0x000fe200078efcff */
[----:B------:R-:W-:Y:S01]  /*25e0*/  IMAD.MOV.U32 R15, RZ, RZ, 0x3ed0ee25 ;  /* 0x3ed0ee25ff0f7424 */ /* 0x000fe200078e00ff */
[----:B------:R-:W-:Y:S01]  /*25f0*/  MOV R4, R28 ;  /* 0x0000001c00047202 */ /* 0x000fe20000000f00 */
[----:B------:R-:W-:Y:S01]  /*2600*/  UMOV UR5, 0x3eb1380b ;  /* 0x3eb1380b00057882 */ /* 0x000fe20000000000 */
[----:B------:R-:W-:Y:S01]  /*2610*/  ISETP.GE.AND P0, PT, R5, 0x3ff6a09f, PT ;  /* 0x3ff6a09f0500780c */ /* 0x000fe20003f06270 */
[----:B------:R-:W-:Y:S01]  /*2620*/  IMAD.MOV.U32 R21, RZ, RZ, 0x43300000 ;  /* 0x43300000ff157424 */ /* 0x000fe200078e00ff */
[----:B------:R-:W-:Y:S01]  /*2630*/  LEA.HI R0, R3, R0, RZ, 0xc ;  /* 0x0000000003007211 */ /* 0x000fe200078f60ff */
[----:B------:R-:W-:Y:S01]  /*2640*/  UMOV UR6, 0x80000000 ;  /* 0x8000000000067882 */ /* 0x000fe20000000000 */
[----:B------:R-:W-:-:S09]  /*2650*/  UMOV UR7, 0x43300000 ;  /* 0x4330000000077882 */ /* 0x000fd20000000000 */
[----:B------:R-:W-:Y:S02]  /*2660*/  @P0 VIADD R7, R5, 0xfff00000 ;  /* 0xfff0000005070836 */ /* 0x000fe40000000000 */
[----:B------:R-:W-:Y:S02]  /*2670*/  @P0 VIADD R0, R0, 0x1 ;  /* 0x0000000100000836 */ /* 0x000fe40000000000 */
[----:B------:R-:W-:-:S03]  /*2680*/  @P0 IMAD.MOV.U32 R5, RZ, RZ, R7 ;  /* 0x000000ffff050224 */ /* 0x000fc600078e0007 */
[----:B------:R-:W-:-:S03]  /*2690*/  LOP3.LUT R20, R0, 0x80000000, RZ, 0x3c, !PT ;  /* 0x8000000000147812 */ /* 0x000fc600078e3cff */
[C---:B------:R-:W-:Y:S02]  /*26a0*/  DADD R12, R4.reuse, 1 ;  /* 0x3ff00000040c7429 */ /* 0x040fe40000000000 */
[----:B------:R-:W-:-:S04]  /*26b0*/  DADD R4, R4, -1 ;  /* 0xbff0000004047429 */ /* 0x000fc80000000000 */
[----:B------:R-:W0:Y:S02]  /*26c0*/  MUFU.RCP64H R7, R13 ;  /* 0x0000000d00077308 */ /* 0x000e240000001800 */
[----:B0-----:R-:W-:-:S08]  /*26d0*/  DFMA R8, -R12, R6, 1 ;  /* 0x3ff000000c08742b */ /* 0x001fd00000000106 */
[----:B------:R-:W-:-:S08]  /*26e0*/  DFMA R8, R8, R8, R8 ;  /* 0x000000080808722b */ /* 0x000fd00000000008 */
[----:B------:R-:W-:-:S08]  /*26f0*/  DFMA R6, R6, R8, R6 ;  /* 0x000000080606722b */ /* 0x000fd00000000006 */
[----:B------:R-:W-:-:S08]  /*2700*/  DMUL R8, R6, R4 ;  /* 0x0000000406087228 */ /* 0x000fd00000000000 */
[----:B------:R-:W-:-:S08]  /*2710*/  DFMA R8, R6, R4, R8 ;  /* 0x000000040608722b */ /* 0x000fd00000000008 */
[----:B------:R-:W-:Y:S02]  /*2720*/  DMUL R10, R8, R8 ;  /* 0x00000008080a7228 */ /* 0x000fe40000000000 */
[----:B------:R-:W-:-:S06]  /*2730*/  DADD R18, R4, -R8 ;  /* 0x0000000004127229 */ /* 0x000fcc0000000808 */
[----:B------:R-:W-:Y:S01]  /*2740*/  DFMA R12, R10, UR4, R14 ;  /* 0x000000040a0c7c2b */ /* 0x000fe2000800000e */
[----:B------:R-:W-:Y:S01]  /*2750*/  UMOV UR4, 0x9f02676f ;  /* 0x9f02676f00047882 */ /* 0x000fe20000000000 */
[----:B------:R-:W-:Y:S01]  /*2760*/  UMOV UR5, 0x3ef3b266 ;  /* 0x3ef3b26600057882 */ /* 0x000fe20000000000 */
[----:B------:R-:W-:-:S05]  /*2770*/  DADD R18, R18, R18 ;  /* 0x0000000012127229 */ /* 0x000fca0000000012 */
[----:B------:R-:W-:Y:S01]  /*2780*/  DFMA R12, R10, R12, UR4 ;  /* 0x000000040a0c7e2b */ /* 0x000fe2000800000c */
[----:B------:R-:W-:Y:S01]  /*2790*/  UMOV UR4, 0xa9ab0956 ;  /* 0xa9ab095600047882 */ /* 0x000fe20000000000 */
[----:B------:R-:W-:Y:S01]  /*27a0*/  UMOV UR5, 0x3f1745cb ;  /* 0x3f1745cb00057882 */ /* 0x000fe20000000000 */
[----:B------:R-:W-:-:S05]  /*27b0*/  DFMA R18, R4, -R8, R18 ;  /* 0x800000080412722b */ /* 0x000fca0000000012 */
[----:B------:R-:W-:Y:S01]  /*27c0*/  DFMA R12, R10, R12, UR4 ;  /* 0x000000040a0c7e2b */ /* 0x000fe2000800000c */
[----:B------:R-:W-:Y:S01]  /*27d0*/  UMOV UR4, 0x2d1b5154 ;  /* 0x2d1b515400047882 */ /* 0x000fe20000000000 */
[----:B------:R-:W-:Y:S01]  /*27e0*/  UMOV UR5, 0x3f3c71c7 ;  /* 0x3f3c71c700057882 */ /* 0x000fe20000000000 */
[----:B------:R-:W-:-:S05]  /*27f0*/  DMUL R18, R6, R18 ;  /* 0x0000001206127228 */ /* 0x000fca0000000000 */
[----:B------:R-:W-:Y:S01]  /*2800*/  DFMA R12, R10, R12, UR4 ;  /* 0x000000040a0c7e2b */ /* 0x000fe2000800000c */
[----:B------:R-:W-:Y:S01]  /*2810*/  UMOV UR4, 0x923be72d ;  /* 0x923be72d00047882 */ /* 0x000fe20000000000 */
[----:B------:R-:W-:-:S06]  /*2820*/  UMOV UR5, 0x3f624924 ;  /* 0x3f62492400057882 */ /* 0x000fcc0000000000 */
[----:B------:R-:W-:Y:S01]  /*2830*/  DFMA R14, R10, R12, UR4 ;  /* 0x000000040a0e7e2b */ /* 0x000fe2000800000c */
[----:B------:R-:W-:Y:S01]  /*2840*/  UMOV UR4, 0x9999a3c4 ;  /* 0x9999a3c400047882 */ /* 0x000fe20000000000 */
[----:B------:R-:W-:Y:S01]  /*2850*/  UMOV UR5, 0x3f899999 ;  /* 0x3f89999900057882 */ /* 0x000fe20000000000 */
[----:B------:R-:W-:Y:S01]  /*2860*/  DADD R12, R20, -UR6 ;  /* 0x80000006140c7e29 */ /* 0x000fe20008000000 */
[----:B------:R-:W-:Y:S01]  /*2870*/  UMOV UR6, 0xfefa39ef ;  /* 0xfefa39ef00067882 */ /* 0x000fe20000000000 */
[----:B------:R-:W-:-:S03]  /*2880*/  UMOV UR7, 0x3fe62e42 ;  /* 0x3fe62e4200077882 */ /* 0x000fc60000000000 */
[----:B------:R-:W-:Y:S01]  /*2890*/  DFMA R14, R10, R14, UR4 ;  /* 0x000000040a0e7e2b */ /* 0x000fe2000800000e */
[----:B------:R-:W-:Y:S01]  /*28a0*/  UMOV UR4, 0x55555554 ;  /* 0x5555555400047882 */ /* 0x000fe20000000000 */
[----:B------:R-:W-:Y:S01]  /*28b0*/  UMOV UR5, 0x3fb55555 ;  /* 0x3fb5555500057882 */ /* 0x000fe20000000000 */
[----:B------:R-:W-:-:S05]  /*28c0*/  DFMA R4, R12, UR6, R8 ;  /* 0x000000060c047c2b */ /* 0x000fca0008000008 */
[----:B------:R-:W-:Y:S01]  /*28d0*/  DFMA R14, R10, R14, UR4 ;  /* 0x000000040a0e7e2b */ /* 0x000fe2000800000e */
[----:B------:R-:W-:Y:S01]  /*28e0*/  UMOV UR4, 0x3b39803f ;  /* 0x3b39803f00047882 */ /* 0x000fe20000000000 */
[----:B------:R-:W-:Y:S01]  /*28f0*/  UMOV UR5, 0x3c7abc9e ;  /* 0x3c7abc9e00057882 */ /* 0x000fe20000000000 */
[----:B------:R-:W-:-:S05]  /*2900*/  DFMA R20, -R12, UR6, R4 ;  /* 0x000000060c147c2b */ /* 0x000fca0008000104 */
[----:B------:R-:W-:-:S03]  /*2910*/  DMUL R14, R10, R14 ;  /* 0x0000000e0a0e7228 */ /* 0x000fc60000000000 */
[----:B------:R-:W-:-:S05]  /*2920*/  DADD R20, -R8, R20 ;  /* 0x0000000008147229 */ /* 0x000fca0000000114 */
[----:B------:R-:W-:-:S08]  /*2930*/  DFMA R14, R8, R14, R18 ;  /* 0x0000000e080e722b */ /* 0x000fd00000000012 */
[----:B------:R-:W-:-:S08]  /*2940*/  DADD R14, R14, -R20 ;  /* 0x000000000e0e7229 */ /* 0x000fd00000000814 */
[----:B------:R-:W-:-:S08]  /*2950*/  DFMA R14, R12, UR4, R14 ;  /* 0x000000040c0e7c2b */ /* 0x000fd0000800000e */
[----:B------:R-:W-:Y:S01]  /*2960*/  DADD R4, R4, R14 ;  /* 0x0000000004047229 */ /* 0x000fe2000000000e */
[----:B------:R-:W-:Y:S10]  /*2970*/  BRA `(.L_x_2365) ;  /* 0x0000000000d07947 */ /* 0x000ff40003800000 */
.L_x_2364:
[----:B------:R-:W-:Y:S01]  /*2980*/  DADD R10, R28, 2 ;  /* 0x400000001c0a7429 */ /* 0x000fe20000000000 */
[----:B------:R-:W-:Y:S01]  /*2990*/  IMAD.MOV.U32 R4, RZ, RZ, 0x1 ;  /* 0x00000001ff047424 */ /* 0x000fe200078e00ff */
[----:B------:R-:W-:Y:S01]  /*29a0*/  FSETP.GEU.AND P1, PT, |R29|, 6.5827683646048100446e-37, PT ;  /* 0x036000001d00780b */ /* 0x000fe20003f2e200 */
[----:B------:R-:W-:Y:S03]  /*29b0*/  BSSY B1, `(.L_x_2366) ;  /* 0x0000013000017945 */ /* 0x000fe60003800000 */
[----:B------:R-:W0:Y:S02]  /*29c0*/  MUFU.RCP64H R5, R11 ;  /* 0x0000000b00057308 */ /* 0x000e240000001800 */
[----:B0-----:R-:W-:-:S08]  /*29d0*/  DFMA R6, -R10, R4, 1 ;  /* 0x3ff000000a06742b */ /* 0x001fd00000000104 */
[----:B------:R-:W-:-:S08]  /*29e0*/  DFMA R6, R6, R6, R6 ;  /* 0x000000060606722b */ /* 0x000fd00000000006 */
[----:B------:R-:W-:-:S08]  /*29f0*/  DFMA R6, R4, R6, R4 ;  /* 0x000000060406722b */ /* 0x000fd00000000004 */
[----:B------:R-:W-:-:S08]  /*2a00*/  DFMA R4, -R10, R6, 1 ;  /* 0x3ff000000a04742b */ /* 0x000fd00000000106 */
[----:B------:R-:W-:-:S08]  /*2a10*/  DFMA R4, R6, R4, R6 ;  /* 0x000000040604722b */ /* 0x000fd00000000006 */
[----:B------:R-:W-:-:S08]  /*2a20*/  DMUL R6, R28, R4 ;  /* 0x000000041c067228 */ /* 0x000fd00000000000 */
[----:B------:R-:W-:-:S08]  /*2a30*/  DFMA R8, -R10, R6, R28 ;  /* 0x000000060a08722b */ /* 0x000fd0000000011c */
[----:B------:R-:W-:-:S10]  /*2a40*/  DFMA R4, R4, R8, R6 ;  /* 0x000000080404722b */ /* 0x000fd40000000006 */
[----:B--2-4-:R-:W-:-:S05]  /*2a50*/  FFMA R0, RZ, R11, R5 ;  /* 0x0000000bff007223 */ /* 0x014fca0000000005 */
[----:B------:R-:W-:-:S13]  /*2a60*/  FSETP.GT.AND P0, PT, |R0|, 1.469367938527859385e-39, PT ;  /* 0x001000000000780b */ /* 0x000fda0003f04200 */
[----:B------:R-:W-:Y:S05]  /*2a70*/  @P0 BRA P1, `(.L_x_2367) ;  /* 0x0000000000180947 */ /* 0x000fea0000800000 */
[----:B------:R-:W-:Y:S01]  /*2a80*/  IMAD.MOV.U32 R8, RZ, RZ, R28 ;  /* 0x000000ffff087224 */ /* 0x000fe200078e001c */
[----:B------:R-:W-:Y:S01]  /*2a90*/  MOV R0, 0x2ac0 ;  /* 0x00002ac000007802 */ /* 0x000fe20000000f00 */
[----:B------:R-:W-:-:S07]  /*2aa0*/  IMAD.MOV.U32 R9, RZ, RZ, R29 ;  /* 0x000000ffff097224 */ /* 0x000fce00078e001d */
[----:B------:R-:W-:Y:S05]  /*2ab0*/  CALL.REL.NOINC `($__internal_0_$__cuda_sm20_div_rn_f64_full) ;  /* 0x000000cc00587944 */ /* 0x000fea0003c00000 */
[----:B------:R-:W-:Y:S02]  /*2ac0*/  IMAD.MOV.U32 R4, RZ, RZ, R14 ;  /* 0x000000ffff047224 */ /* 0x000fe400078e000e */
[----:B------:R-:W-:-:S07]  /*2ad0*/  IMAD.MOV.U32 R5, RZ, RZ, R3 ;  /* 0x000000ffff057224 */ /* 0x000fce00078e0003 */
.L_x_2367:
[----:B------:R-:W-:Y:S05]  /*2ae0*/  BSYNC B1 ;  /* 0x0000000000017941 */ /* 0x000fea0003800000 */
.L_x_2366:
[----:B------:R-:W-:Y:S01]  /*2af0*/  DMUL R4, R28, R4 ;  /* 0x000000041c047228 */ /* 0x000fe20000000000 */
[----:B------:R-:W-:Y:S01]  /*2b00*/  IMAD.MOV.U32 R10, RZ, RZ, -0x314d23bc ;  /* 0xceb2dc44ff0a7424 */ /* 0x000fe200078e00ff */
[----:B------:R-:W-:Y:S01]  /*2b10*/  UMOV UR4, 0x2fbe14b5 ;  /* 0x2fbe14b500047882 */ /* 0x000fe20000000000 */
[----:B------:R-:W-:Y:S01]  /*2b20*/  IMAD.MOV.U32 R11, RZ, RZ, 0x3ed087ff ;  /* 0x3ed087ffff0b7424 */ /* 0x000fe200078e00ff */
[----:B------:R-:W-:-:S04]  /*2b30*/  UMOV UR5, 0x3eb372fb ;  /* 0x3eb372fb00057882 */ /* 0x000fc80000000000 */
[----:B------:R-:W-:-:S08]  /*2b40*/  DADD R6, R28, -R4 ;  /* 0x000000001c067229 */ /* 0x000fd00000000804 */
[----:B------:R-:W-:-:S08]  /*2b50*/  DMUL R8, R6, R6 ;  /* 0x0000000606087228 */ /* 0x000fd00000000000 */
[----:B------:R-:W-:Y:S01]  /*2b60*/  DFMA R10, R8, UR4, R10 ;  /* 0x00000004080a7c2b */ /* 0x000fe2000800000a */
[----:B------:R-:W-:Y:S01]  /*2b70*/  UMOV UR4, 0x890f468c ;  /* 0x890f468c00047882 */ /* 0x000fe20000000000 */
[----:B------:R-:W-:-:S06]  /*2b80*/  UMOV UR5, 0x3ef3b9ff ;  /* 0x3ef3b9ff00057882 */ /* 0x000fcc0000000000 */
[----:B------:R-:W-:Y:S01]  /*2b90*/  DFMA R10, R8, R10, UR4 ;  /* 0x00000004080a7e2b */ /* 0x000fe2000800000a */
        /* <DEDUP_REMOVED lines=14> */
[----:B------:R-:W-:-:S08]  /*2c80*/  DFMA R10, R8, R10, UR4 ;  /* 0x00000004080a7e2b */ /* 0x000fd0000800000a */
[----:B------:R-:W-:-:S08]  /*2c90*/  DMUL R10, R8, R10 ;  /* 0x0000000a080a7228 */ /* 0x000fd00000000000 */
[----:B------:R-:W-:-:S08]  /*2ca0*/  DFMA R10, R6, R10, -R4 ;  /* 0x0000000a060a722b */ /* 0x000fd00000000804 */
[----:B------:R-:W-:-:S11]  /*2cb0*/  DADD R4, R28, R10 ;  /* 0x000000001c047229 */ /* 0x000fd6000000000a */
.L_x_2365:
[----:B------:R-:W-:Y:S05]  /*2cc0*/  BSYNC B0 ;  /* 0x0000000000007941 */ /* 0x000fea0003800000 */
.L_x_2363:
[----:B------:R-:W0:Y:S01]  /*2cd0*/  LDC.U8 R3, c[0x0][0x421] ;  /* 0x00010840ff037b82 */ /* 0x000e220000000000 */
[----:B------:R-:W-:Y:S01]  /*2ce0*/  UMOV UR4, 0xfefa39ef ;  /* 0xfefa39ef00047882 */ /* 0x000fe20000000000 */
[----:B------:R-:W-:Y:S02]  /*2cf0*/  UMOV UR5, 0x3fe62e42 ;  /* 0x3fe62e4200057882 */ /* 0x000fe40000000000 */
[----:B------:R-:W-:-:S10]  /*2d00*/  DADD R6, R4, UR4 ;  /* 0x0000000404067e29 */ /* 0x000fd40008000000 */
[----:B------:R-:W-:Y:S02]  /*2d10*/  FSEL R5, R7, R5, P4 ;  /* 0x0000000507057208 */ /* 0x000fe40002000000 */
[----:B------:R-:W-:Y:S02]  /*2d20*/  FSEL R4, R6, R4, P4 ;  /* 0x0000000406047208 */ /* 0x000fe40002000000 */
[----:B------:R-:W-:Y:S02]  /*2d30*/  LOP3.LUT R5, R5, 0x80000000, R27, 0xb8, !PT ;  /* 0x8000000005057812 */ /* 0x000fe400078eb81b */
        /* <DEDUP_REMOVED lines=11> */
[----:B------:R-:W0:Y:S02]  /*2df0*/  F2I.F64.TRUNC R5, R4 ;  /* 0x0000000400057311 */ /* 0x000e24000030d100 */
[----:B0-----:R0:W-:Y:S01]  /*2e00*/  STG.E.U8 desc[UR36][R16.64], R5 ;  /* 0x0000000510007986 */ /* 0x0011e2000c101124 */
[----:B------:R-:W-:Y:S05]  /*2e10*/  BRA `(.L_x_2373) ;  /* 0x0000001000087947 */ /* 0x000fea0003800000 */
.L_x_2371:
[----:B------:R-:W0:Y:S02]  /*2e20*/  F2I.S64.F64.TRUNC R4, R4 ;  /* 0x0000000400047311 */ /* 0x000e24000030d900 */
[----:B0-----:R-:W-:-:S05]  /*2e30*/  IMAD.MOV.U32 R3, RZ, RZ, R4 ;  /* 0x000000ffff037224 */ /* 0x001fca00078e0004 */
[----:B------:R0:W-:Y:S01]  /*2e40*/  STG.E.U8 desc[UR36][R16.64], R3 ;  /* 0x0000000310007986 */ /* 0x0001e2000c101124 */
[----:B------:R-:W-:Y:S05]  /*2e50*/  BRA `(.L_x_2373) ;  /* 0x0000000c00f87947 */ /* 0x000fea0003800000 */
.L_x_2370:
[----:B------:R-:W-:-:S13]  /*2e60*/  ISETP.NE.AND P0, PT, R0, 0x2, PT ;  /* 0x000000020000780c */ /* 0x000fda0003f05270 */
[----:B------:R-:W-:Y:S05]  /*2e70*/  @!P0 BRA `(.L_x_2374) ;  /* 0x0000000000288947 */ /* 0x000fea0003800000 */
[----:B------:R-:W-:-:S13]  /*2e80*/  ISETP.NE.AND P0, PT, R0, 0x3, PT ;  /* 0x000000030000780c */ /* 0x000fda0003f05270 */
[----:B------:R-:W-:Y:S05]  /*2e90*/  @!P0 BRA `(.L_x_2375) ;  /* 0x0000000000148947 */ /* 0x000fea0003800000 */
[----:B------:R-:W-:-:S13]  /*2ea0*/  ISETP.NE.AND P0, PT, R0, 0x4, PT ;  /* 0x000000040000780c */ /* 0x000fda0003f05270 */
[----:B------:R-:W-:Y:S05]  /*2eb0*/  @P0 BRA `(.L_x_2372) ;  /* 0x0000000c00880947 */ /* 0x000fea0003800000 */
[----:B------:R-:W0:Y:S02]  /*2ec0*/  F2I.S64.F64.TRUNC R4, R4 ;  /* 0x0000000400047311 */ /* 0x000e24000030d900 */
[----:B0-----:R0:W-:Y:S01]  /*2ed0*/  STG.E.64 desc[UR36][R16.64], R4 ;  /* 0x0000000410007986 */ /* 0x0011e2000c101b24 */
[----:B------:R-:W-:Y:S05]  /*2ee0*/  BRA `(.L_x_2373) ;  /* 0x0000000c00d47947 */ /* 0x000fea0003800000 */
.L_x_2375:
[----:B------:R-:W0:Y:S02]  /*2ef0*/  F2I.F64.TRUNC R5, R4 ;  /* 0x0000000400057311 */ /* 0x000e24000030d100 */
[----:B0-----:R0:W-:Y:S01]  /*2f00*/  STG.E desc[UR36][R16.64], R5 ;  /* 0x0000000510007986 */ /* 0x0011e2000c101924 */
[----:B------:R-:W-:Y:S05]  /*2f10*/  BRA `(.L_x_2373) ;  /* 0x0000000c00c87947 */ /* 0x000fea0003800000 */
.L_x_2374:
[----:B------:R-:W0:Y:S02]  /*2f20*/  F2I.F64.TRUNC R5, R4 ;  /* 0x0000000400057311 */ /* 0x000e24000030d100 */
[----:B0-----:R0:W-:Y:S01]  /*2f30*/  STG.E.U16 desc[UR36][R16.64], R5 ;  /* 0x0000000510007986 */ /* 0x0011e2000c101524 */
[----:B------:R-:W-:Y:S05]  /*2f40*/  BRA `(.L_x_2373) ;  /* 0x0000000c00bc7947 */ /* 0x000fea0003800000 */
.L_x_2369:
[----:B------:R-:W-:-:S13]  /*2f50*/  ISETP.GT.AND P0, PT, R0, 0x6, PT ;  /* 0x000000060000780c */ /* 0x000fda0003f04270 */
[----:B------:R-:W-:Y:S05]  /*2f60*/  @P0 BRA `(.L_x_2376) ;  /* 0x00000000004c0947 */ /* 0x000fea0003800000 */
[----:B------:R-:W-:-:S13]  /*2f70*/  ISETP.NE.AND P0, PT, R0, 0x5, PT ;  /* 0x000000050000780c */ /* 0x000fda0003f05270 */
[----:B------:R-:W-:Y:S05]  /*2f80*/  @!P0 BRA `(.L_x_2377) ;  /* 0x0000000000248947 */ /* 0x000fea0003800000 */
[----:B------:R-:W-:-:S13]  /*2f90*/  ISETP.NE.AND P0, PT, R0, 0x6, PT ;  /* 0x000000060000780c */ /* 0x000fda0003f05270 */
[----:B------:R-:W-:Y:S05]  /*2fa0*/  @P0 BRA `(.L_x_2372) ;  /* 0x0000000c004c0947 */ /* 0x000fea0003800000 */
[----:B------:R-:W-:Y:S01]  /*2fb0*/  UMOV UR4, 0xf0000000 ;  /* 0xf000000000047882 */ /* 0x000fe20000000000 */
[----:B------:R-:W-:Y:S01]  /*2fc0*/  UMOV UR5, 0x380fffff ;  /* 0x380fffff00057882 */ /* 0x000fe20000000000 */
[----:B------:R-:W0:Y:S01]  /*2fd0*/  F2F.F32.F64 R3, R4 ;  /* 0x0000000400037310 */ /* 0x000e220000301000 */
[----:B------:R-:W-:-:S14]  /*2fe0*/  DSETP.GEU.AND P0, PT, |R4|, UR4, PT ;  /* 0x0000000404007e2a */ /* 0x000fdc000bf0e200 */
[----:B0-----:R-:W-:-:S05]  /*2ff0*/  @!P0 FMUL R3, R3, 1.175494350822287508e-38 ;  /* 0x0080000003038820 */ /* 0x001fca0000400000 */
[----:B------:R0:W-:Y:S01]  /*3000*/  STG.E desc[UR36][R16.64], R3 ;  /* 0x0000000310007986 */ /* 0x0001e2000c101924 */
[----:B------:R-:W-:Y:S05]  /*3010*/  BRA `(.L_x_2373) ;  /* 0x0000000c00887947 */ /* 0x000fea0003800000 */
.L_x_2377:
[----:B------:R-:W-:Y:S01]  /*3020*/  UMOV UR4, 0xf0000000 ;  /* 0xf000000000047882 */ /* 0x000fe20000000000 */
[----:B------:R-:W-:Y:S01]  /*3030*/  UMOV UR5, 0x380fffff ;  /* 0x380fffff00057882 */ /* 0x000fe20000000000 */
[----:B------:R-:W0:Y:S01]  /*3040*/  F2F.F32.F64 R0, R4 ;  /* 0x0000000400007310 */ /* 0x000e220000301000 */
[----:B------:R-:W-:-:S14]  /*3050*/  DSETP.GEU.AND P0, PT, |R4|, UR4, PT ;  /* 0x0000000404007e2a */ /* 0x000fdc000bf0e200 */
[----:B0-----:R-:W-:-:S05]  /*3060*/  @!P0 FMUL R0, R0, 1.175494350822287508e-38 ;  /* 0x0080000000008820 */ /* 0x001fca0000400000 */
[----:B------:R-:W-:-:S05]  /*3070*/  F2FP.F16.F32.PACK_AB R0, RZ, R0 ;  /* 0x00000000ff00723e */ /* 0x000fca00000000ff */
[----:B------:R0:W-:Y:S01]  /*3080*/  STG.E.U16 desc[UR36][R16.64], R0 ;  /* 0x0000000010007986 */ /* 0x0001e2000c101524 */
[----:B------:R-:W-:Y:S05]  /*3090*/  BRA `(.L_x_2373) ;  /* 0x0000000c00687947 */ /* 0x000fea0003800000 */
.L_x_2376:
[----:B------:R-:W-:-:S13]  /*30a0*/  ISETP.NE.AND P0, PT, R0, 0x7, PT ;  /* 0x000000070000780c */ /* 0x000fda0003f05270 */
[----:B------:R-:W-:Y:S05]  /*30b0*/  @!P0 BRA `(.L_x_2378) ;  /* 0x0000000000548947 */ /* 0x000fea0003800000 */
[----:B------:R-:W-:-:S13]  /*30c0*/  ISETP.NE.AND P0, PT, R0, 0x8, PT ;  /* 0x000000080000780c */ /* 0x000fda0003f05270 */
[----:B------:R-:W-:Y:S05]  /*30d0*/  @!P0 BRA `(.L_x_2379) ;  /* 0x0000000000288947 */ /* 0x000fea0003800000 */
[----:B------:R-:W-:-:S13]  /*30e0*/  ISETP.NE.AND P0, PT, R0, 0x9, PT ;  /* 0x000000090000780c */ /* 0x000fda0003f05270 */
[----:B------:R-:W-:Y:S05]  /*30f0*/  @P0 BRA `(.L_x_2372) ;  /* 0x0000000800f80947 */ /* 0x000fea0003800000 */
[----:B------:R-:W-:Y:S01]  /*3100*/  UMOV UR4, 0xf0000000 ;  /* 0xf000000000047882 */ /* 0x000fe20000000000 */
[----:B------:R-:W-:Y:S01]  /*3110*/  UMOV UR5, 0x380fffff ;  /* 0x380fffff00057882 */ /* 0x000fe20000000000 */
[----:B------:R-:W0:Y:S01]  /*3120*/  F2F.F32.F64 R6, R4 ;  /* 0x0000000400067310 */ /* 0x000e220000301000 */
[----:B------:R-:W-:Y:S01]  /*3130*/  DSETP.GEU.AND P0, PT, |R4|, UR4, PT ;  /* 0x0000000404007e2a */ /* 0x000fe2000bf0e200 */
[----:B------:R-:W-:-:S13]  /*3140*/  IMAD.MOV.U32 R7, RZ, RZ, RZ ;  /* 0x000000ffff077224 */ /* 0x000fda00078e00ff */
[----:B0-----:R-:W-:-:S05]  /*3150*/  @!P0 FMUL R6, R6, 1.175494350822287508e-38 ;  /* 0x0080000006068820 */ /* 0x001fca0000400000 */
[----:B------:R0:W-:Y:S01]  /*3160*/  STG.E.64 desc[UR36][R16.64], R6 ;  /* 0x0000000610007986 */ /* 0x0001e2000c101b24 */
[----:B------:R-:W-:Y:S05]  /*3170*/  BRA `(.L_x_2373) ;  /* 0x0000000c00307947 */ /* 0x000fea0003800000 */
.L_x_2379:
[----:B------:R-:W-:Y:S01]  /*3180*/  UMOV UR4, 0xf0000000 ;  /* 0xf000000000047882 */ /* 0x000fe20000000000 */
[----:B------:R-:W-:Y:S01]  /*3190*/  UMOV UR5, 0x380fffff ;  /* 0x380fffff00057882 */ /* 0x000fe20000000000 */
[----:B------:R-:W0:Y:S01]  /*31a0*/  F2F.F32.F64 R0, R4 ;  /* 0x0000000400007310 */ /* 0x000e220000301000 */
[----:B------:R-:W-:-:S14]  /*31b0*/  DSETP.GEU.AND P0, PT, |R4|, UR4, PT ;  /* 0x0000000404007e2a */ /* 0x000fdc000bf0e200 */
[----:B0-----:R-:W-:-:S05]  /*31c0*/  @!P0 FMUL R0, R0, 1.175494350822287508e-38 ;  /* 0x0080000000008820 */ /* 0x001fca0000400000 */
[----:B------:R-:W-:-:S04]  /*31d0*/  F2FP.F16.F32.PACK_AB R3, RZ, R0 ;  /* 0x00000000ff03723e */ /* 0x000fc800000000ff */
[----:B------:R-:W-:-:S05]  /*31e0*/  PRMT R3, R3, 0x5410, RZ ;  /* 0x0000541003037816 */ /* 0x000fca00000000ff */
[----:B------:R0:W-:Y:S01]  /*31f0*/  STG.E desc[UR36][R16.64], R3 ;  /* 0x0000000310007986 */ /* 0x0001e2000c101924 */
[----:B------:R-:W-:Y:S05]  /*3200*/  BRA `(.L_x_2373) ;  /* 0x0000000c000c7947 */ /* 0x000fea0003800000 */
.L_x_2378:
[----:B------:R0:W-:Y:S01]  /*3210*/  STG.E.64 desc[UR36][R16.64], R4 ;  /* 0x0000000410007986 */ /* 0x0001e2000c101b24 */
[----:B------:R-:W-:Y:S05]  /*3220*/  BRA `(.L_x_2373) ;  /* 0x0000000c00047947 */ /* 0x000fea0003800000 */
.L_x_2368:
        /* <DEDUP_REMOVED lines=8> */
[----:B------:R-:W-:-:S06]  /*32b0*/  DSETP.NEU.AND P0, PT, R4, RZ, PT ;  /* 0x000000ff0400722a */ /* 0x000fcc0003f0d000 */
[----:B------:R-:W-:-:S05]  /*32c0*/  SEL R3, RZ, 0x1, !P0 ;  /* 0x00000001ff037807 */ /* 0x000fca0004000000 */
[----:B------:R0:W-:Y:S01]  /*32d0*/  STG.E.U8 desc[UR36][R16.64], R3 ;  /* 0x0000000310007986 */ /* 0x0001e2000c101124 */
[----:B------:R-:W-:Y:S05]  /*32e0*/  BRA `(.L_x_2373) ;  /* 0x0000000800d47947 */ /* 0x000fea0003800000 */
.L_x_2382:
[----:B------:R-:W-:-:S05]  /*32f0*/  CS2R R6, SRZ ;  /* 0x0000000000067805 */ /* 0x000fca000001ff00 */
[----:B------:R0:W-:Y:S01]  /*3300*/  STG.E.128 desc[UR36][R16.64], R4 ;  /* 0x0000000410007986 */ /* 0x0001e2000c101d24 */
[----:B------:R-:W-:Y:S05]  /*3310*/  BRA `(.L_x_2373) ;  /* 0x0000000800c87947 */ /* 0x000fea0003800000 */
.L_x_2381:
        /* <DEDUP_REMOVED lines=10> */
[----:B------:R-:W-:-:S13]  /*33c0*/  BSSY B0, `(.L_x_2385) ;  /* 0x000000f000007945 */ /* 0x000fda0003800000 */
[----:B0-----:R-:W-:-:S05]  /*33d0*/  @!P0 FMUL R9, R9, 1.175494350822287508e-38 ;  /* 0x0080000009098820 */ /* 0x001fca0000400000 */
[C---:B------:R-:W-:Y:S02]  /*33e0*/  LOP3.LUT R3, R9.reuse, 0x7fffffff, RZ, 0xc0, !PT ;  /* 0x7fffffff09037812 */ /* 0x040fe400078ec0ff */
[----:B------:R-:W-:Y:S02]  /*33f0*/  LOP3.LUT R0, R9, 0x80000000, RZ, 0xc0, !PT ;  /* 0x8000000009007812 */ /* 0x000fe400078ec0ff */
[----:B------:R-:W-:Y:S02]  /*3400*/  ISETP.GT.U32.AND P0, PT, R3, 0x43efffff, PT ;  /* 0x43efffff0300780c */ /* 0x000fe40003f04070 */
[----:B------:R-:W-:Y:S02]  /*3410*/  SHF.R.U32.HI R7, RZ, 0x18, R0 ;  /* 0x00000018ff077819 */ /* 0x000fe40000011600 */
[----:B------:R-:W-:-:S09]  /*3420*/  MOV R0, 0x7f ;  /* 0x0000007f00007802 */ /* 0x000fd20000000f00 */
        /* <DEDUP_REMOVED lines=8> */
.L_x_2386:
[----:B------:R-:W-:Y:S05]  /*34b0*/  BSYNC B0 ;  /* 0x0000000000007941 */ /* 0x000fea0003800000 */
.L_x_2385:
[----:B------:R-:W-:-:S05]  /*34c0*/  LOP3.LUT R7, R0, R7, RZ, 0xfc, !PT ;  /* 0x0000000700077212 */ /* 0x000fca00078efcff */
[----:B------:R0:W-:Y:S01]  /*34d0*/  STG.E.U8 desc[UR36][R16.64], R7 ;  /* 0x0000000710007986 */ /* 0x0001e2000c101124 */
[----:B------:R-:W-:Y:S05]  /*34e0*/  BRA `(.L_x_2373) ;  /* 0x0000000800547947 */ /* 0x000fea0003800000 */
.L_x_2384:
[----:B------:R-:W-:Y:S01]  /*34f0*/  UMOV UR4, 0xf0000000 ;  /* 0xf000000000047882 */ /* 0x000fe20000000000 */
[----:B------:R-:W-:Y:S01]  /*3500*/  UMOV UR5, 0x380fffff ;  /* 0x380fffff00057882 */ /* 0x000fe20000000000 */
[----:B------:R-:W0:Y:S01]  /*3510*/  F2F.F32.F64 R7, R4 ;  /* 0x0000000400077310 */ /* 0x000e220000301000 */
[----:B------:R-:W-:Y:S01]  /*3520*/  DSETP.GEU.AND P0, PT, |R4|, UR4, PT ;  /* 0x0000000404007e2a */ /* 0x000fe2000bf0e200 */
[----:B------:R-:W-:-:S13]  /*3530*/  BSSY B0, `(.L_x_2387) ;  /* 0x0000010000007945 */ /* 0x000fda0003800000 */
[----:B0-----:R-:W-:-:S05]  /*3540*/  @!P0 FMUL R7, R7, 1.175494350822287508e-38 ;  /* 0x0080000007078820 */ /* 0x001fca0000400000 */
        /* <DEDUP_REMOVED lines=11> */
.L_x_2388:
[----:B------:R-:W-:Y:S01]  /*3600*/  IMAD.MOV.U32 R0, RZ, RZ, 0x7f ;  /* 0x0000007fff007424 */ /* 0x000fe200078e00ff */
[----:B------:R-:W-:-:S04]  /*3610*/  ISETP.GT.U32.AND P0, PT, R3, 0x7f800000, PT ;  /* 0x7f8000000300780c */ /* 0x000fc80003f04070 */
[----:B------:R-:W-:-:S09]  /*3620*/  SEL R0, R0, 0x7c, P0 ;  /* 0x0000007c00007807 */ /* 0x000fd20000000000 */
.L_x_2389:
[----:B------:R-:W-:Y:S05]  /*3630*/  BSYNC B0 ;  /* 0x0000000000007941 */ /* 0x000fea0003800000 */
.L_x_2387:
[----:B------:R-:W-:-:S04]  /*3640*/  LOP3.LUT R3, R7, 0x80000000, RZ, 0xc0, !PT ;  /* 0x8000000007037812 */ /* 0x000fc800078ec0ff */
[----:B------:R-:W-:-:S04]  /*3650*/  SHF.R.U32.HI R3, RZ, 0x18, R3 ;  /* 0x00000018ff037819 */ /* 0x000fc80000011603 */
[----:B------:R-:W-:-:S05]  /*3660*/  LOP3.LUT R3, R0, R3, RZ, 0xfc, !PT ;  /* 0x0000000300037212 */ /* 0x000fca00078efcff */
[----:B------:R0:W-:Y:S01]  /*3670*/  STG.E.U8 desc[UR36][R16.64], R3 ;  /* 0x0000000310007986 */ /* 0x0001e2000c101124 */
[----:B------:R-:W-:Y:S05]  /*3680*/  BRA `(.L_x_2373) ;  /* 0x0000000400ec7947 */ /* 0x000fea0003800000 */
.L_x_2383:
[----:B------:R-:W-:Y:S01]  /*3690*/  UMOV UR4, 0xf0000000 ;  /* 0xf000000000047882 */ /* 0x000fe20000000000 */
[----:B------:R-:W-:Y:S01]  /*36a0*/  UMOV UR5, 0x380fffff ;  /* 0x380fffff00057882 */ /* 0x000fe20000000000 */
[----:B------:R-:W0:Y:S01]  /*36b0*/  F2F.F32.F64 R0, R4 ;  /* 0x0000000400007310 */ /* 0x000e220000301000 */
[----:B------:R-:W-:-:S14]  /*36c0*/  DSETP.GEU.AND P0, PT, |R4|, UR4, PT ;  /* 0x0000000404007e2a */ /* 0x000fdc000bf0e200 */
[----:B0-----:R-:W-:-:S05]  /*36d0*/  @!P0 FMUL R0, R0, 1.175494350822287508e-38 ;  /* 0x0080000000008820 */ /* 0x001fca0000400000 */
[----:B------:R-:W-:-:S05]  /*36e0*/  F2FP.BF16.F32.PACK_AB R0, RZ, R0 ;  /* 0x00000000ff00723e */ /* 0x000fca00000010ff */
[----:B------:R0:W-:Y:S01]  /*36f0*/  STG.E.U16 desc[UR36][R16.64], R0 ;  /* 0x0000000010007986 */ /* 0x0001e2000c101524 */
[----:B------:R-:W-:Y:S05]  /*3700*/  BRA `(.L_x_2373) ;  /* 0x0000000400cc7947 */ /* 0x000fea0003800000 */
.L_x_2380:
        /* <DEDUP_REMOVED lines=8> */
[----:B------:R-:W0:Y:S02]  /*3790*/  F2I.U32.F64.TRUNC R5, R4 ;  /* 0x0000000400057311 */ /* 0x000e24000030d000 */
[----:B0-----:R4:W-:Y:S01]  /*37a0*/  STG.E.U16 desc[UR36][R16.64], R5 ;  /* 0x0000000510007986 */ /* 0x0019e2000c101524 */
[----:B------:R-:W-:Y:S05]  /*37b0*/  BRA `(.L_x_2373) ;  /* 0x0000000400a07947 */ /* 0x000fea0003800000 */
.L_x_2392:
[----:B------:R-:W-:Y:S01]  /*37c0*/  UMOV UR4, 0xf0000000 ;  /* 0xf000000000047882 */ /* 0x000fe20000000000 */
[----:B------:R-:W-:Y:S01]  /*37d0*/  UMOV UR5, 0x380fffff ;  /* 0x380fffff00057882 */ /* 0x000fe20000000000 */
[----:B------:R-:W0:Y:S01]  /*37e0*/  F2F.F32.F64 R7, R4 ;  /* 0x0000000400077310 */ /* 0x000e220000301000 */
[----:B------:R-:W-:Y:S01]  /*37f0*/  DSETP.GEU.AND P0, PT, |R4|, UR4, PT ;  /* 0x0000000404007e2a */ /* 0x000fe2000bf0e200 */
[----:B------:R-:W-:Y:S01]  /*3800*/  BSSY B0, `(.L_x_2393) ;  /* 0x0000015000007945 */ /* 0x000fe20003800000 */
[----:B------:R-:W-:-:S12]  /*3810*/  IMAD.MOV.U32 R8, RZ, RZ, 0x80 ;  /* 0x00000080ff087424 */ /* 0x000fd800078e00ff */
[----:B0-----:R-:W-:-:S05]  /*3820*/  @!P0 FMUL R7, R7, 1.175494350822287508e-38 ;  /* 0x0080000007078820 */ /* 0x001fca0000400000 */
        /* <DEDUP_REMOVED lines=14> */
.L_x_2395:
[----:B------:R-:W-:-:S04]  /*3910*/  LOP3.LUT R3, R7, 0x80000000, RZ, 0xc0, !PT ;  /* 0x8000000007037812 */ /* 0x000fc800078ec0ff */
[----:B------:R-:W-:-:S04]  /*3920*/  SHF.R.U32.HI R3, RZ, 0x18, R3 ;  /* 0x00000018ff037819 */ /* 0x000fc80000011603 */
[----:B------:R-:W-:-:S04]  /*3930*/  LOP3.LUT R0, R0, R3, RZ, 0xfc, !PT ;  /* 0x0000000300007212 */ /* 0x000fc800078efcff */
[----:B------:R-:W-:-:S07]  /*3940*/  PRMT R8, R0, 0x7610, R8 ;  /* 0x0000761000087816 */ /* 0x000fce0000000008 */
.L_x_2394:
[----:B------:R-:W-:Y:S05]  /*3950*/  BSYNC B0 ;  /* 0x0000000000007941 */ /* 0x000fea0003800000 */
.L_x_2393:
[----:B------:R3:W-:Y:S01]  /*3960*/  STG.E.U8 desc[UR36][R16.64], R8 ;  /* 0x0000000810007986 */ /* 0x0007e2000c101124 */
[----:B------:R-:W-:Y:S05]  /*3970*/  BRA `(.L_x_2373) ;  /* 0x0000000400307947 */ /* 0x000fea0003800000 */
.L_x_2391:
        /* <DEDUP_REMOVED lines=21> */
.L_x_2398:
[----:B------:R-:W-:-:S04]  /*3ad0*/  LOP3.LUT R3, R7, 0x80000000, RZ, 0xc0, !PT ;  /* 0x8000000007037812 */ /* 0x000fc800078ec0ff */
[----:B------:R-:W-:-:S04]  /*3ae0*/  SHF.R.U32.HI R3, RZ, 0x18, R3 ;  /* 0x00000018ff037819 */ /* 0x000fc80000011603 */
[----:B------:R-:W-:-:S04]  /*3af0*/  LOP3.LUT R0, R0, R3, RZ, 0xfc, !PT ;  /* 0x0000000300007212 */ /* 0x000fc800078efcff */
[----:B------:R-:W-:-:S07]  /*3b00*/  PRMT R8, R0, 0x7610, R8 ;  /* 0x0000761000087816 */ /* 0x000fce0000000008 */
.L_x_2397:
[----:B------:R-:W-:Y:S05]  /*3b10*/  BSYNC B0 ;  /* 0x0000000000007941 */ /* 0x000fea0003800000 */
.L_x_2396:
[----:B------:R0:W-:Y:S01]  /*3b20*/  STG.E.U8 desc[UR36][R16.64], R8 ;  /* 0x0000000810007986 */ /* 0x0001e2000c101124 */
[----:B------:R-:W-:Y:S05]  /*3b30*/  BRA `(.L_x_2373) ;  /* 0x0000000000c07947 */ /* 0x000fea0003800000 */
.L_x_2390:
        /* <DEDUP_REMOVED lines=26> */
.L_x_2372:
[----:B------:R-:W-:Y:S01]  /*3ce0*/  MOV R0, 0x0 ;  /* 0x0000000000007802 */ /* 0x000fe20000000f00 */
[----:B------:R-:W-:Y:S01]  /*3cf0*/  ULDC.64 UR4, c[0x4][0x158] ;  /* 0x0100560000047ab9 */ /* 0x000fe20000000a00 */
[----:B------:R-:W-:Y:S01]  /*3d00*/  ULDC.64 UR6, c[0x4][0x160] ;  /* 0x0100580000067ab9 */ /* 0x000fe20000000a00 */
[----:B------:R-:W-:Y:S01]  /*3d10*/  IMAD.U32 R4, RZ, RZ, UR4 ;  /* 0x00000004ff047e24 */ /* 0x000fe2000f8e00ff */
[----:B------:R0:W1:Y:S01]  /*3d20*/  LDC.64 R14, c[0x4][R0] ;  /* 0x01000000000e7b82 */ /* 0x0000620000000a00 */
[----:B------:R-:W-:Y:S01]  /*3d30*/  IMAD.U32 R5, RZ, RZ, UR5 ;  /* 0x00000005ff057e24 */ /* 0x000fe2000f8e00ff */
[----:B------:R-:W-:Y:S01]  /*3d40*/  ULDC.64 UR4, c[0x4][0x40] ;  /* 0x0100100000047ab9 */ /* 0x000fe20000000a00 */
[----:B------:R-:W-:Y:S01]  /*3d50*/  HFMA2.MMA R12, -RZ, RZ, 0, 5.9604644775390625e-08 ;  /* 0x00000001ff0c7435 */ /* 0x000fe200000001ff */
        /* <DEDUP_REMOVED lines=8> */
.L_x_2401:
[----:B------:R-:W-:Y:S05]  /*3de0*/  BRA `(.L_x_2373) ;  /* 0x0000000000147947 */ /* 0x000fea0003800000 */
.L_x_2400:
[----:B------:R-:W0:Y:S02]  /*3df0*/  F2I.U64.F64.TRUNC R4, R4 ;  /* 0x0000000400047311 */ /* 0x000e24000030d800 */
[----:B0-----:R2:W-:Y:S01]  /*3e00*/  STG.E.64 desc[UR36][R16.64], R4 ;  /* 0x0000000410007986 */ /* 0x0015e2000c101b24 */
[----:B------:R-:W-:Y:S05]  /*3e10*/  BRA `(.L_x_2373) ;  /* 0x0000000000087947 */ /* 0x000fea0003800000 */
.L_x_2399:
[----:B------:R-:W0:Y:S02]  /*3e20*/  F2I.U32.F64.TRUNC R5, R4 ;  /* 0x0000000400057311 */ /* 0x000e24000030d000 */
[----:B0-----:R0:W-:Y:S02]  /*3e30*/  STG.E desc[UR36][R16.64], R5 ;  /* 0x0000000510007986 */ /* 0x0011e4000c101924 */
.L_x_2373:
[----:B------:R-:W-:-:S04]  /*3e40*/  IMAD R2, R2, 0x200, R23 ;  /* 0x0000020002027824 */ /* 0x000fc800078e0217 */
[----:B------:R-:W-:-:S07]  /*3e50*/  VIADD R19, R2, 0x80 ;  /* 0x0000008002137836 */ /* 0x000fce0000000000 */
.L_x_2328:
[----:B------:R-:W-:Y:S05]  /*3e60*/  BSYNC B6 ;  /* 0x0000000000067941 */ /* 0x000fea0003800000 */
.L_x_2327:
        /* <DEDUP_REMOVED lines=307> */
.L_x_2404:
        /* <DEDUP_REMOVED lines=21> */
.L_x_2408:
[----:B------:R-:W2:Y:S02]  /*52f0*/  LDG.E.U8 R2, desc[UR36][R2.64] ;  /* 0x0000002402027981 */ /* 0x000ea4000c1e1100 */
[----:B--2---:R0:W1:Y:S01]  /*5300*/  I2F.F64.U16 R28, R2 ;  /* 0x00000002001c7312 */ /* 0x0040620000101800 */
[----:B------:R-:W-:Y:S05]  /*5310*/  BRA `(.L_x_2410) ;  /* 0x0000000c00707947 */ /* 0x000fea0003800000 */
.L_x_2407:
        /* <DEDUP_REMOVED lines=9> */
.L_x_2412:
[----:B------:R-:W2:Y:S02]  /*53b0*/  LDG.E R2, desc[UR36][R2.64] ;  /* 0x0000002402027981 */ /* 0x000ea4000c1e1900 */
[----:B--2---:R0:W1:Y:S01]  /*53c0*/  I2F.F64 R28, R2 ;  /* 0x00000002001c7312 */ /* 0x0040620000201c00 */
[----:B------:R-:W-:Y:S05]  /*53d0*/  BRA `(.L_x_2410) ;  /* 0x0000000c00407947 */ /* 0x000fea0003800000 */
.L_x_2411:
[----:B------:R-:W2:Y:S02]  /*53e0*/  LDG.E.U16 R2, desc[UR36][R2.64] ;  /* 0x0000002402027981 */ /* 0x000ea4000c1e1500 */
[----:B--2---:R0:W1:Y:S01]  /*53f0*/  I2F.F64.S16 R28, R2 ;  /* 0x00000002001c7312 */ /* 0x0040620000101c00 */
[----:B------:R-:W-:Y:S05]  /*5400*/  BRA `(.L_x_2410) ;  /* 0x0000000c00347947 */ /* 0x000fea0003800000 */
.L_x_2406:
        /* <DEDUP_REMOVED lines=10> */
.L_x_2414:
[----:B------:R-:W2:Y:S02]  /*54b0*/  LDG.E.U16 R0, desc[UR36][R2.64] ;  /* 0x0000002402007981 */ /* 0x000ea4000c1e1500 */
[----:B--2---:R-:W-:-:S05]  /*54c0*/  HADD2.F32 R0, -RZ, R0.H0_H0 ;  /* 0x20000000ff007230 */ /* 0x004fca0000004100 */
[----:B------:R-:W-:-:S04]  /*54d0*/  FMUL.FTZ R0, R0, 1 ;  /* 0x3f80000000007820 */ /* 0x000fc80000410000 */
[----:B------:R0:W1:Y:S01]  /*54e0*/  F2F.F64.F32 R28, R0 ;  /* 0x00000000001c7310 */ /* 0x0000620000201800 */
[----:B------:R-:W-:Y:S05]  /*54f0*/  BRA `(.L_x_2410) ;  /* 0x0000000800f87947 */ /* 0x000fea0003800000 */
.L_x_2413:
        /* <DEDUP_REMOVED lines=10> */
.L_x_2416:
[----:B------:R-:W2:Y:S02]  /*55a0*/  LDG.E.U16 R2, desc[UR36][R2.64] ;  /* 0x0000002402027981 */ /* 0x000ea4000c1e1500 */
[----:B--2---:R-:W-:-:S05]  /*55b0*/  HADD2.F32 R0, -RZ, R2.H0_H0 ;  /* 0x20000002ff007230 */ /* 0x004fca0000004100 */
[----:B------:R-:W-:-:S04]  /*55c0*/  FMUL.FTZ R0, R0, 1 ;  /* 0x3f80000000007820 */ /* 0x000fc80000410000 */
[----:B------:R0:W1:Y:S01]  /*55d0*/  F2F.F64.F32 R28, R0 ;  /* 0x00000000001c7310 */ /* 0x0000620000201800 */
[----:B------:R-:W-:Y:S05]  /*55e0*/  BRA `(.L_x_2410) ;  /* 0x0000000800bc7947 */ /* 0x000fea0003800000 */
.L_x_2415:
[----:B------:R0:W5:Y:S01]  /*55f0*/  LDG.E.64 R28, desc[UR36][R2.64] ;  /* 0x00000024021c7981 */ /* 0x000162000c1e1b00 */
[----:B------:R-:W-:Y:S05]  /*5600*/  BRA `(.L_x_2410) ;  /* 0x0000000800b47947 */ /* 0x000fea0003800000 */
.L_x_2405:
        /* <DEDUP_REMOVED lines=13> */
.L_x_2419:
[----:B------:R0:W5:Y:S01]  /*56e0*/  LDG.E.64 R28, desc[UR36][R2.64] ;  /* 0x00000024021c7981 */ /* 0x000162000c1e1b00 */
[----:B------:R-:W-:Y:S05]  /*56f0*/  BRA `(.L_x_2410) ;  /* 0x0000000800787947 */ /* 0x000fea0003800000 */
.L_x_2418:
        /* <DEDUP_REMOVED lines=28> */
.L_x_2421:
        /* <DEDUP_REMOVED lines=11> */
[----:B------:R-:W-:-:S05]  /*5970*/  LOP3.LUT R4, R4, 0x80000000, R5, 0xf8, !PT ;  /* 0x8000000004047812 */ /* 0x000fca00078ef805 */
[----:B------:R-:W-:-:S04]  /*5980*/  FMUL.FTZ R4, R4, 1 ;  /* 0x3f80000004047820 */ /* 0x000fc80000410000 */
[----:B------:R0:W1:Y:S01]  /*5990*/  F2F.F64.F32 R28, R4 ;  /* 0x00000004001c7310 */ /* 0x0000620000201800 */
[----:B------:R-:W-:Y:S05]  /*59a0*/  BRA `(.L_x_2410) ;  /* 0x0000000400cc7947 */ /* 0x000fea0003800000 */
.L_x_2420:
[----:B------:R-:W2:Y:S02]  /*59b0*/  LDG.E.U16 R0, desc[UR36][R2.64] ;  /* 0x0000002402007981 */ /* 0x000ea4000c1e1500 */
[----:B--2---:R-:W-:-:S05]  /*59c0*/  SHF.L.U32 R0, R0, 0x10, RZ ;  /* 0x0000001000007819 */ /* 0x004fca00000006ff */
[----:B------:R-:W-:-:S04]  /*59d0*/  FMUL.FTZ R0, R0, 1 ;  /* 0x3f80000000007820 */ /* 0x000fc80000410000 */
[----:B------:R0:W1:Y:S01]  /*59e0*/  F2F.F64.F32 R28, R0 ;  /* 0x00000000001c7310 */ /* 0x0000620000201800 */
[----:B------:R-:W-:Y:S05]  /*59f0*/  BRA `(.L_x_2410) ;  /* 0x0000000400b87947 */ /* 0x000fea0003800000 */
.L_x_2417:
        /* <DEDUP_REMOVED lines=9> */
[----:B--2---:R4:W0:Y:S01]  /*5a90*/  I2F.F64.U16 R28, R2 ;  /* 0x00000002001c7312 */ /* 0x0048220000101800 */
[----:B------:R-:W-:Y:S05]  /*5aa0*/  BRA `(.L_x_2410) ;  /* 0x00000004008c7947 */ /* 0x000fea0003800000 */
.L_x_2424:
        /* <DEDUP_REMOVED lines=21> */
.L_x_2428:
[----:B------:R-:W-:Y:S05]  /*5c00*/  BSYNC B1 ;  /* 0x0000000000017941 */ /* 0x000fea0003800000 */
.L_x_2427:
[----:B------:R-:W-:Y:S01]  /*5c10*/  LEA R3, R0, 0x3b800000, 0x17 ;  /* 0x3b80000000037811 */ /* 0x000fe200078eb8ff */
[----:B------:R-:W-:-:S05]  /*5c20*/  IMAD.SHL.U32 R0, R2, 0x100000, RZ ;  /* 0x0010000002007824 */ /* 0x000fca00078e00ff */
[----:B------:R-:W-:-:S07]  /*5c30*/  LOP3.LUT R0, R3, R0, R4, 0xfe, !PT ;  /* 0x0000000003007212 */ /* 0x000fce00078efe04 */
.L_x_2426:
[----:B------:R-:W-:Y:S05]  /*5c40*/  BSYNC B0 ;  /* 0x0000000000007941 */ /* 0x000fea0003800000 */
.L_x_2425:
[----:B------:R-:W-:-:S04]  /*5c50*/  FMUL.FTZ R0, R0, 1 ;  /* 0x3f80000000007820 */ /* 0x000fc80000410000 */
[----:B------:R2:W3:Y:S01]  /*5c60*/  F2F.F64.F32 R28, R0 ;  /* 0x00000000001c7310 */ /* 0x0004e20000201800 */
[----:B------:R-:W-:Y:S05]  /*5c70*/  BRA `(.L_x_2410) ;  /* 0x0000000400187947 */ /* 0x000fea0003800000 */
.L_x_2423:
        /* <DEDUP_REMOVED lines=21> */
.L_x_2432:
[----:B------:R-:W-:Y:S05]  /*5dd0*/  BSYNC B1 ;  /* 0x0000000000017941 */ /* 0x000fea0003800000 */
.L_x_2431:
[----:B------:R-:W-:Y:S01]  /*5de0*/  LEA R3, R0, 0x37800000, 0x17 ;  /* 0x3780000000037811 */ /* 0x000fe200078eb8ff */
[----:B------:R-:W-:-:S05]  /*5df0*/  IMAD.SHL.U32 R0, R2, 0x200000, RZ ;  /* 0x0020000002007824 */ /* 0x000fca00078e00ff */
[----:B------:R-:W-:-:S07]  /*5e00*/  LOP3.LUT R0, R3, R0, R4, 0xfe, !PT ;  /* 0x0000000003007212 */ /* 0x000fce00078efe04 */
.L_x_2430:
[----:B------:R-:W-:Y:S05]  /*5e10*/  BSYNC B0 ;  /* 0x0000000000007941 */ /* 0x000fea0003800000 */
.L_x_2429:
[----:B------:R-:W-:-:S04]  /*5e20*/  FMUL.FTZ R0, R0, 1 ;  /* 0x3f80000000007820 */ /* 0x000fc80000410000 */
[----:B------:R0:W1:Y:S01]  /*5e30*/  F2F.F64.F32 R28, R0 ;  /* 0x00000000001c7310 */ /* 0x0000620000201800 */
[----:B------:R-:W-:Y:S05]  /*5e40*/  BRA `(.L_x_2410) ;  /* 0x0000000000a47947 */ /* 0x000fea0003800000 */
.L_x_2422:
        /* <DEDUP_REMOVED lines=14> */
.L_x_2436:
[----:B------:R-:W-:Y:S05]  /*5f30*/  BSYNC B0 ;  /* 0x0000000000007941 */ /* 0x000fea0003800000 */
.L_x_2435:
[----:B------:R-:W-:-:S04]  /*5f40*/  FMUL.FTZ R0, R0, 1 ;  /* 0x3f80000000007820 */ /* 0x000fc80000410000 */
[----:B------:R0:W1:Y:S01]  /*5f50*/  F2F.F64.F32 R28, R0 ;  /* 0x00000000001c7310 */ /* 0x0000620000201800 */
[----:B------:R-:W-:Y:S05]  /*5f60*/  BRA `(.L_x_2410) ;  /* 0x00000000005c7947 */ /* 0x000fea0003800000 */
.L_x_2409:
        /* <DEDUP_REMOVED lines=16> */
.L_x_2437:
[----:B------:R-:W-:Y:S01]  /*6070*/  CS2R R28, SRZ ;  /* 0x00000000001c7805 */ /* 0x000fe2000001ff00 */
[----:B------:R-:W-:Y:S06]  /*6080*/  BRA `(.L_x_2410) ;  /* 0x0000000000147947 */ /* 0x000fec0003800000 */
.L_x_2434:
[----:B------:R-:W2:Y:S02]  /*6090*/  LDG.E.64 R28, desc[UR36][R2.64] ;  /* 0x00000024021c7981 */ /* 0x000ea4000c1e1b00 */
[----:B--2---:R-:W0:Y:S01]  /*60a0*/  I2F.F64.U64 R28, R28 ;  /* 0x0000001c001c7312 */ /* 0x004e220000301800 */
[----:B------:R-:W-:Y:S05]  /*60b0*/  BRA `(.L_x_2410) ;  /* 0x0000000000087947 */ /* 0x000fea0003800000 */
.L_x_2433:
[----:B------:R-:W2:Y:S02]  /*60c0*/  LDG.E R2, desc[UR36][R2.64] ;  /* 0x0000002402027981 */ /* 0x000ea4000c1e1900 */
[----:B--2---:R0:W1:Y:S02]  /*60d0*/  I2F.F64.U32 R28, R2 ;  /* 0x00000002001c7312 */ /* 0x0040640000201800 */
.L_x_2410:
[----:B01-345:R-:W-:Y:S01]  /*60e0*/  DFMA R2, R28, R28, 1 ;  /* 0x3ff000001c02742b */ /* 0x03bfe2000000001c */
        /* <DEDUP_REMOVED lines=28> */
[----:B------:R-:W-:-:S10]  /*62b0*/  IMAD.MOV.U32 R5, RZ, RZ, R3 ;  /* 0x000000ffff057224 */ /* 0x000fd400078e0003 */
[----:B------:R-:W-:-:S10]  /*62c0*/  @!P0 DMUL R4, R4, 1.80143985094819840000e+16 ;  /* 0x4350000004048828 */ /* 0x000fd40000000000 */
[----:B------:R-:W-:Y:S01]  /*62d0*/  @!P0 IMAD.MOV.U32 R3, RZ, RZ, R5 ;  /* 0x000000ffff038224 */ /* 0x000fe200078e0005 */
[----:B------:R-:W-:-:S03]  /*62e0*/  @!P0 MOV R2, R4 ;  /* 0x0000000400028202 */ /* 0x000fc60000000f00 */
[----:B--2---:R-:W-:-:S05]  /*62f0*/  VIADD R0, R3, 0xffffffff ;  /* 0xffffffff03007836 */ /* 0x004fca0000000000 */
        /* <DEDUP_REMOVED lines=15> */
[----:B------:R-:W-:Y:S01]  /*63f0*/  IMAD.MOV.U32 R4, RZ, RZ, R2 ;  /* 0x000000ffff047224 */ /* 0x000fe200078e0002 */
[----:B------:R-:W-:Y:S01]  /*6400*/  UMOV UR5, 0x3eb1380b ;  /* 0x3eb1380b00057882 */ /* 0x000fe20000000000 */
[----:B------:R-:W-:Y:S01]  /*6410*/  IMAD.MOV.U32 R15, RZ, RZ, 0x3ed0ee25 ;  /* 0x3ed0ee25ff0f7424 */ /* 0x000fe200078e00ff */
        /* <DEDUP_REMOVED lines=22> */
[----:B------:R-:W-:Y:S02]  /*6580*/  DADD R14, R2, R2 ;  /* 0x00000000020e7229 */ /* 0x000fe40000000002 */
[----:B------:R-:W-:Y:S01]  /*6590*/  DADD R2, R20, -UR6 ;  /* 0x8000000614027e29 */ /* 0x000fe20008000000 */
[----:B------:R-:W-:Y:S01]  /*65a0*/  UMOV UR6, 0xfefa39ef ;  /* 0xfefa39ef00067882 */ /* 0x000fe20000000000 */
[----:B------:R-:W-:Y:S01]  /*65b0*/  UMOV UR7, 0x3fe62e42 ;  /* 0x3fe62e4200077882 */ /* 0x000fe20000000000 */
[----:B------:R-:W-:Y:S01]  /*65c0*/  DFMA R12, R10, R12, UR4 ;  /* 0x000000040a0c7e2b */ /* 0x000fe2000800000c */
[----:B------:R-:W-:Y:S01]  /*65d0*/  UMOV UR4, 0xa9ab0956 ;  /* 0xa9ab095600047882 */ /* 0x000fe20000000000 */
[----:B------:R-:W-:Y:S01]  /*65e0*/  UMOV UR5, 0x3f1745cb ;  /* 0x3f1745cb00057882 */ /* 0x000fe20000000000 */
[----:B------:R-:W-:-:S02]  /*65f0*/  DFMA R14, R4, -R8, R14 ;  /* 0x80000008040e722b */ /* 0x000fc4000000000e */
[----:B------:R-:W-:-:S03]  /*6600*/  DFMA R4, R2, UR6, R8 ;  /* 0x0000000602047c2b */ /* 0x000fc60008000008 */
[----:B------:R-:W-:Y:S01]  /*6610*/  DFMA R12, R10, R12, UR4 ;  /* 0x000000040a0c7e2b */ /* 0x000fe2000800000c */
[----:B------:R-:W-:Y:S01]  /*6620*/  UMOV UR4, 0x2d1b5154 ;  /* 0x2d1b515400047882 */ /* 0x000fe20000000000 */
[----:B------:R-:W-:Y:S01]  /*6630*/  UMOV UR5, 0x3f3c71c7 ;  /* 0x3f3c71c700057882 */ /* 0x000fe20000000000 */
[----:B------:R-:W-:Y:S02]  /*6640*/  DMUL R14, R6, R14 ;  /* 0x0000000e060e7228 */ /* 0x000fe40000000000 */
[----:B------:R-:W-:-:S03]  /*6650*/  DFMA R20, -R2, UR6, R4 ;  /* 0x0000000602147c2b */ /* 0x000fc60008000104 */
[----:B------:R-:W-:Y:S01]  /*6660*/  DFMA R12, R10, R12, UR4 ;  /* 0x000000040a0c7e2b */ /* 0x000fe2000800000c */
[----:B------:R-:W-:Y:S01]  /*6670*/  UMOV UR4, 0x923be72d ;  /* 0x923be72d00047882 */ /* 0x000fe20000000000 */
[----:B------:R-:W-:-:S03]  /*6680*/  UMOV UR5, 0x3f624924 ;  /* 0x3f62492400057882 */ /* 0x000fc60000000000 */
[----:B------:R-:W-:-:S03]  /*6690*/  DADD R20, -R8, R20 ;  /* 0x0000000008147229 */ /* 0x000fc60000000114 */
        /* <DEDUP_REMOVED lines=9> */
[----:B------:R-:W-:-:S08]  /*6730*/  DMUL R12, R10, R12 ;  /* 0x0000000c0a0c7228 */ /* 0x000fd00000000000 */
[----:B------:R-:W-:-:S08]  /*6740*/  DFMA R12, R8, R12, R14 ;  /* 0x0000000c080c722b */ /* 0x000fd0000000000e */
[----:B------:R-:W-:-:S08]  /*6750*/  DADD R12, R12, -R20 ;  /* 0x000000000c0c7229 */ /* 0x000fd00000000814 */
[----:B------:R-:W-:-:S08]  /*6760*/  DFMA R12, R2, UR4, R12 ;  /* 0x00000004020c7c2b */ /* 0x000fd0000800000c */
[----:B------:R-:W-:Y:S01]  /*6770*/  DADD R8, R4, R12 ;  /* 0x0000000004087229 */ /* 0x000fe2000000000c */
[----:B------:R-:W-:Y:S10]  /*6780*/  BRA `(.L_x_2440) ;  /* 0x0000000000cc7947 */ /* 0x000ff40003800000 */
.L_x_2439:
        /* <DEDUP_REMOVED lines=13> */
[----:B--2---:R-:W-:-:S05]  /*6860*/  FFMA R0, RZ, R11, R3 ;  /* 0x0000000bff007223 */ /* 0x004fca0000000003 */
[----:B------:R-:W-:-:S13]  /*6870*/  FSETP.GT.AND P0, PT, |R0|, 1.469367938527859385e-39, PT ;  /* 0x001000000000780b */ /* 0x000fda0003f04200 */
[----:B------:R-:W-:Y:S05]  /*6880*/  @P0 BRA P1, `(.L_x_2442) ;  /* 0x0000000000140947 */ /* 0x000fea0000800000 */
[----:B------:R-:W-:Y:S01]  /*6890*/  IMAD.MOV.U32 R8, RZ, RZ, R26 ;  /* 0x000000ffff087224 */ /* 0x000fe200078e001a */
[----:B------:R-:W-:Y:S01]  /*68a0*/  MOV R0, 0x68d0 ;  /* 0x000068d000007802 */ /* 0x000fe20000000f00 */
[----:B------:R-:W-:-:S07]  /*68b0*/  IMAD.MOV.U32 R9, RZ, RZ, R27 ;  /* 0x000000ffff097224 */ /* 0x000fce00078e001b */
[----:B------:R-:W-:Y:S05]  /*68c0*/  CALL.REL.NOINC `($__internal_0_$__cuda_sm20_div_rn_f64_full) ;  /* 0x0000008c00d47944 */ /* 0x000fea0003c00000 */
[----:B------:R-:W-:-:S07]  /*68d0*/  IMAD.MOV.U32 R2, RZ, RZ, R14 ;  /* 0x000000ffff027224 */ /* 0x000fce00078e000e */
.L_x_2442:
[----:B------:R-:W-:Y:S05]  /*68e0*/  BSYNC B1 ;  /* 0x0000000000017941 */ /* 0x000fea0003800000 */
.L_x_2441:
        /* <DEDUP_REMOVED lines=29> */
.L_x_2440:
[----:B------:R-:W-:Y:S05]  /*6ac0*/  BSYNC B0 ;  /* 0x0000000000007941 */ /* 0x000fea0003800000 */
.L_x_2438:
        /* <DEDUP_REMOVED lines=21> */
.L_x_2446:
[----:B------:R-:W0:Y:S02]  /*6c20*/  F2I.S64.F64.TRUNC R4, R4 ;  /* 0x0000000400047311 */ /* 0x000e24000030d900 */
[----:B0-----:R-:W-:-:S05]  /*6c30*/  IMAD.MOV.U32 R3, RZ, RZ, R4 ;  /* 0x000000ffff037224 */ /* 0x001fca00078e0004 */
[----:B------:R0:W-:Y:S01]  /*6c40*/  STG.E.U8 desc[UR36][R16.64], R3 ;  /* 0x0000000310007986 */ /* 0x0001e2000c101124 */
[----:B------:R-:W-:Y:S05]  /*6c50*/  BRA `(.L_x_2448) ;  /* 0x0000000c00f87947 */ /* 0x000fea0003800000 */
.L_x_2445:
        /* <DEDUP_REMOVED lines=9> */
.L_x_2450:
[----:B------:R-:W0:Y:S02]  /*6cf0*/  F2I.F64.TRUNC R5, R4 ;  /* 0x0000000400057311 */ /* 0x000e24000030d100 */
[----:B0-----:R3:W-:Y:S01]  /*6d00*/  STG.E desc[UR36][R16.64], R5 ;  /* 0x0000000510007986 */ /* 0x0017e2000c101924 */
[----:B------:R-:W-:Y:S05]  /*6d10*/  BRA `(.L_x_2448) ;  /* 0x0000000c00c87947 */ /* 0x000fea0003800000 */
.L_x_2449:
[----:B------:R-:W0:Y:S02]  /*6d20*/  F2I.F64.TRUNC R5, R4 ;  /* 0x0000000400057311 */ /* 0x000e24000030d100 */
[----:B0-----:R2:W-:Y:S01]  /*6d30*/  STG.E.U16 desc[UR36][R16.64], R5 ;  /* 0x0000000510007986 */ /* 0x0015e2000c101524 */
[----:B------:R-:W-:Y:S05]  /*6d40*/  BRA `(.L_x_2448) ;  /* 0x0000000c00bc7947 */ /* 0x000fea0003800000 */
.L_x_2444:
        /* <DEDUP_REMOVED lines=13> */
.L_x_2452:
        /* <DEDUP_REMOVED lines=8> */
.L_x_2451:
        /* <DEDUP_REMOVED lines=10> */
[----:B------:R-:W-:-:S13]  /*6f40*/  MOV R3, RZ ;  /* 0x000000ff00037202 */ /* 0x000fda0000000f00 */
[----:B0-----:R-:W-:-:S05]  /*6f50*/  @!P0 FMUL R2, R2, 1.175494350822287508e-38 ;  /* 0x0080000002028820 */ /* 0x001fca0000400000 */
[----:B------:R0:W-:Y:S01]  /*6f60*/  STG.E.64 desc[UR36][R16.64], R2 ;  /* 0x0000000210007986 */ /* 0x0001e2000c101b24 */
[----:B------:R-:W-:Y:S05]  /*6f70*/  BRA `(.L_x_2448) ;  /* 0x0000000c00307947 */ /* 0x000fea0003800000 */
.L_x_2454:
        /* <DEDUP_REMOVED lines=9> */
.L_x_2453:
[----:B------:R0:W-:Y:S01]  /*7010*/  STG.E.64 desc[UR36][R16.64], R4 ;  /* 0x0000000410007986 */ /* 0x0001e2000c101b24 */
[----:B------:R-:W-:Y:S05]  /*7020*/  BRA `(.L_x_2448) ;  /* 0x0000000c00047947 */ /* 0x000fea0003800000 */
.L_x_2443:
        /* <DEDUP_REMOVED lines=12> */
.L_x_2457:
[----:B------:R-:W-:-:S05]  /*70f0*/  CS2R R6, SRZ ;  /* 0x0000000000067805 */ /* 0x000fca000001ff00 */
[----:B------:R0:W-:Y:S01]  /*7100*/  STG.E.128 desc[UR36][R16.64], R4 ;  /* 0x0000000410007986 */ /* 0x0001e2000c101d24 */
[----:B------:R-:W-:Y:S05]  /*7110*/  BRA `(.L_x_2448) ;  /* 0x0000000800c87947 */ /* 0x000fea0003800000 */
.L_x_2456:
        /* <DEDUP_REMOVED lines=25> */
.L_x_2461:
[----:B------:R-:W-:Y:S05]  /*72b0*/  BSYNC B0 ;  /* 0x0000000000007941 */ /* 0x000fea0003800000 */
.L_x_2460:
[----:B------:R-:W-:-:S05]  /*72c0*/  LOP3.LUT R3, R0, R3, RZ, 0xfc, !PT ;  /* 0x0000000300037212 */ /* 0x000fca00078efcff */
[----:B------:R0:W-:Y:S01]  /*72d0*/  STG.E.U8 desc[UR36][R16.64], R3 ;  /* 0x0000000310007986 */ /* 0x0001e2000c101124 */
[----:B------:R-:W-:Y:S05]  /*72e0*/  BRA `(.L_x_2448) ;  /* 0x0000000800547947 */ /* 0x000fea0003800000 */
.L_x_2459:
        /* <DEDUP_REMOVED lines=17> */
.L_x_2463:
[----:B------:R-:W-:Y:S01]  /*7400*/  IMAD.MOV.U32 R0, RZ, RZ, 0x7f ;  /* 0x0000007fff007424 */ /* 0x000fe200078e00ff */
[----:B------:R-:W-:-:S04]  /*7410*/  ISETP.GT.U32.AND P0, PT, R2, 0x7f800000, PT ;  /* 0x7f8000000200780c */ /* 0x000fc80003f04070 */
[----:B------:R-:W-:-:S09]  /*7420*/  SEL R0, R0, 0x7c, P0 ;  /* 0x0000007c00007807 */ /* 0x000fd20000000000 */
.L_x_2464:
[----:B------:R-:W-:Y:S05]  /*7430*/  BSYNC B0 ;  /* 0x0000000000007941 */ /* 0x000fea0003800000 */
.L_x_2462:
[----:B------:R-:W-:-:S04]  /*7440*/  LOP3.LUT R2, R3, 0x80000000, RZ, 0xc0, !PT ;  /* 0x8000000003027812 */ /* 0x000fc800078ec0ff */
[----:B------:R-:W-:-:S04]  /*7450*/  SHF.R.U32.HI R3, RZ, 0x18, R2 ;  /* 0x00000018ff037819 */ /* 0x000fc80000011602 */
[----:B------:R-:W-:-:S05]  /*7460*/  LOP3.LUT R3, R0, R3, RZ, 0xfc, !PT ;  /* 0x0000000300037212 */ /* 0x000fca00078efcff */
[----:B------:R0:W-:Y:S01]  /*7470*/  STG.E.U8 desc[UR36][R16.64], R3 ;  /* 0x0000000310007986 */ /* 0x0001e2000c101124 */
[----:B------:R-:W-:Y:S05]  /*7480*/  BRA `(.L_x_2448) ;  /* 0x0000000400ec7947 */ /* 0x000fea0003800000 */
.L_x_2458:
        /* <DEDUP_REMOVED lines=8> */
.L_x_2455:
        /* <DEDUP_REMOVED lines=11> */
.L_x_2467:
        /* <DEDUP_REMOVED lines=21> */
.L_x_2470:
[----:B------:R-:W-:-:S04]  /*7710*/  LOP3.LUT R2, R3, 0x80000000, RZ, 0xc0, !PT ;  /* 0x8000000003027812 */ /* 0x000fc800078ec0ff */
[----:B------:R-:W-:-:S04]  /*7720*/  SHF.R.U32.HI R3, RZ, 0x18, R2 ;  /* 0x00000018ff037819 */ /* 0x000fc80000011602 */
[----:B------:R-:W-:-:S04]  /*7730*/  LOP3.LUT R0, R0, R3, RZ, 0xfc, !PT ;  /* 0x0000000300007212 */ /* 0x000fc800078efcff */
[----:B------:R-:W-:-:S07]  /*7740*/  PRMT R8, R0, 0x7610, R8 ;  /* 0x0000761000087816 */ /* 0x000fce0000000008 */
.L_x_2469:
[----:B------:R-:W-:Y:S05]  /*7750*/  BSYNC B0 ;  /* 0x0000000000007941 */ /* 0x000fea0003800000 */
.L_x_2468:
[----:B------:R0:W-:Y:S01]  /*7760*/  STG.E.U8 desc[UR36][R16.64], R8 ;  /* 0x0000000810007986 */ /* 0x0001e2000c101124 */
[----:B------:R-:W-:Y:S05]  /*7770*/  BRA `(.L_x_2448) ;  /* 0x0000000400307947 */ /* 0x000fea0003800000 */
.L_x_2466:
        /* <DEDUP_REMOVED lines=21> */
.L_x_2473:
[----:B------:R-:W-:-:S04]  /*78d0*/  LOP3.LUT R2, R3, 0x80000000, RZ, 0xc0, !PT ;  /* 0x8000000003027812 */ /* 0x000fc800078ec0ff */
[----:B------:R-:W-:-:S04]  /*78e0*/  SHF.R.U32.HI R3, RZ, 0x18, R2 ;  /* 0x00000018ff037819 */ /* 0x000fc80000011602 */
[----:B------:R-:W-:-:S04]  /*78f0*/  LOP3.LUT R0, R0, R3, RZ, 0xfc, !PT ;  /* 0x0000000300007212 */ /* 0x000fc800078efcff */
[----:B------:R-:W-:-:S07]  /*7900*/  PRMT R8, R0, 0x7610, R8 ;  /* 0x0000761000087816 */ /* 0x000fce0000000008 */
.L_x_2472:
[----:B------:R-:W-:Y:S05]  /*7910*/  BSYNC B0 ;  /* 0x0000000000007941 */ /* 0x000fea0003800000 */
.L_x_2471:
[----:B------:R0:W-:Y:S01]  /*7920*/  STG.E.U8 desc[UR36][R16.64], R8 ;  /* 0x0000000810007986 */ /* 0x0001e2000c101124 */
[----:B------:R-:W-:Y:S05]  /*7930*/  BRA `(.L_x_2448) ;  /* 0x0000000000c07947 */ /* 0x000fea0003800000 */
.L_x_2465:
        /* <DEDUP_REMOVED lines=26> */
.L_x_2447:
[----:B------:R-:W-:Y:S01]  /*7ae0*/  MOV R0, 0x0 ;  /* 0x0000000000007802 */ /* 0x000fe20000000f00 */
[----:B------:R-:W-:Y:S01]  /*7af0*/  ULDC.64 UR4, c[0x4][0x158] ;  /* 0x0100560000047ab9 */ /* 0x000fe20000000a00 */
[----:B------:R-:W-:Y:S01]  /*7b00*/  ULDC.64 UR6, c[0x4][0x40] ;  /* 0x0100100000067ab9 */ /* 0x000fe20000000a00 */
[----:B------:R-:W-:Y:S01]  /*7b10*/  IMAD.U32 R4, RZ, RZ, UR4 ;  /* 0x00000004ff047e24 */ /* 0x000fe2000f8e00ff */
[----:B------:R0:W1:Y:S01]  /*7b20*/  LDC.64 R2, c[0x4][R0] ;  /* 0x0100000000027b82 */ /* 0x0000620000000a00 */
[----:B------:R-:W-:Y:S01]  /*7b30*/  IMAD.U32 R5, RZ, RZ, UR5 ;  /* 0x00000005ff057e24 */ /* 0x000fe2000f8e00ff */
[----:B------:R-:W-:Y:S01]  /*7b40*/  ULDC.64 UR4, c[0x4][0x160] ;  /* 0x0100580000047ab9 */ /* 0x000fe20000000a00 */
[----:B------:R-:W-:Y:S01]  /*7b50*/  HFMA2.MMA R8, -RZ, RZ, 0, 6.020069122314453125e-06 ;  /* 0x00000065ff087435 */ /* 0x000fe200000001ff */
        /* <DEDUP_REMOVED lines=8> */
.L_x_2476:
[----:B------:R-:W-:Y:S05]  /*7be0*/  BRA `(.L_x_2448) ;  /* 0x0000000000147947 */ /* 0x000fea0003800000 */
.L_x_2475:
[----:B------:R-:W0:Y:S02]  /*7bf0*/  F2I.U64.F64.TRUNC R4, R4 ;  /* 0x0000000400047311 */ /* 0x000e24000030d800 */
[----:B0-----:R0:W-:Y:S01]  /*7c00*/  STG.E.64 desc[UR36][R16.64], R4 ;  /* 0x0000000410007986 */ /* 0x0011e2000c101b24 */
[----:B------:R-:W-:Y:S05]  /*7c10*/  BRA `(.L_x_2448) ;  /* 0x0000000000087947 */ /* 0x000fea0003800000 */
.L_x_2474:
[----:B------:R-:W0:Y:S02]  /*7c20*/  F2I.U32.F64.TRUNC R5, R4 ;  /* 0x0000000400057311 */ /* 0x000e24000030d000 */
[----:B0-----:R0:W-:Y:S02]  /*7c30*/  STG.E desc[UR36][R16.64], R5 ;  /* 0x0000000510007986 */ /* 0x0011e4000c101924 */
.L_x_2448:
[----:B------:R-:W-:-:S07]  /*7c40*/  VIADD R19, R19, 0x80 ;  /* 0x0000008013137836 */ /* 0x000fce0000000000 */
.L_x_2403:
[----:B------:R-:W-:Y:S05]  /*7c50*/  BSYNC B6 ;  /* 0x0000000000067941 */ /* 0x000fea0003800000 */
.L_x_2402:
        /* <DEDUP_REMOVED lines=307> */
.L_x_2479:
        /* <DEDUP_REMOVED lines=21> */
.L_x_2483:
[----:B------:R-:W2:Y:S02]  /*90e0*/  LDG.E.U8 R2, desc[UR36][R2.64] ;  /* 0x0000002402027981 */ /* 0x000ea4000c1e1100 */
[----:B--2---:R0:W1:Y:S01]  /*90f0*/  I2F.F64.U16 R28, R2 ;  /* 0x00000002001c7312 */ /* 0x0040620000101800 */
[----:B------:R-:W-:Y:S05]  /*9100*/  BRA `(.L_x_2485) ;  /* 0x0000000c00707947 */ /* 0x000fea0003800000 */
.L_x_2482:
        /* <DEDUP_REMOVED lines=9> */
.L_x_2487:
[----:B------:R-:W2:Y:S02]  /*91a0*/  LDG.E R2, desc[UR36][R2.64] ;  /* 0x0000002402027981 */ /* 0x000ea4000c1e1900 */
[----:B--2---:R0:W1:Y:S01]  /*91b0*/  I2F.F64 R28, R2 ;  /* 0x00000002001c7312 */ /* 0x0040620000201c00 */
[----:B------:R-:W-:Y:S05]  /*91c0*/  BRA `(.L_x_2485) ;  /* 0x0000000c00407947 */ /* 0x000fea0003800000 */
.L_x_2486:
[----:B------:R-:W2:Y:S02]  /*91d0*/  LDG.E.U16 R2, desc[UR36][R2.64] ;  /* 0x0000002402027981 */ /* 0x000ea4000c1e1500 */
[----:B--2---:R0:W1:Y:S01]  /*91e0*/  I2F.F64.S16 R28, R2 ;  /* 0x00000002001c7312 */ /* 0x0040620000101c00 */
[----:B------:R-:W-:Y:S05]  /*91f0*/  BRA `(.L_x_2485) ;  /* 0x0000000c00347947 */ /* 0x000fea0003800000 */
.L_x_2481:
        /* <DEDUP_REMOVED lines=10> */
.L_x_2489:
[----:B------:R-:W2:Y:S02]  /*92a0*/  LDG.E.U16 R0, desc[UR36][R2.64] ;  /* 0x0000002402007981 */ /* 0x000ea4000c1e1500 */
[----:B--2---:R-:W-:-:S05]  /*92b0*/  HADD2.F32 R0, -RZ, R0.H0_H0 ;  /* 0x20000000ff007230 */ /* 0x004fca0000004100 */
[----:B------:R-:W-:-:S04]  /*92c0*/  FMUL.FTZ R0, R0, 1 ;  /* 0x3f80000000007820 */ /* 0x000fc80000410000 */
[----:B------:R0:W1:Y:S01]  /*92d0*/  F2F.F64.F32 R28, R0 ;  /* 0x00000000001c7310 */ /* 0x0000620000201800 */
[----:B------:R-:W-:Y:S05]  /*92e0*/  BRA `(.L_x_2485) ;  /* 0x0000000800f87947 */ /* 0x000fea0003800000 */
.L_x_2488:
        /* <DEDUP_REMOVED lines=10> */
.L_x_2491:
[----:B------:R-:W2:Y:S02]  /*9390*/  LDG.E.U16 R2, desc[UR36][R2.64] ;  /* 0x0000002402027981 */ /* 0x000ea4000c1e1500 */
[----:B--2---:R-:W-:-:S05]  /*93a0*/  HADD2.F32 R0, -RZ, R2.H0_H0 ;  /* 0x20000002ff007230 */ /* 0x004fca0000004100 */
[----:B------:R-:W-:-:S04]  /*93b0*/  FMUL.FTZ R0, R0, 1 ;  /* 0x3f80000000007820 */ /* 0x000fc80000410000 */
[----:B------:R0:W1:Y:S01]  /*93c0*/  F2F.F64.F32 R28, R0 ;  /* 0x00000000001c7310 */ /* 0x0000620000201800 */
[----:B------:R-:W-:Y:S05]  /*93d0*/  BRA `(.L_x_2485) ;  /* 0x0000000800bc7947 */ /* 0x000fea0003800000 */
.L_x_2490:
[----:B------:R0:W5:Y:S01]  /*93e0*/  LDG.E.64 R28, desc[UR36][R2.64] ;  /* 0x00000024021c7981 */ /* 0x000162000c1e1b00 */
[----:B------:R-:W-:Y:S05]  /*93f0*/  BRA `(.L_x_2485) ;  /* 0x0000000800b47947 */ /* 0x000fea0003800000 */
.L_x_2480:
        /* <DEDUP_REMOVED lines=13> */
.L_x_2494:
[----:B------:R0:W5:Y:S01]  /*94d0*/  LDG.E.64 R28, desc[UR36][R2.64] ;  /* 0x00000024021c7981 */ /* 0x000162000c1e1b00 */
[----:B------:R-:W-:Y:S05]  /*94e0*/  BRA `(.L_x_2485) ;  /* 0x0000000800787947 */ /* 0x000fea0003800000 */
.L_x_2493:
        /* <DEDUP_REMOVED lines=26> */
[----:B------:R2:W3:Y:S01]  /*9690*/  F2F.F64.F32 R28, R5 ;  /* 0x00000005001c7310 */ /* 0x0004e20000201800 */
[----:B------:R-:W-:Y:S05]  /*96a0*/  BRA `(.L_x_2485) ;  /* 0x0000000800087947 */ /* 0x000fea0003800000 */
.L_x_2496:
        /* <DEDUP_REMOVED lines=13> */
[----:B------:R4:W0:Y:S01]  /*9780*/  F2F.F64.F32 R28, R4 ;  /* 0x00000004001c7310 */ /* 0x0008220000201800 */
[----:B------:R-:W-:Y:S05]  /*9790*/  BRA `(.L_x_2485) ;  /* 0x0000000400cc7947 */ /* 0x000fea0003800000 */
.L_x_2495:
[----:B------:R-:W2:Y:S02]  /*97a0*/  LDG.E.U16 R0, desc[UR36][R2.64] ;  /* 0x0000002402007981 */ /* 0x000ea4000c1e1500 */
[----:B--2---:R-:W-:-:S05]  /*97b0*/  SHF.L.U32 R0, R0, 0x10, RZ ;  /* 0x0000001000007819 */ /* 0x004fca00000006ff */
[----:B------:R-:W-:-:S04]  /*97c0*/  FMUL.FTZ R0, R0, 1 ;  /* 0x3f80000000007820 */ /* 0x000fc80000410000 */
[----:B------:R0:W1:Y:S01]  /*97d0*/  F2F.F64.F32 R28, R0 ;  /* 0x00000000001c7310 */ /* 0x0000620000201800 */
[----:B------:R-:W-:Y:S05]  /*97e0*/  BRA `(.L_x_2485) ;  /* 0x0000000400b87947 */ /* 0x000fea0003800000 */
.L_x_2492:
        /* <DEDUP_REMOVED lines=11> */
.L_x_2499:
        /* <DEDUP_REMOVED lines=21> */
.L_x_2503:
[----:B------:R-:W-:Y:S05]  /*99f0*/  BSYNC B1 ;  /* 0x0000000000017941 */ /* 0x000fea0003800000 */
.L_x_2502:
[----:B------:R-:W-:Y:S01]  /*9a00*/  LEA R3, R0, 0x3b800000, 0x17 ;  /* 0x3b80000000037811 */ /* 0x000fe200078eb8ff */
[----:B------:R-:W-:-:S05]  /*9a10*/  IMAD.SHL.U32 R0, R2, 0x100000, RZ ;  /* 0x0010000002007824 */ /* 0x000fca00078e00ff */
[----:B------:R-:W-:-:S07]  /*9a20*/  LOP3.LUT R0, R3, R0, R4, 0xfe, !PT ;  /* 0x0000000003007212 */ /* 0x000fce00078efe04 */
.L_x_2501:
[----:B------:R-:W-:Y:S05]  /*9a30*/  BSYNC B0 ;  /* 0x0000000000007941 */ /* 0x000fea0003800000 */
.L_x_2500:
[----:B------:R-:W-:-:S04]  /*9a40*/  FMUL.FTZ R0, R0, 1 ;  /* 0x3f80000000007820 */ /* 0x000fc80000410000 */
[----:B------:R0:W1:Y:S01]  /*9a50*/  F2F.F64.F32 R28, R0 ;  /* 0x00000000001c7310 */ /* 0x0000620000201800 */
[----:B------:R-:W-:Y:S05]  /*9a60*/  BRA `(.L_x_2485) ;  /* 0x0000000400187947 */ /* 0x000fea0003800000 */
.L_x_2498:
        /* <DEDUP_REMOVED lines=21> */
.L_x_2507:
[----:B------:R-:W-:Y:S05]  /*9bc0*/  BSYNC B1 ;  /* 0x0000000000017941 */ /* 0x000fea0003800000 */
.L_x_2506:
[----:B------:R-:W-:Y:S01]  /*9bd0*/  LEA R3, R0, 0x37800000, 0x17 ;  /* 0x3780000000037811 */ /* 0x000fe200078eb8ff */
[----:B------:R-:W-:-:S05]  /*9be0*/  IMAD.SHL.U32 R0, R2, 0x200000, RZ ;  /* 0x0020000002007824 */ /* 0x000fca00078e00ff */
[----:B------:R-:W-:-:S07]  /*9bf0*/  LOP3.LUT R0, R3, R0, R4, 0xfe, !PT ;  /* 0x0000000003007212 */ /* 0x000fce00078efe04 */
.L_x_2505:
[----:B------:R-:W-:Y:S05]  /*9c00*/  BSYNC B0 ;  /* 0x0000000000007941 */ /* 0x000fea0003800000 */
.L_x_2504:
[----:B------:R-:W-:-:S04]  /*9c10*/  FMUL.FTZ R0, R0, 1 ;  /* 0x3f80000000007820 */ /* 0x000fc80000410000 */
[----:B------:R0:W1:Y:S01]  /*9c20*/  F2F.F64.F32 R28, R0 ;  /* 0x00000000001c7310 */ /* 0x0000620000201800 */
[----:B------:R-:W-:Y:S05]  /*9c30*/  BRA `(.L_x_2485) ;  /* 0x0000000000a47947 */ /* 0x000fea0003800000 */
.L_x_2497:
        /* <DEDUP_REMOVED lines=14> */
.L_x_2511:
[----:B------:R-:W-:Y:S05]  /*9d20*/  BSYNC B0 ;  /* 0x0000000000007941 */ /* 0x000fea0003800000 */
.L_x_2510:
[----:B------:R-:W-:-:S04]  /*9d30*/  FMUL.FTZ R0, R0, 1 ;  /* 0x3f80000000007820 */ /* 0x000fc80000410000 */
[----:B------:R0:W1:Y:S01]  /*9d40*/  F2F.F64.F32 R28, R0 ;  /* 0x00000000001c7310 */ /* 0x0000620000201800 */
[----:B------:R-:W-:Y:S05]  /*9d50*/  BRA `(.L_x_2485) ;  /* 0x00000000005c7947 */ /* 0x000fea0003800000 */
.L_x_2484:
        /* <DEDUP_REMOVED lines=16> */
.L_x_2512:
[----:B------:R-:W-:Y:S01]  /*9e60*/  CS2R R28, SRZ ;  /* 0x00000000001c7805 */ /* 0x000fe2000001ff00 */
[----:B------:R-:W-:Y:S06]  /*9e70*/  BRA `(.L_x_2485) ;  /* 0x0000000000147947 */ /* 0x000fec0003800000 */
.L_x_2509:
[----:B------:R-:W2:Y:S02]  /*9e80*/  LDG.E.64 R28, desc[UR36][R2.64] ;  /* 0x00000024021c7981 */ /* 0x000ea4000c1e1b00 */
[----:B--2---:R-:W0:Y:S01]  /*9e90*/  I2F.F64.U64 R28, R28 ;  /* 0x0000001c001c7312 */ /* 0x004e220000301800 */
[----:B------:R-:W-:Y:S05]  /*9ea0*/  BRA `(.L_x_2485) ;  /* 0x0000000000087947 */ /* 0x000fea0003800000 */
.L_x_2508:
[----:B------:R-:W2:Y:S02]  /*9eb0*/  LDG.E R2, desc[UR36][R2.64] ;  /* 0x0000002402027981 */ /* 0x000ea4000c1e1900 */
[----:B--2---:R0:W1:Y:S02]  /*9ec0*/  I2F.F64.U32 R28, R2 ;  /* 0x00000002001c7312 */ /* 0x0040640000201800 */
.L_x_2485:
[----:B01-3-5:R-:W-:Y:S01]  /*9ed0*/  DFMA R2, R28, R28, 1 ;  /* 0x3ff000001c02742b */ /* 0x02bfe2000000001c */
[----:B----4-:R-:W-:Y:S01]  /*9ee0*/  IMAD.MOV.U32 R4, RZ, RZ, RZ ;  /* 0x000000ffff047224 */ /* 0x010fe200078e00ff */
[----:B------:R-:W-:Y:S01]  /*9ef0*/  LOP3.LUT R27, R29, 0x7fffffff, RZ, 0xc0, !PT ;  /* 0x7fffffff1d1b7812 */ /* 0x000fe200078ec0ff */
[----:B------:R-:W-:Y:S01]  /*9f00*/  IMAD.MOV.U32 R8, RZ, RZ, 0x0 ;  /* 0x00000000ff087424 */ /* 0x000fe200078e00ff */
[----:B------:R-:W-:Y:S01]  /*9f10*/  BSSY B0, `(.L_x_2513) ;  /* 0x000009a000007945 */ /* 0x000fe20003800000 */
[----:B------:R-:W-:Y:S01]  /*9f20*/  IMAD.MOV.U32 R9, RZ, RZ, 0x3fd80000 ;  /* 0x3fd80000ff097424 */ /* 0x000fe200078e00ff */
[----:B--2---:R-:W0:Y:S01]  /*9f30*/  MUFU.RSQ64H R5, R3 ;  /* 0x0000000300057308 */ /* 0x004e220000001c00 */
        /* <DEDUP_REMOVED lines=26> */
[----:B------:R-:W-:-:S05]  /*a0e0*/  VIADD R0, R3, 0xffffffff ;  /* 0xffffffff03007836 */ /* 0x000fca0000000000 */
        /* <DEDUP_REMOVED lines=73> */
.L_x_2514:
        /* <DEDUP_REMOVED lines=13> */
[----:B------:R-:W-:-:S05]  /*a650*/  FFMA R0, RZ, R11, R3 ;  /* 0x0000000bff007223 */ /* 0x000fca0000000003 */
[----:B------:R-:W-:-:S13]  /*a660*/  FSETP.GT.AND P0, PT, |R0|, 1.469367938527859385e-39, PT ;  /* 0x001000000000780b */ /* 0x000fda0003f04200 */
[----:B------:R-:W-:Y:S05]  /*a670*/  @P0 BRA P1, `(.L_x_2517) ;  /* 0x0000000000140947 */ /* 0x000fea0000800000 */
[----:B------:R-:W-:Y:S01]  /*a680*/  IMAD.MOV.U32 R8, RZ, RZ, R26 ;  /* 0x000000ffff087224 */ /* 0x000fe200078e001a */
[----:B------:R-:W-:Y:S01]  /*a690*/  MOV R0, 0xa6c0 ;  /* 0x0000a6c000007802 */ /* 0x000fe20000000f00 */
[----:B------:R-:W-:-:S07]  /*a6a0*/  IMAD.MOV.U32 R9, RZ, RZ, R27 ;  /* 0x000000ffff097224 */ /* 0x000fce00078e001b */
[----:B------:R-:W-:Y:S05]  /*a6b0*/  CALL.REL.NOINC `($__internal_0_$__cuda_sm20_div_rn_f64_full) ;  /* 0x0000005000587944 */ /* 0x000fea0003c00000 */
[----:B------:R-:W-:-:S07]  /*a6c0*/  IMAD.MOV.U32 R2, RZ, RZ, R14 ;  /* 0x000000ffff027224 */ /* 0x000fce00078e000e */
.L_x_2517:
[----:B------:R-:W-:Y:S05]  /*a6d0*/  BSYNC B1 ;  /* 0x0000000000017941 */ /* 0x000fea0003800000 */
.L_x_2516:
        /* <DEDUP_REMOVED lines=29> */
.L_x_2515:
[----:B------:R-:W-:Y:S05]  /*a8b0*/  BSYNC B0 ;  /* 0x0000000000007941 */ /* 0x000fea0003800000 */
.L_x_2513:
        /* <DEDUP_REMOVED lines=21> */
.L_x_2521:
[----:B------:R-:W0:Y:S02]  /*aa10*/  F2I.S64.F64.TRUNC R4, R4 ;  /* 0x0000000400047311 */ /* 0x000e24000030d900 */
[----:B0-----:R-:W-:-:S05]  /*aa20*/  IMAD.MOV.U32 R3, RZ, RZ, R4 ;  /* 0x000000ffff037224 */ /* 0x001fca00078e0004 */
[----:B------:R0:W-:Y:S01]  /*aa30*/  STG.E.U8 desc[UR36][R16.64], R3 ;  /* 0x0000000310007986 */ /* 0x0001e2000c101124 */
[----:B------:R-:W-:Y:S05]  /*aa40*/  BRA `(.L_x_2523) ;  /* 0x0000000c00f87947 */ /* 0x000fea0003800000 */
.L_x_2520:
        /* <DEDUP_REMOVED lines=9> */
.L_x_2525:
[----:B------:R-:W0:Y:S02]  /*aae0*/  F2I.F64.TRUNC R5, R4 ;  /* 0x0000000400057311 */ /* 0x000e24000030d100 */
[----:B0-----:R0:W-:Y:S01]  /*aaf0*/  STG.E desc[UR36][R16.64], R5 ;  /* 0x0000000510007986 */ /* 0x0011e2000c101924 */
[----:B------:R-:W-:Y:S05]  /*ab00*/  BRA `(.L_x_2523) ;  /* 0x0000000c00c87947 */ /* 0x000fea0003800000 */
.L_x_2524:
[----:B------:R-:W0:Y:S02]  /*ab10*/  F2I.F64.TRUNC R5, R4 ;  /* 0x0000000400057311 */ /* 0x000e24000030d100 */
[----:B0-----:R0:W-:Y:S01]  /*ab20*/  STG.E.U16 desc[UR36][R16.64], R5 ;  /* 0x0000000510007986 */ /* 0x0011e2000c101524 */
[----:B------:R-:W-:Y:S05]  /*ab30*/  BRA `(.L_x_2523) ;  /* 0x0000000c00bc7947 */ /* 0x000fea0003800000 */
.L_x_2519:
        /* <DEDUP_REMOVED lines=13> */
.L_x_2527:
        /* <DEDUP_REMOVED lines=8> */
.L_x_2526:
        /* <DEDUP_REMOVED lines=14> */
.L_x_2529:
        /* <DEDUP_REMOVED lines=9> */
.L_x_2528:
[----:B------:R0:W-:Y:S01]  /*ae00*/  STG.E.64 desc[UR36][R16.64], R4 ;  /* 0x0000000410007986 */ /* 0x0001e2000c101b24 */
[----:B------:R-:W-:Y:S05]  /*ae10*/  BRA `(.L_x_2523) ;  /* 0x0000000c00047947 */ /* 0x000fea0003800000 */
.L_x_2518:
        /* <DEDUP_REMOVED lines=12> */
.L_x_2532:
[----:B------:R-:W-:-:S05]  /*aee0*/  CS2R R6, SRZ ;  /* 0x0000000000067805 */ /* 0x000fca000001ff00 */
[----:B------:R0:W-:Y:S01]  /*aef0*/  STG.E.128 desc[UR36][R16.64], R4 ;  /* 0x0000000410007986 */ /* 0x0001e2000c101d24 */
[----:B------:R-:W-:Y:S05]  /*af00*/  BRA `(.L_x_2523) ;  /* 0x0000000800c87947 */ /* 0x000fea0003800000 */
.L_x_2531:
        /* <DEDUP_REMOVED lines=25> */
.L_x_2536:
[----:B------:R-:W-:Y:S05]  /*b0a0*/  BSYNC B0 ;  /* 0x0000000000007941 */ /* 0x000fea0003800000 */
.L_x_2535:
[----:B------:R-:W-:-:S05]  /*b0b0*/  LOP3.LUT R3, R0, R3, RZ, 0xfc, !PT ;  /* 0x0000000300037212 */ /* 0x000fca00078efcff */
[----:B------:R0:W-:Y:S01]  /*b0c0*/  STG.E.U8 desc[UR36][R16.64], R3 ;  /* 0x0000000310007986 */ /* 0x0001e2000c101124 */
[----:B------:R-:W-:Y:S05]  /*b0d0*/  BRA `(.L_x_2523) ;  /* 0x0000000800547947 */ /* 0x000fea0003800000 */
.L_x_2534:
        /* <DEDUP_REMOVED lines=17> */
.L_x_2538:
[----:B------:R-:W-:Y:S01]  /*b1f0*/  IMAD.MOV.U32 R0, RZ, RZ, 0x7f ;  /* 0x0000007fff007424 */ /* 0x000fe200078e00ff */
[----:B------:R-:W-:-:S04]  /*b200*/  ISETP.GT.U32.AND P0, PT, R2, 0x7f800000, PT ;  /* 0x7f8000000200780c */ /* 0x000fc80003f04070 */
[----:B------:R-:W-:-:S09]  /*b210*/  SEL R0, R0, 0x7c, P0 ;  /* 0x0000007c00007807 */ /* 0x000fd20000000000 */
.L_x_2539:
[----:B------:R-:W-:Y:S05]  /*b220*/  BSYNC B0 ;  /* 0x0000000000007941 */ /* 0x000fea0003800000 */
.L_x_2537:
[----:B------:R-:W-:-:S04]  /*b230*/  LOP3.LUT R2, R3, 0x80000000, RZ, 0xc0, !PT ;  /* 0x8000000003027812 */ /* 0x000fc800078ec0ff */
[----:B------:R-:W-:-:S04]  /*b240*/  SHF.R.U32.HI R3, RZ, 0x18, R2 ;  /* 0x00000018ff037819 */ /* 0x000fc80000011602 */
[----:B------:R-:W-:-:S05]  /*b250*/  LOP3.LUT R3, R0, R3, RZ, 0xfc, !PT ;  /* 0x0000000300037212 */ /* 0x000fca00078efcff */
[----:B------:R0:W-:Y:S01]  /*b260*/  STG.E.U8 desc[UR36][R16.64], R3 ;  /* 0x0000000310007986 */ /* 0x0001e2000c101124 */
[----:B------:R-:W-:Y:S05]  /*b270*/  BRA `(.L_x_2523) ;  /* 0x0000000400ec7947 */ /* 0x000fea0003800000 */
.L_x_2533:
        /* <DEDUP_REMOVED lines=8> */
.L_x_2530:
        /* <DEDUP_REMOVED lines=11> */
.L_x_2542:
        /* <DEDUP_REMOVED lines=21> */
.L_x_2545:
[----:B------:R-:W-:-:S04]  /*b500*/  LOP3.LUT R2, R3, 0x80000000, RZ, 0xc0, !PT ;  /* 0x8000000003027812 */ /* 0x000fc800078ec0ff */
[----:B------:R-:W-:-:S04]  /*b510*/  SHF.R.U32.HI R3, RZ, 0x18, R2 ;  /* 0x00000018ff037819 */ /* 0x000fc80000011602 */
[----:B------:R-:W-:-:S04]  /*b520*/  LOP3.LUT R0, R0, R3, RZ, 0xfc, !PT ;  /* 0x0000000300007212 */ /* 0x000fc800078efcff */
[----:B------:R-:W-:-:S07]  /*b530*/  PRMT R8, R0, 0x7610, R8 ;  /* 0x0000761000087816 */ /* 0x000fce0000000008 */
.L_x_2544:
[----:B------:R-:W-:Y:S05]  /*b540*/  BSYNC B0 ;  /* 0x0000000000007941 */ /* 0x000fea0003800000 */
.L_x_2543:
[----:B------:R0:W-:Y:S01]  /*b550*/  STG.E.U8 desc[UR36][R16.64], R8 ;  /* 0x0000000810007986 */ /* 0x0001e2000c101124 */
[----:B------:R-:W-:Y:S05]  /*b560*/  BRA `(.L_x_2523) ;  /* 0x0000000400307947 */ /* 0x000fea0003800000 */
.L_x_2541:
        /* <DEDUP_REMOVED lines=21> */
.L_x_2548:
[----:B------:R-:W-:-:S04]  /*b6c0*/  LOP3.LUT R2, R3, 0x80000000, RZ, 0xc0, !PT ;  /* 0x8000000003027812 */ /* 0x000fc800078ec0ff */
[----:B------:R-:W-:-:S04]  /*b6d0*/  SHF.R.U32.HI R3, RZ, 0x18, R2 ;  /* 0x00000018ff037819 */ /* 0x000fc80000011602 */
[----:B------:R-:W-:-:S04]  /*b6e0*/  LOP3.LUT R0, R0, R3, RZ, 0xfc, !PT ;  /* 0x0000000300007212 */ /* 0x000fc800078efcff */
[----:B------:R-:W-:-:S07]  /*b6f0*/  PRMT R8, R0, 0x7610, R8 ;  /* 0x0000761000087816 */ /* 0x000fce0000000008 */
.L_x_2547:
[----:B------:R-:W-:Y:S05]  /*b700*/  BSYNC B0 ;  /* 0x0000000000007941 */ /* 0x000fea0003800000 */
.L_x_2546:
[----:B------:R3:W-:Y:S01]  /*b710*/  STG.E.U8 desc[UR36][R16.64], R8 ;  /* 0x0000000810007986 */ /* 0x0007e2000c101124 */
[----:B------:R-:W-:Y:S05]  /*b720*/  BRA `(.L_x_2523) ;  /* 0x0000000000c07947 */ /* 0x000fea0003800000 */
.L_x_2540:
        /* <DEDUP_REMOVED lines=26> */
.L_x_2522:
        /* <DEDUP_REMOVED lines=16> */
.L_x_2551:
[----:B------:R-:W-:Y:S05]  /*b9d0*/  BRA `(.L_x_2523) ;  /* 0x0000000000147947 */ /* 0x000fea0003800000 */
.L_x_2550:
[----:B------:R-:W0:Y:S02]  /*b9e0*/  F2I.U64.F64.TRUNC R4, R4 ;  /* 0x0000000400047311 */ /* 0x000e24000030d800 */
[----:B0-----:R1:W-:Y:S01]  /*b9f0*/  STG.E.64 desc[UR36][R16.64], R4 ;  /* 0x0000000410007986 */ /* 0x0013e2000c101b24 */
[----:B------:R-:W-:Y:S05]  /*ba00*/  BRA `(.L_x_2523) ;  /* 0x0000000000087947 */ /* 0x000fea0003800000 */
.L_x_2549:
[----:B------:R-:W0:Y:S02]  /*ba10*/  F2I.U32.F64.TRUNC R5, R4 ;  /* 0x0000000400057311 */ /* 0x000e24000030d000 */
[----:B0-----:R0:W-:Y:S02]  /*ba20*/  STG.E desc[UR36][R16.64], R5 ;  /* 0x0000000510007986 */ /* 0x0011e4000c101924 */
.L_x_2523:
[----:B------:R-:W-:-:S07]  /*ba30*/  VIADD R19, R19, 0x80 ;  /* 0x0000008013137836 */ /* 0x000fce0000000000 */
.L_x_2478:
[----:B------:R-:W-:Y:S05]  /*ba40*/  BSYNC B6 ;  /* 0x0000000000067941 */ /* 0x000fea0003800000 */
.L_x_2477:
        /* <DEDUP_REMOVED lines=306> */
.L_x_2552:
        /* <DEDUP_REMOVED lines=21> */
.L_x_2556:
[----:B------:R-:W2:Y:S02]  /*cec0*/  LDG.E.U8 R2, desc[UR36][R2.64] ;  /* 0x0000002402027981 */ /* 0x000ea4000c1e1100 */
[----:B--2---:R0:W1:Y:S01]  /*ced0*/  I2F.F64.U16 R28, R2 ;  /* 0x00000002001c7312 */ /* 0x0040620000101800 */
[----:B------:R-:W-:Y:S05]  /*cee0*/  BRA `(.L_x_2558) ;  /* 0x0000000c00707947 */ /* 0x000fea0003800000 */
.L_x_2555:
        /* <DEDUP_REMOVED lines=9> */
.L_x_2560:
[----:B------:R-:W2:Y:S02]  /*cf80*/  LDG.E R2, desc[UR36][R2.64] ;  /* 0x0000002402027981 */ /* 0x000ea4000c1e1900 */
[----:B--2---:R0:W1:Y:S01]  /*cf90*/  I2F.F64 R28, R2 ;  /* 0x00000002001c7312 */ /* 0x0040620000201c00 */
[----:B------:R-:W-:Y:S05]  /*cfa0*/  BRA `(.L_x_2558) ;  /* 0x0000000c00407947 */ /* 0x000fea0003800000 */
.L_x_2559:
[----:B------:R-:W2:Y:S02]  /*cfb0*/  LDG.E.U16 R2, desc[UR36][R2.64] ;  /* 0x0000002402027981 */ /* 0x000ea4000c1e1500 */
[----:B--2---:R0:W1:Y:S01]  /*cfc0*/  I2F.F64.S16 R28, R2 ;  /* 0x00000002001c7312 */ /* 0x0040620000101c00 */
[----:B------:R-:W-:Y:S05]  /*cfd0*/  BRA `(.L_x_2558) ;  /* 0x0000000c00347947 */ /* 0x000fea0003800000 */
.L_x_2554:
        /* <DEDUP_REMOVED lines=8> */
[----:B------:R-:W2:Y:S01]  /*d060*/  F2F.F64.F32 R28, R28 ;  /* 0x0000001c001c7310 */ /* 0x000ea20000201800 */
[----:B------:R-:W-:Y:S05]  /*d070*/  BRA `(.L_x_2558) ;  /* 0x0000000c000c7947 */ /* 0x000fea0003800000 */
.L_x_2562:
[----:B------:R-:W2:Y:S02]  /*d080*/  LDG.E.U16 R0, desc[UR36][R2.64] ;  /* 0x0000002402007981 */ /* 0x000ea4000c1e1500 */
[----:B--2---:R-:W-:-:S05]  /*d090*/  HADD2.F32 R0, -RZ, R0.H0_H0 ;  /* 0x20000000ff007230 */ /* 0x004fca0000004100 */
[----:B------:R-:W-:-:S04]  /*d0a0*/  FMUL.FTZ R0, R0, 1 ;  /* 0x3f80000000007820 */ /* 0x000fc80000410000 */
[----:B------:R0:W1:Y:S01]  /*d0b0*/  F2F.F64.F32 R28, R0 ;  /* 0x00000000001c7310 */ /* 0x0000620000201800 */
[----:B------:R-:W-:Y:S05]  /*d0c0*/  BRA `(.L_x_2558) ;  /* 0x0000000800f87947 */ /* 0x000fea0003800000 */
.L_x_2561:
        /* <DEDUP_REMOVED lines=8> */
[----:B------:R-:W3:Y:S01]  /*d150*/  F2F.F64.F32 R28, R28 ;  /* 0x0000001c001c7310 */ /* 0x000ee20000201800 */
[----:B------:R-:W-:Y:S05]  /*d160*/  BRA `(.L_x_2558) ;  /* 0x0000000800d07947 */ /* 0x000fea0003800000 */
.L_x_2564:
[----:B------:R-:W2:Y:S02]  /*d170*/  LDG.E.U16 R2, desc[UR36][R2.64] ;  /* 0x0000002402027981 */ /* 0x000ea4000c1e1500 */
[----:B--2---:R-:W-:-:S05]  /*d180*/  HADD2.F32 R0, -RZ, R2.H0_H0 ;  /* 0x20000002ff007230 */ /* 0x004fca0000004100 */
[----:B------:R-:W-:-:S04]  /*d190*/  FMUL.FTZ R0, R0, 1 ;  /* 0x3f80000000007820 */ /* 0x000fc80000410000 */
[----:B------:R4:W0:Y:S01]  /*d1a0*/  F2F.F64.F32 R28, R0 ;  /* 0x00000000001c7310 */ /* 0x0008220000201800 */
[----:B------:R-:W-:Y:S05]  /*d1b0*/  BRA `(.L_x_2558) ;  /* 0x0000000800bc7947 */ /* 0x000fea0003800000 */
.L_x_2563:
[----:B------:R0:W5:Y:S01]  /*d1c0*/  LDG.E.64 R28, desc[UR36][R2.64] ;  /* 0x00000024021c7981 */ /* 0x000162000c1e1b00 */
[----:B------:R-:W-:Y:S05]  /*d1d0*/  BRA `(.L_x_2558) ;  /* 0x0000000800b47947 */ /* 0x000fea0003800000 */
.L_x_2553:
        /* <DEDUP_REMOVED lines=13> */
.L_x_2567:
[----:B------:R0:W5:Y:S01]  /*d2b0*/  LDG.E.64 R28, desc[UR36][R2.64] ;  /* 0x00000024021c7981 */ /* 0x000162000c1e1b00 */
[----:B------:R-:W-:Y:S05]  /*d2c0*/  BRA `(.L_x_2558) ;  /* 0x0000000800787947 */ /* 0x000fea0003800000 */
.L_x_2566:
        /* <DEDUP_REMOVED lines=28> */
.L_x_2569:
        /* <DEDUP_REMOVED lines=15> */
.L_x_2568:
[----:B------:R-:W2:Y:S02]  /*d580*/  LDG.E.U16 R0, desc[UR36][R2.64] ;  /* 0x0000002402007981 */ /* 0x000ea4000c1e1500 */
[----:B--2---:R-:W-:-:S05]  /*d590*/  SHF.L.U32 R0, R0, 0x10, RZ ;  /* 0x0000001000007819 */ /* 0x004fca00000006ff */
[----:B------:R-:W-:-:S04]  /*d5a0*/  FMUL.FTZ R0, R0, 1 ;  /* 0x3f80000000007820 */ /* 0x000fc80000410000 */
[----:B------:R0:W1:Y:S01]  /*d5b0*/  F2F.F64.F32 R28, R0 ;  /* 0x00000000001c7310 */ /* 0x0000620000201800 */
[----:B------:R-:W-:Y:S05]  /*d5c0*/  BRA `(.L_x_2558) ;  /* 0x0000000400b87947 */ /* 0x000fea0003800000 */
.L_x_2565:
        /* <DEDUP_REMOVED lines=11> */
.L_x_2572:
        /* <DEDUP_REMOVED lines=21> */
.L_x_2576:
[----:B------:R-:W-:Y:S05]  /*d7d0*/  BSYNC B1 ;  /* 0x0000000000017941 */ /* 0x000fea0003800000 */
.L_x_2575:
[----:B------:R-:W-:Y:S01]  /*d7e0*/  LEA R3, R0, 0x3b800000, 0x17 ;  /* 0x3b80000000037811 */ /* 0x000fe200078eb8ff */
[----:B------:R-:W-:-:S05]  /*d7f0*/  IMAD.SHL.U32 R0, R2, 0x100000, RZ ;  /* 0x0010000002007824 */ /* 0x000fca00078e00ff */
[----:B------:R-:W-:-:S07]  /*d800*/  LOP3.LUT R0, R3, R0, R4, 0xfe, !PT ;  /* 0x0000000003007212 */ /* 0x000fce00078efe04 */
.L_x_2574:
[----:B------:R-:W-:Y:S05]  /*d810*/  BSYNC B0 ;  /* 0x0000000000007941 */ /* 0x000fea0003800000 */
.L_x_2573:
[----:B------:R-:W-:-:S04]  /*d820*/  FMUL.FTZ R0, R0, 1 ;  /* 0x3f80000000007820 */ /* 0x000fc80000410000 */
[----:B------:R0:W1:Y:S01]  /*d830*/  F2F.F64.F32 R28, R0 ;  /* 0x00000000001c7310 */ /* 0x0000620000201800 */
[----:B------:R-:W-:Y:S05]  /*d840*/  BRA `(.L_x_2558) ;  /* 0x0000000400187947 */ /* 0x000fea0003800000 */
.L_x_2571:
        /* <DEDUP_REMOVED lines=21> */
.L_x_2580:
[----:B------:R-:W-:Y:S05]  /*d9a0*/  BSYNC B1 ;  /* 0x0000000000017941 */ /* 0x000fea0003800000 */
.L_x_2579:
[----:B------:R-:W-:Y:S01]  /*d9b0*/  LEA R3, R0, 0x37800000, 0x17 ;  /* 0x3780000000037811 */ /* 0x000fe200078eb8ff */
[----:B------:R-:W-:-:S05]  /*d9c0*/  IMAD.SHL.U32 R0, R2, 0x200000, RZ ;  /* 0x0020000002007824 */ /* 0x000fca00078e00ff */
[----:B------:R-:W-:-:S07]  /*d9d0*/  LOP3.LUT R0, R3, R0, R4, 0xfe, !PT ;  /* 0x0000000003007212 */ /* 0x000fce00078efe04 */
.L_x_2578:
[----:B------:R-:W-:Y:S05]  /*d9e0*/  BSYNC B0 ;  /* 0x0000000000007941 */ /* 0x000fea0003800000 */
.L_x_2577:
[----:B------:R-:W-:-:S04]  /*d9f0*/  FMUL.FTZ R0, R0, 1 ;  /* 0x3f80000000007820 */ /* 0x000fc80000410000 */
[----:B------:R0:W1:Y:S01]  /*da00*/  F2F.F64.F32 R28, R0 ;  /* 0x00000000001c7310 */ /* 0x0000620000201800 */
[----:B------:R-:W-:Y:S05]  /*da10*/  BRA `(.L_x_2558) ;  /* 0x0000000000a47947 */ /* 0x000fea0003800000 */
.L_x_2570:
        /* <DEDUP_REMOVED lines=14> */
.L_x_2584:
[----:B------:R-:W-:Y:S05]  /*db00*/  BSYNC B0 ;  /* 0x0000000000007941 */ /* 0x000fea0003800000 */
.L_x_2583:
[----:B------:R-:W-:-:S04]  /*db10*/  FMUL.FTZ R0, R0, 1 ;  /* 0x3f80000000007820 */ /* 0x000fc80000410000 */
[----:B------:R0:W1:Y:S01]  /*db20*/  F2F.F64.F32 R28, R0 ;  /* 0x00000000001c7310 */ /* 0x0000620000201800 */
[----:B------:R-:W-:Y:S05]  /*db30*/  BRA `(.L_x_2558) ;  /* 0x00000000005c7947 */ /* 0x000fea0003800000 */
.L_x_2557:
        /* <DEDUP_REMOVED lines=16> */
.L_x_2585:
[----:B------:R-:W-:Y:S01]  /*dc40*/  CS2R R28, SRZ ;  /* 0x00000000001c7805 */ /* 0x000fe2000001ff00 */
[----:B------:R-:W-:Y:S06]  /*dc50*/  BRA `(.L_x_2558) ;  /* 0x0000000000147947 */ /* 0x000fec0003800000 */
.L_x_2582:
[----:B------:R-:W2:Y:S02]  /*dc60*/  LDG.E.64 R28, desc[UR36][R2.64] ;  /* 0x00000024021c7981 */ /* 0x000ea4000c1e1b00 */
[----:B--2---:R-:W0:Y:S01]  /*dc70*/  I2F.F64.U64 R28, R28 ;  /* 0x0000001c001c7312 */ /* 0x004e220000301800 */
[----:B------:R-:W-:Y:S05]  /*dc80*/  BRA `(.L_x_2558) ;  /* 0x0000000000087947 */ /* 0x000fea0003800000 */
.L_x_2581:
[----:B------:R-:W2:Y:S02]  /*dc90*/  LDG.E R2, desc[UR36][R2.64] ;  /* 0x0000002402027981 */ /* 0x000ea4000c1e1900 */
[----:B--2---:R0:W1:Y:S02]  /*dca0*/  I2F.F64.U32 R28, R2 ;  /* 0x00000002001c7312 */ /* 0x0040640000201800 */
.L_x_2558:
        /* <DEDUP_REMOVED lines=31> */
[----:B------:R-:W-:Y:S02]  /*dea0*/  @!P0 IMAD.MOV.U32 R3, RZ, RZ, R5 ;  /* 0x000000ffff038224 */ /* 0x000fe400078e0005 */
[----:B------:R-:W-:Y:S02]  /*deb0*/  @!P0 IMAD.MOV.U32 R2, RZ, RZ, R4 ;  /* 0x000000ffff028224 */ /* 0x000fe400078e0004 */
[----:B----4-:R-:W-:-:S05]  /*dec0*/  VIADD R0, R3, 0xffffffff ;  /* 0xffffffff03007836 */ /* 0x010fca0000000000 */
[----:B------:R-:W-:Y:S01]  /*ded0*/  ISETP.GE.U32.AND P1, PT, R0, 0x7fefffff, PT ;  /* 0x7fefffff0000780c */ /* 0x000fe20003f26070 */
[----:B------:R-:W-:Y:S02]  /*dee0*/  IMAD.MOV.U32 R0, RZ, RZ, -0x3ff ;  /* 0xfffffc01ff007424 */ /* 0x000fe400078e00ff */
[----:B------:R-:W-:-:S10]  /*def0*/  @!P0 IMAD.MOV.U32 R0, RZ, RZ, -0x435 ;  /* 0xfffffbcbff008424 */ /* 0x000fd400078e00ff */
[----:B------:R-:W-:Y:S01]  /*df00*/  @P1 IMAD.MOV.U32 R6, RZ, RZ, 0x0 ;  /* 0x00000000ff061424 */ /* 0x000fe200078e00ff */
[----:B------:R-:W-:Y:S02]  /*df10*/  @P1 MOV R7, 0x7ff00000 ;  /* 0x7ff0000000071802 */ /* 0x000fe40000000f00 */
[----:B------:R-:W-:-:S04]  /*df20*/  @P1 FSETP.NEU.FTZ.AND P2, PT, R5, RZ, PT ;  /* 0x000000ff0500120b */ /* 0x000fc80003f5d000 */
        /* <DEDUP_REMOVED lines=67> */
.L_x_2587:
        /* <DEDUP_REMOVED lines=13> */
[----:B----4-:R-:W-:-:S05]  /*e430*/  FFMA R0, RZ, R11, R3 ;  /* 0x0000000bff007223 */ /* 0x010fca0000000003 */
[----:B------:R-:W-:-:S13]  /*e440*/  FSETP.GT.AND P0, PT, |R0|, 1.469367938527859385e-39, PT ;  /* 0x001000000000780b */ /* 0x000fda0003f04200 */
[----:B------:R-:W-:Y:S05]  /*e450*/  @P0 BRA P1, `(.L_x_2590) ;  /* 0x0000000000140947 */ /* 0x000fea0000800000 */
[----:B------:R-:W-:Y:S01]  /*e460*/  IMAD.MOV.U32 R8, RZ, RZ, R26 ;  /* 0x000000ffff087224 */ /* 0x000fe200078e001a */
[----:B------:R-:W-:Y:S01]  /*e470*/  MOV R0, 0xe4a0 ;  /* 0x0000e4a000007802 */ /* 0x000fe20000000f00 */
[----:B------:R-:W-:-:S07]  /*e480*/  IMAD.MOV.U32 R9, RZ, RZ, R27 ;  /* 0x000000ffff097224 */ /* 0x000fce00078e001b */
[----:B------:R-:W-:Y:S05]  /*e490*/  CALL.REL.NOINC `($__internal_0_$__cuda_sm20_div_rn_f64_full) ;  /* 0x0000001000e07944 */ /* 0x000fea0003c00000 */
[----:B------:R-:W-:-:S07]  /*e4a0*/  IMAD.MOV.U32 R2, RZ, RZ, R14 ;  /* 0x000000ffff027224 */ /* 0x000fce00078e000e */
.L_x_2590:
[----:B------:R-:W-:Y:S05]  /*e4b0*/  BSYNC B1 ;  /* 0x0000000000017941 */ /* 0x000fea0003800000 */
.L_x_2589:
[----:B------:R-:W-:Y:S01]  /*e4c0*/  DMUL R2, R26, R2 ;  /* 0x000000021a027228 */ /* 0x000fe20000000000 */
[----:B------:R-:W-:Y:S01]  /*e4d0*/  MOV R8, 0xceb2dc44 ;  /* 0xceb2dc4400087802 */ /* 0x000fe20000000f00 */
[----:B------:R-:W-:Y:S01]  /*e4e0*/  IMAD.MOV.U32 R9, RZ, RZ, 0x3ed087ff ;  /* 0x3ed087ffff097424 */ /* 0x000fe200078e00ff */
[----:B------:R-:W-:Y:S01]  /*e4f0*/  UMOV UR4, 0x2fbe14b5 ;  /* 0x2fbe14b500047882 */ /* 0x000fe20000000000 */
        /* <DEDUP_REMOVED lines=25> */
.L_x_2588:
[----:B------:R-:W-:Y:S05]  /*e690*/  BSYNC B0 ;  /* 0x0000000000007941 */ /* 0x000fea0003800000 */
.L_x_2586:
        /* <DEDUP_REMOVED lines=19> */
[----:B0-----:R-:W-:Y:S01]  /*e7d0*/  STG.E.U8 desc[UR36][R16.64], R5 ;  /* 0x0000000510007986 */ /* 0x001fe2000c101124 */
[----:B------:R-:W-:Y:S05]  /*e7e0*/  EXIT ;  /* 0x000000000000794d */ /* 0x000fea0003800000 */
.L_x_2594:
[----:B------:R-:W0:Y:S02]  /*e7f0*/  F2I.S64.F64.TRUNC R4, R4 ;  /* 0x0000000400047311 */ /* 0x000e24000030d900 */
[----:B0-----:R-:W-:-:S05]  /*e800*/  IMAD.MOV.U32 R3, RZ, RZ, R4 ;  /* 0x000000ffff037224 */ /* 0x001fca00078e0004 */
[----:B------:R-:W-:Y:S01]  /*e810*/  STG.E.U8 desc[UR36][R16.64], R3 ;  /* 0x0000000310007986 */ /* 0x000fe2000c101124 */
[----:B------:R-:W-:Y:S05]  /*e820*/  EXIT ;  /* 0x000000000000794d */ /* 0x000fea0003800000 */
.L_x_2593:
[----:B------:R-:W-:-:S13]  /*e830*/  ISETP.NE.AND P0, PT, R0, 0x2, PT ;  /* 0x000000020000780c */ /* 0x000fda0003f05270 */
[----:B------:R-:W-:Y:S05]  /*e840*/  @!P0 BRA `(.L_x_2596) ;  /* 0x0000000000288947 */ /* 0x000fea0003800000 */
[----:B------:R-:W-:-:S13]  /*e850*/  ISETP.NE.AND P0, PT, R0, 0x3, PT ;  /* 0x000000030000780c */ /* 0x000fda0003f05270 */
[----:B------:R-:W-:Y:S05]  /*e860*/  @!P0 BRA `(.L_x_2597) ;  /* 0x0000000000148947 */ /* 0x000fea0003800000 */
[----:B------:R-:W-:-:S13]  /*e870*/  ISETP.NE.AND P0, PT, R0, 0x4, PT ;  /* 0x000000040000780c */ /* 0x000fda0003f05270 */
[----:B------:R-:W-:Y:S05]  /*e880*/  @P0 BRA `(.L_x_2595) ;  /* 0x0000000c00880947 */ /* 0x000fea0003800000 */
[----:B------:R-:W0:Y:S02]  /*e890*/  F2I.S64.F64.TRUNC R4, R4 ;  /* 0x0000000400047311 */ /* 0x000e24000030d900 */
[----:B0-----:R-:W-:Y:S01]  /*e8a0*/  STG.E.64 desc[UR36][R16.64], R4 ;  /* 0x0000000410007986 */ /* 0x001fe2000c101b24 */
[----:B------:R-:W-:Y:S05]  /*e8b0*/  EXIT ;  /* 0x000000000000794d */ /* 0x000fea0003800000 */
.L_x_2597:
[----:B------:R-:W0:Y:S02]  /*e8c0*/  F2I.F64.TRUNC R5, R4 ;  /* 0x0000000400057311 */ /* 0x000e24000030d100 */
[----:B0-----:R-:W-:Y:S01]  /*e8d0*/  STG.E desc[UR36][R16.64], R5 ;  /* 0x0000000510007986 */ /* 0x001fe2000c101924 */
[----:B------:R-:W-:Y:S05]  /*e8e0*/  EXIT ;  /* 0x000000000000794d */ /* 0x000fea0003800000 */
.L_x_2596:
[----:B------:R-:W0:Y:S02]  /*e8f0*/  F2I.F64.TRUNC R5, R4 ;  /* 0x0000000400057311 */ /* 0x000e24000030d100 */
[----:B0-----:R-:W-:Y:S01]  /*e900*/  STG.E.U16 desc[UR36][R16.64], R5 ;  /* 0x0000000510007986 */ /* 0x001fe2000c101524 */
[----:B------:R-:W-:Y:S05]  /*e910*/  EXIT ;  /* 0x000000000000794d */ /* 0x000fea0003800000 */
.L_x_2592:
        /* <DEDUP_REMOVED lines=11> */
[----:B------:R-:W-:Y:S01]  /*e9d0*/  STG.E desc[UR36][R16.64], R3 ;  /* 0x0000000310007986 */ /* 0x000fe2000c101924 */
[----:B------:R-:W-:Y:S05]  /*e9e0*/  EXIT ;  /* 0x000000000000794d */ /* 0x000fea0003800000 */
.L_x_2599:
[----:B------:R-:W-:Y:S01]  /*e9f0*/  UMOV UR4, 0xf0000000 ;  /* 0xf000000000047882 */ /* 0x000fe20000000000 */
[----:B------:R-:W-:Y:S01]  /*ea00*/  UMOV UR5, 0x380fffff ;  /* 0x380fffff00057882 */ /* 0x000fe20000000000 */
[----:B------:R-:W0:Y:S01]  /*ea10*/  F2F.F32.F64 R0, R4 ;  /* 0x0000000400007310 */ /* 0x000e220000301000 */
[----:B------:R-:W-:-:S14]  /*ea20*/  DSETP.GEU.AND P0, PT, |R4|, UR4, PT ;  /* 0x0000000404007e2a */ /* 0x000fdc000bf0e200 */
[----:B0-----:R-:W-:-:S05]  /*ea30*/  @!P0 FMUL R0, R0, 1.175494350822287508e-38 ;  /* 0x0080000000008820 */ /* 0x001fca0000400000 */
[----:B------:R-:W-:-:S05]  /*ea40*/  F2FP.F16.F32.PACK_AB R0, RZ, R0 ;  /* 0x00000000ff00723e */ /* 0x000fca00000000ff */
[----:B------:R-:W-:Y:S01]  /*ea50*/  STG.E.U16 desc[UR36][R16.64], R0 ;  /* 0x0000000010007986 */ /* 0x000fe2000c101524 */
[----:B------:R-:W-:Y:S05]  /*ea60*/  EXIT ;  /* 0x000000000000794d */ /* 0x000fea0003800000 */
.L_x_2598:
        /* <DEDUP_REMOVED lines=12> */
[----:B------:R-:W-:Y:S01]  /*eb30*/  STG.E.64 desc[UR36][R16.64], R2 ;  /* 0x0000000210007986 */ /* 0x000fe2000c101b24 */
[----:B------:R-:W-:Y:S05]  /*eb40*/  EXIT ;  /* 0x000000000000794d */ /* 0x000fea0003800000 */
.L_x_2601:
[----:B------:R-:W-:Y:S01]  /*eb50*/  UMOV UR4, 0xf0000000 ;  /* 0xf000000000047882 */ /* 0x000fe20000000000 */
[----:B------:R-:W-:Y:S01]  /*eb60*/  UMOV UR5, 0x380fffff ;  /* 0x380fffff00057882 */ /* 0x000fe20000000000 */
[----:B------:R-:W0:Y:S01]  /*eb70*/  F2F.F32.F64 R0, R4 ;  /* 0x0000000400007310 */ /* 0x000e220000301000 */
[----:B------:R-:W-:-:S14]  /*eb80*/  DSETP.GEU.AND P0, PT, |R4|, UR4, PT ;  /* 0x0000000404007e2a */ /* 0x000fdc000bf0e200 */
[----:B0-----:R-:W-:-:S05]  /*eb90*/  @!P0 FMUL R0, R0, 1.175494350822287508e-38 ;  /* 0x0080000000008820 */ /* 0x001fca0000400000 */
[----:B------:R-:W-:-:S04]  /*eba0*/  F2FP.F16.F32.PACK_AB R3, RZ, R0 ;  /* 0x00000000ff03723e */ /* 0x000fc800000000ff */
[----:B------:R-:W-:-:S05]  /*ebb0*/  PRMT R3, R3, 0x5410, RZ ;  /* 0x0000541003037816 */ /* 0x000fca00000000ff */
[----:B------:R-:W-:Y:S01]  /*ebc0*/  STG.E desc[UR36][R16.64], R3 ;  /* 0x0000000310007986 */ /* 0x000fe2000c101924 */
[----:B------:R-:W-:Y:S05]  /*ebd0*/  EXIT ;  /* 0x000000000000794d */ /* 0x000fea0003800000 */
.L_x_2600:
[----:B------:R-:W-:Y:S01]  /*ebe0*/  STG.E.64 desc[UR36][R16.64], R4 ;  /* 0x0000000410007986 */ /* 0x000fe2000c101b24 */
[----:B------:R-:W-:Y:S05]  /*ebf0*/  EXIT ;  /* 0x000000000000794d */ /* 0x000fea0003800000 */
.L_x_2591:
        /* <DEDUP_REMOVED lines=10> */
[----:B------:R-:W-:Y:S01]  /*eca0*/  STG.E.U8 desc[UR36][R16.64], R3 ;  /* 0x0000000310007986 */ /* 0x000fe2000c101124 */
[----:B------:R-:W-:Y:S05]  /*ecb0*/  EXIT ;  /* 0x000000000000794d */ /* 0x000fea0003800000 */
.L_x_2604:
[----:B------:R-:W-:-:S05]  /*ecc0*/  CS2R R6, SRZ ;  /* 0x0000000000067805 */ /* 0x000fca000001ff00 */
[----:B------:R-:W-:Y:S01]  /*ecd0*/  STG.E.128 desc[UR36][R16.64], R4 ;  /* 0x0000000410007986 */ /* 0x000fe2000c101d24 */
[----:B------:R-:W-:Y:S05]  /*ece0*/  EXIT ;  /* 0x000000000000794d */ /* 0x000fea0003800000 */
.L_x_2603:
        /* <DEDUP_REMOVED lines=25> */
.L_x_2608:
[----:B------:R-:W-:Y:S05]  /*ee80*/  BSYNC B0 ;  /* 0x0000000000007941 */ /* 0x000fea0003800000 */
.L_x_2607:
[----:B------:R-:W-:-:S05]  /*ee90*/  LOP3.LUT R3, R0, R3, RZ, 0xfc, !PT ;  /* 0x0000000300037212 */ /* 0x000fca00078efcff */
[----:B------:R-:W-:Y:S01]  /*eea0*/  STG.E.U8 desc[UR36][R16.64], R3 ;  /* 0x0000000310007986 */ /* 0x000fe2000c101124 */
[----:B------:R-:W-:Y:S05]  /*eeb0*/  EXIT ;  /* 0x000000000000794d */ /* 0x000fea0003800000 */
.L_x_2606:
        /* <DEDUP_REMOVED lines=17> */
.L_x_2610:
[----:B------:R-:W-:Y:S01]  /*efd0*/  IMAD.MOV.U32 R0, RZ, RZ, 0x7f ;  /* 0x0000007fff007424 */ /* 0x000fe200078e00ff */
[----:B------:R-:W-:-:S04]  /*efe0*/  ISETP.GT.U32.AND P0, PT, R2, 0x7f800000, PT ;  /* 0x7f8000000200780c */ /* 0x000fc80003f04070 */
[----:B------:R-:W-:-:S09]  /*eff0*/  SEL R0, R0, 0x7c, P0 ;  /* 0x0000007c00007807 */ /* 0x000fd20000000000 */
.L_x_2611:
[----:B------:R-:W-:Y:S05]  /*f000*/  BSYNC B0 ;  /* 0x0000000000007941 */ /* 0x000fea0003800000 */
.L_x_2609:
[----:B------:R-:W-:-:S04]  /*f010*/  LOP3.LUT R2, R3, 0x80000000, RZ, 0xc0, !PT ;  /* 0x8000000003027812 */ /* 0x000fc800078ec0ff */
[----:B------:R-:W-:-:S04]  /*f020*/  SHF.R.U32.HI R3, RZ, 0x18, R2 ;  /* 0x00000018ff037819 */ /* 0x000fc80000011602 */
[----:B------:R-:W-:-:S05]  /*f030*/  LOP3.LUT R3, R0, R3, RZ, 0xfc, !PT ;  /* 0x0000000300037212 */ /* 0x000fca00078efcff */
[----:B------:R-:W-:Y:S01]  /*f040*/  STG.E.U8 desc[UR36][R16.64], R3 ;  /* 0x0000000310007986 */ /* 0x000fe2000c101124 */
[----:B------:R-:W-:Y:S05]  /*f050*/  EXIT ;  /* 0x000000000000794d */ /* 0x000fea0003800000 */
.L_x_2605:
[----:B------:R-:W-:Y:S01]  /*f060*/  UMOV UR4, 0xf0000000 ;  /* 0xf000000000047882 */ /* 0x000fe20000000000 */
[----:B------:R-:W-:Y:S01]  /*f070*/  UMOV UR5, 0x380fffff ;  /* 0x380fffff00057882 */ /* 0x000fe20000000000 */
[----:B------:R-:W0:Y:S01]  /*f080*/  F2F.F32.F64 R0, R4 ;  /* 0x0000000400007310 */ /* 0x000e220000301000 */
[----:B------:R-:W-:-:S14]  /*f090*/  DSETP.GEU.AND P0, PT, |R4|, UR4, PT ;  /* 0x0000000404007e2a */ /* 0x000fdc000bf0e200 */
[----:B0-----:R-:W-:-:S05]  /*f0a0*/  @!P0 FMUL R0, R0, 1.175494350822287508e-38 ;  /* 0x0080000000008820 */ /* 0x001fca0000400000 */
[----:B------:R-:W-:-:S05]  /*f0b0*/  F2FP.BF16.F32.PACK_AB R0, RZ, R0 ;  /* 0x00000000ff00723e */ /* 0x000fca00000010ff */
[----:B------:R-:W-:Y:S01]  /*f0c0*/  STG.E.U16 desc[UR36][R16.64], R0 ;  /* 0x0000000010007986 */ /* 0x000fe2000c101524 */
[----:B------:R-:W-:Y:S05]  /*f0d0*/  EXIT ;  /* 0x000000000000794d */ /* 0x000fea0003800000 */
.L_x_2602:
        /* <DEDUP_REMOVED lines=9> */
[----:B0-----:R-:W-:Y:S01]  /*f170*/  STG.E.U16 desc[UR36][R16.64], R5 ;  /* 0x0000000510007986 */ /* 0x001fe2000c101524 */
[----:B------:R-:W-:Y:S05]  /*f180*/  EXIT ;  /* 0x000000000000794d */ /* 0x000fea0003800000 */
.L_x_2614:
        /* <DEDUP_REMOVED lines=21> */
.L_x_2617:
[----:B------:R-:W-:-:S04]  /*f2e0*/  LOP3.LUT R2, R3, 0x80000000, RZ, 0xc0, !PT ;  /* 0x8000000003027812 */ /* 0x000fc800078ec0ff */
[----:B------:R-:W-:-:S04]  /*f2f0*/  SHF.R.U32.HI R3, RZ, 0x18, R2 ;  /* 0x00000018ff037819 */ /* 0x000fc80000011602 */
[----:B------:R-:W-:-:S04]  /*f300*/  LOP3.LUT R0, R0, R3, RZ, 0xfc, !PT ;  /* 0x0000000300007212 */ /* 0x000fc800078efcff */
[----:B------:R-:W-:-:S07]  /*f310*/  PRMT R8, R0, 0x7610, R8 ;  /* 0x0000761000087816 */ /* 0x000fce0000000008 */
.L_x_2616:
[----:B------:R-:W-:Y:S05]  /*f320*/  BSYNC B0 ;  /* 0x0000000000007941 */ /* 0x000fea0003800000 */
.L_x_2615:
[----:B------:R-:W-:Y:S01]  /*f330*/  STG.E.U8 desc[UR36][R16.64], R8 ;  /* 0x0000000810007986 */ /* 0x000fe2000c101124 */
[----:B------:R-:W-:Y:S05]  /*f340*/  EXIT ;  /* 0x000000000000794d */ /* 0x000fea0003800000 */
.L_x_2613:
        /* <DEDUP_REMOVED lines=21> */
.L_x_2620:
[----:B------:R-:W-:-:S04]  /*f4a0*/  LOP3.LUT R2, R3, 0x80000000, RZ, 0xc0, !PT ;  /* 0x8000000003027812 */ /* 0x000fc800078ec0ff */
[----:B------:R-:W-:-:S04]  /*f4b0*/  SHF.R.U32.HI R3, RZ, 0x18, R2 ;  /* 0x00000018ff037819 */ /* 0x000fc80000011602 */
[----:B------:R-:W-:-:S04]  /*f4c0*/  LOP3.LUT R0, R0, R3, RZ, 0xfc, !PT ;  /* 0x0000000300007212 */ /* 0x000fc800078efcff */
[----:B------:R-:W-:-:S07]  /*f4d0*/  PRMT R8, R0, 0x7610, R8 ;  /* 0x0000761000087816 */ /* 0x000fce0000000008 */
.L_x_2619:
[----:B------:R-:W-:Y:S05]  /*f4e0*/  BSYNC B0 ;  /* 0x0000000000007941 */ /* 0x000fea0003800000 */
.L_x_2618:
[----:B------:R-:W-:Y:S01]  /*f4f0*/  STG.E.U8 desc[UR36][R16.64], R8 ;  /* 0x0000000810007986 */ /* 0x000fe2000c101124 */
[----:B------:R-:W-:Y:S05]  /*f500*/  EXIT ;  /* 0x000000000000794d */ /* 0x000fea0003800000 */
.L_x_2612:
        /* <DEDUP_REMOVED lines=26> */
.L_x_2595:
        /* <DEDUP_REMOVED lines=16> */
.L_x_2623:
[----:B------:R-:W-:Y:S05]  /*f7b0*/  EXIT ;  /* 0x000000000000794d */ /* 0x000fea0003800000 */
.L_x_2622:
[----:B------:R-:W0:Y:S02]  /*f7c0*/  F2I.U64.F64.TRUNC R4, R4 ;  /* 0x0000000400047311 */ /* 0x000e24000030d800 */
[----:B0-----:R-:W-:Y:S01]  /*f7d0*/  STG.E.64 desc[UR36][R16.64], R4 ;  /* 0x0000000410007986 */ /* 0x001fe2000c101b24 */
[----:B------:R-:W-:Y:S05]  /*f7e0*/  EXIT ;  /* 0x000000000000794d */ /* 0x000fea0003800000 */
.L_x_2621:
[----:B------:R-:W0:Y:S02]  /*f7f0*/  F2I.U32.F64.TRUNC R5, R4 ;  /* 0x0000000400057311 */ /* 0x000e24000030d000 */
[----:B0-----:R-:W-:Y:S01]  /*f800*/  STG.E desc[UR36][R16.64], R5 ;  /* 0x0000000510007986 */ /* 0x001fe2000c101924 */
[----:B------:R-:W-:Y:S05]  /*f810*/  EXIT ;  /* 0x000000000000794d */ /* 0x000fea0003800000 */
        .weak           $__internal_0_$__cuda_sm20_div_rn_f64_full
        .type           $__internal_0_$__cuda_sm20_div_rn_f64_full,@function
        .size           $__internal_0_$__cuda_sm20_div_rn_f64_full,(.L_x_21416 - $__internal_0_$__cuda_sm20_div_rn_f64_full)
$__internal_0_$__cuda_sm20_div_rn_f64_full:
[C---:B------:R-:W-:Y:S01]  /*f820*/  FSETP.GEU.AND P0, PT, |R11|.reuse, 1.469367938527859385e-39, PT ;  /* 0x001000000b00780b */ /* 0x040fe20003f0e200 */
[----:B------:R-:W-:Y:S01]  /*f830*/  IMAD.MOV.U32 R6, RZ, RZ, 0x1 ;  /* 0x00000001ff067424 */ /* 0x000fe200078e00ff */
[----:B------:R-:W-:Y:S01]  /*f840*/  LOP3.LUT R12, R11, 0x800fffff, RZ, 0xc0, !PT ;  /* 0x800fffff0b0c7812 */ /* 0x000fe200078ec0ff */
[----:B------:R-:W-:Y:S01]  /*f850*/  BSSY B2, `(.L_x_2624) ;  /* 0x0000054000027945 */ /* 0x000fe20003800000 */
[C---:B------:R-:W-:Y:S02]  /*f860*/  FSETP.GEU.AND P1, PT, |R9|.reuse, 1.469367938527859385e-39, PT ;  /* 0x001000000900780b */ /* 0x040fe40003f2e200 */
[----:B------:R-:W-:Y:S01]  /*f870*/  LOP3.LUT R13, R12, 0x3ff00000, RZ, 0xfc, !PT ;  /* 0x3ff000000c0d7812 */ /* 0x000fe200078efcff */
[----:B------:R-:W-:Y:S01]  /*f880*/  IMAD.MOV.U32 R12, RZ, RZ, R10 ;  /* 0x000000ffff0c7224 */ /* 0x000fe200078e000a */
[----:B------:R-:W-:Y:S02]  /*f890*/  LOP3.LUT R3, R9, 0x7ff00000, RZ, 0xc0, !PT ;  /* 0x7ff0000009037812 */ /* 0x000fe400078ec0ff */
[----:B------:R-:W-:-:S03]  /*f8a0*/  LOP3.LUT R18, R11, 0x7ff00000, RZ, 0xc0, !PT ;  /* 0x7ff000000b127812 */ /* 0x000fc600078ec0ff */
[----:B------:R-:W-:Y:S01]  /*f8b0*/  @!P0 DMUL R12, R10, 8.98846567431157953865e+307 ;  /* 0x7fe000000a0c8828 */ /* 0x000fe20000000000 */
[----:B------:R-:W-:-:S03]  /*f8c0*/  ISETP.GE.U32.AND P3, PT, R3, R18, PT ;  /* 0x000000120300720c */ /* 0x000fc60003f66070 */
[----:B------:R-:W-:Y:S01]  /*f8d0*/  @!P1 LOP3.LUT R4, R11, 0x7ff00000, RZ, 0xc0, !PT ;  /* 0x7ff000000b049812 */ /* 0x000fe200078ec0ff */
[----:B------:R-:W-:Y:S01]  /*f8e0*/  @!P1 IMAD.MOV.U32 R24, RZ, RZ, RZ ;  /* 0x000000ffff189224 */ /* 0x000fe200078e00ff */
[----:B------:R-:W0:Y:S02]  /*f8f0*/  MUFU.RCP64H R7, R13 ;  /* 0x0000000d00077308 */ /* 0x000e240000001800 */
[----:B------:R-:W-:Y:S01]  /*f900*/  @!P1 ISETP.GE.U32.AND P2, PT, R3, R4, PT ;  /* 0x000000040300920c */ /* 0x000fe20003f46070 */
[----:B------:R-:W-:Y:S01]  /*f910*/  IMAD.MOV.U32 R4, RZ, RZ, 0x1ca00000 ;  /* 0x1ca00000ff047424 */ /* 0x000fe200078e00ff */
[----:B------:R-:W-:-:S04]  /*f920*/  @!P0 LOP3.LUT R18, R13, 0x7ff00000, RZ, 0xc0, !PT ;  /* 0x7ff000000d128812 */ /* 0x000fc800078ec0ff */
[----:B------:R-:W-:Y:S01]  /*f930*/  @!P1 SEL R5, R4, 0x63400000, !P2 ;  /* 0x6340000004059807 */ /* 0x000fe20005000000 */
[----:B------:R-:W-:-:S03]  /*f940*/  VIADD R30, R18, 0xffffffff ;  /* 0xffffffff121e7836 */ /* 0x000fc60000000000 */
[----:B------:R-:W-:-:S04]  /*f950*/  @!P1 LOP3.LUT R5, R5, 0x80000000, R9, 0xf8, !PT ;  /* 0x8000000005059812 */ /* 0x000fc800078ef809 */
[----:B------:R-:W-:Y:S01]  /*f960*/  @!P1 LOP3.LUT R25, R5, 0x100000, RZ, 0xfc, !PT ;  /* 0x0010000005199812 */ /* 0x000fe200078efcff */
[----:B0-----:R-:W-:Y:S01]  /*f970*/  DFMA R14, R6, -R12, 1 ;  /* 0x3ff00000060e742b */ /* 0x001fe2000000080c */
[----:B------:R-:W-:-:S07]  /*f980*/  IMAD.MOV.U32 R5, RZ, RZ, R3 ;  /* 0x000000ffff057224 */ /* 0x000fce00078e0003 */
[----:B------:R-:W-:-:S08]  /*f990*/  DFMA R14, R14, R14, R14 ;  /* 0x0000000e0e0e722b */ /* 0x000fd0000000000e */
[----:B------:R-:W-:Y:S01]  /*f9a0*/  DFMA R14, R6, R14, R6 ;  /* 0x0000000e060e722b */ /* 0x000fe20000000006 */
[----:B------:R-:W-:Y:S01]  /*f9b0*/  SEL R7, R4, 0x63400000, !P3 ;  /* 0x6340000004077807 */ /* 0x000fe20005800000 */
[----:B------:R-:W-:-:S03]  /*f9c0*/  IMAD.MOV.U32 R6, RZ, RZ, R8 ;  /* 0x000000ffff067224 */ /* 0x000fc600078e0008 */
[----:B------:R-:W-:-:S03]  /*f9d0*/  LOP3.LUT R7, R7, 0x800fffff, R9, 0xf8, !PT ;  /* 0x800fffff07077812 */ /* 0x000fc600078ef809 */
[----:B------:R-:W-:-:S03]  /*f9e0*/  DFMA R20, R14, -R12, 1 ;  /* 0x3ff000000e14742b */ /* 0x000fc6000000080c */
[----:B------:R-:W-:-:S05]  /*f9f0*/  @!P1 DFMA R6, R6, 2, -R24 ;  /* 0x400000000606982b */ /* 0x000fca0000000818 */
[----:B------:R-:W-:-:S05]  /*fa00*/  DFMA R14, R14, R20, R14 ;  /* 0x000000140e0e722b */ /* 0x000fca000000000e */
[----:B------:R-:W-:-:S03]  /*fa10*/  @!P1 LOP3.LUT R5, R7, 0x7ff00000, RZ, 0xc0, !PT ;  /* 0x7ff0000007059812 */ /* 0x000fc600078ec0ff */
[----:B------:R-:W-:Y:S02]  /*fa20*/  DMUL R20, R14, R6 ;  /* 0x000000060e147228 */ /* 0x000fe40000000000 */
[----:B------:R-:W-:-:S05]  /*fa30*/  VIADD R22, R5, 0xffffffff ;  /* 0xffffffff05167836 */ /* 0x000fca0000000000 */
[----:B------:R-:W-:Y:S01]  /*fa40*/  ISETP.GT.U32.AND P0, PT, R22, 0x7feffffe, PT ;  /* 0x7feffffe1600780c */ /* 0x000fe20003f04070 */
[----:B------:R-:W-:-:S03]  /*fa50*/  DFMA R24, R20, -R12, R6 ;  /* 0x8000000c1418722b */ /* 0x000fc60000000006 */
[----:B------:R-:W-:-:S05]  /*fa60*/  ISETP.GT.U32.OR P0, PT, R30, 0x7feffffe, P0 ;  /* 0x7feffffe1e00780c */ /* 0x000fca0000704470 */
[----:B------:R-:W-:-:S08]  /*fa70*/  DFMA R24, R14, R24, R20 ;  /* 0x000000180e18722b */ /* 0x000fd00000000014 */
[----:B------:R-:W-:Y:S05]  /*fa80*/  @P0 BRA `(.L_x_2625) ;  /* 0x00000000006c0947 */ /* 0x000fea0003800000 */
[----:B------:R-:W-:-:S04]  /*fa90*/  LOP3.LUT R8, R11, 0x7ff00000, RZ, 0xc0, !PT ;  /* 0x7ff000000b087812 */ /* 0x000fc800078ec0ff */
[CC--:B------:R-:W-:Y:S02]  /*faa0*/  VIADDMNMX R5, R3.reuse, -R8.reuse, 0xb9600000, !PT ;  /* 0xb960000003057446 */ /* 0x0c0fe40007800908 */
[----:B------:R-:W-:Y:S01]  /*fab0*/  ISETP.GE.U32.AND P0, PT, R3, R8, PT ;  /* 0x000000080300720c */ /* 0x000fe20003f06070 */
[----:B------:R-:W-:Y:S01]  /*fac0*/  IMAD.MOV.U32 R8, RZ, RZ, RZ ;  /* 0x000000ffff087224 */ /* 0x000fe200078e00ff */
[----:B------:R-:W-:Y:S02]  /*fad0*/  VIMNMX R5, R5, 0x46a00000, PT ;  /* 0x46a0000005057848 */ /* 0x000fe40003fe0100 */
[----:B------:R-:W-:-:S05]  /*fae0*/  SEL R4, R4, 0x63400000, !P0 ;  /* 0x6340000004047807 */ /* 0x000fca0004000000 */
[----:B------:R-:W-:-:S05]  /*faf0*/  IMAD.IADD R4, R5, 0x1, -R4 ;  /* 0x0000000105047824 */ /* 0x000fca00078e0a04 */
[----:B------:R-:W-:-:S06]  /*fb00*/  IADD3 R9, R4, 0x7fe00000, RZ ;  /* 0x7fe0000004097810 */ /* 0x000fcc0007ffe0ff */
[----:B------:R-:W-:-:S10]  /*fb10*/  DMUL R14, R24, R8 ;  /* 0x00000008180e7228 */ /* 0x000fd40000000000 */
[----:B------:R-:W-:-:S13]  /*fb20*/  FSETP.GTU.AND P0, PT, |R15|, 1.469367938527859385e-39, PT ;  /* 0x001000000f00780b */ /* 0x000fda0003f0c200 */
[----:B------:R-:W-:Y:S05]  /*fb30*/  @P0 BRA `(.L_x_2626) ;  /* 0x0000000000940947 */ /* 0x000fea0003800000 */
[----:B------:R-:W-:Y:S01]  /*fb40*/  DFMA R6, R24, -R12, R6 ;  /* 0x8000000c1806722b */ /* 0x000fe20000000006 */
[----:B------:R-:W-:-:S09]  /*fb50*/  IMAD.MOV.U32 R8, RZ, RZ, RZ ;  /* 0x000000ffff087224 */ /* 0x000fd200078e00ff */
[C---:B------:R-:W-:Y:S02]  /*fb60*/  FSETP.NEU.AND P0, PT, R7.reuse, RZ, PT ;  /* 0x000000ff0700720b */ /* 0x040fe40003f0d000 */
[----:B------:R-:W-:-:S04]  /*fb70*/  LOP3.LUT R11, R7, 0x80000000, R11, 0x48, !PT ;  /* 0x80000000070b7812 */ /* 0x000fc800078e480b */
[----:B------:R-:W-:-:S07]  /*fb80*/  LOP3.LUT R9, R11, R9, RZ, 0xfc, !PT ;  /* 0x000000090b097212 */ /* 0x000fce00078efcff */
[----:B------:R-:W-:Y:S05]  /*fb90*/  @!P0 BRA `(.L_x_2626) ;  /* 0x00000000007c8947 */ /* 0x000fea0003800000 */
[----:B------:R-:W-:Y:S01]  /*fba0*/  IMAD.MOV R7, RZ, RZ, -R4 ;  /* 0x000000ffff077224 */ /* 0x000fe200078e0a04 */
[----:B------:R-:W-:Y:S01]  /*fbb0*/  DMUL.RP R8, R24, R8 ;  /* 0x0000000818087228 */ /* 0x000fe20000008000 */
[----:B------:R-:W-:Y:S01]  /*fbc0*/  IMAD.MOV.U32 R6, RZ, RZ, RZ ;  /* 0x000000ffff067224 */ /* 0x000fe200078e00ff */
[----:B------:R-:W-:-:S05]  /*fbd0*/  IADD3 R3, -R4, -0x43300000, RZ ;  /* 0xbcd0000004037810 */ /* 0x000fca0007ffe1ff */
[----:B------:R-:W-:-:S03]  /*fbe0*/  DFMA R6, R14, -R6, R24 ;  /* 0x800000060e06722b */ /* 0x000fc60000000018 */
[----:B------:R-:W-:-:S07]  /*fbf0*/  LOP3.LUT R11, R9, R11, RZ, 0x3c, !PT ;  /* 0x0000000b090b7212 */ /* 0x000fce00078e3cff */
[----:B------:R-:W-:-:S04]  /*fc00*/  FSETP.NEU.AND P0, PT, |R7|, R3, PT ;  /* 0x000000030700720b */ /* 0x000fc80003f0d200 */
[----:B------:R-:W-:Y:S02]  /*fc10*/  FSEL R14, R8, R14, !P0 ;  /* 0x0000000e080e7208 */ /* 0x000fe40004000000 */
[----:B------:R-:W-:Y:S01]  /*fc20*/  FSEL R15, R11, R15, !P0 ;  /* 0x0000000f0b0f7208 */ /* 0x000fe20004000000 */
[----:B------:R-:W-:Y:S06]  /*fc30*/  BRA `(.L_x_2626) ;  /* 0x0000000000547947 */ /* 0x000fec0003800000 */
.L_x_2625:
[----:B------:R-:W-:-:S14]  /*fc40*/  DSETP.NAN.AND P0, PT, R8, R8, PT ;  /* 0x000000080800722a */ /* 0x000fdc0003f08000 */
[----:B------:R-:W-:Y:S05]  /*fc50*/  @P0 BRA `(.L_x_2627) ;  /* 0x0000000000440947 */ /* 0x000fea0003800000 */
[----:B------:R-:W-:-:S14]  /*fc60*/  DSETP.NAN.AND P0, PT, R10, R10, PT ;  /* 0x0000000a0a00722a */ /* 0x000fdc0003f08000 */
[----:B------:R-:W-:Y:S05]  /*fc70*/  @P0 BRA `(.L_x_2628) ;  /* 0x0000000000300947 */ /* 0x000fea0003800000 */
[----:B------:R-:W-:Y:S01]  /*fc80*/  ISETP.NE.AND P0, PT, R5, R18, PT ;  /* 0x000000120500720c */ /* 0x000fe20003f05270 */
[----:B------:R-:W-:Y:S02]  /*fc90*/  IMAD.MOV.U32 R14, RZ, RZ, 0x0 ;  /* 0x00000000ff0e7424 */ /* 0x000fe400078e00ff */
[----:B------:R-:W-:-:S10]  /*fca0*/  IMAD.MOV.U32 R15, RZ, RZ, -0x80000 ;  /* 0xfff80000ff0f7424 */ /* 0x000fd400078e00ff */
[----:B------:R-:W-:Y:S05]  /*fcb0*/  @!P0 BRA `(.L_x_2626) ;  /* 0x0000000000348947 */ /* 0x000fea0003800000 */
[----:B------:R-:W-:Y:S02]  /*fcc0*/  ISETP.NE.AND P0, PT, R5, 0x7ff00000, PT ;  /* 0x7ff000000500780c */ /* 0x000fe40003f05270 */
[----:B------:R-:W-:Y:S02]  /*fcd0*/  LOP3.LUT R15, R9, 0x80000000, R11, 0x48, !PT ;  /* 0x80000000090f7812 */ /* 0x000fe400078e480b */
[----:B------:R-:W-:-:S13]  /*fce0*/  ISETP.EQ.OR P0, PT, R18, RZ, !P0 ;  /* 0x000000ff1200720c */ /* 0x000fda0004702670 */
[----:B------:R-:W-:Y:S01]  /*fcf0*/  @P0 LOP3.LUT R3, R15, 0x7ff00000, RZ, 0xfc, !PT ;  /* 0x7ff000000f030812 */ /* 0x000fe200078efcff */
[----:B------:R-:W-:Y:S02]  /*fd00*/  @!P0 IMAD.MOV.U32 R14, RZ, RZ, RZ ;  /* 0x000000ffff0e8224 */ /* 0x000fe400078e00ff */
[----:B------:R-:W-:Y:S02]  /*fd10*/  @P0 IMAD.MOV.U32 R14, RZ, RZ, RZ ;  /* 0x000000ffff0e0224 */ /* 0x000fe400078e00ff */
[----:B------:R-:W-:Y:S01]  /*fd20*/  @P0 IMAD.MOV.U32 R15, RZ, RZ, R3 ;  /* 0x000000ffff0f0224 */ /* 0x000fe200078e0003 */
[----:B------:R-:W-:Y:S06]  /*fd30*/  BRA `(.L_x_2626) ;  /* 0x0000000000147947 */ /* 0x000fec0003800000 */
.L_x_2628:
[----:B------:R-:W-:Y:S01]  /*fd40*/  LOP3.LUT R15, R11, 0x80000, RZ, 0xfc, !PT ;  /* 0x000800000b0f7812 */ /* 0x000fe200078efcff */
[----:B------:R-:W-:Y:S01]  /*fd50*/  IMAD.MOV.U32 R14, RZ, RZ, R10 ;  /* 0x000000ffff0e7224 */ /* 0x000fe200078e000a */
[----:B------:R-:W-:Y:S06]  /*fd60*/  BRA `(.L_x_2626) ;  /* 0x0000000000087947 */ /* 0x000fec0003800000 */
.L_x_2627:
[----:B------:R-:W-:Y:S01]  /*fd70*/  LOP3.LUT R15, R9, 0x80000, RZ, 0xfc, !PT ;  /* 0x00080000090f7812 */ /* 0x000fe200078efcff */
[----:B------:R-:W-:-:S07]  /*fd80*/  IMAD.MOV.U32 R14, RZ, RZ, R8 ;  /* 0x000000ffff0e7224 */ /* 0x000fce00078e0008 */
.L_x_2626:
[----:B------:R-:W-:Y:S05]  /*fd90*/  BSYNC B2 ;  /* 0x0000000000027941 */ /* 0x000fea0003800000 */
.L_x_2624:
[----:B------:R-:W-:Y:S02]  /*fda0*/  IMAD.MOV.U32 R4, RZ, RZ, R0 ;  /* 0x000000ffff047224 */ /* 0x000fe400078e0000 */
[----:B------:R-:W-:Y:S02]  /*fdb0*/  IMAD.MOV.U32 R5, RZ, RZ, 0x0 ;  /* 0x00000000ff057424 */ /* 0x000fe400078e00ff */
[----:B------:R-:W-:Y:S02]  /*fdc0*/  IMAD.MOV.U32 R3, RZ, RZ, R15 ;  /* 0x000000ffff037224 */ /* 0x000fe400078e000f */
[----:B------:R-:W-:Y:S05]  /*fdd0*/  RET.REL.NODEC R4 `(_ZN2at6native18elementwise_kernelILi128ELi4EZNS0_15gpu_kernel_implIZZZNS0_17asinh_kernel_cudaERNS_18TensorIteratorBaseEENKUlvE0_clEvENKUlvE_clEvEUldE_EEvS4_RKT_EUliE_EEviT1_) ;  /* 0xffffff0004887950 */ /* 0x000fea0003c3ffff */
.L_x_2629:
        /* <DEDUP_REMOVED lines=10> */
.L_x_21416:


//--------------------- .text._ZN2at6native27unrolled_elementwise_kernelIZZZNS0_17asinh_kernel_cudaERNS_18TensorIteratorBaseEENKUlvE0_clEvENKUlvE_clEvEUldE_St5arrayIPcLm2EELi4E23TrivialOffsetCalculatorILi1EjESB_NS0_6memory12LoadWithCastILi1EEENSC_13StoreWithCastILi1EEEEEviT_T0_T2_T3_T4_T5_ --------------------------
	.section	.text._ZN2at6native27unrolled_elementwise_kernelIZZZNS0_17asinh_kernel_cudaERNS_18TensorIteratorBaseEENKUlvE0_clEvENKUlvE_clEvEUldE_St5arrayIPcLm2EELi4E23TrivialOffsetCalculatorILi1EjESB_NS0_6memory12LoadWithCastILi1EEENSC_13StoreWithCastILi1EEEEEviT_T0_T2_T3_T4_T5_,"ax",@progbits
	.align	128
        .global         _ZN2at6native27unrolled_elementwise_kernelIZZZNS0_17asinh_kernel_cudaERNS_18TensorIteratorBaseEENKUlvE0_clEvENKUlvE_clEvEUldE_St5arrayIPcLm2EELi4E23TrivialOffsetCalculatorILi1EjESB_NS0_6memory12LoadWithCastILi1EEENSC_13StoreWithCastILi1EEEEEviT_T0_T2_T3_T4_T5_
        .type           _ZN2at6native27unrolled_elementwise_kernelIZZZNS0_17asinh_kernel_cudaERNS_18TensorIteratorBaseEENKUlvE0_clEvENKUlvE_clEvEUldE_St5arrayIPcLm2EELi4E23TrivialOffsetCalculatorILi1EjESB_NS0_6memory12LoadWithCastILi1EEENSC_13StoreWithCastILi1EEEEEviT_T0_T2_T3_T4_T5_,@function
        .size           _ZN2at6native27unrolled_elementwise_kernelIZZZNS0_17asinh_kernel_cudaERNS_18TensorIteratorBaseEENKUlvE0_clEvENKUlvE_clEvEUldE_St5arrayIPcLm2EELi4E23TrivialOffsetCalculatorILi1EjESB_NS0_6memory12LoadWithCastILi1EEENSC_13StoreWithCastILi1EEEEEviT_T0_T2_T3_T4_T5_,(.L_x_21417 - _ZN2at6native27unrolled_elementwise_kernelIZZZNS0_17asinh_kernel_cudaERNS_18TensorIteratorBaseEENKUlvE0_clEvENKUlvE_clEvEUldE_St5arrayIPcLm2EELi4E23TrivialOffsetCalculatorILi1EjESB_NS0_6memory12LoadWithCastILi1EEENSC_13StoreWithCastILi1EEEEEviT_T0_T2_T3_T4_T5_)
        .other          _ZN2at6native27unrolled_elementwise_kernelIZZZNS0_17asinh_kernel_cudaERNS_18TensorIteratorBaseEENKUlvE0_clEvENKUlvE_clEvEUldE_St5arrayIPcLm2EELi4E23TrivialOffsetCalculatorILi1EjESB_NS0_6memory12LoadWithCastILi1EEENSC_13StoreWithCastILi1EEEEEviT_T0_T2_T3_T4_T5_,@"STO_CUDA_ENTRY STV_DEFAULT"
_ZN2at6native27unrolled_elementwise_kernelIZZZNS0_17asinh_kernel_cudaERNS_18TensorIteratorBaseEENKUlvE0_clEvENKUlvE_clEvEUldE_St5arrayIPcLm2EELi4E23TrivialOffsetCalculatorILi1EjESB_NS0_6memory12LoadWithCastILi1EEENSC_13StoreWithCastILi1EEEEEviT_T0_T2_T3_T4_T5_:
.text._ZN2at6native27unrolled_elementwise_kernelIZZZNS0_17asinh_kernel_cudaERNS_18TensorIteratorBaseEENKUlvE0_clEvENKUlvE_clEvEUldE_St5arrayIPcLm2EELi4E23TrivialOffsetCalculatorILi1EjESB_NS0_6memory12LoadWithCastILi1EEENSC_13StoreWithCastILi1EEEEEviT_T0_T2_T3_T4_T5_:
[----:B------:R-:W0:Y:S01]  /*0000*/  LDC R1, c[0x0][0x28] ;  /* 0x00000a00ff017b82 */ /* 0x000e220000000800 */
[----:B------:R-:W1:Y:S07]  /*0010*/  S2R R22, SR_CTAID.X ;  /* 0x0000000000167919 */ /* 0x000e6e0000002500 */
[----:B------:R-:W1:Y:S01]  /*0020*/  LDC R3, c[0x0][0x210] ;  /* 0x00008400ff037b82 */ /* 0x000e620000000800 */
[----:B------:R-:W-:Y:S01]  /*0030*/  ULDC.64 UR36, c[0x0][0x208] ;  /* 0x0000820000247ab9 */ /* 0x000fe20000000a00 */
[----:B------:R-:W-:Y:S01]  /*0040*/  BSSY B6, `(.L_x_2630) ;  /* 0x00000fe000067945 */ /* 0x000fe20003800000 */
[----:B------:R-:W2:Y:S01]  /*0050*/  S2R R29, SR_TID.X ;  /* 0x00000000001d7919 */ /* 0x000ea20000002100 */
[----:B------:R-:W-:-:S02]  /*0060*/  CS2R R24, SRZ ;  /* 0x0000000000187805 */ /* 0x000fc4000001ff00 */
[----:B------:R-:W-:Y:S02]  /*0070*/  CS2R R26, SRZ ;  /* 0x00000000001a7805 */ /* 0x000fe4000001ff00 */
        /* <DEDUP_REMOVED lines=24> */
.L_x_2635:
[----:B------:R-:W2:Y:S02]  /*0200*/  LDG.E.U8 R4, desc[UR36][R4.64] ;  /* 0x0000002404047981 */ /* 0x000ea4000c1e1100 */
[----:B--2---:R0:W1:Y:S01]  /*0210*/  I2F.F64.U16 R26, R4 ;  /* 0x00000004001a7312 */ /* 0x0040620000101800 */
[----:B------:R-:W-:Y:S05]  /*0220*/  BRA `(.L_x_2637) ;  /* 0x0000000c00747947 */ /* 0x000fea0003800000 */
.L_x_2634:
        /* <DEDUP_REMOVED lines=9> */
.L_x_2639:
[----:B------:R-:W2:Y:S02]  /*02c0*/  LDG.E R4, desc[UR36][R4.64] ;  /* 0x0000002404047981 */ /* 0x000ea4000c1e1900 */
[----:B--2---:R1:W2:Y:S01]  /*02d0*/  I2F.F64 R26, R4 ;  /* 0x00000004001a7312 */ /* 0x0042a20000201c00 */
[----:B------:R-:W-:Y:S05]  /*02e0*/  BRA `(.L_x_2637) ;  /* 0x0000000c00447947 */ /* 0x000fea0003800000 */
.L_x_2638:
[----:B------:R-:W2:Y:S02]  /*02f0*/  LDG.E.U16 R4, desc[UR36][R4.64] ;  /* 0x0000002404047981 */ /* 0x000ea4000c1e1500 */
[----:B--2---:R3:W4:Y:S01]  /*0300*/  I2F.F64.S16 R26, R4 ;  /* 0x00000004001a7312 */ /* 0x0047220000101c00 */
[----:B------:R-:W-:Y:S05]  /*0310*/  BRA `(.L_x_2637) ;  /* 0x0000000c00387947 */ /* 0x000fea0003800000 */
.L_x_2633:
        /* <DEDUP_REMOVED lines=10> */
.L_x_2641:
[----:B------:R-:W2:Y:S02]  /*03c0*/  LDG.E.U16 R0, desc[UR36][R4.64] ;  /* 0x0000002404007981 */ /* 0x000ea4000c1e1500 */
[----:B--2---:R-:W-:-:S05]  /*03d0*/  HADD2.F32 R0, -RZ, R0.H0_H0 ;  /* 0x20000000ff007230 */ /* 0x004fca0000004100 */
[----:B------:R-:W-:-:S04]  /*03e0*/  FMUL.FTZ R0, R0, 1 ;  /* 0x3f80000000007820 */ /* 0x000fc80000410000 */
[----:B------:R0:W1:Y:S01]  /*03f0*/  F2F.F64.F32 R26, R0 ;  /* 0x00000000001a7310 */ /* 0x0000620000201800 */
[----:B------:R-:W-:Y:S05]  /*0400*/  BRA `(.L_x_2637) ;  /* 0x0000000800fc7947 */ /* 0x000fea0003800000 */
.L_x_2640:
        /* <DEDUP_REMOVED lines=10> */
.L_x_2643:
[----:B------:R-:W2:Y:S02]  /*04b0*/  LDG.E.U16 R4, desc[UR36][R4.64] ;  /* 0x0000002404047981 */ /* 0x000ea4000c1e1500 */
[----:B--2---:R-:W-:-:S05]  /*04c0*/  HADD2.F32 R0, -RZ, R4.H0_H0 ;  /* 0x20000004ff007230 */ /* 0x004fca0000004100 */
[----:B------:R-:W-:-:S04]  /*04d0*/  FMUL.FTZ R0, R0, 1 ;  /* 0x3f80000000007820 */ /* 0x000fc80000410000 */
[----:B------:R0:W1:Y:S01]  /*04e0*/  F2F.F64.F32 R26, R0 ;  /* 0x00000000001a7310 */ /* 0x0000620000201800 */
[----:B------:R-:W-:Y:S05]  /*04f0*/  BRA `(.L_x_2637) ;  /* 0x0000000800c07947 */ /* 0x000fea0003800000 */
.L_x_2642:
[----:B------:R0:W5:Y:S01]  /*0500*/  LDG.E.64 R26, desc[UR36][R4.64] ;  /* 0x00000024041a7981 */ /* 0x000162000c1e1b00 */
[----:B------:R-:W-:Y:S05]  /*0510*/  BRA `(.L_x_2637) ;  /* 0x0000000800b87947 */ /* 0x000fea0003800000 */
.L_x_2632:
        /* <DEDUP_REMOVED lines=13> */
.L_x_2646:
[----:B------:R0:W5:Y:S01]  /*05f0*/  LDG.E.64 R26, desc[UR36][R4.64] ;  /* 0x00000024041a7981 */ /* 0x000162000c1e1b00 */
[----:B------:R-:W-:Y:S05]  /*0600*/  BRA `(.L_x_2637) ;  /* 0x00000008007c7947 */ /* 0x000fea0003800000 */
.L_x_2645:
        /* <DEDUP_REMOVED lines=28> */
.L_x_2648:
        /* <DEDUP_REMOVED lines=16> */
.L_x_2647:
[----:B------:R-:W2:Y:S02]  /*08d0*/  LDG.E.U16 R0, desc[UR36][R4.64] ;  /* 0x0000002404007981 */ /* 0x000ea4000c1e1500 */
[----:B--2---:R-:W-:-:S04]  /*08e0*/  IMAD.U32 R0, R0, 0x10000, RZ ;  /* 0x0001000000007824 */ /* 0x004fc800078e00ff */
[----:B------:R-:W-:-:S04]  /*08f0*/  FMUL.FTZ R0, R0, 1 ;  /* 0x3f80000000007820 */ /* 0x000fc80000410000 */
[----:B------:R0:W1:Y:S01]  /*0900*/  F2F.F64.F32 R26, R0 ;  /* 0x00000000001a7310 */ /* 0x0000620000201800 */
[----:B------:R-:W-:Y:S05]  /*0910*/  BRA `(.L_x_2637) ;  /* 0x0000000400b87947 */ /* 0x000fea0003800000 */
.L_x_2644:
        /* <DEDUP_REMOVED lines=11> */
.L_x_2651:
        /* <DEDUP_REMOVED lines=21> */
.L_x_2655:
[----:B------:R-:W-:Y:S05]  /*0b20*/  BSYNC B1 ;  /* 0x0000000000017941 */ /* 0x000fea0003800000 */
.L_x_2654:
[----:B------:R-:W-:Y:S01]  /*0b30*/  LEA R5, R0, 0x3b800000, 0x17 ;  /* 0x3b80000000057811 */ /* 0x000fe200078eb8ff */
[----:B------:R-:W-:-:S05]  /*0b40*/  IMAD.SHL.U32 R0, R3, 0x100000, RZ ;  /* 0x0010000003007824 */ /* 0x000fca00078e00ff */
[----:B------:R-:W-:-:S07]  /*0b50*/  LOP3.LUT R0, R5, R0, R6, 0xfe, !PT ;  /* 0x0000000005007212 */ /* 0x000fce00078efe06 */
.L_x_2653:
[----:B------:R-:W-:Y:S05]  /*0b60*/  BSYNC B0 ;  /* 0x0000000000007941 */ /* 0x000fea0003800000 */
.L_x_2652:
[----:B------:R-:W-:-:S04]  /*0b70*/  FMUL.FTZ R0, R0, 1 ;  /* 0x3f80000000007820 */ /* 0x000fc80000410000 */
[----:B------:R0:W1:Y:S01]  /*0b80*/  F2F.F64.F32 R26, R0 ;  /* 0x00000000001a7310 */ /* 0x0000620000201800 */
[----:B------:R-:W-:Y:S05]  /*0b90*/  BRA `(.L_x_2637) ;  /* 0x0000000400187947 */ /* 0x000fea0003800000 */
.L_x_2650:
        /* <DEDUP_REMOVED lines=21> */
.L_x_2659:
[----:B------:R-:W-:Y:S05]  /*0cf0*/  BSYNC B1 ;  /* 0x0000000000017941 */ /* 0x000fea0003800000 */
.L_x_2658:
[----:B------:R-:W-:Y:S01]  /*0d00*/  LEA R5, R0, 0x37800000, 0x17 ;  /* 0x3780000000057811 */ /* 0x000fe200078eb8ff */
[----:B------:R-:W-:-:S05]  /*0d10*/  IMAD.SHL.U32 R0, R3, 0x200000, RZ ;  /* 0x0020000003007824 */ /* 0x000fca00078e00ff */
[----:B------:R-:W-:-:S07]  /*0d20*/  LOP3.LUT R0, R5, R0, R6, 0xfe, !PT ;  /* 0x0000000005007212 */ /* 0x000fce00078efe06 */
.L_x_2657:
[----:B------:R-:W-:Y:S05]  /*0d30*/  BSYNC B0 ;  /* 0x0000000000007941 */ /* 0x000fea0003800000 */
.L_x_2656:
[----:B------:R-:W-:-:S04]  /*0d40*/  FMUL.FTZ R0, R0, 1 ;  /* 0x3f80000000007820 */ /* 0x000fc80000410000 */
[----:B------:R0:W1:Y:S01]  /*0d50*/  F2F.F64.F32 R26, R0 ;  /* 0x00000000001a7310 */ /* 0x0000620000201800 */
[----:B------:R-:W-:Y:S05]  /*0d60*/  BRA `(.L_x_2637) ;  /* 0x0000000000a47947 */ /* 0x000fea0003800000 */
.L_x_2649:
        /* <DEDUP_REMOVED lines=14> */
.L_x_2663:
[----:B------:R-:W-:Y:S05]  /*0e50*/  BSYNC B0 ;  /* 0x0000000000007941 */ /* 0x000fea0003800000 */
.L_x_2662:
[----:B------:R-:W-:-:S04]  /*0e60*/  FMUL.FTZ R0, R0, 1 ;  /* 0x3f80000000007820 */ /* 0x000fc80000410000 */
[----:B------:R0:W1:Y:S01]  /*0e70*/  F2F.F64.F32 R26, R0 ;  /* 0x00000000001a7310 */ /* 0x0000620000201800 */
[----:B------:R-:W-:Y:S05]  /*0e80*/  BRA `(.L_x_2637) ;  /* 0x00000000005c7947 */ /* 0x000fea0003800000 */
.L_x_2636:
        /* <DEDUP_REMOVED lines=16> */
.L_x_2664:
[----:B------:R-:W-:Y:S01]  /*0f90*/  CS2R R26, SRZ ;  /* 0x00000000001a7805 */ /* 0x000fe2000001ff00 */
[----:B------:R-:W-:Y:S06]  /*0fa0*/  BRA `(.L_x_2637) ;  /* 0x0000000000147947 */ /* 0x000fec0003800000 */
.L_x_2661:
[----:B------:R-:W2:Y:S02]  /*0fb0*/  LDG.E.64 R26, desc[UR36][R4.64] ;  /* 0x00000024041a7981 */ /* 0x000ea4000c1e1b00 */
[----:B--2---:R-:W0:Y:S01]  /*0fc0*/  I2F.F64.U64 R26, R26 ;  /* 0x0000001a001a7312 */ /* 0x004e220000301800 */
[----:B------:R-:W-:Y:S05]  /*0fd0*/  BRA `(.L_x_2637) ;  /* 0x0000000000087947 */ /* 0x000fea0003800000 */
.L_x_2660:
[----:B------:R-:W2:Y:S02]  /*0fe0*/  LDG.E R4, desc[UR36][R4.64] ;  /* 0x0000002404047981 */ /* 0x000ea4000c1e1900 */
[----:B--2---:R0:W1:Y:S02]  /*0ff0*/  I2F.F64.U32 R26, R4 ;  /* 0x00000004001a7312 */ /* 0x0040640000201800 */
.L_x_2637:
[----:B------:R-:W3:Y:S02]  /*1000*/  S2R R29, SR_TID.X ;  /* 0x00000000001d7919 */ /* 0x000ee40000002100 */
[----:B---3--:R-:W-:-:S07]  /*1010*/  VIADD R29, R29, 0x80 ;  /* 0x000000801d1d7836 */ /* 0x008fce0000000000 */
.L_x_2631:
[----:B------:R-:W-:Y:S05]  /*1020*/  BSYNC B6 ;  /* 0x0000000000067941 */ /* 0x000fea0003800000 */
.L_x_2630:
        /* <DEDUP_REMOVED lines=21> */
[----:B------:R-:W3:Y:S02]  /*1180*/  LDG.E.S8 R4, desc[UR36][R4.64] ;  /* 0x0000002404047981 */ /* 0x000ee4000c1e1300 */
[----:B---3--:R0:W1:Y:S01]  /*1190*/  I2F.F64.S16 R24, R4 ;  /* 0x0000000400187312 */ /* 0x0080620000101c00 */
[----:B------:R-:W-:Y:S05]  /*11a0*/  BRA `(.L_x_2672) ;  /* 0x0000000c007c7947 */ /* 0x000fea0003800000 */
.L_x_2670:
[----:B------:R-:W3:Y:S02]  /*11b0*/  LDG.E.U8 R4, desc[UR36][R4.64] ;  /* 0x0000002404047981 */ /* 0x000ee4000c1e1100 */
[----:B---3--:R0:W1:Y:S01]  /*11c0*/  I2F.F64.U16 R24, R4 ;  /* 0x0000000400187312 */ /* 0x0080620000101800 */
[----:B------:R-:W-:Y:S05]  /*11d0*/  BRA `(.L_x_2672) ;  /* 0x0000000c00707947 */ /* 0x000fea0003800000 */
.L_x_2669:
[----:B------:R-:W-:-:S13]  /*11e0*/  ISETP.NE.AND P0, PT, R0, 0x2, PT ;  /* 0x000000020000780c */ /* 0x000fda0003f05270 */
[----:B------:R-:W-:Y:S05]  /*11f0*/  @!P0 BRA `(.L_x_2673) ;  /* 0x0000000000288947 */ /* 0x000fea0003800000 */
[----:B------:R-:W-:-:S13]  /*1200*/  ISETP.NE.AND P0, PT, R0, 0x3, PT ;  /* 0x000000030000780c */ /* 0x000fda0003f05270 */
[----:B------:R-:W-:Y:S05]  /*1210*/  @!P0 BRA `(.L_x_2674) ;  /* 0x0000000000148947 */ /* 0x000fea0003800000 */
[----:B------:R-:W-:-:S13]  /*1220*/  ISETP.NE.AND P0, PT, R0, 0x4, PT ;  /* 0x000000040000780c */ /* 0x000fda0003f05270 */
[----:B------:R-:W-:Y:S05]  /*1230*/  @P0 BRA `(.L_x_2671) ;  /* 0x0000000800fc0947 */ /* 0x000fea0003800000 */
[----:B------:R-:W3:Y:S02]  /*1240*/  LDG.E.64 R24, desc[UR36][R4.64] ;  /* 0x0000002404187981 */ /* 0x000ee4000c1e1b00 */
[----:B---3--:R-:W0:Y:S01]  /*1250*/  I2F.F64.S64 R24, R24 ;  /* 0x0000001800187312 */ /* 0x008e220000301c00 */
[----:B------:R-:W-:Y:S05]  /*1260*/  BRA `(.L_x_2672) ;  /* 0x0000000c004c7947 */ /* 0x000fea0003800000 */
.L_x_2674:
[----:B------:R-:W3:Y:S02]  /*1270*/  LDG.E R4, desc[UR36][R4.64] ;  /* 0x0000002404047981 */ /* 0x000ee4000c1e1900 */
[----:B---3--:R0:W1:Y:S01]  /*1280*/  I2F.F64 R24, R4 ;  /* 0x0000000400187312 */ /* 0x0080620000201c00 */
[----:B------:R-:W-:Y:S05]  /*1290*/  BRA `(.L_x_2672) ;  /* 0x0000000c00407947 */ /* 0x000fea0003800000 */
.L_x_2673:
[----:B------:R-:W3:Y:S02]  /*12a0*/  LDG.E.U16 R4, desc[UR36][R4.64] ;  /* 0x0000002404047981 */ /* 0x000ee4000c1e1500 */
[----:B---3--:R0:W1:Y:S01]  /*12b0*/  I2F.F64.S16 R24, R4 ;  /* 0x0000000400187312 */ /* 0x0080620000101c00 */
[----:B------:R-:W-:Y:S05]  /*12c0*/  BRA `(.L_x_2672) ;  /* 0x0000000c00347947 */ /* 0x000fea0003800000 */
.L_x_2668:
[----:B------:R-:W-:-:S13]  /*12d0*/  ISETP.GT.AND P0, PT, R0, 0x6, PT ;  /* 0x000000060000780c */ /* 0x000fda0003f04270 */
[----:B------:R-:W-:Y:S05]  /*12e0*/  @P0 BRA `(.L_x_2675) ;  /* 0x0000000000340947 */ /* 0x000fea0003800000 */
[----:B------:R-:W-:-:S13]  /*12f0*/  ISETP.NE.AND P0, PT, R0, 0x5, PT ;  /* 0x000000050000780c */ /* 0x000fda0003f05270 */
[----:B------:R-:W-:Y:S05]  /*1300*/  @!P0 BRA `(.L_x_2676) ;  /* 0x0000000000188947 */ /* 0x000fea0003800000 */
[----:B------:R-:W-:-:S13]  /*1310*/  ISETP.NE.AND P0, PT, R0, 0x6, PT ;  /* 0x000000060000780c */ /* 0x000fda0003f05270 */
[----:B------:R-:W-:Y:S05]  /*1320*/  @P0 BRA `(.L_x_2671) ;  /* 0x0000000800c00947 */ /* 0x000fea0003800000 */
[----:B------:R-:W3:Y:S02]  /*1330*/  LDG.E R24, desc[UR36][R4.64] ;  /* 0x0000002404187981 */ /* 0x000ee4000c1e1900 */
[----:B---3--:R-:W-:-:S06]  /*1340*/  FMUL.FTZ R24, R24, 1 ;  /* 0x3f80000018187820 */ /* 0x008fcc0000410000 */
[----:B------:R-:W0:Y:S01]  /*1350*/  F2F.F64.F32 R24, R24 ;  /* 0x0000001800187310 */ /* 0x000e220000201800 */
[----:B------:R-:W-:Y:S05]  /*1360*/  BRA `(.L_x_2672) ;  /* 0x0000000c000c7947 */ /* 0x000fea0003800000 */
.L_x_2676:
[----:B------:R-:W3:Y:S02]  /*1370*/  LDG.E.U16 R0, desc[UR36][R4.64] ;  /* 0x0000002404007981 */ /* 0x000ee4000c1e1500 */
[----:B---3--:R-:W-:-:S05]  /*1380*/  HADD2.F32 R0, -RZ, R0.H0_H0 ;  /* 0x20000000ff007230 */ /* 0x008fca0000004100 */
[----:B------:R-:W-:-:S04]  /*1390*/  FMUL.FTZ R0, R0, 1 ;  /* 0x3f80000000007820 */ /* 0x000fc80000410000 */
[----:B------:R0:W1:Y:S01]  /*13a0*/  F2F.F64.F32 R24, R0 ;  /* 0x0000000000187310 */ /* 0x0000620000201800 */
[----:B------:R-:W-:Y:S05]  /*13b0*/  BRA `(.L_x_2672) ;  /* 0x0000000800f87947 */ /* 0x000fea0003800000 */
.L_x_2675:
[----:B------:R-:W-:-:S13]  /*13c0*/  ISETP.NE.AND P0, PT, R0, 0x7, PT ;  /* 0x000000070000780c */ /* 0x000fda0003f05270 */
[----:B------:R-:W-:Y:S05]  /*13d0*/  @!P0 BRA `(.L_x_2677) ;  /* 0x0000000000348947 */ /* 0x000fea0003800000 */
        /* <DEDUP_REMOVED lines=8> */
.L_x_2678:
[----:B------:R-:W3:Y:S02]  /*1460*/  LDG.E.U16 R4, desc[UR36][R4.64] ;  /* 0x0000002404047981 */ /* 0x000ee4000c1e1500 */
[----:B---3--:R-:W-:-:S05]  /*1470*/  HADD2.F32 R0, -RZ, R4.H0_H0 ;  /* 0x20000004ff007230 */ /* 0x008fca0000004100 */
[----:B------:R-:W-:-:S04]  /*1480*/  FMUL.FTZ R0, R0, 1 ;  /* 0x3f80000000007820 */ /* 0x000fc80000410000 */
[----:B------:R0:W1:Y:S01]  /*1490*/  F2F.F64.F32 R24, R0 ;  /* 0x0000000000187310 */ /* 0x0000620000201800 */
[----:B------:R-:W-:Y:S05]  /*14a0*/  BRA `(.L_x_2672) ;  /* 0x0000000800bc7947 */ /* 0x000fea0003800000 */
.L_x_2677:
[----:B------:R0:W5:Y:S01]  /*14b0*/  LDG.E.64 R24, desc[UR36][R4.64] ;  /* 0x0000002404187981 */ /* 0x000162000c1e1b00 */
[----:B------:R-:W-:Y:S05]  /*14c0*/  BRA `(.L_x_2672) ;  /* 0x0000000800b47947 */ /* 0x000fea0003800000 */
.L_x_2667:
        /* <DEDUP_REMOVED lines=8> */
[----:B------:R-:W3:Y:S01]  /*1550*/  LDG.E.U8 R4, desc[UR36][R4.64] ;  /* 0x0000002404047981 */ /* 0x000ee2000c1e1100 */
[----:B------:R-:W-:Y:S01]  /*1560*/  IMAD.MOV.U32 R24, RZ, RZ, RZ ;  /* 0x000000ffff187224 */ /* 0x000fe200078e00ff */
[----:B---3--:R-:W-:-:S04]  /*1570*/  ISETP.NE.AND P0, PT, R4, RZ, PT ;  /* 0x000000ff0400720c */ /* 0x008fc80003f05270 */
[----:B------:R-:W-:Y:S01]  /*1580*/  FSEL R25, RZ, 1.875, !P0 ;  /* 0x3ff00000ff197808 */ /* 0x000fe20004000000 */
[----:B------:R-:W-:Y:S08]  /*1590*/  BRA `(.L_x_2672) ;  /* 0x0000000800807947 */ /* 0x000ff00003800000 */
.L_x_2681:
[----:B------:R0:W5:Y:S01]  /*15a0*/  LDG.E.64 R24, desc[UR36][R4.64] ;  /* 0x0000002404187981 */ /* 0x000162000c1e1b00 */
[----:B------:R-:W-:Y:S05]  /*15b0*/  BRA `(.L_x_2672) ;  /* 0x0000000800787947 */ /* 0x000fea0003800000 */
.L_x_2680:
[----:B------:R-:W-:-:S13]  /*15c0*/  ISETP.NE.AND P0, PT, R0, 0xf, PT ;  /* 0x0000000f0000780c */ /* 0x000fda0003f05270 */
[----:B------:R-:W-:Y:S05]  /*15d0*/  @!P0 BRA `(.L_x_2682) ;  /* 0x0000000000a48947 */ /* 0x000fea0003800000 */
[----:B------:R-:W-:-:S13]  /*15e0*/  ISETP.NE.AND P0, PT, R0, 0x17, PT ;  /* 0x000000170000780c */ /* 0x000fda0003f05270 */
[----:B------:R-:W-:Y:S05]  /*15f0*/  @!P0 BRA `(.L_x_2683) ;  /* 0x0000000000608947 */ /* 0x000fea0003800000 */
[----:B------:R-:W-:-:S13]  /*1600*/  ISETP.NE.AND P0, PT, R0, 0x18, PT ;  /* 0x000000180000780c */ /* 0x000fda0003f05270 */
[----:B------:R-:W-:Y:S05]  /*1610*/  @P0 BRA `(.L_x_2671) ;  /* 0x0000000800040947 */ /* 0x000fea0003800000 */
[----:B------:R-:W3:Y:S01]  /*1620*/  LDG.E.U8 R0, desc[UR36][R4.64] ;  /* 0x0000002404007981 */ /* 0x000ee2000c1e1100 */
[----:B------:R-:W-:Y:S02]  /*1630*/  IMAD.MOV.U32 R9, RZ, RZ, -0x800000 ;  /* 0xff800000ff097424 */ /* 0x000fe400078e00ff */
[----:B---3--:R-:W-:-:S05]  /*1640*/  IMAD.SHL.U32 R0, R0, 0x1000000, RZ ;  /* 0x0100000000007824 */ /* 0x008fca00078e00ff */
        /* <DEDUP_REMOVED lines=19> */
.L_x_2683:
[----:B------:R-:W3:Y:S02]  /*1780*/  LDG.E.U8 R4, desc[UR36][R4.64] ;  /* 0x0000002404047981 */ /* 0x000ee4000c1e1100 */
[----:B---3--:R-:W-:-:S05]  /*1790*/  IMAD.SHL.U32 R0, R4, 0x2000000, RZ ;  /* 0x0200000004007824 */ /* 0x008fca00078e00ff */
        /* <DEDUP_REMOVED lines=11> */
[----:B------:R3:W0:Y:S01]  /*1850*/  F2F.F64.F32 R24, R0 ;  /* 0x0000000000187310 */ /* 0x0006220000201800 */
[----:B------:R-:W-:Y:S05]  /*1860*/  BRA `(.L_x_2672) ;  /* 0x0000000400cc7947 */ /* 0x000fea0003800000 */
.L_x_2682:
[----:B------:R-:W3:Y:S02]  /*1870*/  LDG.E.U16 R0, desc[UR36][R4.64] ;  /* 0x0000002404007981 */ /* 0x000ee4000c1e1500 */
[----:B---3--:R-:W-:-:S04]  /*1880*/  IMAD.U32 R0, R0, 0x10000, RZ ;  /* 0x0001000000007824 */ /* 0x008fc800078e00ff */
[----:B------:R-:W-:-:S04]  /*1890*/  FMUL.FTZ R0, R0, 1 ;  /* 0x3f80000000007820 */ /* 0x000fc80000410000 */
[----:B------:R0:W1:Y:S01]  /*18a0*/  F2F.F64.F32 R24, R0 ;  /* 0x0000000000187310 */ /* 0x0000620000201800 */
[----:B------:R-:W-:Y:S05]  /*18b0*/  BRA `(.L_x_2672) ;  /* 0x0000000400b87947 */ /* 0x000fea0003800000 */
.L_x_2679:
        /* <DEDUP_REMOVED lines=8> */
[----:B------:R-:W3:Y:S02]  /*1940*/  LDG.E.U16 R4, desc[UR36][R4.64] ;  /* 0x0000002404047981 */ /* 0x000ee4000c1e1500 */
[----:B---3--:R0:W1:Y:S01]  /*1950*/  I2F.F64.U16 R24, R4 ;  /* 0x0000000400187312 */ /* 0x0080620000101800 */
[----:B------:R-:W-:Y:S05]  /*1960*/  BRA `(.L_x_2672) ;  /* 0x00000004008c7947 */ /* 0x000fea0003800000 */
.L_x_2686:
[----:B------:R-:W3:Y:S01]  /*1970*/  LDG.E.U8 R3, desc[UR36][R4.64] ;  /* 0x0000002404037981 */ /* 0x000ee2000c1e1100 */
[----:B------:R-:W-:Y:S01]  /*1980*/  BSSY B0, `(.L_x_2687) ;  /* 0x0000018000007945 */ /* 0x000fe20003800000 */
[----:B------:R-:W-:Y:S01]  /*1990*/  IMAD.MOV.U32 R0, RZ, RZ, RZ ;  /* 0x000000ffff007224 */ /* 0x000fe200078e00ff */
[----:B---3--:R-:W-:-:S13]  /*19a0*/  ISETP.NE.AND P0, PT, R3, RZ, PT ;  /* 0x000000ff0300720c */ /* 0x008fda0003f05270 */
        /* <DEDUP_REMOVED lines=17> */
.L_x_2690:
[----:B------:R-:W-:Y:S05]  /*1ac0*/  BSYNC B1 ;  /* 0x0000000000017941 */ /* 0x000fea0003800000 */
.L_x_2689:
[----:B------:R-:W-:Y:S01]  /*1ad0*/  LEA R5, R0, 0x3b800000, 0x17 ;  /* 0x3b80000000057811 */ /* 0x000fe200078eb8ff */
[----:B------:R-:W-:-:S05]  /*1ae0*/  IMAD.SHL.U32 R0, R3, 0x100000, RZ ;  /* 0x0010000003007824 */ /* 0x000fca00078e00ff */
[----:B------:R-:W-:-:S07]  /*1af0*/  LOP3.LUT R0, R5, R0, R6, 0xfe, !PT ;  /* 0x0000000005007212 */ /* 0x000fce00078efe06 */
.L_x_2688:
[----:B------:R-:W-:Y:S05]  /*1b00*/  BSYNC B0 ;  /* 0x0000000000007941 */ /* 0x000fea0003800000 */
.L_x_2687:
[----:B------:R-:W-:-:S04]  /*1b10*/  FMUL.FTZ R0, R0, 1 ;  /* 0x3f80000000007820 */ /* 0x000fc80000410000 */
[----:B------:R0:W1:Y:S01]  /*1b20*/  F2F.F64.F32 R24, R0 ;  /* 0x0000000000187310 */ /* 0x0000620000201800 */
[----:B------:R-:W-:Y:S05]  /*1b30*/  BRA `(.L_x_2672) ;  /* 0x0000000400187947 */ /* 0x000fea0003800000 */
.L_x_2685:
        /* <DEDUP_REMOVED lines=21> */
.L_x_2694:
[----:B------:R-:W-:Y:S05]  /*1c90*/  BSYNC B1 ;  /* 0x0000000000017941 */ /* 0x000fea0003800000 */
.L_x_2693:
[----:B------:R-:W-:Y:S01]  /*1ca0*/  LEA R5, R0, 0x37800000, 0x17 ;  /* 0x3780000000057811 */ /* 0x000fe200078eb8ff */
[----:B------:R-:W-:-:S05]  /*1cb0*/  IMAD.SHL.U32 R0, R3, 0x200000, RZ ;  /* 0x0020000003007824 */ /* 0x000fca00078e00ff */
[----:B------:R-:W-:-:S07]  /*1cc0*/  LOP3.LUT R0, R5, R0, R6, 0xfe, !PT ;  /* 0x0000000005007212 */ /* 0x000fce00078efe06 */
.L_x_2692:
[----:B------:R-:W-:Y:S05]  /*1cd0*/  BSYNC B0 ;  /* 0x0000000000007941 */ /* 0x000fea0003800000 */
.L_x_2691:
[----:B------:R-:W-:-:S04]  /*1ce0*/  FMUL.FTZ R0, R0, 1 ;  /* 0x3f80000000007820 */ /* 0x000fc80000410000 */
[----:B------:R0:W1:Y:S01]  /*1cf0*/  F2F.F64.F32 R24, R0 ;  /* 0x0000000000187310 */ /* 0x0000620000201800 */
[----:B------:R-:W-:Y:S05]  /*1d00*/  BRA `(.L_x_2672) ;  /* 0x0000000000a47947 */ /* 0x000fea0003800000 */
.L_x_2684:
[----:B------:R-:W-:-:S13]  /*1d10*/  ISETP.NE.AND P0, PT, R0, 0x1c, PT ;  /* 0x0000001c0000780c */ /* 0x000fda0003f05270 */
[----:B------:R-:W-:Y:S05]  /*1d20*/  @!P0 BRA `(.L_x_2695) ;  /* 0x0000000000948947 */ /* 0x000fea0003800000 */
[----:B------:R-:W-:-:S13]  /*1d30*/  ISETP.NE.AND P0, PT, R0, 0x1d, PT ;  /* 0x0000001d0000780c */ /* 0x000fda0003f05270 */
[----:B------:R-:W-:Y:S05]  /*1d40*/  @!P0 BRA `(.L_x_2696) ;  /* 0x0000000000808947 */ /* 0x000fea0003800000 */
[----:B------:R-:W-:-:S13]  /*1d50*/  ISETP.NE.AND P0, PT, R0, 0x2c, PT ;  /* 0x0000002c0000780c */ /* 0x000fda0003f05270 */
[----:B------:R-:W-:Y:S05]  /*1d60*/  @P0 BRA `(.L_x_2671) ;  /* 0x0000000000300947 */ /* 0x000fea0003800000 */
[----:B------:R-:W3:Y:S01]  /*1d70*/  LDG.E.U8 R4, desc[UR36][R4.64] ;  /* 0x0000002404047981 */ /* 0x000ee2000c1e1100 */
[----:B------:R-:W-:Y:S01]  /*1d80*/  BSSY B0, `(.L_x_2697) ;  /* 0x0000007000007945 */ /* 0x000fe20003800000 */
[----:B------:R-:W-:Y:S01]  /*1d90*/  IMAD.MOV.U32 R0, RZ, RZ, 0x400000 ;  /* 0x00400000ff007424 */ /* 0x000fe200078e00ff */
[----:B---3--:R-:W-:-:S13]  /*1da0*/  ISETP.NE.AND P0, PT, R4, RZ, PT ;  /* 0x000000ff0400720c */ /* 0x008fda0003f05270 */
[----:B------:R-:W-:Y:S05]  /*1db0*/  @!P0 BRA `(.L_x_2698) ;  /* 0x00000000000c8947 */ /* 0x000fea0003800000 */
[----:B------:R-:W-:-:S13]  /*1dc0*/  ISETP.NE.AND P0, PT, R4, 0xff, PT ;  /* 0x000000ff0400780c */ /* 0x000fda0003f05270 */
[----:B------:R-:W-:Y:S02]  /*1dd0*/  @!P0 IMAD.MOV.U32 R0, RZ, RZ, 0x7f800001 ;  /* 0x7f800001ff008424 */ /* 0x000fe400078e00ff */
[----:B------:R-:W-:-:S07]  /*1de0*/  @P0 IMAD.SHL.U32 R0, R4, 0x800000, RZ ;  /* 0x0080000004000824 */ /* 0x000fce00078e00ff */
.L_x_2698:
[----:B------:R-:W-:Y:S05]  /*1df0*/  BSYNC B0 ;  /* 0x0000000000007941 */ /* 0x000fea0003800000 */
.L_x_2697:
[----:B------:R-:W-:-:S04]  /*1e00*/  FMUL.FTZ R0, R0, 1 ;  /* 0x3f80000000007820 */ /* 0x000fc80000410000 */
[----:B------:R0:W1:Y:S01]  /*1e10*/  F2F.F64.F32 R24, R0 ;  /* 0x0000000000187310 */ /* 0x0000620000201800 */
[----:B------:R-:W-:Y:S05]  /*1e20*/  BRA `(.L_x_2672) ;  /* 0x00000000005c7947 */ /* 0x000fea0003800000 */
.L_x_2671:
        /* <DEDUP_REMOVED lines=15> */
[----:B-12-45:R-:W-:Y:S05]  /*1f20*/  CALL.ABS.NOINC R14 ;  /* 0x000000000e007343 */ /* 0x036fea0003c00000 */
.L_x_2699:
[----:B------:R-:W-:Y:S01]  /*1f30*/  CS2R R24, SRZ ;  /* 0x0000000000187805 */ /* 0x000fe2000001ff00 */
[----:B------:R-:W-:Y:S06]  /*1f40*/  BRA `(.L_x_2672) ;  /* 0x0000000000147947 */ /* 0x000fec0003800000 */
.L_x_2696:
[----:B------:R-:W3:Y:S02]  /*1f50*/  LDG.E.64 R24, desc[UR36][R4.64] ;  /* 0x0000002404187981 */ /* 0x000ee4000c1e1b00 */
[----:B---3--:R-:W0:Y:S01]  /*1f60*/  I2F.F64.U64 R24, R24 ;  /* 0x0000001800187312 */ /* 0x008e220000301800 */
[----:B------:R-:W-:Y:S05]  /*1f70*/  BRA `(.L_x_2672) ;  /* 0x0000000000087947 */ /* 0x000fea0003800000 */
.L_x_2695:
[----:B------:R-:W3:Y:S02]  /*1f80*/  LDG.E R4, desc[UR36][R4.64] ;  /* 0x0000002404047981 */ /* 0x000ee4000c1e1900 */
[----:B---3--:R0:W1:Y:S02]  /*1f90*/  I2F.F64.U32 R24, R4 ;  /* 0x0000000400187312 */ /* 0x0080640000201800 */
.L_x_2672:
[----:B------:R-:W-:-:S07]  /*1fa0*/  VIADD R29, R29, 0x80 ;  /* 0x000000801d1d7836 */ /* 0x000fce0000000000 */
.L_x_2666:
[----:B------:R-:W-:Y:S05]  /*1fb0*/  BSYNC B6 ;  /* 0x0000000000067941 */ /* 0x000fea0003800000 */
.L_x_2665:
[----:B------:R-:W-:Y:S01]  /*1fc0*/  ISETP.GE.AND P0, PT, R29, R2, PT ;  /* 0x000000021d00720c */ /* 0x000fe20003f06270 */
[----:B------:R-:W-:Y:S01]  /*1fd0*/  BSSY B6, `(.L_x_2700) ;  /* 0x00000f9000067945 */ /* 0x000fe20003800000 */
[----:B------:R-:W-:Y:S02]  /*1fe0*/  CS2R R16, SRZ ;  /* 0x0000000000107805 */ /* 0x000fe4000001ff00 */
[----:B------:R-:W-:-:S09]  /*1ff0*/  CS2R R18, SRZ ;  /* 0x0000000000127805 */ /* 0x000fd2000001ff00 */
[----:B------:R-:W-:Y:S05]  /*2000*/  @P0 BRA `(.L_x_2701) ;  /* 0x0000000c00d40947 */ /* 0x000fea0003800000 */
[----:B01----:R-:W0:Y:S01]  /*2010*/  LDC.64 R4, c[0x0][0x220] ;  /* 0x00008800ff047b82 */ /* 0x003e220000000a00 */
[----:B---3--:R-:W-:Y:S01]  /*2020*/  IMAD R0, R22, 0x200, R29 ;  /* 0x0000020016007824 */ /* 0x008fe200078e021d */
        /* <DEDUP_REMOVED lines=19> */
.L_x_2705:
[----:B------:R-:W3:Y:S02]  /*2160*/  LDG.E.U8 R4, desc[UR36][R4.64] ;  /* 0x0000002404047981 */ /* 0x000ee4000c1e1100 */
[----:B---3--:R0:W1:Y:S01]  /*2170*/  I2F.F64.U16 R18, R4 ;  /* 0x0000000400127312 */ /* 0x0080620000101800 */
[----:B------:R-:W-:Y:S05]  /*2180*/  BRA `(.L_x_2707) ;  /* 0x0000000c00707947 */ /* 0x000fea0003800000 */
.L_x_2704:
        /* <DEDUP_REMOVED lines=9> */
.L_x_2709:
[----:B------:R-:W3:Y:S02]  /*2220*/  LDG.E R4, desc[UR36][R4.64] ;  /* 0x0000002404047981 */ /* 0x000ee4000c1e1900 */
[----:B---3--:R0:W1:Y:S01]  /*2230*/  I2F.F64 R18, R4 ;  /* 0x0000000400127312 */ /* 0x0080620000201c00 */
[----:B------:R-:W-:Y:S05]  /*2240*/  BRA `(.L_x_2707) ;  /* 0x0000000c00407947 */ /* 0x000fea0003800000 */
.L_x_2708:
[----:B------:R-:W3:Y:S02]  /*2250*/  LDG.E.U16 R4, desc[UR36][R4.64] ;  /* 0x0000002404047981 */ /* 0x000ee4000c1e1500 */
[----:B---3--:R0:W1:Y:S01]  /*2260*/  I2F.F64.S16 R18, R4 ;  /* 0x0000000400127312 */ /* 0x0080620000101c00 */
[----:B------:R-:W-:Y:S05]  /*2270*/  BRA `(.L_x_2707) ;  /* 0x0000000c00347947 */ /* 0x000fea0003800000 */
.L_x_2703:
        /* <DEDUP_REMOVED lines=10> */
.L_x_2711:
[----:B------:R-:W3:Y:S02]  /*2320*/  LDG.E.U16 R0, desc[UR36][R4.64] ;  /* 0x0000002404007981 */ /* 0x000ee4000c1e1500 */
[----:B---3--:R-:W-:-:S05]  /*2330*/  HADD2.F32 R0, -RZ, R0.H0_H0 ;  /* 0x20000000ff007230 */ /* 0x008fca0000004100 */
[----:B------:R-:W-:-:S04]  /*2340*/  FMUL.FTZ R0, R0, 1 ;  /* 0x3f80000000007820 */ /* 0x000fc80000410000 */
[----:B------:R0:W1:Y:S01]  /*2350*/  F2F.F64.F32 R18, R0 ;  /* 0x0000000000127310 */ /* 0x0000620000201800 */
[----:B------:R-:W-:Y:S05]  /*2360*/  BRA `(.L_x_2707) ;  /* 0x0000000800f87947 */ /* 0x000fea0003800000 */
.L_x_2710:
        /* <DEDUP_REMOVED lines=10> */
.L_x_2713:
[----:B------:R-:W3:Y:S02]  /*2410*/  LDG.E.U16 R4, desc[UR36][R4.64] ;  /* 0x0000002404047981 */ /* 0x000ee4000c1e1500 */
[----:B---3--:R-:W-:-:S05]  /*2420*/  HADD2.F32 R0, -RZ, R4.H0_H0 ;  /* 0x20000004ff007230 */ /* 0x008fca0000004100 */
[----:B------:R-:W-:-:S04]  /*2430*/  FMUL.FTZ R0, R0, 1 ;  /* 0x3f80000000007820 */ /* 0x000fc80000410000 */
[----:B------:R0:W1:Y:S01]  /*2440*/  F2F.F64.F32 R18, R0 ;  /* 0x0000000000127310 */ /* 0x0000620000201800 */
[----:B------:R-:W-:Y:S05]  /*2450*/  BRA `(.L_x_2707) ;  /* 0x0000000800bc7947 */ /* 0x000fea0003800000 */
.L_x_2712:
[----:B------:R0:W5:Y:S01]  /*2460*/  LDG.E.64 R18, desc[UR36][R4.64] ;  /* 0x0000002404127981 */ /* 0x000162000c1e1b00 */
[----:B------:R-:W-:Y:S05]  /*2470*/  BRA `(.L_x_2707) ;  /* 0x0000000800b47947 */ /* 0x000fea0003800000 */
.L_x_2702:
        /* <DEDUP_REMOVED lines=13> */
.L_x_2716:
[----:B------:R0:W5:Y:S01]  /*2550*/  LDG.E.64 R18, desc[UR36][R4.64] ;  /* 0x0000002404127981 */ /* 0x000162000c1e1b00 */
[----:B------:R-:W-:Y:S05]  /*2560*/  BRA `(.L_x_2707) ;  /* 0x0000000800787947 */ /* 0x000fea0003800000 */
.L_x_2715:
        /* <DEDUP_REMOVED lines=28> */
.L_x_2718:
        /* <DEDUP_REMOVED lines=15> */
.L_x_2717:
[----:B------:R-:W3:Y:S02]  /*2820*/  LDG.E.U16 R0, desc[UR36][R4.64] ;  /* 0x0000002404007981 */ /* 0x000ee4000c1e1500 */
[----:B---3--:R-:W-:-:S04]  /*2830*/  IMAD.U32 R0, R0, 0x10000, RZ ;  /* 0x0001000000007824 */ /* 0x008fc800078e00ff */
[----:B------:R-:W-:-:S04]  /*2840*/  FMUL.FTZ R0, R0, 1 ;  /* 0x3f80000000007820 */ /* 0x000fc80000410000 */
[----:B------:R0:W1:Y:S01]  /*2850*/  F2F.F64.F32 R18, R0 ;  /* 0x0000000000127310 */ /* 0x0000620000201800 */
[----:B------:R-:W-:Y:S05]  /*2860*/  BRA `(.L_x_2707) ;  /* 0x0000000400b87947 */ /* 0x000fea0003800000 */
.L_x_2714:
        /* <DEDUP_REMOVED lines=11> */
.L_x_2721:
        /* <DEDUP_REMOVED lines=21> */
.L_x_2725:
[----:B------:R-:W-:Y:S05]  /*2a70*/  BSYNC B1 ;  /* 0x0000000000017941 */ /* 0x000fea0003800000 */
.L_x_2724:
[----:B------:R-:W-:Y:S01]  /*2a80*/  LEA R5, R0, 0x3b800000, 0x17 ;  /* 0x3b80000000057811 */ /* 0x000fe200078eb8ff */
[----:B------:R-:W-:-:S05]  /*2a90*/  IMAD.SHL.U32 R0, R3, 0x100000, RZ ;  /* 0x0010000003007824 */ /* 0x000fca00078e00ff */
[----:B------:R-:W-:-:S07]  /*2aa0*/  LOP3.LUT R0, R5, R0, R6, 0xfe, !PT ;  /* 0x0000000005007212 */ /* 0x000fce00078efe06 */
.L_x_2723:
[----:B------:R-:W-:Y:S05]  /*2ab0*/  BSYNC B0 ;  /* 0x0000000000007941 */ /* 0x000fea0003800000 */
.L_x_2722:
[----:B------:R-:W-:-:S04]  /*2ac0*/  FMUL.FTZ R0, R0, 1 ;  /* 0x3f80000000007820 */ /* 0x000fc80000410000 */
[----:B------:R3:W0:Y:S01]  /*2ad0*/  F2F.F64.F32 R18, R0 ;  /* 0x0000000000127310 */ /* 0x0006220000201800 */
[----:B------:R-:W-:Y:S05]  /*2ae0*/  BRA `(.L_x_2707) ;  /* 0x0000000400187947 */ /* 0x000fea0003800000 */
.L_x_2720:
        /* <DEDUP_REMOVED lines=21> */
.L_x_2729:
[----:B------:R-:W-:Y:S05]  /*2c40*/  BSYNC B1 ;  /* 0x0000000000017941 */ /* 0x000fea0003800000 */
.L_x_2728:
[----:B------:R-:W-:Y:S01]  /*2c50*/  LEA R5, R0, 0x37800000, 0x17 ;  /* 0x3780000000057811 */ /* 0x000fe200078eb8ff */
[----:B------:R-:W-:-:S05]  /*2c60*/  IMAD.SHL.U32 R0, R3, 0x200000, RZ ;  /* 0x0020000003007824 */ /* 0x000fca00078e00ff */
[----:B------:R-:W-:-:S07]  /*2c70*/  LOP3.LUT R0, R5, R0, R6, 0xfe, !PT ;  /* 0x0000000005007212 */ /* 0x000fce00078efe06 */
.L_x_2727:
[----:B------:R-:W-:Y:S05]  /*2c80*/  BSYNC B0 ;  /* 0x0000000000007941 */ /* 0x000fea0003800000 */
.L_x_2726:
[----:B------:R-:W-:-:S04]  /*2c90*/  FMUL.FTZ R0, R0, 1 ;  /* 0x3f80000000007820 */ /* 0x000fc80000410000 */
[----:B------:R0:W1:Y:S01]  /*2ca0*/  F2F.F64.F32 R18, R0 ;  /* 0x0000000000127310 */ /* 0x0000620000201800 */
[----:B------:R-:W-:Y:S05]  /*2cb0*/  BRA `(.L_x_2707) ;  /* 0x0000000000a47947 */ /* 0x000fea0003800000 */
.L_x_2719:
        /* <DEDUP_REMOVED lines=14> */
.L_x_2733:
[----:B------:R-:W-:Y:S05]  /*2da0*/  BSYNC B0 ;  /* 0x0000000000007941 */ /* 0x000fea0003800000 */
.L_x_2732:
[----:B------:R-:W-:-:S04]  /*2db0*/  FMUL.FTZ R0, R0, 1 ;  /* 0x3f80000000007820 */ /* 0x000fc80000410000 */
[----:B------:R0:W1:Y:S01]  /*2dc0*/  F2F.F64.F32 R18, R0 ;  /* 0x0000000000127310 */ /* 0x0000620000201800 */
[----:B------:R-:W-:Y:S05]  /*2dd0*/  BRA `(.L_x_2707) ;  /* 0x00000000005c7947 */ /* 0x000fea0003800000 */
.L_x_2706:
        /* <DEDUP_REMOVED lines=16> */
.L_x_2734:
[----:B------:R-:W-:Y:S01]  /*2ee0*/  CS2R R18, SRZ ;  /* 0x0000000000127805 */ /* 0x000fe2000001ff00 */
[----:B------:R-:W-:Y:S06]  /*2ef0*/  BRA `(.L_x_2707) ;  /* 0x0000000000147947 */ /* 0x000fec0003800000 */
.L_x_2731:
[----:B------:R-:W3:Y:S02]  /*2f00*/  LDG.E.64 R18, desc[UR36][R4.64] ;  /* 0x0000002404127981 */ /* 0x000ee4000c1e1b00 */
[----:B---3--:R-:W0:Y:S01]  /*2f10*/  I2F.F64.U64 R18, R18 ;  /* 0x0000001200127312 */ /* 0x008e220000301800 */
[----:B------:R-:W-:Y:S05]  /*2f20*/  BRA `(.L_x_2707) ;  /* 0x0000000000087947 */ /* 0x000fea0003800000 */
.L_x_2730:
[----:B------:R-:W3:Y:S02]  /*2f30*/  LDG.E R4, desc[UR36][R4.64] ;  /* 0x0000002404047981 */ /* 0x000ee4000c1e1900 */
[----:B---3--:R0:W1:Y:S02]  /*2f40*/  I2F.F64.U32 R18, R4 ;  /* 0x0000000400127312 */ /* 0x0080640000201800 */
.L_x_2707:
[----:B------:R-:W-:-:S07]  /*2f50*/  VIADD R29, R29, 0x80 ;  /* 0x000000801d1d7836 */ /* 0x000fce0000000000 */
.L_x_2701:
[----:B------:R-:W-:Y:S05]  /*2f60*/  BSYNC B6 ;  /* 0x0000000000067941 */ /* 0x000fea0003800000 */
.L_x_2700:
[----:B------:R-:W-:Y:S01]  /*2f70*/  ISETP.GE.AND P0, PT, R29, R2, PT ;  /* 0x000000021d00720c */ /* 0x000fe20003f06270 */
[----:B------:R-:W-:-:S12]  /*2f80*/  BSSY B6, `(.L_x_2735) ;  /* 0x00000f4000067945 */ /* 0x000fd80003800000 */
[----:B------:R-:W-:Y:S05]  /*2f90*/  @P0 BRA `(.L_x_2736) ;  /* 0x0000000c00c80947 */ /* 0x000fea0003800000 */
[----:B01----:R-:W0:Y:S01]  /*2fa0*/  LDC.64 R4, c[0x0][0x220] ;  /* 0x00008800ff047b82 */ /* 0x003e220000000a00 */
[----:B---3--:R-:W-:Y:S01]  /*2fb0*/  PRMT R0, R23, 0x9910, RZ ;  /* 0x0000991017007816 */ /* 0x008fe200000000ff */
        /* <DEDUP_REMOVED lines=18> */
.L_x_2740:
[----:B------:R-:W3:Y:S02]  /*30e0*/  LDG.E.U8 R4, desc[UR36][R4.64] ;  /* 0x0000002404047981 */ /* 0x000ee4000c1e1100 */
[----:B---3--:R0:W1:Y:S01]  /*30f0*/  I2F.F64.U16 R16, R4 ;  /* 0x0000000400107312 */ /* 0x0080620000101800 */
[----:B------:R-:W-:Y:S05]  /*3100*/  BRA `(.L_x_2736) ;  /* 0x0000000c006c7947 */ /* 0x000fea0003800000 */
.L_x_2739:
        /* <DEDUP_REMOVED lines=9> */
.L_x_2743:
[----:B------:R-:W3:Y:S02]  /*31a0*/  LDG.E R4, desc[UR36][R4.64] ;  /* 0x0000002404047981 */ /* 0x000ee4000c1e1900 */
[----:B---3--:R0:W1:Y:S01]  /*31b0*/  I2F.F64 R16, R4 ;  /* 0x0000000400107312 */ /* 0x0080620000201c00 */
[----:B------:R-:W-:Y:S05]  /*31c0*/  BRA `(.L_x_2736) ;  /* 0x0000000c003c7947 */ /* 0x000fea0003800000 */
.L_x_2742:
[----:B------:R-:W3:Y:S02]  /*31d0*/  LDG.E.U16 R4, desc[UR36][R4.64] ;  /* 0x0000002404047981 */ /* 0x000ee4000c1e1500 */
[----:B---3--:R0:W1:Y:S01]  /*31e0*/  I2F.F64.S16 R16, R4 ;  /* 0x0000000400107312 */ /* 0x0080620000101c00 */
[----:B------:R-:W-:Y:S05]  /*31f0*/  BRA `(.L_x_2736) ;  /* 0x0000000c00307947 */ /* 0x000fea0003800000 */
.L_x_2738:
        /* <DEDUP_REMOVED lines=10> */
.L_x_2745:
[----:B------:R-:W3:Y:S02]  /*32a0*/  LDG.E.U16 R0, desc[UR36][R4.64] ;  /* 0x0000002404007981 */ /* 0x000ee4000c1e1500 */
[----:B---3--:R-:W-:-:S05]  /*32b0*/  HADD2.F32 R0, -RZ, R0.H0_H0 ;  /* 0x20000000ff007230 */ /* 0x008fca0000004100 */
[----:B------:R-:W-:-:S04]  /*32c0*/  FMUL.FTZ R0, R0, 1 ;  /* 0x3f80000000007820 */ /* 0x000fc80000410000 */
[----:B------:R0:W1:Y:S01]  /*32d0*/  F2F.F64.F32 R16, R0 ;  /* 0x0000000000107310 */ /* 0x0000620000201800 */
[----:B------:R-:W-:Y:S05]  /*32e0*/  BRA `(.L_x_2736) ;  /* 0x0000000800f47947 */ /* 0x000fea0003800000 */
.L_x_2744:
        /* <DEDUP_REMOVED lines=10> */
.L_x_2747:
[----:B------:R-:W3:Y:S02]  /*3390*/  LDG.E.U16 R4, desc[UR36][R4.64] ;  /* 0x0000002404047981 */ /* 0x000ee4000c1e1500 */
[----:B---3--:R-:W-:-:S05]  /*33a0*/  HADD2.F32 R0, -RZ, R4.H0_H0 ;  /* 0x20000004ff007230 */ /* 0x008fca0000004100 */
[----:B------:R-:W-:-:S04]  /*33b0*/  FMUL.FTZ R0, R0, 1 ;  /* 0x3f80000000007820 */ /* 0x000fc80000410000 */
[----:B------:R0:W1:Y:S01]  /*33c0*/  F2F.F64.F32 R16, R0 ;  /* 0x0000000000107310 */ /* 0x0000620000201800 */
[----:B------:R-:W-:Y:S05]  /*33d0*/  BRA `(.L_x_2736) ;  /* 0x0000000800b87947 */ /* 0x000fea0003800000 */
.L_x_2746:
[----:B------:R0:W5:Y:S01]  /*33e0*/  LDG.E.64 R16, desc[UR36][R4.64] ;  /* 0x0000002404107981 */ /* 0x000162000c1e1b00 */
[----:B------:R-:W-:Y:S05]  /*33f0*/  BRA `(.L_x_2736) ;  /* 0x0000000800b07947 */ /* 0x000fea0003800000 */
.L_x_2737:
        /* <DEDUP_REMOVED lines=13> */
.L_x_2750:
[----:B------:R0:W5:Y:S01]  /*34d0*/  LDG.E.64 R16, desc[UR36][R4.64] ;  /* 0x0000002404107981 */ /* 0x000162000c1e1b00 */
[----:B------:R-:W-:Y:S05]  /*34e0*/  BRA `(.L_x_2736) ;  /* 0x0000000800747947 */ /* 0x000fea0003800000 */
.L_x_2749:
        /* <DEDUP_REMOVED lines=28> */
.L_x_2752:
        /* <DEDUP_REMOVED lines=15> */
.L_x_2751:
[----:B------:R-:W3:Y:S02]  /*37a0*/  LDG.E.U16 R0, desc[UR36][R4.64] ;  /* 0x0000002404007981 */ /* 0x000ee4000c1e1500 */
[----:B---3--:R-:W-:-:S04]  /*37b0*/  IMAD.U32 R0, R0, 0x10000, RZ ;  /* 0x0001000000007824 */ /* 0x008fc800078e00ff */
[----:B------:R-:W-:-:S04]  /*37c0*/  FMUL.FTZ R0, R0, 1 ;  /* 0x3f80000000007820 */ /* 0x000fc80000410000 */
[----:B------:R0:W1:Y:S01]  /*37d0*/  F2F.F64.F32 R16, R0 ;  /* 0x0000000000107310 */ /* 0x0000620000201800 */
[----:B------:R-:W-:Y:S05]  /*37e0*/  BRA `(.L_x_2736) ;  /* 0x0000000400b47947 */ /* 0x000fea0003800000 */
.L_x_2748:
        /* <DEDUP_REMOVED lines=11> */
.L_x_2755:
        /* <DEDUP_REMOVED lines=21> */
.L_x_2759:
[----:B------:R-:W-:Y:S05]  /*39f0*/  BSYNC B1 ;  /* 0x0000000000017941 */ /* 0x000fea0003800000 */
.L_x_2758:
[----:B------:R-:W-:Y:S01]  /*3a00*/  LEA R5, R0, 0x3b800000, 0x17 ;  /* 0x3b80000000057811 */ /* 0x000fe200078eb8ff */
[----:B------:R-:W-:-:S05]  /*3a10*/  IMAD.SHL.U32 R0, R3, 0x100000, RZ ;  /* 0x0010000003007824 */ /* 0x000fca00078e00ff */
[----:B------:R-:W-:-:S07]  /*3a20*/  LOP3.LUT R0, R5, R0, R6, 0xfe, !PT ;  /* 0x0000000005007212 */ /* 0x000fce00078efe06 */
.L_x_2757:
[----:B------:R-:W-:Y:S05]  /*3a30*/  BSYNC B0 ;  /* 0x0000000000007941 */ /* 0x000fea0003800000 */
.L_x_2756:
[----:B------:R-:W-:-:S04]  /*3a40*/  FMUL.FTZ R0, R0, 1 ;  /* 0x3f80000000007820 */ /* 0x000fc80000410000 */
[----:B------:R0:W1:Y:S01]  /*3a50*/  F2F.F64.F32 R16, R0 ;  /* 0x0000000000107310 */ /* 0x0000620000201800 */
[----:B------:R-:W-:Y:S05]  /*3a60*/  BRA `(.L_x_2736) ;  /* 0x0000000400147947 */ /* 0x000fea0003800000 */
.L_x_2754:
        /* <DEDUP_REMOVED lines=21> */
.L_x_2763:
[----:B------:R-:W-:Y:S05]  /*3bc0*/  BSYNC B1 ;  /* 0x0000000000017941 */ /* 0x000fea0003800000 */
.L_x_2762:
[----:B------:R-:W-:Y:S01]  /*3bd0*/  LEA R5, R0, 0x37800000, 0x17 ;  /* 0x3780000000057811 */ /* 0x000fe200078eb8ff */
[----:B------:R-:W-:-:S05]  /*3be0*/  IMAD.SHL.U32 R0, R3, 0x200000, RZ ;  /* 0x0020000003007824 */ /* 0x000fca00078e00ff */
[----:B------:R-:W-:-:S07]  /*3bf0*/  LOP3.LUT R0, R5, R0, R6, 0xfe, !PT ;  /* 0x0000000005007212 */ /* 0x000fce00078efe06 */
.L_x_2761:
[----:B------:R-:W-:Y:S05]  /*3c00*/  BSYNC B0 ;  /* 0x0000000000007941 */ /* 0x000fea0003800000 */
.L_x_2760:
[----:B------:R-:W-:-:S04]  /*3c10*/  FMUL.FTZ R0, R0, 1 ;  /* 0x3f80000000007820 */ /* 0x000fc80000410000 */
[----:B------:R0:W1:Y:S01]  /*3c20*/  F2F.F64.F32 R16, R0 ;  /* 0x0000000000107310 */ /* 0x0000620000201800 */
[----:B------:R-:W-:Y:S05]  /*3c30*/  BRA `(.L_x_2736) ;  /* 0x0000000000a07947 */ /* 0x000fea0003800000 */
.L_x_2753:
        /* <DEDUP_REMOVED lines=14> */
.L_x_2767:
[----:B------:R-:W-:Y:S05]  /*3d20*/  BSYNC B0 ;  /* 0x0000000000007941 */ /* 0x000fea0003800000 */
.L_x_2766:
[----:B------:R-:W-:-:S04]  /*3d30*/  FMUL.FTZ R0, R0, 1 ;  /* 0x3f80000000007820 */ /* 0x000fc80000410000 */
[----:B------:R0:W1:Y:S01]  /*3d40*/  F2F.F64.F32 R16, R0 ;  /* 0x0000000000107310 */ /* 0x0000620000201800 */
[----:B------:R-:W-:Y:S05]  /*3d50*/  BRA `(.L_x_2736) ;  /* 0x0000000000587947 */ /* 0x000fea0003800000 */
.L_x_2741:
        /* <DEDUP_REMOVED lines=16> */
.L_x_2768:
[----:B------:R-:W-:Y:S05]  /*3e60*/  BRA `(.L_x_2736) ;  /* 0x0000000000147947 */ /* 0x000fea0003800000 */
.L_x_2765:
[----:B------:R-:W3:Y:S02]  /*3e70*/  LDG.E.64 R16, desc[UR36][R4.64] ;  /* 0x0000002404107981 */ /* 0x000ee4000c1e1b00 */
[----:B---3--:R-:W0:Y:S01]  /*3e80*/  I2F.F64.U64 R16, R16 ;  /* 0x0000001000107312 */ /* 0x008e220000301800 */
[----:B------:R-:W-:Y:S05]  /*3e90*/  BRA `(.L_x_2736) ;  /* 0x0000000000087947 */ /* 0x000fea0003800000 */
.L_x_2764:
[----:B------:R-:W3:Y:S02]  /*3ea0*/  LDG.E R4, desc[UR36][R4.64] ;  /* 0x0000002404047981 */ /* 0x000ee4000c1e1900 */
[----:B---3--:R0:W1:Y:S02]  /*3eb0*/  I2F.F64.U32 R16, R4 ;  /* 0x0000000400107312 */ /* 0x0080640000201800 */
.L_x_2736:
[----:B------:R-:W-:Y:S05]  /*3ec0*/  BSYNC B6 ;  /* 0x0000000000067941 */ /* 0x000fea0003800000 */
.L_x_2735:
[----:B------:R-:W2:Y:S01]  /*3ed0*/  S2R R23, SR_TID.X ;  /* 0x0000000000177919 */ /* 0x000ea20000002100 */
[----:B------:R-:W-:Y:S01]  /*3ee0*/  BSSY B1, `(.L_x_2769) ;  /* 0x00000ab000017945 */ /* 0x000fe20003800000 */
[----:B--2---:R-:W-:-:S13]  /*3ef0*/  ISETP.GE.AND P1, PT, R23, R2, PT ;  /* 0x000000021700720c */ /* 0x004fda0003f26270 */
[----:B------:R-:W-:Y:S05]  /*3f00*/  @P1 BRA `(.L_x_2770) ;  /* 0x0000000800a01947 */ /* 0x000fea0003800000 */
[----:B01--45:R-:W-:Y:S01]  /*3f10*/  DFMA R4, R26, R26, 1 ;  /* 0x3ff000001a04742b */ /* 0x033fe2000000001a */
[----:B------:R-:W-:Y:S01]  /*3f20*/  IMAD.MOV.U32 R6, RZ, RZ, RZ ;  /* 0x000000ffff067224 */ /* 0x000fe200078e00ff */
[----:B------:R-:W-:Y:S01]  /*3f30*/  BSSY B2, `(.L_x_2771) ;  /* 0x000009f000027945 */ /* 0x000fe20003800000 */
[----:B------:R-:W-:Y:S02]  /*3f40*/  IMAD.MOV.U32 R10, RZ, RZ, 0x0 ;  /* 0x00000000ff0a7424 */ /* 0x000fe400078e00ff */
[----:B------:R-:W-:Y:S01]  /*3f50*/  IMAD.MOV.U32 R11, RZ, RZ, 0x3fd80000 ;  /* 0x3fd80000ff0b7424 */ /* 0x000fe200078e00ff */
[----:B------:R-:W0:Y:S02]  /*3f60*/  MUFU.RSQ64H R7, R5 ;  /* 0x0000000500077308 */ /* 0x000e240000001c00 */
        /* <DEDUP_REMOVED lines=9> */
[----:B------:R-:W-:Y:S01]  /*4000*/  DFMA R6, R6, R4, R6 ;  /* 0x000000040606722b */ /* 0x000fe20000000006 */
[----:B------:R-:W-:Y:S01]  /*4010*/  LOP3.LUT R5, R27, 0x7fffffff, RZ, 0xc0, !PT ;  /* 0x7fffffff1b057812 */ /* 0x000fe200078ec0ff */
[----:B------:R-:W-:-:S03]  /*4020*/  IMAD.MOV.U32 R4, RZ, RZ, R26 ;  /* 0x000000ffff047224 */ /* 0x000fc600078e001a */
[----:B------:R-:W-:-:S03]  /*4030*/  ISETP.GT.U32.AND P5, PT, R5, 0x43dfffff, PT ;  /* 0x43dfffff0500780c */ /* 0x000fc60003fa4070 */
        /* <DEDUP_REMOVED lines=13> */
[----:B------:R-:W-:-:S04]  /*4110*/  @!P0 IMAD.MOV.U32 R3, RZ, RZ, R7 ;  /* 0x000000ffff038224 */ /* 0x000fc800078e0007 */
[----:B---3--:R-:W-:-:S05]  /*4120*/  VIADD R0, R3, 0xffffffff ;  /* 0xffffffff03007836 */ /* 0x008fca0000000000 */
[----:B------:R-:W-:Y:S01]  /*4130*/  ISETP.GE.U32.AND P2, PT, R0, 0x7fefffff, PT ;  /* 0x7fefffff0000780c */ /* 0x000fe20003f46070 */
[----:B------:R-:W-:Y:S02]  /*4140*/  IMAD.MOV.U32 R0, RZ, RZ, -0x3ff ;  /* 0xfffffc01ff007424 */ /* 0x000fe400078e00ff */
[----:B------:R-:W-:-:S10]  /*4150*/  @!P0 IMAD.MOV.U32 R0, RZ, RZ, -0x435 ;  /* 0xfffffbcbff008424 */ /* 0x000fd400078e00ff */
[----:B------:R-:W-:Y:S01]  /*4160*/  @P2 IMAD.MOV.U32 R8, RZ, RZ, 0x0 ;  /* 0x00000000ff082424 */ /* 0x000fe200078e00ff */
[----:B------:R-:W-:Y:S01]  /*4170*/  @P2 FSETP.NEU.FTZ.AND P3, PT, R7, RZ, PT ;  /* 0x000000ff0700220b */ /* 0x000fe20003f7d000 */
[----:B------:R-:W-:-:S06]  /*4180*/  @P2 IMAD.MOV.U32 R9, RZ, RZ, 0x7ff00000 ;  /* 0x7ff00000ff092424 */ /* 0x000fcc00078e00ff */
[----:B------:R-:W-:Y:S01]  /*4190*/  @P2 DFMA R8, R6, R8, +INF ;  /* 0x7ff000000608242b */ /* 0x000fe20000000008 */
[----:B------:R-:W-:Y:S02]  /*41a0*/  IMAD.MOV.U32 R7, RZ, RZ, R4 ;  /* 0x000000ffff077224 */ /* 0x000fe400078e0004 */
[----:B------:R-:W-:-:S07]  /*41b0*/  @!P0 IMAD.MOV.U32 R7, RZ, RZ, R6 ;  /* 0x000000ffff078224 */ /* 0x000fce00078e0006 */
        /* <DEDUP_REMOVED lines=66> */
.L_x_2772:
        /* <DEDUP_REMOVED lines=13> */
[----:B---3--:R-:W-:-:S05]  /*46b0*/  FFMA R0, RZ, R9, R7 ;  /* 0x00000009ff007223 */ /* 0x008fca0000000007 */
[----:B------:R-:W-:-:S13]  /*46c0*/  FSETP.GT.AND P0, PT, |R0|, 1.469367938527859385e-39, PT ;  /* 0x001000000000780b */ /* 0x000fda0003f04200 */
[----:B------:R-:W-:Y:S05]  /*46d0*/  @P0 BRA P2, `(.L_x_2775) ;  /* 0x0000000000180947 */ /* 0x000fea0001000000 */
[----:B------:R-:W-:Y:S01]  /*46e0*/  IMAD.MOV.U32 R6, RZ, RZ, R4 ;  /* 0x000000ffff067224 */ /* 0x000fe200078e0004 */
[----:B------:R-:W-:Y:S01]  /*46f0*/  MOV R0, 0x4720 ;  /* 0x0000472000007802 */ /* 0x000fe20000000f00 */
[----:B------:R-:W-:-:S07]  /*4700*/  IMAD.MOV.U32 R7, RZ, RZ, R5 ;  /* 0x000000ffff077224 */ /* 0x000fce00078e0005 */
[----:B------:R-:W-:Y:S05]  /*4710*/  CALL.REL.NOINC `($__internal_1_$__cuda_sm20_div_rn_f64_full) ;  /* 0x00000068009c7944 */ /* 0x000fea0003c00000 */
[----:B------:R-:W-:Y:S02]  /*4720*/  IMAD.MOV.U32 R6, RZ, RZ, R32 ;  /* 0x000000ffff067224 */ /* 0x000fe400078e0020 */
[----:B------:R-:W-:-:S07]  /*4730*/  IMAD.MOV.U32 R7, RZ, RZ, R33 ;  /* 0x000000ffff077224 */ /* 0x000fce00078e0021 */
.L_x_2775:
[----:B------:R-:W-:Y:S05]  /*4740*/  BSYNC B3 ;  /* 0x0000000000037941 */ /* 0x000fea0003800000 */
.L_x_2774:
        /* <DEDUP_REMOVED lines=29> */
.L_x_2773:
[----:B------:R-:W-:Y:S05]  /*4920*/  BSYNC B2 ;  /* 0x0000000000027941 */ /* 0x000fea0003800000 */
.L_x_2771:
[----:B------:R-:W-:Y:S01]  /*4930*/  UMOV UR4, 0xfefa39ef ;  /* 0xfefa39ef00047882 */ /* 0x000fe20000000000 */
[----:B------:R-:W-:Y:S02]  /*4940*/  UMOV UR5, 0x3fe62e42 ;  /* 0x3fe62e4200057882 */ /* 0x000fe40000000000 */
[----:B------:R-:W-:-:S10]  /*4950*/  DADD R6, R4, UR4 ;  /* 0x0000000404067e29 */ /* 0x000fd40008000000 */
[----:B------:R-:W-:Y:S02]  /*4960*/  FSEL R5, R7, R5, P5 ;  /* 0x0000000507057208 */ /* 0x000fe40002800000 */
[----:B------:R-:W-:Y:S02]  /*4970*/  FSEL R4, R6, R4, P5 ;  /* 0x0000000406047208 */ /* 0x000fe40002800000 */
[----:B------:R-:W-:-:S07]  /*4980*/  LOP3.LUT R5, R5, 0x80000000, R27, 0xb8, !PT ;  /* 0x8000000005057812 */ /* 0x000fce00078eb81b */
.L_x_2770:
[----:B------:R-:W-:Y:S05]  /*4990*/  BSYNC B1 ;  /* 0x0000000000017941 */ /* 0x000fea0003800000 */
.L_x_2769:
[----:B01--45:R-:W-:Y:S01]  /*49a0*/  VIADD R27, R23, 0x80 ;  /* 0x00000080171b7836 */ /* 0x033fe20000000000 */
[----:B------:R-:W-:Y:S04]  /*49b0*/  BSSY B1, `(.L_x_2776) ;  /* 0x00000aa000017945 */ /* 0x000fe80003800000 */
[----:B------:R-:W-:-:S13]  /*49c0*/  ISETP.GE.AND P0, PT, R27, R2, PT ;  /* 0x000000021b00720c */ /* 0x000fda0003f06270 */
[----:B------:R-:W-:Y:S05]  /*49d0*/  @P0 BRA `(.L_x_2777) ;  /* 0x00000008009c0947 */ /* 0x000fea0003800000 */
[----:B------:R-:W-:Y:S01]  /*49e0*/  DFMA R6, R24, R24, 1 ;  /* 0x3ff000001806742b */ /* 0x000fe20000000018 */
        /* <DEDUP_REMOVED lines=33> */
[----:B---3--:R-:W-:-:S05]  /*4c00*/  VIADD R0, R3, 0xffffffff ;  /* 0xffffffff03007836 */ /* 0x008fca0000000000 */
        /* <DEDUP_REMOVED lines=73> */
.L_x_2779:
        /* <DEDUP_REMOVED lines=22> */
.L_x_2782:
[----:B------:R-:W-:Y:S05]  /*5200*/  BSYNC B3 ;  /* 0x0000000000037941 */ /* 0x000fea0003800000 */
.L_x_2781:
        /* <DEDUP_REMOVED lines=29> */
.L_x_2780:
[----:B------:R-:W-:Y:S05]  /*53e0*/  BSYNC B2 ;  /* 0x0000000000027941 */ /* 0x000fea0003800000 */
.L_x_2778:
[----:B------:R-:W-:Y:S01]  /*53f0*/  UMOV UR4, 0xfefa39ef ;  /* 0xfefa39ef00047882 */ /* 0x000fe20000000000 */
[----:B------:R-:W-:Y:S02]  /*5400*/  UMOV UR5, 0x3fe62e42 ;  /* 0x3fe62e4200057882 */ /* 0x000fe40000000000 */
[----:B------:R-:W-:-:S10]  /*5410*/  DADD R8, R6, UR4 ;  /* 0x0000000406087e29 */ /* 0x000fd40008000000 */
[----:B------:R-:W-:Y:S02]  /*5420*/  FSEL R29, R9, R7, P5 ;  /* 0x00000007091d7208 */ /* 0x000fe40002800000 */
[----:B------:R-:W-:Y:S02]  /*5430*/  FSEL R28, R8, R6, P5 ;  /* 0x00000006081c7208 */ /* 0x000fe40002800000 */
[----:B------:R-:W-:-:S07]  /*5440*/  LOP3.LUT R29, R29, 0x80000000, R25, 0xb8, !PT ;  /* 0x800000001d1d7812 */ /* 0x000fce00078eb819 */
.L_x_2777:
[----:B------:R-:W-:Y:S05]  /*5450*/  BSYNC B1 ;  /* 0x0000000000017941 */ /* 0x000fea0003800000 */
.L_x_2776:
[----:B------:R-:W-:Y:S01]  /*5460*/  VIADD R3, R23, 0x100 ;  /* 0x0000010017037836 */ /* 0x000fe20000000000 */
        /* <DEDUP_REMOVED lines=111> */
.L_x_2786:
        /* <DEDUP_REMOVED lines=22> */
.L_x_2789:
[----:B------:R-:W-:Y:S05]  /*5cc0*/  BSYNC B3 ;  /* 0x0000000000037941 */ /* 0x000fea0003800000 */
.L_x_2788:
        /* <DEDUP_REMOVED lines=29> */
.L_x_2787:
[----:B------:R-:W-:Y:S05]  /*5ea0*/  BSYNC B2 ;  /* 0x0000000000027941 */ /* 0x000fea0003800000 */
.L_x_2785:
[----:B------:R-:W-:Y:S01]  /*5eb0*/  UMOV UR4, 0xfefa39ef ;  /* 0xfefa39ef00047882 */ /* 0x000fe20000000000 */
[----:B------:R-:W-:Y:S02]  /*5ec0*/  UMOV UR5, 0x3fe62e42 ;  /* 0x3fe62e4200057882 */ /* 0x000fe40000000000 */
[----:B------:R-:W-:-:S10]  /*5ed0*/  DADD R8, R6, UR4 ;  /* 0x0000000406087e29 */ /* 0x000fd40008000000 */
[----:B------:R-:W-:Y:S02]  /*5ee0*/  FSEL R25, R9, R7, P5 ;  /* 0x0000000709197208 */ /* 0x000fe40002800000 */
[----:B------:R-:W-:Y:S02]  /*5ef0*/  FSEL R24, R8, R6, P5 ;  /* 0x0000000608187208 */ /* 0x000fe40002800000 */
[----:B------:R-:W-:-:S07]  /*5f00*/  LOP3.LUT R25, R25, 0x80000000, R19, 0xb8, !PT ;  /* 0x8000000019197812 */ /* 0x000fce00078eb813 */
.L_x_2784:
[----:B------:R-:W-:Y:S05]  /*5f10*/  BSYNC B1 ;  /* 0x0000000000017941 */ /* 0x000fea0003800000 */
.L_x_2783:
        /* <DEDUP_REMOVED lines=52> */
[----:B------:R-:W-:Y:S01]  /*6260*/  IMAD.MOV.U32 R19, RZ, RZ, 0x3ed0ee25 ;  /* 0x3ed0ee25ff137424 */ /* 0x000fe200078e00ff */
[----:B------:R-:W-:Y:S01]  /*6270*/  LOP3.LUT R7, R6, 0x3ff00000, RZ, 0xfc, !PT ;  /* 0x3ff0000006077812 */ /* 0x000fe200078efcff */
[----:B------:R-:W-:Y:S01]  /*6280*/  IMAD.MOV.U32 R6, RZ, RZ, R18 ;  /* 0x000000ffff067224 */ /* 0x000fe200078e0012 */
[----:B------:R-:W-:Y:S01]  /*6290*/  UMOV UR5, 0x3eb1380b ;  /* 0x3eb1380b00057882 */ /* 0x000fe20000000000 */
[----:B------:R-:W-:Y:S01]  /*62a0*/  IMAD.MOV.U32 R18, RZ, RZ, -0x748574fc ;  /* 0x8b7a8b04ff127424 */ /* 0x000fe200078e00ff */
        /* <DEDUP_REMOVED lines=55> */
.L_x_2793:
        /* <DEDUP_REMOVED lines=22> */
.L_x_2796:
[----:B------:R-:W-:Y:S05]  /*6780*/  BSYNC B3 ;  /* 0x0000000000037941 */ /* 0x000fea0003800000 */
.L_x_2795:
        /* <DEDUP_REMOVED lines=29> */
.L_x_2794:
[----:B------:R-:W-:Y:S05]  /*6960*/  BSYNC B2 ;  /* 0x0000000000027941 */ /* 0x000fea0003800000 */
.L_x_2792:
[----:B------:R-:W-:Y:S01]  /*6970*/  UMOV UR4, 0xfefa39ef ;  /* 0xfefa39ef00047882 */ /* 0x000fe20000000000 */
[----:B------:R-:W-:Y:S02]  /*6980*/  UMOV UR5, 0x3fe62e42 ;  /* 0x3fe62e4200057882 */ /* 0x000fe40000000000 */
[----:B------:R-:W-:-:S10]  /*6990*/  DADD R8, R6, UR4 ;  /* 0x0000000406087e29 */ /* 0x000fd40008000000 */
[----:B------:R-:W-:Y:S02]  /*69a0*/  FSEL R3, R9, R7, P5 ;  /* 0x0000000709037208 */ /* 0x000fe40002800000 */
[----:B------:R-:W-:Y:S02]  /*69b0*/  FSEL R16, R8, R6, P5 ;  /* 0x0000000608107208 */ /* 0x000fe40002800000 */
[----:B------:R-:W-:-:S07]  /*69c0*/  LOP3.LUT R17, R3, 0x80000000, R17, 0xb8, !PT ;  /* 0x8000000003117812 */ /* 0x000fce00078eb811 */
.L_x_2791:
[----:B------:R-:W-:Y:S05]  /*69d0*/  BSYNC B1 ;  /* 0x0000000000017941 */ /* 0x000fea0003800000 */
.L_x_2790:
[----:B------:R-:W0:Y:S01]  /*69e0*/  LDC.U8 R18, c[0x0][0x234] ;  /* 0x00008d00ff127b82 */ /* 0x000e220000000000 */
[----:B------:R-:W-:Y:S04]  /*69f0*/  BSSY B6, `(.L_x_2797) ;  /* 0x000012e000067945 */ /* 0x000fe80003800000 */
[----:B------:R-:W-:Y:S05]  /*6a00*/  @P1 BRA `(.L_x_2798) ;  /* 0x0000001000b01947 */ /* 0x000fea0003800000 */
[----:B------:R-:W3:Y:S01]  /*6a10*/  S2R R3, SR_TID.X ;  /* 0x0000000000037919 */ /* 0x000ee20000002100 */
[----:B------:R-:W1:Y:S01]  /*6a20*/  LDC.64 R8, c[0x0][0x218] ;  /* 0x00008600ff087b82 */ /* 0x000e620000000a00 */
[----:B0-----:R-:W-:Y:S01]  /*6a30*/  PRMT R6, R18, 0x9910, RZ ;  /* 0x0000991012067816 */ /* 0x001fe200000000ff */
[----:B------:R-:W-:Y:S01]  /*6a40*/  ULDC UR4, c[0x0][0x238] ;  /* 0x00008e0000047ab9 */ /* 0x000fe20000000800 */
[----:B---3--:R-:W-:-:S04]  /*6a50*/  IMAD R0, R22, 0x200, R3 ;  /* 0x0000020016007824 */ /* 0x008fc800078e0203 */
[----:B------:R-:W-:Y:S02]  /*6a60*/  IMAD R3, R0, UR4, RZ ;  /* 0x0000000400037c24 */ /* 0x000fe4000f8e02ff */
[----:B------:R-:W-:-:S03]  /*6a70*/  IMAD.MOV.U32 R0, RZ, RZ, R6 ;  /* 0x000000ffff007224 */ /* 0x000fc600078e0006 */
[----:B-1----:R-:W-:Y:S02]  /*6a80*/  IADD3 R8, P1, R3, R8, RZ ;  /* 0x0000000803087210 */ /* 0x002fe40007f3e0ff */
[----:B------:R-:W-:-:S03]  /*6a90*/  ISETP.GT.AND P0, PT, R0, 0x9, PT ;  /* 0x000000090000780c */ /* 0x000fc60003f04270 */
[----:B------:R-:W-:-:S10]  /*6aa0*/  IMAD.X R9, RZ, RZ, R9, P1 ;  /* 0x000000ffff097224 */ /* 0x000fd400008e0609 */
        /* <DEDUP_REMOVED lines=9> */
[----:B------:R-:W0:Y:S01]  /*6b40*/  F2I.F64.TRUNC R5, R4 ;  /* 0x0000000400057311 */ /* 0x000e22000030d100 */
[----:B------:R-:W-:Y:S01]  /*6b50*/  IMAD.MOV.U32 R23, RZ, RZ, R27 ;  /* 0x000000ffff177224 */ /* 0x000fe200078e001b */
[----:B0-----:R0:W-:Y:S01]  /*6b60*/  STG.E.U8 desc[UR36][R8.64], R5 ;  /* 0x0000000508007986 */ /* 0x0011e2000c101124 */
[----:B------:R-:W-:Y:S05]  /*6b70*/  BRA `(.L_x_2798) ;  /* 0x0000001000547947 */ /* 0x000fea0003800000 */
.L_x_2802:
[----:B------:R-:W0:Y:S01]  /*6b80*/  F2I.S64.F64.TRUNC R4, R4 ;  /* 0x0000000400047311 */ /* 0x000e22000030d900 */
[----:B------:R-:W-:Y:S02]  /*6b90*/  IMAD.MOV.U32 R23, RZ, RZ, R27 ;  /* 0x000000ffff177224 */ /* 0x000fe400078e001b */
[----:B0-----:R-:W-:-:S05]  /*6ba0*/  IMAD.MOV.U32 R3, RZ, RZ, R4 ;  /* 0x000000ffff037224 */ /* 0x001fca00078e0004 */
[----:B------:R0:W-:Y:S01]  /*6bb0*/  STG.E.U8 desc[UR36][R8.64], R3 ;  /* 0x0000000308007986 */ /* 0x0001e2000c101124 */
[----:B------:R-:W-:Y:S05]  /*6bc0*/  BRA `(.L_x_2798) ;  /* 0x0000001000407947 */ /* 0x000fea0003800000 */
.L_x_2801:
[----:B------:R-:W-:-:S13]  /*6bd0*/  ISETP.NE.AND P0, PT, R0, 0x2, PT ;  /* 0x000000020000780c */ /* 0x000fda0003f05270 */
[----:B------:R-:W-:Y:S05]  /*6be0*/  @!P0 BRA `(.L_x_2804) ;  /* 0x0000000000308947 */ /* 0x000fea0003800000 */
[----:B------:R-:W-:-:S13]  /*6bf0*/  ISETP.NE.AND P0, PT, R0, 0x3, PT ;  /* 0x000000030000780c */ /* 0x000fda0003f05270 */
[----:B------:R-:W-:Y:S05]  /*6c00*/  @!P0 BRA `(.L_x_2805) ;  /* 0x0000000000188947 */ /* 0x000fea0003800000 */
[----:B------:R-:W-:-:S13]  /*6c10*/  ISETP.NE.AND P0, PT, R0, 0x4, PT ;  /* 0x000000040000780c */ /* 0x000fda0003f05270 */
[----:B------:R-:W-:Y:S05]  /*6c20*/  @P0 BRA `(.L_x_2803) ;  /* 0x0000000c00c40947 */ /* 0x000fea0003800000 */
[----:B------:R-:W0:Y:S01]  /*6c30*/  F2I.S64.F64.TRUNC R4, R4 ;  /* 0x0000000400047311 */ /* 0x000e22000030d900 */
[----:B------:R-:W-:Y:S01]  /*6c40*/  IMAD.MOV.U32 R23, RZ, RZ, R27 ;  /* 0x000000ffff177224 */ /* 0x000fe200078e001b */
[----:B0-----:R2:W-:Y:S01]  /*6c50*/  STG.E.64 desc[UR36][R8.64], R4 ;  /* 0x0000000408007986 */ /* 0x0015e2000c101b24 */
[----:B------:R-:W-:Y:S05]  /*6c60*/  BRA `(.L_x_2798) ;  /* 0x0000001000187947 */ /* 0x000fea0003800000 */
.L_x_2805:
[----:B------:R-:W0:Y:S01]  /*6c70*/  F2I.F64.TRUNC R5, R4 ;  /* 0x0000000400057311 */ /* 0x000e22000030d100 */
[----:B------:R-:W-:Y:S01]  /*6c80*/  IMAD.MOV.U32 R23, RZ, RZ, R27 ;  /* 0x000000ffff177224 */ /* 0x000fe200078e001b */
[----:B0-----:R4:W-:Y:S01]  /*6c90*/  STG.E desc[UR36][R8.64], R5 ;  /* 0x0000000508007986 */ /* 0x0019e2000c101924 */
[----:B------:R-:W-:Y:S05]  /*6ca0*/  BRA `(.L_x_2798) ;  /* 0x0000001000087947 */ /* 0x000fea0003800000 */
.L_x_2804:
[----:B------:R-:W0:Y:S01]  /*6cb0*/  F2I.F64.TRUNC R5, R4 ;  /* 0x0000000400057311 */ /* 0x000e22000030d100 */
[----:B------:R-:W-:Y:S01]  /*6cc0*/  IMAD.MOV.U32 R23, RZ, RZ, R27 ;  /* 0x000000ffff177224 */ /* 0x000fe200078e001b */
[----:B0-----:R1:W-:Y:S01]  /*6cd0*/  STG.E.U16 desc[UR36][R8.64], R5 ;  /* 0x0000000508007986 */ /* 0x0013e2000c101524 */
[----:B------:R-:W-:Y:S05]  /*6ce0*/  BRA `(.L_x_2798) ;  /* 0x0000000c00f87947 */ /* 0x000fea0003800000 */
.L_x_2800:
        /* <DEDUP_REMOVED lines=10> */
[----:B------:R-:W-:-:S13]  /*6d90*/  IMAD.MOV.U32 R23, RZ, RZ, R27 ;  /* 0x000000ffff177224 */ /* 0x000fda00078e001b */
[----:B0-----:R-:W-:-:S05]  /*6da0*/  @!P0 FMUL R3, R3, 1.175494350822287508e-38 ;  /* 0x0080000003038820 */ /* 0x001fca0000400000 */
[----:B------:R0:W-:Y:S01]  /*6db0*/  STG.E desc[UR36][R8.64], R3 ;  /* 0x0000000308007986 */ /* 0x0001e2000c101924 */
[----:B------:R-:W-:Y:S05]  /*6dc0*/  BRA `(.L_x_2798) ;  /* 0x0000000c00c07947 */ /* 0x000fea0003800000 */
.L_x_2807:
[----:B------:R-:W-:Y:S01]  /*6dd0*/  UMOV UR4, 0xf0000000 ;  /* 0xf000000000047882 */ /* 0x000fe20000000000 */
[----:B------:R-:W-:Y:S01]  /*6de0*/  UMOV UR5, 0x380fffff ;  /* 0x380fffff00057882 */ /* 0x000fe20000000000 */
[----:B------:R-:W0:Y:S01]  /*6df0*/  F2F.F32.F64 R0, R4 ;  /* 0x0000000400007310 */ /* 0x000e220000301000 */
[----:B------:R-:W-:Y:S01]  /*6e00*/  DSETP.GEU.AND P0, PT, |R4|, UR4, PT ;  /* 0x0000000404007e2a */ /* 0x000fe2000bf0e200 */
[----:B------:R-:W-:-:S13]  /*6e10*/  IMAD.MOV.U32 R23, RZ, RZ, R27 ;  /* 0x000000ffff177224 */ /* 0x000fda00078e001b */
[----:B0-----:R-:W-:-:S05]  /*6e20*/  @!P0 FMUL R0, R0, 1.175494350822287508e-38 ;  /* 0x0080000000008820 */ /* 0x001fca0000400000 */
[----:B------:R-:W-:-:S05]  /*6e30*/  F2FP.F16.F32.PACK_AB R0, RZ, R0 ;  /* 0x00000000ff00723e */ /* 0x000fca00000000ff */
[----:B------:R0:W-:Y:S01]  /*6e40*/  STG.E.U16 desc[UR36][R8.64], R0 ;  /* 0x0000000008007986 */ /* 0x0001e2000c101524 */
[----:B------:R-:W-:Y:S05]  /*6e50*/  BRA `(.L_x_2798) ;  /* 0x0000000c009c7947 */ /* 0x000fea0003800000 */
.L_x_2806:
        /* <DEDUP_REMOVED lines=10> */
[----:B------:R-:W-:Y:S02]  /*6f00*/  IMAD.MOV.U32 R7, RZ, RZ, RZ ;  /* 0x000000ffff077224 */ /* 0x000fe400078e00ff */
[----:B------:R-:W-:-:S11]  /*6f10*/  IMAD.MOV.U32 R23, RZ, RZ, R27 ;  /* 0x000000ffff177224 */ /* 0x000fd600078e001b */
[----:B0-----:R-:W-:-:S05]  /*6f20*/  @!P0 FMUL R6, R6, 1.175494350822287508e-38 ;  /* 0x0080000006068820 */ /* 0x001fca0000400000 */
[----:B------:R0:W-:Y:S01]  /*6f30*/  STG.E.64 desc[UR36][R8.64], R6 ;  /* 0x0000000608007986 */ /* 0x0001e2000c101b24 */
[----:B------:R-:W-:Y:S05]  /*6f40*/  BRA `(.L_x_2798) ;  /* 0x0000000c00607947 */ /* 0x000fea0003800000 */
.L_x_2809:
[----:B------:R-:W-:Y:S01]  /*6f50*/  UMOV UR4, 0xf0000000 ;  /* 0xf000000000047882 */ /* 0x000fe20000000000 */
[----:B------:R-:W-:Y:S01]  /*6f60*/  UMOV UR5, 0x380fffff ;  /* 0x380fffff00057882 */ /* 0x000fe20000000000 */
[----:B------:R-:W0:Y:S01]  /*6f70*/  F2F.F32.F64 R0, R4 ;  /* 0x0000000400007310 */ /* 0x000e220000301000 */
[----:B------:R-:W-:Y:S01]  /*6f80*/  DSETP.GEU.AND P0, PT, |R4|, UR4, PT ;  /* 0x0000000404007e2a */ /* 0x000fe2000bf0e200 */
[----:B------:R-:W-:-:S13]  /*6f90*/  IMAD.MOV.U32 R23, RZ, RZ, R27 ;  /* 0x000000ffff177224 */ /* 0x000fda00078e001b */
[----:B0-----:R-:W-:-:S05]  /*6fa0*/  @!P0 FMUL R0, R0, 1.175494350822287508e-38 ;  /* 0x0080000000008820 */ /* 0x001fca0000400000 */
[----:B------:R-:W-:-:S04]  /*6fb0*/  F2FP.F16.F32.PACK_AB R3, RZ, R0 ;  /* 0x00000000ff03723e */ /* 0x000fc800000000ff */
[----:B------:R-:W-:-:S05]  /*6fc0*/  PRMT R3, R3, 0x5410, RZ ;  /* 0x0000541003037816 */ /* 0x000fca00000000ff */
[----:B------:R0:W-:Y:S01]  /*6fd0*/  STG.E desc[UR36][R8.64], R3 ;  /* 0x0000000308007986 */ /* 0x0001e2000c101924 */
[----:B------:R-:W-:Y:S05]  /*6fe0*/  BRA `(.L_x_2798) ;  /* 0x0000000c00387947 */ /* 0x000fea0003800000 */
.L_x_2808:
[----:B------:R0:W-:Y:S01]  /*6ff0*/  STG.E.64 desc[UR36][R8.64], R4 ;  /* 0x0000000408007986 */ /* 0x0001e2000c101b24 */
[----:B------:R-:W-:Y:S01]  /*7000*/  IMAD.MOV.U32 R23, RZ, RZ, R27 ;  /* 0x000000ffff177224 */ /* 0x000fe200078e001b */
[----:B------:R-:W-:Y:S06]  /*7010*/  BRA `(.L_x_2798) ;  /* 0x0000000c002c7947 */ /* 0x000fec0003800000 */
.L_x_2799:
        /* <DEDUP_REMOVED lines=8> */
[----:B------:R-:W-:Y:S01]  /*70a0*/  DSETP.NEU.AND P0, PT, R4, RZ, PT ;  /* 0x000000ff0400722a */ /* 0x000fe20003f0d000 */
[----:B------:R-:W-:-:S05]  /*70b0*/  IMAD.MOV.U32 R23, RZ, RZ, R27 ;  /* 0x000000ffff177224 */ /* 0x000fca00078e001b */
[----:B------:R-:W-:-:S05]  /*70c0*/  SEL R3, RZ, 0x1, !P0 ;  /* 0x00000001ff037807 */ /* 0x000fca0004000000 */
[----:B------:R0:W-:Y:S01]  /*70d0*/  STG.E.U8 desc[UR36][R8.64], R3 ;  /* 0x0000000308007986 */ /* 0x0001e2000c101124 */
[----:B------:R-:W-:Y:S05]  /*70e0*/  BRA `(.L_x_2798) ;  /* 0x0000000800f87947 */ /* 0x000fea0003800000 */
.L_x_2812:
[----:B------:R-:W-:Y:S01]  /*70f0*/  CS2R R6, SRZ ;  /* 0x0000000000067805 */ /* 0x000fe2000001ff00 */
[----:B------:R-:W-:-:S04]  /*7100*/  IMAD.MOV.U32 R23, RZ, RZ, R27 ;  /* 0x000000ffff177224 */ /* 0x000fc800078e001b */
[----:B------:R0:W-:Y:S01]  /*7110*/  STG.E.128 desc[UR36][R8.64], R4 ;  /* 0x0000000408007986 */ /* 0x0001e2000c101d24 */
[----:B------:R-:W-:Y:S05]  /*7120*/  BRA `(.L_x_2798) ;  /* 0x0000000800e87947 */ /* 0x000fea0003800000 */
.L_x_2811:
        /* <DEDUP_REMOVED lines=25> */
.L_x_2816:
[----:B------:R-:W-:Y:S05]  /*72c0*/  BSYNC B0 ;  /* 0x0000000000007941 */ /* 0x000fea0003800000 */
.L_x_2815:
[----:B------:R-:W-:Y:S01]  /*72d0*/  LOP3.LUT R7, R0, R7, RZ, 0xfc, !PT ;  /* 0x0000000700077212 */ /* 0x000fe200078efcff */
[----:B------:R-:W-:-:S04]  /*72e0*/  IMAD.MOV.U32 R23, RZ, RZ, R27 ;  /* 0x000000ffff177224 */ /* 0x000fc800078e001b */
[----:B------:R0:W-:Y:S01]  /*72f0*/  STG.E.U8 desc[UR36][R8.64], R7 ;  /* 0x0000000708007986 */ /* 0x0001e2000c101124 */
[----:B------:R-:W-:Y:S05]  /*7300*/  BRA `(.L_x_2798) ;  /* 0x0000000800707947 */ /* 0x000fea0003800000 */
.L_x_2814:
        /* <DEDUP_REMOVED lines=17> */
.L_x_2818:
[----:B------:R-:W-:Y:S01]  /*7420*/  IMAD.MOV.U32 R0, RZ, RZ, 0x7f ;  /* 0x0000007fff007424 */ /* 0x000fe200078e00ff */
[----:B------:R-:W-:-:S04]  /*7430*/  ISETP.GT.U32.AND P0, PT, R3, 0x7f800000, PT ;  /* 0x7f8000000300780c */ /* 0x000fc80003f04070 */
[----:B------:R-:W-:-:S09]  /*7440*/  SEL R0, R0, 0x7c, P0 ;  /* 0x0000007c00007807 */ /* 0x000fd20000000000 */
.L_x_2819:
[----:B------:R-:W-:Y:S05]  /*7450*/  BSYNC B0 ;  /* 0x0000000000007941 */ /* 0x000fea0003800000 */
.L_x_2817:
[----:B------:R-:W-:Y:S01]  /*7460*/  LOP3.LUT R3, R7, 0x80000000, RZ, 0xc0, !PT ;  /* 0x8000000007037812 */ /* 0x000fe200078ec0ff */
[----:B------:R-:W-:-:S03]  /*7470*/  IMAD.MOV.U32 R23, RZ, RZ, R27 ;  /* 0x000000ffff177224 */ /* 0x000fc600078e001b */
[----:B------:R-:W-:-:S04]  /*7480*/  SHF.R.U32.HI R3, RZ, 0x18, R3 ;  /* 0x00000018ff037819 */ /* 0x000fc80000011603 */
[----:B------:R-:W-:-:S05]  /*7490*/  LOP3.LUT R3, R0, R3, RZ, 0xfc, !PT ;  /* 0x0000000300037212 */ /* 0x000fca00078efcff */
[----:B------:R0:W-:Y:S01]  /*74a0*/  STG.E.U8 desc[UR36][R8.64], R3 ;  /* 0x0000000308007986 */ /* 0x0001e2000c101124 */
[----:B------:R-:W-:Y:S05]  /*74b0*/  BRA `(.L_x_2798) ;  /* 0x0000000800047947 */ /* 0x000fea0003800000 */
.L_x_2813:
[----:B------:R-:W-:Y:S01]  /*74c0*/  UMOV UR4, 0xf0000000 ;  /* 0xf000000000047882 */ /* 0x000fe20000000000 */
[----:B------:R-:W-:Y:S01]  /*74d0*/  UMOV UR5, 0x380fffff ;  /* 0x380fffff00057882 */ /* 0x000fe20000000000 */
[----:B------:R-:W0:Y:S01]  /*74e0*/  F2F.F32.F64 R0, R4 ;  /* 0x0000000400007310 */ /* 0x000e220000301000 */
[----:B------:R-:W-:Y:S01]  /*74f0*/  DSETP.GEU.AND P0, PT, |R4|, UR4, PT ;  /* 0x0000000404007e2a */ /* 0x000fe2000bf0e200 */
[----:B------:R-:W-:-:S13]  /*7500*/  IMAD.MOV.U32 R23, RZ, RZ, R27 ;  /* 0x000000ffff177224 */ /* 0x000fda00078e001b */
[----:B0-----:R-:W-:-:S05]  /*7510*/  @!P0 FMUL R0, R0, 1.175494350822287508e-38 ;  /* 0x0080000000008820 */ /* 0x001fca0000400000 */
[----:B------:R-:W-:-:S05]  /*7520*/  F2FP.BF16.F32.PACK_AB R0, RZ, R0 ;  /* 0x00000000ff00723e */ /* 0x000fca00000010ff */
[----:B------:R0:W-:Y:S01]  /*7530*/  STG.E.U16 desc[UR36][R8.64], R0 ;  /* 0x0000000008007986 */ /* 0x0001e2000c101524 */
[----:B------:R-:W-:Y:S05]  /*7540*/  BRA `(.L_x_2798) ;  /* 0x0000000400e07947 */ /* 0x000fea0003800000 */
.L_x_2810:
        /* <DEDUP_REMOVED lines=8> */
[----:B------:R-:W0:Y:S01]  /*75d0*/  F2I.U32.F64.TRUNC R5, R4 ;  /* 0x0000000400057311 */ /* 0x000e22000030d000 */
[----:B------:R-:W-:Y:S01]  /*75e0*/  IMAD.MOV.U32 R23, RZ, RZ, R27 ;  /* 0x000000ffff177224 */ /* 0x000fe200078e001b */
[----:B0-----:R0:W-:Y:S01]  /*75f0*/  STG.E.U16 desc[UR36][R8.64], R5 ;  /* 0x0000000508007986 */ /* 0x0011e2000c101524 */
[----:B------:R-:W-:Y:S05]  /*7600*/  BRA `(.L_x_2798) ;  /* 0x0000000400b07947 */ /* 0x000fea0003800000 */
.L_x_2822:
        /* <DEDUP_REMOVED lines=21> */
.L_x_2825:
[----:B------:R-:W-:-:S04]  /*7760*/  LOP3.LUT R0, R7, 0x80000000, RZ, 0xc0, !PT ;  /* 0x8000000007007812 */ /* 0x000fc800078ec0ff */
[----:B------:R-:W-:-:S04]  /*7770*/  SHF.R.U32.HI R0, RZ, 0x18, R0 ;  /* 0x00000018ff007819 */ /* 0x000fc80000011600 */
[----:B------:R-:W-:-:S07]  /*7780*/  LOP3.LUT R0, R3, R0, RZ, 0xfc, !PT ;  /* 0x0000000003007212 */ /* 0x000fce00078efcff */
.L_x_2824:
[----:B------:R-:W-:Y:S05]  /*7790*/  BSYNC B0 ;  /* 0x0000000000007941 */ /* 0x000fea0003800000 */
.L_x_2823:
[----:B------:R0:W-:Y:S01]  /*77a0*/  STG.E.U8 desc[UR36][R8.64], R0 ;  /* 0x0000000008007986 */ /* 0x0001e2000c101124 */
[----:B------:R-:W-:Y:S01]  /*77b0*/  IMAD.MOV.U32 R23, RZ, RZ, R27 ;  /* 0x000000ffff177224 */ /* 0x000fe200078e001b */
[----:B------:R-:W-:Y:S06]  /*77c0*/  BRA `(.L_x_2798) ;  /* 0x0000000400407947 */ /* 0x000fec0003800000 */
.L_x_2821:
        /* <DEDUP_REMOVED lines=21> */
.L_x_2828:
[----:B------:R-:W-:-:S04]  /*7920*/  LOP3.LUT R0, R7, 0x80000000, RZ, 0xc0, !PT ;  /* 0x8000000007007812 */ /* 0x000fc800078ec0ff */
[----:B------:R-:W-:-:S04]  /*7930*/  SHF.R.U32.HI R0, RZ, 0x18, R0 ;  /* 0x00000018ff007819 */ /* 0x000fc80000011600 */
[----:B------:R-:W-:-:S07]  /*7940*/  LOP3.LUT R0, R3, R0, RZ, 0xfc, !PT ;  /* 0x0000000003007212 */ /* 0x000fce00078efcff */
.L_x_2827:
[----:B------:R-:W-:Y:S05]  /*7950*/  BSYNC B0 ;  /* 0x0000000000007941 */ /* 0x000fea0003800000 */
.L_x_2826:
[----:B------:R0:W-:Y:S01]  /*7960*/  STG.E.U8 desc[UR36][R8.64], R0 ;  /* 0x0000000008007986 */ /* 0x0001e2000c101124 */
[----:B------:R-:W-:Y:S01]  /*7970*/  IMAD.MOV.U32 R23, RZ, RZ, R27 ;  /* 0x000000ffff177224 */ /* 0x000fe200078e001b */
[----:B------:R-:W-:Y:S06]  /*7980*/  BRA `(.L_x_2798) ;  /* 0x0000000000d07947 */ /* 0x000fec0003800000 */
.L_x_2820:
        /* <DEDUP_REMOVED lines=27> */
.L_x_2803:
        /* <DEDUP_REMOVED lines=16> */
.L_x_2831:
[----:B------:R-:W-:Y:S01]  /*7c40*/  IMAD.MOV.U32 R23, RZ, RZ, R27 ;  /* 0x000000ffff177224 */ /* 0x000fe200078e001b */
[----:B------:R-:W-:Y:S06]  /*7c50*/  BRA `(.L_x_2798) ;  /* 0x00000000001c7947 */ /* 0x000fec0003800000 */
.L_x_2830:
[----:B------:R-:W0:Y:S01]  /*7c60*/  F2I.U64.F64.TRUNC R4, R4 ;  /* 0x0000000400047311 */ /* 0x000e22000030d800 */
[----:B------:R-:W-:Y:S01]  /*7c70*/  IMAD.MOV.U32 R23, RZ, RZ, R27 ;  /* 0x000000ffff177224 */ /* 0x000fe200078e001b */
[----:B0-----:R0:W-:Y:S01]  /*7c80*/  STG.E.64 desc[UR36][R8.64], R4 ;  /* 0x0000000408007986 */ /* 0x0011e2000c101b24 */
[----:B------:R-:W-:Y:S05]  /*7c90*/  BRA `(.L_x_2798) ;  /* 0x00000000000c7947 */ /* 0x000fea0003800000 */
.L_x_2829:
[----:B------:R-:W0:Y:S01]  /*7ca0*/  F2I.U32.F64.TRUNC R5, R4 ;  /* 0x0000000400057311 */ /* 0x000e22000030d000 */
[----:B------:R-:W-:Y:S01]  /*7cb0*/  IMAD.MOV.U32 R23, RZ, RZ, R27 ;  /* 0x000000ffff177224 */ /* 0x000fe200078e001b */
[----:B0-----:R0:W-:Y:S06]  /*7cc0*/  STG.E desc[UR36][R8.64], R5 ;  /* 0x0000000508007986 */ /* 0x0011ec000c101924 */
.L_x_2798:
[----:B------:R-:W-:Y:S05]  /*7cd0*/  BSYNC B6 ;  /* 0x0000000000067941 */ /* 0x000fea0003800000 */
.L_x_2797:
[----:B------:R-:W-:Y:S01]  /*7ce0*/  ISETP.GE.AND P0, PT, R23, R2, PT ;  /* 0x000000021700720c */ /* 0x000fe20003f06270 */
[----:B------:R-:W-:-:S12]  /*7cf0*/  BSSY B6, `(.L_x_2832) ;  /* 0x0000230000067945 */ /* 0x000fd80003800000 */
[----:B------:R-:W-:Y:S05]  /*7d00*/  @P0 BRA `(.L_x_2833) ;  /* 0x0000002000b80947 */ /* 0x000fea0003800000 */
[----:B012-4-:R-:W0:Y:S01]  /*7d10*/  LDC.64 R4, c[0x0][0x218] ;  /* 0x00008600ff047b82 */ /* 0x017e220000000a00 */
        /* <DEDUP_REMOVED lines=20> */
.L_x_2837:
[----:B------:R-:W0:Y:S02]  /*7e60*/  F2I.S64.F64.TRUNC R28, R28 ;  /* 0x0000001c001c7311 */ /* 0x000e24000030d900 */
[----:B0-----:R-:W-:-:S05]  /*7e70*/  IMAD.MOV.U32 R3, RZ, RZ, R28 ;  /* 0x000000ffff037224 */ /* 0x001fca00078e001c */
[----:B------:R4:W-:Y:S01]  /*7e80*/  STG.E.U8 desc[UR36][R4.64], R3 ;  /* 0x0000000304007986 */ /* 0x0009e2000c101124 */
[----:B------:R-:W-:Y:S05]  /*7e90*/  BRA `(.L_x_2839) ;  /* 0x0000000c00f07947 */ /* 0x000fea0003800000 */
.L_x_2836:
        /* <DEDUP_REMOVED lines=9> */
.L_x_2841:
[----:B------:R-:W0:Y:S02]  /*7f30*/  F2I.F64.TRUNC R29, R28 ;  /* 0x0000001c001d7311 */ /* 0x000e24000030d100 */
[----:B0-----:R2:W-:Y:S01]  /*7f40*/  STG.E desc[UR36][R4.64], R29 ;  /* 0x0000001d04007986 */ /* 0x0015e2000c101924 */
[----:B------:R-:W-:Y:S05]  /*7f50*/  BRA `(.L_x_2839) ;  /* 0x0000000c00c07947 */ /* 0x000fea0003800000 */
.L_x_2840:
[----:B------:R-:W0:Y:S02]  /*7f60*/  F2I.F64.TRUNC R29, R28 ;  /* 0x0000001c001d7311 */ /* 0x000e24000030d100 */
[----:B0-----:R0:W-:Y:S01]  /*7f70*/  STG.E.U16 desc[UR36][R4.64], R29 ;  /* 0x0000001d04007986 */ /* 0x0011e2000c101524 */
[----:B------:R-:W-:Y:S05]  /*7f80*/  BRA `(.L_x_2839) ;  /* 0x0000000c00b47947 */ /* 0x000fea0003800000 */
.L_x_2835:
        /* <DEDUP_REMOVED lines=13> */
.L_x_2843:
        /* <DEDUP_REMOVED lines=8> */
.L_x_2842:
        /* <DEDUP_REMOVED lines=14> */
.L_x_2845:
        /* <DEDUP_REMOVED lines=9> */
.L_x_2844:
[----:B------:R0:W-:Y:S01]  /*8250*/  STG.E.64 desc[UR36][R4.64], R28 ;  /* 0x0000001c04007986 */ /* 0x0001e2000c101b24 */
[----:B------:R-:W-:Y:S05]  /*8260*/  BRA `(.L_x_2839) ;  /* 0x0000000800fc7947 */ /* 0x000fea0003800000 */
.L_x_2834:
        /* <DEDUP_REMOVED lines=12> */
.L_x_2848:
[----:B------:R-:W-:-:S05]  /*8330*/  CS2R R30, SRZ ;  /* 0x00000000001e7805 */ /* 0x000fca000001ff00 */
[----:B------:R0:W-:Y:S01]  /*8340*/  STG.E.128 desc[UR36][R4.64], R28 ;  /* 0x0000001c04007986 */ /* 0x0001e2000c101d24 */
[----:B------:R-:W-:Y:S05]  /*8350*/  BRA `(.L_x_2839) ;  /* 0x0000000800c07947 */ /* 0x000fea0003800000 */
.L_x_2847:
        /* <DEDUP_REMOVED lines=25> */
.L_x_2852:
[----:B------:R-:W-:Y:S05]  /*84f0*/  BSYNC B0 ;  /* 0x0000000000007941 */ /* 0x000fea0003800000 */
.L_x_2851:
[----:B------:R-:W-:-:S05]  /*8500*/  LOP3.LUT R7, R0, R7, RZ, 0xfc, !PT ;  /* 0x0000000700077212 */ /* 0x000fca00078efcff */
[----:B------:R0:W-:Y:S01]  /*8510*/  STG.E.U8 desc[UR36][R4.64], R7 ;  /* 0x0000000704007986 */ /* 0x0001e2000c101124 */
[----:B------:R-:W-:Y:S05]  /*8520*/  BRA `(.L_x_2839) ;  /* 0x00000008004c7947 */ /* 0x000fea0003800000 */
.L_x_2850:
        /* <DEDUP_REMOVED lines=17> */
.L_x_2854:
[----:B------:R-:W-:Y:S01]  /*8640*/  IMAD.MOV.U32 R0, RZ, RZ, 0x7f ;  /* 0x0000007fff007424 */ /* 0x000fe200078e00ff */
[----:B------:R-:W-:-:S04]  /*8650*/  ISETP.GT.U32.AND P0, PT, R3, 0x7f800000, PT ;  /* 0x7f8000000300780c */ /* 0x000fc80003f04070 */
[----:B------:R-:W-:-:S09]  /*8660*/  SEL R0, R0, 0x7c, P0 ;  /* 0x0000007c00007807 */ /* 0x000fd20000000000 */
.L_x_2855:
[----:B------:R-:W-:Y:S05]  /*8670*/  BSYNC B0 ;  /* 0x0000000000007941 */ /* 0x000fea0003800000 */
.L_x_2853:
[----:B------:R-:W-:-:S04]  /*8680*/  LOP3.LUT R3, R7, 0x80000000, RZ, 0xc0, !PT ;  /* 0x8000000007037812 */ /* 0x000fc800078ec0ff */
[----:B------:R-:W-:-:S04]  /*8690*/  SHF.R.U32.HI R3, RZ, 0x18, R3 ;  /* 0x00000018ff037819 */ /* 0x000fc80000011603 */
[----:B------:R-:W-:-:S05]  /*86a0*/  LOP3.LUT R3, R0, R3, RZ, 0xfc, !PT ;  /* 0x0000000300037212 */ /* 0x000fca00078efcff */
[----:B------:R0:W-:Y:S01]  /*86b0*/  STG.E.U8 desc[UR36][R4.64], R3 ;  /* 0x0000000304007986 */ /* 0x0001e2000c101124 */
[----:B------:R-:W-:Y:S05]  /*86c0*/  BRA `(.L_x_2839) ;  /* 0x0000000400e47947 */ /* 0x000fea0003800000 */
.L_x_2849:
        /* <DEDUP_REMOVED lines=8> */
.L_x_2846:
        /* <DEDUP_REMOVED lines=11> */
.L_x_2858:
        /* <DEDUP_REMOVED lines=21> */
.L_x_2861:
[----:B------:R-:W-:-:S04]  /*8950*/  LOP3.LUT R0, R7, 0x80000000, RZ, 0xc0, !PT ;  /* 0x8000000007007812 */ /* 0x000fc800078ec0ff */
[----:B------:R-:W-:-:S04]  /*8960*/  SHF.R.U32.HI R0, RZ, 0x18, R0 ;  /* 0x00000018ff007819 */ /* 0x000fc80000011600 */
[----:B------:R-:W-:-:S07]  /*8970*/  LOP3.LUT R0, R3, R0, RZ, 0xfc, !PT ;  /* 0x0000000003007212 */ /* 0x000fce00078efcff */
.L_x_2860:
[----:B------:R-:W-:Y:S05]  /*8980*/  BSYNC B0 ;  /* 0x0000000000007941 */ /* 0x000fea0003800000 */
.L_x_2859:
[----:B------:R0:W-:Y:S01]  /*8990*/  STG.E.U8 desc[UR36][R4.64], R0 ;  /* 0x0000000004007986 */ /* 0x0001e2000c101124 */
[----:B------:R-:W-:Y:S05]  /*89a0*/  BRA `(.L_x_2839) ;  /* 0x00000004002c7947 */ /* 0x000fea0003800000 */
.L_x_2857:
        /* <DEDUP_REMOVED lines=21> */
.L_x_2864:
[----:B------:R-:W-:-:S04]  /*8b00*/  LOP3.LUT R0, R7, 0x80000000, RZ, 0xc0, !PT ;  /* 0x8000000007007812 */ /* 0x000fc800078ec0ff */
[----:B------:R-:W-:-:S04]  /*8b10*/  SHF.R.U32.HI R0, RZ, 0x18, R0 ;  /* 0x00000018ff007819 */ /* 0x000fc80000011600 */
[----:B------:R-:W-:-:S07]  /*8b20*/  LOP3.LUT R0, R3, R0, RZ, 0xfc, !PT ;  /* 0x0000000003007212 */ /* 0x000fce00078efcff */
.L_x_2863:
[----:B------:R-:W-:Y:S05]  /*8b30*/  BSYNC B0 ;  /* 0x0000000000007941 */ /* 0x000fea0003800000 */
.L_x_2862:
[----:B------:R0:W-:Y:S01]  /*8b40*/  STG.E.U8 desc[UR36][R4.64], R0 ;  /* 0x0000000004007986 */ /* 0x0001e2000c101124 */
[----:B------:R-:W-:Y:S05]  /*8b50*/  BRA `(.L_x_2839) ;  /* 0x0000000000c07947 */ /* 0x000fea0003800000 */
.L_x_2856:
        /* <DEDUP_REMOVED lines=26> */
.L_x_2838:
        /* <DEDUP_REMOVED lines=16> */
.L_x_2867:
[----:B------:R-:W-:Y:S05]  /*8e00*/  BRA `(.L_x_2839) ;  /* 0x0000000000147947 */ /* 0x000fea0003800000 */
.L_x_2866:
[----:B------:R-:W0:Y:S02]  /*8e10*/  F2I.U64.F64.TRUNC R28, R28 ;  /* 0x0000001c001c7311 */ /* 0x000e24000030d800 */
[----:B0-----:R0:W-:Y:S01]  /*8e20*/  STG.E.64 desc[UR36][R4.64], R28 ;  /* 0x0000001c04007986 */ /* 0x0011e2000c101b24 */
[----:B------:R-:W-:Y:S05]  /*8e30*/  BRA `(.L_x_2839) ;  /* 0x0000000000087947 */ /* 0x000fea0003800000 */
.L_x_2865:
[----:B------:R-:W0:Y:S02]  /*8e40*/  F2I.U32.F64.TRUNC R29, R28 ;  /* 0x0000001c001d7311 */ /* 0x000e24000030d000 */
[----:B0-----:R0:W-:Y:S02]  /*8e50*/  STG.E desc[UR36][R4.64], R29 ;  /* 0x0000001d04007986 */ /* 0x0011e4000c101924 */
.L_x_2839:
        /* <DEDUP_REMOVED lines=24> */
.L_x_2871:
[----:B------:R-:W0:Y:S02]  /*8fe0*/  F2I.S64.F64.TRUNC R24, R24 ;  /* 0x0000001800187311 */ /* 0x000e24000030d900 */
[----:B0-----:R-:W-:-:S05]  /*8ff0*/  IMAD.MOV.U32 R3, RZ, RZ, R24 ;  /* 0x000000ffff037224 */ /* 0x001fca00078e0018 */
[----:B------:R0:W-:Y:S01]  /*9000*/  STG.E.U8 desc[UR36][R4.64], R3 ;  /* 0x0000000304007986 */ /* 0x0001e2000c101124 */
[----:B------:R-:W-:Y:S05]  /*9010*/  BRA `(.L_x_2873) ;  /* 0x0000000c00f07947 */ /* 0x000fea0003800000 */
.L_x_2870:
        /* <DEDUP_REMOVED lines=9> */
.L_x_2875:
[----:B------:R-:W0:Y:S02]  /*90b0*/  F2I.F64.TRUNC R25, R24 ;  /* 0x0000001800197311 */ /* 0x000e24000030d100 */
[----:B0-----:R0:W-:Y:S01]  /*90c0*/  STG.E desc[UR36][R4.64], R25 ;  /* 0x0000001904007986 */ /* 0x0011e2000c101924 */
[----:B------:R-:W-:Y:S05]  /*90d0*/  BRA `(.L_x_2873) ;  /* 0x0000000c00c07947 */ /* 0x000fea0003800000 */
.L_x_2874:
[----:B------:R-:W0:Y:S02]  /*90e0*/  F2I.F64.TRUNC R25, R24 ;  /* 0x0000001800197311 */ /* 0x000e24000030d100 */
[----:B0-----:R0:W-:Y:S01]  /*90f0*/  STG.E.U16 desc[UR36][R4.64], R25 ;  /* 0x0000001904007986 */ /* 0x0011e2000c101524 */
[----:B------:R-:W-:Y:S05]  /*9100*/  BRA `(.L_x_2873) ;  /* 0x0000000c00b47947 */ /* 0x000fea0003800000 */
.L_x_2869:
        /* <DEDUP_REMOVED lines=13> */
.L_x_2877:
        /* <DEDUP_REMOVED lines=8> */
.L_x_2876:
        /* <DEDUP_REMOVED lines=14> */
.L_x_2879:
        /* <DEDUP_REMOVED lines=9> */
.L_x_2878:
[----:B------:R0:W-:Y:S01]  /*93d0*/  STG.E.64 desc[UR36][R4.64], R24 ;  /* 0x0000001804007986 */ /* 0x0001e2000c101b24 */
[----:B------:R-:W-:Y:S05]  /*93e0*/  BRA `(.L_x_2873) ;  /* 0x0000000800fc7947 */ /* 0x000fea0003800000 */
.L_x_2868:
        /* <DEDUP_REMOVED lines=12> */
.L_x_2882:
[----:B------:R-:W-:-:S05]  /*94b0*/  CS2R R26, SRZ ;  /* 0x00000000001a7805 */ /* 0x000fca000001ff00 */
[----:B------:R4:W-:Y:S01]  /*94c0*/  STG.E.128 desc[UR36][R4.64], R24 ;  /* 0x0000001804007986 */ /* 0x0009e2000c101d24 */
[----:B------:R-:W-:Y:S05]  /*94d0*/  BRA `(.L_x_2873) ;  /* 0x0000000800c07947 */ /* 0x000fea0003800000 */
.L_x_2881:
        /* <DEDUP_REMOVED lines=25> */
.L_x_2886:
[----:B------:R-:W-:Y:S05]  /*9670*/  BSYNC B0 ;  /* 0x0000000000007941 */ /* 0x000fea0003800000 */
.L_x_2885:
[----:B------:R-:W-:-:S05]  /*9680*/  LOP3.LUT R7, R0, R7, RZ, 0xfc, !PT ;  /* 0x0000000700077212 */ /* 0x000fca00078efcff */
[----:B------:R1:W-:Y:S01]  /*9690*/  STG.E.U8 desc[UR36][R4.64], R7 ;  /* 0x0000000704007986 */ /* 0x0003e2000c101124 */
[----:B------:R-:W-:Y:S05]  /*96a0*/  BRA `(.L_x_2873) ;  /* 0x00000008004c7947 */ /* 0x000fea0003800000 */
.L_x_2884:
        /* <DEDUP_REMOVED lines=17> */
.L_x_2888:
[----:B------:R-:W-:Y:S01]  /*97c0*/  IMAD.MOV.U32 R0, RZ, RZ, 0x7f ;  /* 0x0000007fff007424 */ /* 0x000fe200078e00ff */
[----:B------:R-:W-:-:S04]  /*97d0*/  ISETP.GT.U32.AND P0, PT, R3, 0x7f800000, PT ;  /* 0x7f8000000300780c */ /* 0x000fc80003f04070 */
[----:B------:R-:W-:-:S09]  /*97e0*/  SEL R0, R0, 0x7c, P0 ;  /* 0x0000007c00007807 */ /* 0x000fd20000000000 */
.L_x_2889:
[----:B------:R-:W-:Y:S05]  /*97f0*/  BSYNC B0 ;  /* 0x0000000000007941 */ /* 0x000fea0003800000 */
.L_x_2887:
[----:B------:R-:W-:-:S04]  /*9800*/  LOP3.LUT R3, R7, 0x80000000, RZ, 0xc0, !PT ;  /* 0x8000000007037812 */ /* 0x000fc800078ec0ff */
[----:B------:R-:W-:-:S04]  /*9810*/  SHF.R.U32.HI R3, RZ, 0x18, R3 ;  /* 0x00000018ff037819 */ /* 0x000fc80000011603 */
[----:B------:R-:W-:-:S05]  /*9820*/  LOP3.LUT R3, R0, R3, RZ, 0xfc, !PT ;  /* 0x0000000300037212 */ /* 0x000fca00078efcff */
[----:B------:R2:W-:Y:S01]  /*9830*/  STG.E.U8 desc[UR36][R4.64], R3 ;  /* 0x0000000304007986 */ /* 0x0005e2000c101124 */
[----:B------:R-:W-:Y:S05]  /*9840*/  BRA `(.L_x_2873) ;  /* 0x0000000400e47947 */ /* 0x000fea0003800000 */
.L_x_2883:
        /* <DEDUP_REMOVED lines=8> */
.L_x_2880:
        /* <DEDUP_REMOVED lines=11> */
.L_x_2892:
        /* <DEDUP_REMOVED lines=21> */
.L_x_2895:
[----:B------:R-:W-:-:S04]  /*9ad0*/  LOP3.LUT R0, R7, 0x80000000, RZ, 0xc0, !PT ;  /* 0x8000000007007812 */ /* 0x000fc800078ec0ff */
[----:B------:R-:W-:-:S04]  /*9ae0*/  SHF.R.U32.HI R0, RZ, 0x18, R0 ;  /* 0x00000018ff007819 */ /* 0x000fc80000011600 */
[----:B------:R-:W-:-:S07]  /*9af0*/  LOP3.LUT R0, R3, R0, RZ, 0xfc, !PT ;  /* 0x0000000003007212 */ /* 0x000fce00078efcff */
.L_x_2894:
[----:B------:R-:W-:Y:S05]  /*9b00*/  BSYNC B0 ;  /* 0x0000000000007941 */ /* 0x000fea0003800000 */
.L_x_2893:
[----:B------:R0:W-:Y:S01]  /*9b10*/  STG.E.U8 desc[UR36][R4.64], R0 ;  /* 0x0000000004007986 */ /* 0x0001e2000c101124 */
[----:B------:R-:W-:Y:S05]  /*9b20*/  BRA `(.L_x_2873) ;  /* 0x00000004002c7947 */ /* 0x000fea0003800000 */
.L_x_2891:
        /* <DEDUP_REMOVED lines=21> */
.L_x_2898:
[----:B------:R-:W-:-:S04]  /*9c80*/  LOP3.LUT R0, R7, 0x80000000, RZ, 0xc0, !PT ;  /* 0x8000000007007812 */ /* 0x000fc800078ec0ff */
[----:B------:R-:W-:-:S04]  /*9c90*/  SHF.R.U32.HI R0, RZ, 0x18, R0 ;  /* 0x00000018ff007819 */ /* 0x000fc80000011600 */
[----:B------:R-:W-:-:S07]  /*9ca0*/  LOP3.LUT R0, R3, R0, RZ, 0xfc, !PT ;  /* 0x0000000003007212 */ /* 0x000fce00078efcff */
.L_x_2897:
[----:B------:R-:W-:Y:S05]  /*9cb0*/  BSYNC B0 ;  /* 0x0000000000007941 */ /* 0x000fea0003800000 */
.L_x_2896:
[----:B------:R0:W-:Y:S01]  /*9cc0*/  STG.E.U8 desc[UR36][R4.64], R0 ;  /* 0x0000000004007986 */ /* 0x0001e2000c101124 */
[----:B------:R-:W-:Y:S05]  /*9cd0*/  BRA `(.L_x_2873) ;  /* 0x0000000000c07947 */ /* 0x000fea0003800000 */
.L_x_2890:
        /* <DEDUP_REMOVED lines=26> */
.L_x_2872:
        /* <DEDUP_REMOVED lines=16> */
.L_x_2901:
[----:B------:R-:W-:Y:S05]  /*9f80*/  BRA `(.L_x_2873) ;  /* 0x0000000000147947 */ /* 0x000fea0003800000 */
.L_x_2900:
[----:B------:R-:W0:Y:S02]  /*9f90*/  F2I.U64.F64.TRUNC R24, R24 ;  /* 0x0000001800187311 */ /* 0x000e24000030d800 */
[----:B0-----:R0:W-:Y:S01]  /*9fa0*/  STG.E.64 desc[UR36][R4.64], R24 ;  /* 0x0000001804007986 */ /* 0x0011e2000c101b24 */
[----:B------:R-:W-:Y:S05]  /*9fb0*/  BRA `(.L_x_2873) ;  /* 0x0000000000087947 */ /* 0x000fea0003800000 */
.L_x_2899:
[----:B------:R-:W0:Y:S02]  /*9fc0*/  F2I.U32.F64.TRUNC R25, R24 ;  /* 0x0000001800197311 */ /* 0x000e24000030d000 */
[----:B0-----:R0:W-:Y:S02]  /*9fd0*/  STG.E desc[UR36][R4.64], R25 ;  /* 0x0000001904007986 */ /* 0x0011e4000c101924 */
.L_x_2873:
[----:B------:R-:W-:-:S07]  /*9fe0*/  VIADD R23, R23, 0x80 ;  /* 0x0000008017177836 */ /* 0x000fce0000000000 */
.L_x_2833:
[----:B------:R-:W-:Y:S05]  /*9ff0*/  BSYNC B6 ;  /* 0x0000000000067941 */ /* 0x000fea0003800000 */
.L_x_2832:
[----:B------:R-:W-:-:S13]  /*a000*/  ISETP.GE.AND P0, PT, R23, R2, PT ;  /* 0x000000021700720c */ /* 0x000fda0003f06270 */
[----:B------:R-:W-:Y:S05]  /*a010*/  @P0 EXIT ;  /* 0x000000000000094d */ /* 0x000fea0003800000 */
[----:B0-234-:R-:W0:Y:S01]  /*a020*/  LDC.64 R2, c[0x0][0x218] ;  /* 0x00008600ff027b82 */ /* 0x01de220000000a00 */
[----:B------:R-:W-:Y:S01]  /*a030*/  PRMT R0, R18, 0x9910, RZ ;  /* 0x0000991012007816 */ /* 0x000fe200000000ff */
[----:B------:R-:W-:Y:S01]  /*a040*/  IMAD R22, R22, 0x200, R23 ;  /* 0x0000020016167824 */ /* 0x000fe200078e0217 */
[----:B------:R-:W-:Y:S02]  /*a050*/  ULDC UR4, c[0x0][0x238] ;  /* 0x00008e0000047ab9 */ /* 0x000fe40000000800 */
[----:B------:R-:W-:Y:S01]  /*a060*/  ISETP.GT.AND P1, PT, R0, 0x9, PT ;  /* 0x000000090000780c */ /* 0x000fe20003f24270 */
[----:B-1----:R-:W-:-:S05]  /*a070*/  IMAD R5, R22, UR4, RZ ;  /* 0x0000000416057c24 */ /* 0x002fca000f8e02ff */
        /* <DEDUP_REMOVED lines=14> */
.L_x_2905:
[----:B------:R-:W0:Y:S02]  /*a160*/  F2I.S64.F64.TRUNC R16, R16 ;  /* 0x0000001000107311 */ /* 0x000e24000030d900 */
[----:B0-----:R-:W-:-:S05]  /*a170*/  IMAD.MOV.U32 R5, RZ, RZ, R16 ;  /* 0x000000ffff057224 */ /* 0x001fca00078e0010 */
[----:B------:R-:W-:Y:S01]  /*a180*/  STG.E.U8 desc[UR36][R2.64], R5 ;  /* 0x0000000502007986 */ /* 0x000fe2000c101124 */
[----:B------:R-:W-:Y:S05]  /*a190*/  EXIT ;  /* 0x000000000000794d */ /* 0x000fea0003800000 */
.L_x_2904:
        /* <DEDUP_REMOVED lines=9> */
.L_x_2908:
[----:B------:R-:W0:Y:S02]  /*a230*/  F2I.F64.TRUNC R17, R16 ;  /* 0x0000001000117311 */ /* 0x000e24000030d100 */
[----:B0-----:R-:W-:Y:S01]  /*a240*/  STG.E desc[UR36][R2.64], R17 ;  /* 0x0000001102007986 */ /* 0x001fe2000c101924 */
[----:B------:R-:W-:Y:S05]  /*a250*/  EXIT ;  /* 0x000000000000794d */ /* 0x000fea0003800000 */
.L_x_2907:
[----:B------:R-:W0:Y:S02]  /*a260*/  F2I.F64.TRUNC R17, R16 ;  /* 0x0000001000117311 */ /* 0x000e24000030d100 */
[----:B0-----:R-:W-:Y:S01]  /*a270*/  STG.E.U16 desc[UR36][R2.64], R17 ;  /* 0x0000001102007986 */ /* 0x001fe2000c101524 */
[----:B------:R-:W-:Y:S05]  /*a280*/  EXIT ;  /* 0x000000000000794d */ /* 0x000fea0003800000 */
.L_x_2903:
        /* <DEDUP_REMOVED lines=13> */
.L_x_2910:
        /* <DEDUP_REMOVED lines=8> */
.L_x_2909:
        /* <DEDUP_REMOVED lines=14> */
.L_x_2912:
        /* <DEDUP_REMOVED lines=9> */
.L_x_2911:
[----:B------:R-:W-:Y:S01]  /*a550*/  STG.E.64 desc[UR36][R2.64], R16 ;  /* 0x0000001002007986 */ /* 0x000fe2000c101b24 */
[----:B------:R-:W-:Y:S05]  /*a560*/  EXIT ;  /* 0x000000000000794d */ /* 0x000fea0003800000 */
.L_x_2902:
        /* <DEDUP_REMOVED lines=12> */
.L_x_2915:
[----:B------:R-:W-:-:S05]  /*a630*/  CS2R R18, SRZ ;  /* 0x0000000000127805 */ /* 0x000fca000001ff00 */
[----:B------:R-:W-:Y:S01]  /*a640*/  STG.E.128 desc[UR36][R2.64], R16 ;  /* 0x0000001002007986 */ /* 0x000fe2000c101d24 */
[----:B------:R-:W-:Y:S05]  /*a650*/  EXIT ;  /* 0x000000000000794d */ /* 0x000fea0003800000 */
.L_x_2914:
        /* <DEDUP_REMOVED lines=25> */
.L_x_2919:
[----:B------:R-:W-:Y:S05]  /*a7f0*/  BSYNC B0 ;  /* 0x0000000000007941 */ /* 0x000fea0003800000 */
.L_x_2918:
[----:B------:R-:W-:-:S05]  /*a800*/  LOP3.LUT R5, R0, R5, RZ, 0xfc, !PT ;  /* 0x0000000500057212 */ /* 0x000fca00078efcff */
[----:B------:R-:W-:Y:S01]  /*a810*/  STG.E.U8 desc[UR36][R2.64], R5 ;  /* 0x0000000502007986 */ /* 0x000fe2000c101124 */
[----:B------:R-:W-:Y:S05]  /*a820*/  EXIT ;  /* 0x000000000000794d */ /* 0x000fea0003800000 */
.L_x_2917:
        /* <DEDUP_REMOVED lines=17> */
.L_x_2921:
[----:B------:R-:W-:Y:S01]  /*a940*/  IMAD.MOV.U32 R0, RZ, RZ, 0x7f ;  /* 0x0000007fff007424 */ /* 0x000fe200078e00ff */
[----:B------:R-:W-:-:S04]  /*a950*/  ISETP.GT.U32.AND P0, PT, R4, 0x7f800000, PT ;  /* 0x7f8000000400780c */ /* 0x000fc80003f04070 */
[----:B------:R-:W-:-:S09]  /*a960*/  SEL R0, R0, 0x7c, P0 ;  /* 0x0000007c00007807 */ /* 0x000fd20000000000 */
.L_x_2922:
[----:B------:R-:W-:Y:S05]  /*a970*/  BSYNC B0 ;  /* 0x0000000000007941 */ /* 0x000fea0003800000 */
.L_x_2920:
[----:B------:R-:W-:-:S04]  /*a980*/  LOP3.LUT R4, R5, 0x80000000, RZ, 0xc0, !PT ;  /* 0x8000000005047812 */ /* 0x000fc800078ec0ff */
[----:B------:R-:W-:-:S04]  /*a990*/  SHF.R.U32.HI R5, RZ, 0x18, R4 ;  /* 0x00000018ff057819 */ /* 0x000fc80000011604 */
[----:B------:R-:W-:-:S05]  /*a9a0*/  LOP3.LUT R5, R0, R5, RZ, 0xfc, !PT ;  /* 0x0000000500057212 */ /* 0x000fca00078efcff */
[----:B------:R-:W-:Y:S01]  /*a9b0*/  STG.E.U8 desc[UR36][R2.64], R5 ;  /* 0x0000000502007986 */ /* 0x000fe2000c101124 */
[----:B------:R-:W-:Y:S05]  /*a9c0*/  EXIT ;  /* 0x000000000000794d */ /* 0x000fea0003800000 */
.L_x_2916:
        /* <DEDUP_REMOVED lines=8> */
.L_x_2913:
        /* <DEDUP_REMOVED lines=11> */
.L_x_2925:
        /* <DEDUP_REMOVED lines=21> */
.L_x_2928:
[----:B------:R-:W-:-:S04]  /*ac50*/  LOP3.LUT R0, R7, 0x80000000, RZ, 0xc0, !PT ;  /* 0x8000000007007812 */ /* 0x000fc800078ec0ff */
[----:B------:R-:W-:-:S04]  /*ac60*/  SHF.R.U32.HI R5, RZ, 0x18, R0 ;  /* 0x00000018ff057819 */ /* 0x000fc80000011600 */
[----:B------:R-:W-:-:S04]  /*ac70*/  LOP3.LUT R4, R4, R5, RZ, 0xfc, !PT ;  /* 0x0000000504047212 */ /* 0x000fc800078efcff */
[----:B------:R-:W-:-:S07]  /*ac80*/  PRMT R0, R4, 0x7610, R0 ;  /* 0x0000761004007816 */ /* 0x000fce0000000000 */
.L_x_2927:
[----:B------:R-:W-:Y:S05]  /*ac90*/  BSYNC B0 ;  /* 0x0000000000007941 */ /* 0x000fea0003800000 */
.L_x_2926:
[----:B------:R-:W-:Y:S01]  /*aca0*/  STG.E.U8 desc[UR36][R2.64], R0 ;  /* 0x0000000002007986 */ /* 0x000fe2000c101124 */
[----:B------:R-:W-:Y:S05]  /*acb0*/  EXIT ;  /* 0x000000000000794d */ /* 0x000fea0003800000 */
.L_x_2924:
        /* <DEDUP_REMOVED lines=21> */
.L_x_2931:
[----:B------:R-:W-:-:S04]  /*ae10*/  LOP3.LUT R0, R7, 0x80000000, RZ, 0xc0, !PT ;  /* 0x8000000007007812 */ /* 0x000fc800078ec0ff */
[----:B------:R-:W-:-:S04]  /*ae20*/  SHF.R.U32.HI R5, RZ, 0x18, R0 ;  /* 0x00000018ff057819 */ /* 0x000fc80000011600 */
[----:B------:R-:W-:-:S04]  /*ae30*/  LOP3.LUT R4, R4, R5, RZ, 0xfc, !PT ;  /* 0x0000000504047212 */ /* 0x000fc800078efcff */
[----:B------:R-:W-:-:S07]  /*ae40*/  PRMT R0, R4, 0x7610, R0 ;  /* 0x0000761004007816 */ /* 0x000fce0000000000 */
.L_x_2930:
[----:B------:R-:W-:Y:S05]  /*ae50*/  BSYNC B0 ;  /* 0x0000000000007941 */ /* 0x000fea0003800000 */
.L_x_2929:
[----:B------:R-:W-:Y:S01]  /*ae60*/  STG.E.U8 desc[UR36][R2.64], R0 ;  /* 0x0000000002007986 */ /* 0x000fe2000c101124 */
[----:B------:R-:W-:Y:S05]  /*ae70*/  EXIT ;  /* 0x000000000000794d */ /* 0x000fea0003800000 */
.L_x_2923:
        /* <DEDUP_REMOVED lines=26> */
.L_x_2906:
        /* <DEDUP_REMOVED lines=16> */
.L_x_2934:
[----:B------:R-:W-:Y:S05]  /*b120*/  EXIT ;  /* 0x000000000000794d */ /* 0x000fea0003800000 */
.L_x_2933:
[----:B------:R-:W0:Y:S02]  /*b130*/  F2I.U64.F64.TRUNC R16, R16 ;  /* 0x0000001000107311 */ /* 0x000e24000030d800 */
[----:B0-----:R-:W-:Y:S01]  /*b140*/  STG.E.64 desc[UR36][R2.64], R16 ;  /* 0x0000001002007986 */ /* 0x001fe2000c101b24 */
[----:B------:R-:W-:Y:S05]  /*b150*/  EXIT ;  /* 0x000000000000794d */ /* 0x000fea0003800000 */
.L_x_2932:
[----:B------:R-:W0:Y:S02]  /*b160*/  F2I.U32.F64.TRUNC R17, R16 ;  /* 0x0000001000117311 */ /* 0x000e24000030d000 */
[----:B0-----:R-:W-:Y:S01]  /*b170*/  STG.E desc[UR36][R2.64], R17 ;  /* 0x0000001102007986 */ /* 0x001fe2000c101924 */
[----:B------:R-:W-:Y:S05]  /*b180*/  EXIT ;  /* 0x000000000000794d */ /* 0x000fea0003800000 */
        .weak           $__internal_1_$__cuda_sm20_div_rn_f64_full
        .type           $__internal_1_$__cuda_sm20_div_rn_f64_full,@function
        .size           $__internal_1_$__cuda_sm20_div_rn_f64_full,(.L_x_21417 - $__internal_1_$__cuda_sm20_div_rn_f64_full)
$__internal_1_$__cuda_sm20_div_rn_f64_full:
[C---:B------:R-:W-:Y:S01]  /*b190*/  FSETP.GEU.AND P0, PT, |R9|.reuse, 1.469367938527859385e-39, PT ;  /* 0x001000000900780b */ /* 0x040fe20003f0e200 */
[----:B------:R-:W-:Y:S01]  /*b1a0*/  IMAD.MOV.U32 R14, RZ, RZ, 0x1 ;  /* 0x00000001ff0e7424 */ /* 0x000fe200078e00ff */
[----:B------:R-:W-:Y:S01]  /*b1b0*/  LOP3.LUT R10, R9, 0x800fffff, RZ, 0xc0, !PT ;  /* 0x800fffff090a7812 */ /* 0x000fe200078ec0ff */
[----:B------:R-:W-:Y:S01]  /*b1c0*/  IMAD.MOV.U32 R20, RZ, RZ, 0x1ca00000 ;  /* 0x1ca00000ff147424 */ /* 0x000fe200078e00ff */
[C---:B------:R-:W-:Y:S01]  /*b1d0*/  FSETP.GEU.AND P2, PT, |R7|.reuse, 1.469367938527859385e-39, PT ;  /* 0x001000000700780b */ /* 0x040fe20003f4e200 */
[----:B------:R-:W-:Y:S01]  /*b1e0*/  BSSY B0, `(.L_x_2935) ;  /* 0x0000052000007945 */ /* 0x000fe20003800000 */
[----:B------:R-:W-:Y:S01]  /*b1f0*/  LOP3.LUT R11, R10, 0x3ff00000, RZ, 0xfc, !PT ;  /* 0x3ff000000a0b7812 */ /* 0x000fe200078efcff */
[----:B------:R-:W-:Y:S01]  /*b200*/  IMAD.MOV.U32 R10, RZ, RZ, R8 ;  /* 0x000000ffff0a7224 */ /* 0x000fe200078e0008 */
[----:B------:R-:W-:Y:S02]  /*b210*/  LOP3.LUT R3, R7, 0x7ff00000, RZ, 0xc0, !PT ;  /* 0x7ff0000007037812 */ /* 0x000fe400078ec0ff */
[----:B------:R-:W-:-:S03]  /*b220*/  LOP3.LUT R30, R9, 0x7ff00000, RZ, 0xc0, !PT ;  /* 0x7ff00000091e7812 */ /* 0x000fc600078ec0ff */
[----:B------:R-:W-:Y:S01]  /*b230*/  @!P0 DMUL R10, R8, 8.98846567431157953865e+307 ;  /* 0x7fe00000080a8828 */ /* 0x000fe20000000000 */
[----:B------:R-:W-:Y:S01]  /*b240*/  ISETP.GE.U32.AND P4, PT, R3, R30, PT ;  /* 0x0000001e0300720c */ /* 0x000fe20003f86070 */
[----:B------:R-:W-:Y:S02]  /*b250*/  IMAD.MOV.U32 R21, RZ, RZ, R3 ;  /* 0x000000ffff157224 */ /* 0x000fe400078e0003 */
[----:B------:R-:W-:Y:S02]  /*b260*/  @!P2 LOP3.LUT R12, R9, 0x7ff00000, RZ, 0xc0, !PT ;  /* 0x7ff00000090ca812 */ /* 0x000fe400078ec0ff */
[----:B------:R-:W0:Y:S01]  /*b270*/  MUFU.RCP64H R15, R11 ;  /* 0x0000000b000f7308 */ /* 0x000e220000001800 */
[----:B------:R-:W-:Y:S02]  /*b280*/  SEL R13, R20, 0x63400000, !P4 ;  /* 0x63400000140d7807 */ /* 0x000fe40006000000 */
[----:B------:R-:W-:Y:S02]  /*b290*/  @!P2 ISETP.GE.U32.AND P3, PT, R3, R12, PT ;  /* 0x0000000c0300a20c */ /* 0x000fe40003f66070 */
[----:B------:R-:W-:-:S02]  /*b2a0*/  LOP3.LUT R13, R13, 0x800fffff, R7, 0xf8, !PT ;  /* 0x800fffff0d0d7812 */ /* 0x000fc400078ef807 */
[----:B------:R-:W-:Y:S01]  /*b2b0*/  @!P0 LOP3.LUT R30, R11, 0x7ff00000, RZ, 0xc0, !PT ;  /* 0x7ff000000b1e8812 */ /* 0x000fe200078ec0ff */
[----:B0-----:R-:W-:-:S08]  /*b2c0*/  DFMA R32, R14, -R10, 1 ;  /* 0x3ff000000e20742b */ /* 0x001fd0000000080a */
[----:B------:R-:W-:-:S08]  /*b2d0*/  DFMA R32, R32, R32, R32 ;  /* 0x000000202020722b */ /* 0x000fd00000000020 */
[----:B------:R-:W-:Y:S01]  /*b2e0*/  DFMA R32, R14, R32, R14 ;  /* 0x000000200e20722b */ /* 0x000fe2000000000e */
[----:B------:R-:W-:Y:S01]  /*b2f0*/  @!P2 SEL R15, R20, 0x63400000, !P3 ;  /* 0x63400000140fa807 */ /* 0x000fe20005800000 */
[----:B------:R-:W-:-:S03]  /*b300*/  @!P2 IMAD.MOV.U32 R14, RZ, RZ, RZ ;  /* 0x000000ffff0ea224 */ /* 0x000fc600078e00ff */
[----:B------:R-:W-:-:S03]  /*b310*/  @!P2 LOP3.LUT R12, R15, 0x80000000, R7, 0xf8, !PT ;  /* 0x800000000f0ca812 */ /* 0x000fc600078ef807 */
[----:B------:R-:W-:Y:S01]  /*b320*/  DFMA R34, R32, -R10, 1 ;  /* 0x3ff000002022742b */ /* 0x000fe2000000080a */
[----:B------:R-:W-:Y:S01]  /*b330*/  @!P2 LOP3.LUT R15, R12, 0x100000, RZ, 0xfc, !PT ;  /* 0x001000000c0fa812 */ /* 0x000fe200078efcff */
[----:B------:R-:W-:-:S06]  /*b340*/  IMAD.MOV.U32 R12, RZ, RZ, R6 ;  /* 0x000000ffff0c7224 */ /* 0x000fcc00078e0006 */
[----:B------:R-:W-:Y:S02]  /*b350*/  DFMA R34, R32, R34, R32 ;  /* 0x000000222022722b */ /* 0x000fe40000000020 */
[----:B------:R-:W-:-:S08]  /*b360*/  @!P2 DFMA R12, R12, 2, -R14 ;  /* 0x400000000c0ca82b */ /* 0x000fd0000000080e */
[----:B------:R-:W-:Y:S02]  /*b370*/  DMUL R32, R34, R12 ;  /* 0x0000000c22207228 */ /* 0x000fe40000000000 */
[----:B------:R-:W-:-:S05]  /*b380*/  @!P2 LOP3.LUT R21, R13, 0x7ff00000, RZ, 0xc0, !PT ;  /* 0x7ff000000d15a812 */ /* 0x000fca00078ec0ff */
[----:B------:R-:W-:Y:S01]  /*b390*/  VIADD R31, R21, 0xffffffff ;  /* 0xffffffff151f7836 */ /* 0x000fe20000000000 */
[----:B------:R-:W-:-:S04]  /*b3a0*/  DFMA R14, R32, -R10, R12 ;  /* 0x8000000a200e722b */ /* 0x000fc8000000000c */
[----:B------:R-:W-:Y:S01]  /*b3b0*/  ISETP.GT.U32.AND P0, PT, R31, 0x7feffffe, PT ;  /* 0x7feffffe1f00780c */ /* 0x000fe20003f04070 */
[----:B------:R-:W-:-:S03]  /*b3c0*/  VIADD R31, R30, 0xffffffff ;  /* 0xffffffff1e1f7836 */ /* 0x000fc60000000000 */
[----:B------:R-:W-:Y:S02]  /*b3d0*/  DFMA R14, R34, R14, R32 ;  /* 0x0000000e220e722b */ /* 0x000fe40000000020 */
[----:B------:R-:W-:-:S13]  /*b3e0*/  ISETP.GT.U32.OR P0, PT, R31, 0x7feffffe, P0 ;  /* 0x7feffffe1f00780c */ /* 0x000fda0000704470 */
[----:B------:R-:W-:Y:S05]  /*b3f0*/  @P0 BRA `(.L_x_2936) ;  /* 0x00000000006c0947 */ /* 0x000fea0003800000 */
[----:B------:R-:W-:-:S04]  /*b400*/  LOP3.LUT R6, R9, 0x7ff00000, RZ, 0xc0, !PT ;  /* 0x7ff0000009067812 */ /* 0x000fc800078ec0ff */
[CC--:B------:R-:W-:Y:S02]  /*b410*/  VIADDMNMX R7, R3.reuse, -R6.reuse, 0xb9600000, !PT ;  /* 0xb960000003077446 */ /* 0x0c0fe40007800906 */
[----:B------:R-:W-:Y:S01]  /*b420*/  ISETP.GE.U32.AND P0, PT, R3, R6, PT ;  /* 0x000000060300720c */ /* 0x000fe20003f06070 */
[----:B------:R-:W-:Y:S01]  /*b430*/  IMAD.MOV.U32 R6, RZ, RZ, RZ ;  /* 0x000000ffff067224 */ /* 0x000fe200078e00ff */
[----:B------:R-:W-:Y:S02]  /*b440*/  VIMNMX R3, R7, 0x46a00000, PT ;  /* 0x46a0000007037848 */ /* 0x000fe40003fe0100 */
[----:B------:R-:W-:-:S05]  /*b450*/  SEL R20, R20, 0x63400000, !P0 ;  /* 0x6340000014147807 */ /* 0x000fca0004000000 */
[----:B------:R-:W-:-:S04]  /*b460*/  IMAD.IADD R3, R3, 0x1, -R20 ;  /* 0x0000000103037824 */ /* 0x000fc800078e0a14 */
[----:B------:R-:W-:-:S06]  /*b470*/  VIADD R7, R3, 0x7fe00000 ;  /* 0x7fe0000003077836 */ /* 0x000fcc0000000000 */
[----:B------:R-:W-:-:S10]  /*b480*/  DMUL R32, R14, R6 ;  /* 0x000000060e207228 */ /* 0x000fd40000000000 */
[----:B------:R-:W-:-:S13]  /*b490*/  FSETP.GTU.AND P0, PT, |R33|, 1.469367938527859385e-39, PT ;  /* 0x001000002100780b */ /* 0x000fda0003f0c200 */
[----:B------:R-:W-:Y:S05]  /*b4a0*/  @P0 BRA `(.L_x_2937) ;  /* 0x0000000000940947 */ /* 0x000fea0003800000 */
[----:B------:R-:W-:-:S06]  /*b4b0*/  DFMA R10, R14, -R10, R12 ;  /* 0x8000000a0e0a722b */ /* 0x000fcc000000000c */
[----:B------:R-:W-:-:S04]  /*b4c0*/  IMAD.MOV.U32 R10, RZ, RZ, RZ ;  /* 0x000000ffff0a7224 */ /* 0x000fc800078e00ff */
        /* <DEDUP_REMOVED lines=14> */
.L_x_2936:
        /* <DEDUP_REMOVED lines=16> */
.L_x_2939:
[----:B------:R-:W-:Y:S01]  /*b6b0*/  LOP3.LUT R33, R9, 0x80000, RZ, 0xfc, !PT ;  /* 0x0008000009217812 */ /* 0x000fe200078efcff */
[----:B------:R-:W-:Y:S01]  /*b6c0*/  IMAD.MOV.U32 R32, RZ, RZ, R8 ;  /* 0x000000ffff207224 */ /* 0x000fe200078e0008 */
[----:B------:R-:W-:Y:S06]  /*b6d0*/  BRA `(.L_x_2937) ;  /* 0x0000000000087947 */ /* 0x000fec0003800000 */
.L_x_2938:
[----:B------:R-:W-:Y:S01]  /*b6e0*/  LOP3.LUT R33, R7, 0x80000, RZ, 0xfc, !PT ;  /* 0x0008000007217812 */ /* 0x000fe200078efcff */
[----:B------:R-:W-:-:S07]  /*b6f0*/  IMAD.MOV.U32 R32, RZ, RZ, R6 ;  /* 0x000000ffff207224 */ /* 0x000fce00078e0006 */
.L_x_2937:
[----:B------:R-:W-:Y:S05]  /*b700*/  BSYNC B0 ;  /* 0x0000000000007941 */ /* 0x000fea0003800000 */
.L_x_2935:
[----:B------:R-:W-:Y:S02]  /*b710*/  IMAD.MOV.U32 R6, RZ, RZ, R0 ;  /* 0x000000ffff067224 */ /* 0x000fe400078e0000 */
[----:B------:R-:W-:-:S04]  /*b720*/  IMAD.MOV.U32 R7, RZ, RZ, 0x0 ;  /* 0x00000000ff077424 */ /* 0x000fc800078e00ff */
[----:B------:R-:W-:Y:S05]  /*b730*/  RET.REL.NODEC R6 `(_ZN2at6native27unrolled_elementwise_kernelIZZZNS0_17asinh_kernel_cudaERNS_18TensorIteratorBaseEENKUlvE0_clEvENKUlvE_clEvEUldE_St5arrayIPcLm2EELi4E23TrivialOffsetCalculatorILi1EjESB_NS0_6memory12LoadWithCastILi1EEENSC_13StoreWithCastILi1EEEEEviT_T0_T2_T3_T4_T5_) ;  /* 0xffffff4806307950 */ /* 0x000fea0003c3ffff */
.L_x_2940:
        /* <DEDUP_REMOVED lines=12> */
.L_x_21417:


//--------------------- .text._ZN2at6native18elementwise_kernelILi128ELi2EZNS0_22gpu_kernel_impl_nocastIZZZNS0_17asinh_kernel_cudaERNS_18TensorIteratorBaseEENKUlvE0_clEvENKUlvE_clEvEUldE_EEvS4_RKT_EUliE_EEviT1_ --------------------------
	.section	.text._ZN2at6native18elementwise_kernelILi128ELi2EZNS0_22gpu_kernel_impl_nocastIZZZNS0_17asinh_kernel_cudaERNS_18TensorIteratorBaseEENKUlvE0_clEvENKUlvE_clEvEUldE_EEvS4_RKT_EUliE_EEviT1_,"ax",@progbits
	.align	128
        .global         _ZN2at6native18elementwise_kernelILi128ELi2EZNS0_22gpu_kernel_impl_nocastIZZZNS0_17asinh_kernel_cudaERNS_18TensorIteratorBaseEENKUlvE0_clEvENKUlvE_clEvEUldE_EEvS4_RKT_EUliE_EEviT1_
        .type           _ZN2at6native18elementwise_kernelILi128ELi2EZNS0_22gpu_kernel_impl_nocastIZZZNS0_17asinh_kernel_cudaERNS_18TensorIteratorBaseEENKUlvE0_clEvENKUlvE_clEvEUldE_EEvS4_RKT_EUliE_EEviT1_,@function
        .size           _ZN2at6native18elementwise_kernelILi128ELi2EZNS0_22gpu_kernel_impl_nocastIZZZNS0_17asinh_kernel_cudaERNS_18TensorIteratorBaseEENKUlvE0_clEvENKUlvE_clEvEUldE_EEvS4_RKT_EUliE_EEviT1_,(.L_x_21418 - _ZN2at6native18elementwise_kernelILi128ELi2EZNS0_22gpu_kernel_impl_nocastIZZZNS0_17asinh_kernel_cudaERNS_18TensorIteratorBaseEENKUlvE0_clEvENKUlvE_clEvEUldE_EEvS4_RKT_EUliE_EEviT1_)
        .other          _ZN2at6native18elementwise_kernelILi128ELi2EZNS0_22gpu_kernel_impl_nocastIZZZNS0_17asinh_kernel_cudaERNS_18TensorIteratorBaseEENKUlvE0_clEvENKUlvE_clEvEUldE_EEvS4_RKT_EUliE_EEviT1_,@"STO_CUDA_ENTRY STV_DEFAULT"
_ZN2at6native18elementwise_kernelILi128ELi2EZNS0_22gpu_kernel_impl_nocastIZZZNS0_17asinh_kernel_cudaERNS_18TensorIteratorBaseEENKUlvE0_clEvENKUlvE_clEvEUldE_EEvS4_RKT_EUliE_EEviT1_:
.text._ZN2at6native18elementwise_kernelILi128ELi2EZNS0_22gpu_kernel_impl_nocastIZZZNS0_17asinh_kernel_cudaERNS_18TensorIteratorBaseEENKUlvE0_clEvENKUlvE_clEvEUldE_EEvS4_RKT_EUliE_EEviT1_:
[----:B------:R-:W-:Y:S01]  /*0000*/  LDC R1, c[0x0][0x28] ;  /* 0x00000a00ff017b82 */ /* 0x000fe20000000800 */
[----:B------:R-:W0:Y:S01]  /*0010*/  S2R R28, SR_CTAID.X ;  /* 0x00000000001c7919 */ /* 0x000e220000002500 */
[----:B------:R-:W-:Y:S01]  /*0020*/  ULDC UR4, c[0x0][0x210] ;  /* 0x0000840000047ab9 */ /* 0x000fe20000000800 */
[----:B------:R-:W-:Y:S01]  /*0030*/  BSSY B0, `(.L_x_2941) ;  /* 0x00001e6000007945 */ /* 0x000fe20003800000 */
[----:B------:R-:W0:Y:S02]  /*0040*/  S2R R29, SR_TID.X ;  /* 0x00000000001d7919 */ /* 0x000e240000002100 */
[----:B0-----:R-:W-:-:S04]  /*0050*/  LEA R5, R28, R29, 0x8 ;  /* 0x0000001d1c057211 */ /* 0x001fc800078e40ff */
[----:B------:R-:W-:Y:S01]  /*0060*/  ISETP.GE.AND P0, PT, R5, UR4, PT ;  /* 0x0000000405007c0c */ /* 0x000fe2000bf06270 */
[----:B------:R-:W-:-:S12]  /*0070*/  ULDC.64 UR4, c[0x0][0x208] ;  /* 0x0000820000047ab9 */ /* 0x000fd80000000a00 */
[----:B------:R-:W-:Y:S05]  /*0080*/  @P0 BRA `(.L_x_2942) ;  /* 0x0000001c00800947 */ /* 0x000fea0003800000 */
[----:B------:R-:W0:Y:S01]  /*0090*/  LDC R6, c[0x0][0x218] ;  /* 0x00008600ff067b82 */ /* 0x000e220000000800 */
[----:B------:R-:W-:Y:S01]  /*00a0*/  HFMA2.MMA R15, -RZ, RZ, 0, 0 ;  /* 0x00000000ff0f7435 */ /* 0x000fe200000001ff */
[----:B------:R-:W-:Y:S01]  /*00b0*/  IMAD.MOV.U32 R0, RZ, RZ, RZ ;  /* 0x000000ffff007224 */ /* 0x000fe200078e00ff */
[----:B0-----:R-:W-:-:S13]  /*00c0*/  ISETP.NE.AND P0, PT, R6, RZ, PT ;  /* 0x000000ff0600720c */ /* 0x001fda0003f05270 */
[----:B------:R-:W-:Y:S05]  /*00d0*/  @!P0 BRA `(.L_x_2943) ;  /* 0x0000001000ac8947 */ /* 0x000fea0003800000 */
[----:B------:R-:W-:Y:S01]  /*00e0*/  MOV R3, R5 ;  /* 0x0000000500037202 */ /* 0x000fe20000000f00 */
        /* <DEDUP_REMOVED lines=21> */
[C---:B------:R-:W-:Y:S02]  /*0240*/  IMAD R15, R3.reuse, UR8, RZ ;  /* 0x00000008030f7c24 */ /* 0x040fe4000f8e02ff */
[----:B------:R-:W-:Y:S02]  /*0250*/  IMAD R0, R3, UR9, R0 ;  /* 0x0000000903007c24 */ /* 0x000fe4000f8e0200 */
        /* <DEDUP_REMOVED lines=261> */
[----:B------:R-:W-:Y:S01]  /*12b0*/  @P0 IMAD.MOV.U32 R6, RZ, RZ, RZ ;  /* 0x000000ffff060224 */ /* 0x000fe200078e00ff */
[----:B------:R-:W-:Y:S02]  /*12c0*/  ULDC.64 UR6, c[0x0][0x400] ;  /* 0x0001000000067ab9 */ /* 0x000fe40000000a00 */
[C---:B------:R-:W-:Y:S01]  /*12d0*/  IADD3 R9, -R7.reuse, RZ, RZ ;  /* 0x000000ff07097210 */ /* 0x040fe20007ffe1ff */
[----:B------:R-:W1:Y:S08]  /*12e0*/  @P0 LDC R13, c[0x0][0x33c] ;  /* 0x0000cf00ff0d0b82 */ /* 0x000e700000000800 */
[----:B------:R-:W2:Y:S01]  /*12f0*/  @P0 LDC.64 R4, c[0x0][0x408] ;  /* 0x00010200ff040b82 */ /* 0x000ea20000000a00 */
[----:B0-----:R-:W-:-:S05]  /*1300*/  @P0 IMAD.HI.U32 R2, R7, R10, R6 ;  /* 0x0000000a07020227 */ /* 0x001fca00078e0006 */
[----:B------:R-:W-:Y:S01]  /*1310*/  @P0 SHF.R.U32.HI R6, RZ, R11, R2 ;  /* 0x0000000bff060219 */ /* 0x000fe20000011602 */
[----:B------:R-:W-:-:S04]  /*1320*/  IMAD R2, R9, UR8, R3 ;  /* 0x0000000809027c24 */ /* 0x000fc8000f8e0203 */
[----:B------:R-:W-:Y:S02]  /*1330*/  @P0 IMAD.MOV R6, RZ, RZ, -R6 ;  /* 0x000000ffff060224 */ /* 0x000fe400078e0a06 */
[----:B------:R-:W-:Y:S02]  /*1340*/  IMAD R15, R2, UR6, R15 ;  /* 0x00000006020f7c24 */ /* 0x000fe4000f8e020f */
[----:B-1----:R-:W-:Y:S02]  /*1350*/  @P0 IMAD R6, R6, R13, R7 ;  /* 0x0000000d06060224 */ /* 0x002fe400078e0207 */
[----:B------:R-:W-:Y:S02]  /*1360*/  IMAD R0, R2, UR7, R0 ;  /* 0x0000000702007c24 */ /* 0x000fe4000f8e0200 */
[C---:B--2---:R-:W-:Y:S02]  /*1370*/  @P0 IMAD R15, R6.reuse, R4, R15 ;  /* 0x00000004060f0224 */ /* 0x044fe400078e020f */
[----:B------:R-:W-:-:S07]  /*1380*/  @P0 IMAD R0, R6, R5, R0 ;  /* 0x0000000506000224 */ /* 0x000fce00078e0200 */
.L_x_2943:
[----:B------:R-:W-:Y:S02]  /*1390*/  ULDC.64 UR6, c[0x0][0x418] ;  /* 0x0001060000067ab9 */ /* 0x000fe40000000a00 */
[----:B------:R-:W-:-:S04]  /*13a0*/  IADD3 R18, P0, R0, UR6, RZ ;  /* 0x0000000600127c10 */ /* 0x000fc8000ff1e0ff */
[----:B------:R-:W-:Y:S01]  /*13b0*/  IADD3.X R19, RZ, UR7, RZ, P0, !PT ;  /* 0x00000007ff137c10 */ /* 0x000fe200087fe4ff */
[----:B------:R-:W-:Y:S01]  /*13c0*/  IMAD.MOV.U32 R4, RZ, RZ, RZ ;  /* 0x000000ffff047224 */ /* 0x000fe200078e00ff */
[----:B------:R-:W-:Y:S01]  /*13d0*/  MOV R8, 0x0 ;  /* 0x0000000000087802 */ /* 0x000fe20000000f00 */
[----:B------:R-:W-:Y:S01]  /*13e0*/  IMAD.MOV.U32 R9, RZ, RZ, 0x3fd80000 ;  /* 0x3fd80000ff097424 */ /* 0x000fe200078e00ff */
[----:B------:R-:W-:Y:S02]  /*13f0*/  ULDC.64 UR6, c[0x0][0x410] ;  /* 0x0001040000067ab9 */ /* 0x000fe40000000a00 */
[----:B------:R-:W2:Y:S01]  /*1400*/  LDG.E.64 R18, desc[UR4][R18.64] ;  /* 0x0000000412127981 */ /* 0x000ea2000c1e1b00 */
[----:B------:R-:W-:Y:S01]  /*1410*/  IADD3 R14, P2, R15, UR6, RZ ;  /* 0x000000060f0e7c10 */ /* 0x000fe2000ff5e0ff */
[----:B------:R-:W-:Y:S04]  /*1420*/  BSSY B1, `(.L_x_2944) ;  /* 0x000009d000017945 */ /* 0x000fe80003800000 */
[----:B------:R-:W-:Y:S01]  /*1430*/  IMAD.X R15, RZ, RZ, UR7, P2 ;  /* 0x00000007ff0f7e24 */ /* 0x000fe200090e06ff */
[----:B--2---:R-:W-:Y:S01]  /*1440*/  DFMA R2, R18, R18, 1 ;  /* 0x3ff000001202742b */ /* 0x004fe20000000012 */
[----:B------:R-:W-:-:S02]  /*1450*/  LOP3.LUT R17, R19, 0x7fffffff, RZ, 0xc0, !PT ;  /* 0x7fffffff13117812 */ /* 0x000fc400078ec0ff */
[----:B------:R-:W-:Y:S02]  /*1460*/  MOV R16, R18 ;  /* 0x0000001200107202 */ /* 0x000fe40000000f00 */
[----:B------:R-:W-:Y:S01]  /*1470*/  ISETP.GT.U32.AND P1, PT, R17, 0x43dfffff, PT ;  /* 0x43dfffff1100780c */ /* 0x000fe20003f24070 */
        /* <DEDUP_REMOVED lines=20> */
[----:B------:R-:W-:Y:S01]  /*15c0*/  IMAD.MOV.U32 R7, RZ, RZ, R3 ;  /* 0x000000ffff077224 */ /* 0x000fe200078e0003 */
[----:B------:R-:W-:-:S11]  /*15d0*/  MOV R6, R2 ;  /* 0x0000000200067202 */ /* 0x000fd60000000f00 */
[----:B------:R-:W-:-:S10]  /*15e0*/  @!P0 DMUL R6, R6, 1.80143985094819840000e+16 ;  /* 0x4350000006068828 */ /* 0x000fd40000000000 */
[----:B------:R-:W-:Y:S01]  /*15f0*/  @!P0 MOV R3, R7 ;  /* 0x0000000700038202 */ /* 0x000fe20000000f00 */
[----:B------:R-:W-:-:S04]  /*1600*/  @!P0 IMAD.MOV.U32 R2, RZ, RZ, R6 ;  /* 0x000000ffff028224 */ /* 0x000fc800078e0006 */
[----:B------:R-:W-:-:S05]  /*1610*/  VIADD R0, R3, 0xffffffff ;  /* 0xffffffff03007836 */ /* 0x000fca0000000000 */
[----:B------:R-:W-:Y:S02]  /*1620*/  ISETP.GE.U32.AND P2, PT, R0, 0x7fefffff, PT ;  /* 0x7fefffff0000780c */ /* 0x000fe40003f46070 */
[----:B------:R-:W-:Y:S02]  /*1630*/  MOV R0, 0xfffffc01 ;  /* 0xfffffc0100007802 */ /* 0x000fe40000000f00 */
[----:B------:R-:W-:-:S09]  /*1640*/  @!P0 MOV R0, 0xfffffbcb ;  /* 0xfffffbcb00008802 */ /* 0x000fd20000000f00 */
[----:B------:R-:W-:Y:S01]  /*1650*/  @P2 MOV R4, 0x0 ;  /* 0x0000000000042802 */ /* 0x000fe20000000f00 */
[----:B------:R-:W-:Y:S01]  /*1660*/  @P2 IMAD.MOV.U32 R5, RZ, RZ, 0x7ff00000 ;  /* 0x7ff00000ff052424 */ /* 0x000fe200078e00ff */
[----:B------:R-:W-:-:S05]  /*1670*/  @P2 FSETP.NEU.FTZ.AND P3, PT, R7, RZ, PT ;  /* 0x000000ff0700220b */ /* 0x000fca0003f7d000 */
[----:B------:R-:W-:-:S10]  /*1680*/  @P2 DFMA R4, R6, R4, +INF ;  /* 0x7ff000000604242b */ /* 0x000fd40000000004 */
[----:B------:R-:W-:Y:S02]  /*1690*/  @P2 FSEL R4, R4, RZ, P3 ;  /* 0x000000ff04042208 */ /* 0x000fe40001800000 */
[----:B------:R-:W-:Y:S01]  /*16a0*/  @P2 FSEL R5, R5, -QNAN , P3 ;  /* 0xfff0000005052808 */ /* 0x000fe20001800000 */
[----:B------:R-:W-:Y:S06]  /*16b0*/  @P2 BRA `(.L_x_2946) ;  /* 0x0000000400cc2947 */ /* 0x000fec0003800000 */
[----:B------:R-:W-:Y:S01]  /*16c0*/  LOP3.LUT R4, R3, 0x800fffff, RZ, 0xc0, !PT ;  /* 0x800fffff03047812 */ /* 0x000fe200078ec0ff */
[----:B------:R-:W-:Y:S01]  /*16d0*/  IMAD.MOV.U32 R16, RZ, RZ, -0x748574fc ;  /* 0x8b7a8b04ff107424 */ /* 0x000fe200078e00ff */
[----:B------:R-:W-:Y:S01]  /*16e0*/  MOV R6, RZ ;  /* 0x000000ff00067202 */ /* 0x000fe20000000f00 */
[----:B------:R-:W-:Y:S01]  /*16f0*/  UMOV UR6, 0x3ae80f1e ;  /* 0x3ae80f1e00067882 */ /* 0x000fe20000000000 */
[----:B------:R-:W-:Y:S01]  /*1700*/  LOP3.LUT R5, R4, 0x3ff00000, RZ, 0xfc, !PT ;  /* 0x3ff0000004057812 */ /* 0x000fe200078efcff */
[----:B------:R-:W-:Y:S01]  /*1710*/  IMAD.MOV.U32 R4, RZ, RZ, R2 ;  /* 0x000000ffff047224 */ /* 0x000fe200078e0002 */
[----:B------:R-:W-:Y:S01]  /*1720*/  MOV R17, 0x3ed0ee25 ;  /* 0x3ed0ee2500117802 */ /* 0x000fe20000000f00 */
[----:B------:R-:W-:Y:S01]  /*1730*/  UMOV UR7, 0x3eb1380b ;  /* 0x3eb1380b00077882 */ /* 0x000fe20000000000 */
[----:B------:R-:W-:Y:S01]  /*1740*/  ISETP.GE.AND P0, PT, R5, 0x3ff6a09f, PT ;  /* 0x3ff6a09f0500780c */ /* 0x000fe20003f06270 */
[----:B------:R-:W-:Y:S01]  /*1750*/  UMOV UR8, 0x80000000 ;  /* 0x8000000000087882 */ /* 0x000fe20000000000 */
[----:B------:R-:W-:Y:S01]  /*1760*/  LEA.HI R0, R3, R0, RZ, 0xc ;  /* 0x0000000003007211 */ /* 0x000fe200078f60ff */
[----:B------:R-:W-:Y:S01]  /*1770*/  UMOV UR9, 0x43300000 ;  /* 0x4330000000097882 */ /* 0x000fe20000000000 */
[----:B------:R-:W-:-:S09]  /*1780*/  MOV R21, 0x43300000 ;  /* 0x4330000000157802 */ /* 0x000fd20000000f00 */
[----:B------:R-:W-:Y:S01]  /*1790*/  @P0 IADD3 R7, R5, -0x100000, RZ ;  /* 0xfff0000005070810 */ /* 0x000fe20007ffe0ff */
[----:B------:R-:W-:-:S04]  /*17a0*/  @P0 VIADD R0, R0, 0x1 ;  /* 0x0000000100000836 */ /* 0x000fc80000000000 */
[----:B------:R-:W-:Y:S01]  /*17b0*/  @P0 IMAD.MOV.U32 R5, RZ, RZ, R7 ;  /* 0x000000ffff050224 */ /* 0x000fe200078e0007 */
[----:B------:R-:W-:-:S05]  /*17c0*/  LOP3.LUT R20, R0, 0x80000000, RZ, 0x3c, !PT ;  /* 0x8000000000147812 */ /* 0x000fca00078e3cff */
        /* <DEDUP_REMOVED lines=46> */
.L_x_2945:
        /* <DEDUP_REMOVED lines=16> */
[----:B------:R-:W-:Y:S01]  /*1bb0*/  MOV R8, R16 ;  /* 0x0000001000087202 */ /* 0x000fe20000000f00 */
[----:B------:R-:W-:Y:S01]  /*1bc0*/  IMAD.MOV.U32 R9, RZ, RZ, R17 ;  /* 0x000000ffff097224 */ /* 0x000fe200078e0011 */
[----:B------:R-:W-:-:S07]  /*1bd0*/  MOV R0, 0x1bf0 ;  /* 0x00001bf000007802 */ /* 0x000fce0000000f00 */
[----:B------:R-:W-:Y:S05]  /*1be0*/  CALL.REL.NOINC `($__internal_2_$__cuda_sm20_div_rn_f64_full) ;  /* 0x0000002000307944 */ /* 0x000fea0003c00000 */
[----:B------:R-:W-:Y:S01]  /*1bf0*/  MOV R2, R4 ;  /* 0x0000000400027202 */ /* 0x000fe20000000f00 */
[----:B------:R-:W-:-:S07]  /*1c00*/  IMAD.MOV.U32 R3, RZ, RZ, R5 ;  /* 0x000000ffff037224 */ /* 0x000fce00078e0005 */
.L_x_2948:
[----:B------:R-:W-:Y:S05]  /*1c10*/  BSYNC B2 ;  /* 0x0000000000027941 */ /* 0x000fea0003800000 */
.L_x_2947:
        /* <DEDUP_REMOVED lines=29> */
.L_x_2946:
[----:B------:R-:W-:Y:S05]  /*1df0*/  BSYNC B1 ;  /* 0x0000000000017941 */ /* 0x000fea0003800000 */
.L_x_2944:
[----:B------:R-:W-:Y:S01]  /*1e00*/  UMOV UR6, 0xfefa39ef ;  /* 0xfefa39ef00067882 */ /* 0x000fe20000000000 */
[----:B------:R-:W-:Y:S02]  /*1e10*/  UMOV UR7, 0x3fe62e42 ;  /* 0x3fe62e4200077882 */ /* 0x000fe40000000000 */
[----:B------:R-:W-:-:S10]  /*1e20*/  DADD R2, R4, UR6 ;  /* 0x0000000604027e29 */ /* 0x000fd40008000000 */
[----:B------:R-:W-:Y:S02]  /*1e30*/  FSEL R3, R3, R5, P1 ;  /* 0x0000000503037208 */ /* 0x000fe40000800000 */
[----:B------:R-:W-:Y:S02]  /*1e40*/  FSEL R2, R2, R4, P1 ;  /* 0x0000000402027208 */ /* 0x000fe40000800000 */
[----:B------:R-:W-:Y:S02]  /*1e50*/  LOP3.LUT R3, R3, 0x80000000, R19, 0xb8, !PT ;  /* 0x8000000003037812 */ /* 0x000fe400078eb813 */
[----:B------:R-:W-:-:S03]  /*1e60*/  LEA R5, R28, R29, 0x8 ;  /* 0x0000001d1c057211 */ /* 0x000fc600078e40ff */
[----:B------:R0:W-:Y:S02]  /*1e70*/  STG.E.64 desc[UR4][R14.64], R2 ;  /* 0x000000020e007986 */ /* 0x0001e4000c101b04 */
[----:B------:R-:W-:-:S07]  /*1e80*/  VIADD R5, R5, 0x80 ;  /* 0x0000008005057836 */ /* 0x000fce0000000000 */
.L_x_2942:
[----:B------:R-:W-:Y:S05]  /*1e90*/  BSYNC B0 ;  /* 0x0000000000007941 */ /* 0x000fea0003800000 */
.L_x_2941:
[----:B------:R-:W-:Y:S02]  /*1ea0*/  ULDC UR6, c[0x0][0x210] ;  /* 0x0000840000067ab9 */ /* 0x000fe40000000800 */
[----:B------:R-:W-:-:S13]  /*1eb0*/  ISETP.GE.AND P0, PT, R5, UR6, PT ;  /* 0x0000000605007c0c */ /* 0x000fda000bf06270 */
[----:B------:R-:W-:Y:S05]  /*1ec0*/  @P0 EXIT ;  /* 0x000000000000094d */ /* 0x000fea0003800000 */
[----:B------:R-:W1:Y:S01]  /*1ed0*/  LDC R6, c[0x0][0x218] ;  /* 0x00008600ff067b82 */ /* 0x000e620000000800 */
[----:B------:R-:W-:Y:S01]  /*1ee0*/  MOV R0, RZ ;  /* 0x000000ff00007202 */ /* 0x000fe20000000f00 */
[----:B------:R-:W-:Y:S01]  /*1ef0*/  IMAD.MOV.U32 R19, RZ, RZ, RZ ;  /* 0x000000ffff137224 */ /* 0x000fe200078e00ff */
[----:B-1----:R-:W-:-:S13]  /*1f00*/  ISETP.NE.AND P0, PT, R6, RZ, PT ;  /* 0x000000ff0600720c */ /* 0x002fda0003f05270 */
[----:B------:R-:W-:Y:S05]  /*1f10*/  @!P0 BRA `(.L_x_2949) ;  /* 0x0000001000a88947 */ /* 0x000fea0003800000 */
[----:B0-----:R-:W-:Y:S01]  /*1f20*/  HFMA2.MMA R2, -RZ, RZ, 0, 0 ;  /* 0x00000000ff027435 */ /* 0x001fe200000001ff */
[----:B------:R-:W-:Y:S01]  /*1f30*/  IMAD.MOV.U32 R3, RZ, RZ, R5 ;  /* 0x000000ffff037224 */ /* 0x000fe200078e0005 */
[----:B------:R-:W-:Y:S01]  /*1f40*/  ULDC.64 UR6, c[0x0][0x220] ;  /* 0x0000880000067ab9 */ /* 0x000fe20000000a00 */
[----:B------:R-:W-:-:S07]  /*1f50*/  ISETP.NE.AND P0, PT, R6, 0x1, PT ;  /* 0x000000010600780c */ /* 0x000fce0003f05270 */
        /* <DEDUP_REMOVED lines=274> */
[----:B------:R-:W-:Y:S01]  /*3080*/  IMAD.MOV.U32 R2, RZ, RZ, RZ ;  /* 0x000000ffff027224 */ /* 0x000fe200078e00ff */
[----:B------:R-:W-:Y:S01]  /*3090*/  ULDC.64 UR8, c[0x0][0x330] ;  /* 0x0000cc0000087ab9 */ /* 0x000fe20000000a00 */
[----:B------:R-:W-:Y:S02]  /*30a0*/  ULDC UR6, c[0x0][0x338] ;  /* 0x0000ce0000067ab9 */ /* 0x000fe40000000800 */
[----:B------:R-:W-:-:S05]  /*30b0*/  IMAD.HI.U32 R4, R3, UR9, R2 ;  /* 0x0000000903047c27 */ /* 0x000fca000f8e0002 */
[----:B------:R-:W-:Y:S01]  /*30c0*/  SHF.R.U32.HI R5, RZ, UR6, R4 ;  /* 0x00000006ff057c19 */ /* 0x000fe20008011604 */
[----:B------:R-:W-:Y:S02]  /*30d0*/  ULDC.64 UR6, c[0x0][0x400] ;  /* 0x0001000000067ab9 */ /* 0x000fe40000000a00 */
[----:B------:R-:W0:Y:S01]  /*30e0*/  @P0 LDC.64 R8, c[0x0][0x340] ;  /* 0x0000d000ff080b82 */ /* 0x000e220000000a00 */
[----:B------:R-:W-:Y:S01]  /*30f0*/  @P0 MOV R4, RZ ;  /* 0x000000ff00040202 */ /* 0x000fe20000000f00 */
[----:B------:R-:W-:-:S06]  /*3100*/  IMAD.MOV R7, RZ, RZ, -R5 ;  /* 0x000000ffff077224 */ /* 0x000fcc00078e0a05 */
        /* <DEDUP_REMOVED lines=11> */
.L_x_2949:
[----:B------:R-:W-:Y:S02]  /*31c0*/  ULDC.64 UR6, c[0x0][0x418] ;  /* 0x0001060000067ab9 */ /* 0x000fe40000000a00 */
[----:B------:R-:W-:-:S05]  /*31d0*/  IADD3 R16, P0, R0, UR6, RZ ;  /* 0x0000000600107c10 */ /* 0x000fca000ff1e0ff */
[----:B------:R-:W-:Y:S01]  /*31e0*/  IMAD.X R17, RZ, RZ, UR7, P0 ;  /* 0x00000007ff117e24 */ /* 0x000fe200080e06ff */
[----:B------:R-:W-:Y:S01]  /*31f0*/  MOV R4, RZ ;  /* 0x000000ff00047202 */ /* 0x000fe20000000f00 */
[----:B------:R-:W-:Y:S01]  /*3200*/  IMAD.MOV.U32 R8, RZ, RZ, 0x0 ;  /* 0x00000000ff087424 */ /* 0x000fe200078e00ff */
[----:B------:R-:W-:Y:S01]  /*3210*/  MOV R9, 0x3fd80000 ;  /* 0x3fd8000000097802 */ /* 0x000fe20000000f00 */
[----:B------:R-:W-:Y:S02]  /*3220*/  ULDC.64 UR6, c[0x0][0x410] ;  /* 0x0001040000067ab9 */ /* 0x000fe40000000a00 */
[----:B------:R-:W0:Y:S01]  /*3230*/  LDG.E.64 R16, desc[UR4][R16.64] ;  /* 0x0000000410107981 */ /* 0x000e22000c1e1b00 */
[----:B------:R-:W-:Y:S01]  /*3240*/  IADD3 R18, P2, R19, UR6, RZ ;  /* 0x0000000613127c10 */ /* 0x000fe2000ff5e0ff */
[----:B------:R-:W-:Y:S03]  /*3250*/  BSSY B0, `(.L_x_2950) ;  /* 0x000009d000007945 */ /* 0x000fe60003800000 */
[----:B------:R-:W-:Y:S01]  /*3260*/  IADD3.X R19, RZ, UR7, RZ, P2, !PT ;  /* 0x00000007ff137c10 */ /* 0x000fe200097fe4ff */
[----:B0-----:R-:W-:Y:S01]  /*3270*/  DFMA R2, R16, R16, 1 ;  /* 0x3ff000001002742b */ /* 0x001fe20000000010 */
[----:B------:R-:W-:Y:S01]  /*3280*/  LOP3.LUT R15, R17, 0x7fffffff, RZ, 0xc0, !PT ;  /* 0x7fffffff110f7812 */ /* 0x000fe200078ec0ff */
[----:B------:R-:W-:-:S03]  /*3290*/  IMAD.MOV.U32 R14, RZ, RZ, R16 ;  /* 0x000000ffff0e7224 */ /* 0x000fc600078e0010 */
        /* <DEDUP_REMOVED lines=24> */
[----:B------:R-:W-:Y:S01]  /*3420*/  @!P0 IMAD.MOV.U32 R3, RZ, RZ, R7 ;  /* 0x000000ffff038224 */ /* 0x000fe200078e0007 */
[----:B------:R-:W-:-:S04]  /*3430*/  @!P0 MOV R2, R6 ;  /* 0x0000000600028202 */ /* 0x000fc80000000f00 */
[----:B------:R-:W-:-:S04]  /*3440*/  IADD3 R0, R3, -0x1, RZ ;  /* 0xffffffff03007810 */ /* 0x000fc80007ffe0ff */
        /* <DEDUP_REMOVED lines=15> */
[----:B------:R-:W-:Y:S01]  /*3540*/  UMOV UR7, 0x3eb1380b ;  /* 0x3eb1380b00077882 */ /* 0x000fe20000000000 */
[----:B------:R-:W-:Y:S01]  /*3550*/  MOV R4, R2 ;  /* 0x0000000200047202 */ /* 0x000fe20000000f00 */
[----:B------:R-:W-:Y:S01]  /*3560*/  IMAD.MOV.U32 R21, RZ, RZ, 0x43300000 ;  /* 0x43300000ff157424 */ /* 0x000fe200078e00ff */
[----:B------:R-:W-:Y:S01]  /*3570*/  ISETP.GE.AND P0, PT, R5, 0x3ff6a09f, PT ;  /* 0x3ff6a09f0500780c */ /* 0x000fe20003f06270 */
[----:B------:R-:W-:Y:S01]  /*3580*/  UMOV UR8, 0x80000000 ;  /* 0x8000000000087882 */ /* 0x000fe20000000000 */
[----:B------:R-:W-:Y:S01]  /*3590*/  MOV R15, 0x3ed0ee25 ;  /* 0x3ed0ee25000f7802 */ /* 0x000fe20000000f00 */
[----:B------:R-:W-:Y:S01]  /*35a0*/  UMOV UR9, 0x43300000 ;  /* 0x4330000000097882 */ /* 0x000fe20000000000 */
[----:B------:R-:W-:-:S09]  /*35b0*/  LEA.HI R0, R3, R0, RZ, 0xc ;  /* 0x0000000003007211 */ /* 0x000fd200078f60ff */
[----:B------:R-:W-:Y:S01]  /*35c0*/  @P0 VIADD R7, R5, 0xfff00000 ;  /* 0xfff0000005070836 */ /* 0x000fe20000000000 */
[----:B------:R-:W-:-:S04]  /*35d0*/  @P0 IADD3 R0, R0, 0x1, RZ ;  /* 0x0000000100000810 */ /* 0x000fc80007ffe0ff */
[----:B------:R-:W-:Y:S02]  /*35e0*/  @P0 MOV R5, R7 ;  /* 0x0000000700050202 */ /* 0x000fe40000000f00 */
[----:B------:R-:W-:-:S04]  /*35f0*/  LOP3.LUT R20, R0, 0x80000000, RZ, 0x3c, !PT ;  /* 0x8000000000147812 */ /* 0x000fc800078e3cff */
        /* <DEDUP_REMOVED lines=46> */
.L_x_2951:
[----:B------:R-:W-:Y:S01]  /*38e0*/  DADD R10, R14, 2 ;  /* 0x400000000e0a7429 */ /* 0x000fe20000000000 */
[----:B------:R-:W-:Y:S01]  /*38f0*/  MOV R2, 0x1 ;  /* 0x0000000100027802 */ /* 0x000fe20000000f00 */
[----:B------:R-:W-:Y:S01]  /*3900*/  BSSY B1, `(.L_x_2953) ;  /* 0x0000014000017945 */ /* 0x000fe20003800000 */
[----:B------:R-:W-:-:S03]  /*3910*/  FSETP.GEU.AND P2, PT, |R15|, 6.5827683646048100446e-37, PT ;  /* 0x036000000f00780b */ /* 0x000fc60003f4e200 */
        /* <DEDUP_REMOVED lines=16> */
[----:B------:R-:W-:Y:S02]  /*3a20*/  MOV R2, R4 ;  /* 0x0000000400027202 */ /* 0x000fe40000000f00 */
[----:B------:R-:W-:-:S07]  /*3a30*/  MOV R3, R5 ;  /* 0x0000000500037202 */ /* 0x000fce0000000f00 */
.L_x_2954:
[----:B------:R-:W-:Y:S05]  /*3a40*/  BSYNC B1 ;  /* 0x0000000000017941 */ /* 0x000fea0003800000 */
.L_x_2953:
[----:B------:R-:W-:Y:S01]  /*3a50*/  DMUL R4, R14, R2 ;  /* 0x000000020e047228 */ /* 0x000fe20000000000 */
[----:B------:R-:W-:Y:S01]  /*3a60*/  IMAD.MOV.U32 R8, RZ, RZ, -0x314d23bc ;  /* 0xceb2dc44ff087424 */ /* 0x000fe200078e00ff */
[----:B------:R-:W-:Y:S01]  /*3a70*/  MOV R9, 0x3ed087ff ;  /* 0x3ed087ff00097802 */ /* 0x000fe20000000f00 */
        /* <DEDUP_REMOVED lines=26> */
.L_x_2952:
[----:B------:R-:W-:Y:S05]  /*3c20*/  BSYNC B0 ;  /* 0x0000000000007941 */ /* 0x000fea0003800000 */
.L_x_2950:
[----:B------:R-:W-:Y:S01]  /*3c30*/  UMOV UR6, 0xfefa39ef ;  /* 0xfefa39ef00067882 */ /* 0x000fe20000000000 */
[----:B------:R-:W-:Y:S02]  /*3c40*/  UMOV UR7, 0x3fe62e42 ;  /* 0x3fe62e4200077882 */ /* 0x000fe40000000000 */
[----:B------:R-:W-:-:S10]  /*3c50*/  DADD R2, R4, UR6 ;  /* 0x0000000604027e29 */ /* 0x000fd40008000000 */
[----:B------:R-:W-:Y:S02]  /*3c60*/  FSEL R3, R3, R5, P1 ;  /* 0x0000000503037208 */ /* 0x000fe40000800000 */
[----:B------:R-:W-:Y:S02]  /*3c70*/  FSEL R2, R2, R4, P1 ;  /* 0x0000000402027208 */ /* 0x000fe40000800000 */
[----:B------:R-:W-:-:S05]  /*3c80*/  LOP3.LUT R3, R3, 0x80000000, R17, 0xb8, !PT ;  /* 0x8000000003037812 */ /* 0x000fca00078eb811 */
[----:B------:R-:W-:Y:S01]  /*3c90*/  STG.E.64 desc[UR4][R18.64], R2 ;  /* 0x0000000212007986 */ /* 0x000fe2000c101b04 */
[----:B------:R-:W-:Y:S05]  /*3ca0*/  EXIT ;  /* 0x000000000000794d */ /* 0x000fea0003800000 */
        .weak           $__internal_2_$__cuda_sm20_div_rn_f64_full
        .type           $__internal_2_$__cuda_sm20_div_rn_f64_full,@function
        .size           $__internal_2_$__cuda_sm20_div_rn_f64_full,(.L_x_21418 - $__internal_2_$__cuda_sm20_div_rn_f64_full)
$__internal_2_$__cuda_sm20_div_rn_f64_full:
[C---:B------:R-:W-:Y:S01]  /*3cb0*/  FSETP.GEU.AND P0, PT, |R11|.reuse, 1.469367938527859385e-39, PT ;  /* 0x001000000b00780b */ /* 0x040fe20003f0e200 */
[----:B------:R-:W-:Y:S01]  /*3cc0*/  IMAD.MOV.U32 R6, RZ, RZ, 0x1 ;  /* 0x00000001ff067424 */ /* 0x000fe200078e00ff */
[----:B------:R-:W-:Y:S01]  /*3cd0*/  LOP3.LUT R12, R11, 0x800fffff, RZ, 0xc0, !PT ;  /* 0x800fffff0b0c7812 */ /* 0x000fe200078ec0ff */
[----:B------:R-:W-:Y:S01]  /*3ce0*/  BSSY B3, `(.L_x_2955) ;  /* 0x0000054000037945 */ /* 0x000fe20003800000 */
[C---:B------:R-:W-:Y:S02]  /*3cf0*/  FSETP.GEU.AND P3, PT, |R9|.reuse, 1.469367938527859385e-39, PT ;  /* 0x001000000900780b */ /* 0x040fe40003f6e200 */
[----:B------:R-:W-:Y:S02]  /*3d00*/  LOP3.LUT R13, R12, 0x3ff00000, RZ, 0xfc, !PT ;  /* 0x3ff000000c0d7812 */ /* 0x000fe400078efcff */
[----:B------:R-:W-:Y:S02]  /*3d10*/  MOV R12, R10 ;  /* 0x0000000a000c7202 */ /* 0x000fe40000000f00 */
[----:B------:R-:W-:-:S02]  /*3d20*/  LOP3.LUT R2, R9, 0x7ff00000, RZ, 0xc0, !PT ;  /* 0x7ff0000009027812 */ /* 0x000fc400078ec0ff */
[----:B------:R-:W-:Y:S01]  /*3d30*/  LOP3.LUT R5, R11, 0x7ff00000, RZ, 0xc0, !PT ;  /* 0x7ff000000b057812 */ /* 0x000fe200078ec0ff */
[----:B------:R-:W-:-:S03]  /*3d40*/  @!P0 DMUL R12, R10, 8.98846567431157953865e+307 ;  /* 0x7fe000000a0c8828 */ /* 0x000fc60000000000 */
[C---:B------:R-:W-:Y:S01]  /*3d50*/  ISETP.GE.U32.AND P2, PT, R2.reuse, R5, PT ;  /* 0x000000050200720c */ /* 0x040fe20003f46070 */
[----:B------:R-:W-:Y:S01]  /*3d60*/  @!P3 IMAD.MOV.U32 R24, RZ, RZ, RZ ;  /* 0x000000ffff18b224 */ /* 0x000fe200078e00ff */
[----:B------:R-:W-:Y:S01]  /*3d70*/  @!P3 LOP3.LUT R3, R11, 0x7ff00000, RZ, 0xc0, !PT ;  /* 0x7ff000000b03b812 */ /* 0x000fe200078ec0ff */
[----:B------:R-:W0:Y:S03]  /*3d80*/  MUFU.RCP64H R7, R13 ;  /* 0x0000000d00077308 */ /* 0x000e260000001800 */
[----:B------:R-:W-:Y:S02]  /*3d90*/  @!P3 ISETP.GE.U32.AND P4, PT, R2, R3, PT ;  /* 0x000000030200b20c */ /* 0x000fe40003f86070 */
[----:B------:R-:W-:Y:S02]  /*3da0*/  MOV R3, 0x1ca00000 ;  /* 0x1ca0000000037802 */ /* 0x000fe40000000f00 */
[----:B------:R-:W-:-:S02]  /*3db0*/  @!P0 LOP3.LUT R5, R13, 0x7ff00000, RZ, 0xc0, !PT ;  /* 0x7ff000000d058812 */ /* 0x000fc400078ec0ff */
[----:B------:R-:W-:-:S03]  /*3dc0*/  @!P3 SEL R21, R3, 0x63400000, !P4 ;  /* 0x634000000315b807 */ /* 0x000fc60006000000 */
[----:B------:R-:W-:Y:S01]  /*3dd0*/  VIADD R27, R5, 0xffffffff ;  /* 0xffffffff051b7836 */ /* 0x000fe20000000000 */
[----:B------:R-:W-:Y:S01]  /*3de0*/  @!P3 LOP3.LUT R4, R21, 0x80000000, R9, 0xf8, !PT ;  /* 0x800000001504b812 */ /* 0x000fe200078ef809 */
[----:B0-----:R-:W-:-:S03]  /*3df0*/  DFMA R22, R6, -R12, 1 ;  /* 0x3ff000000616742b */ /* 0x001fc6000000080c */
[----:B------:R-:W-:Y:S02]  /*3e00*/  @!P3 LOP3.LUT R25, R4, 0x100000, RZ, 0xfc, !PT ;  /* 0x001000000419b812 */ /* 0x000fe400078efcff */
[----:B------:R-:W-:-:S03]  /*3e10*/  MOV R4, R2 ;  /* 0x0000000200047202 */ /* 0x000fc60000000f00 */
[----:B------:R-:W-:-:S08]  /*3e20*/  DFMA R22, R22, R22, R22 ;  /* 0x000000161616722b */ /* 0x000fd00000000016 */
[----:B------:R-:W-:Y:S01]  /*3e30*/  DFMA R22, R6, R22, R6 ;  /* 0x000000160616722b */ /* 0x000fe20000000006 */
[----:B------:R-:W-:Y:S02]  /*3e40*/  SEL R7, R3, 0x63400000, !P2 ;  /* 0x6340000003077807 */ /* 0x000fe40005000000 */
[----:B------:R-:W-:Y:S02]  /*3e50*/  MOV R6, R8 ;  /* 0x0000000800067202 */ /* 0x000fe40000000f00 */
[----:B------:R-:W-:-:S03]  /*3e60*/  LOP3.LUT R7, R7, 0x800fffff, R9, 0xf8, !PT ;  /* 0x800fffff07077812 */ /* 0x000fc600078ef809 */
[----:B------:R-:W-:-:S03]  /*3e70*/  DFMA R20, R22, -R12, 1 ;  /* 0x3ff000001614742b */ /* 0x000fc6000000080c */
[----:B------:R-:W-:-:S05]  /*3e80*/  @!P3 DFMA R6, R6, 2, -R24 ;  /* 0x400000000606b82b */ /* 0x000fca0000000818 */
[----:B------:R-:W-:-:S05]  /*3e90*/  DFMA R20, R22, R20, R22 ;  /* 0x000000141614722b */ /* 0x000fca0000000016 */
[----:B------:R-:W-:-:S03]  /*3ea0*/  @!P3 LOP3.LUT R4, R7, 0x7ff00000, RZ, 0xc0, !PT ;  /* 0x7ff000000704b812 */ /* 0x000fc600078ec0ff */
[----:B------:R-:W-:Y:S01]  /*3eb0*/  DMUL R22, R20, R6 ;  /* 0x0000000614167228 */ /* 0x000fe20000000000 */
[----:B------:R-:W-:-:S04]  /*3ec0*/  IADD3 R26, R4, -0x1, RZ ;  /* 0xffffffff041a7810 */ /* 0x000fc80007ffe0ff */
[----:B------:R-:W-:-:S03]  /*3ed0*/  ISETP.GT.U32.AND P0, PT, R26, 0x7feffffe, PT ;  /* 0x7feffffe1a00780c */ /* 0x000fc60003f04070 */
[----:B------:R-:W-:Y:S01]  /*3ee0*/  DFMA R24, R22, -R12, R6 ;  /* 0x8000000c1618722b */ /* 0x000fe20000000006 */
[----:B------:R-:W-:-:S07]  /*3ef0*/  ISETP.GT.U32.OR P0, PT, R27, 0x7feffffe, P0 ;  /* 0x7feffffe1b00780c */ /* 0x000fce0000704470 */
[----:B------:R-:W-:-:S06]  /*3f00*/  DFMA R24, R20, R24, R22 ;  /* 0x000000181418722b */ /* 0x000fcc0000000016 */
[----:B------:R-:W-:Y:S05]  /*3f10*/  @P0 BRA `(.L_x_2956) ;  /* 0x00000000006c0947 */ /* 0x000fea0003800000 */
[----:B------:R-:W-:-:S04]  /*3f20*/  LOP3.LUT R5, R11, 0x7ff00000, RZ, 0xc0, !PT ;  /* 0x7ff000000b057812 */ /* 0x000fc800078ec0ff */
[CC--:B------:R-:W-:Y:S02]  /*3f30*/  VIADDMNMX R4, R2.reuse, -R5.reuse, 0xb9600000, !PT ;  /* 0xb960000002047446 */ /* 0x0c0fe40007800905 */
[----:B------:R-:W-:Y:S02]  /*3f40*/  ISETP.GE.U32.AND P0, PT, R2, R5, PT ;  /* 0x000000050200720c */ /* 0x000fe40003f06070 */
[----:B------:R-:W-:Y:S02]  /*3f50*/  VIMNMX R4, R4, 0x46a00000, PT ;  /* 0x46a0000004047848 */ /* 0x000fe40003fe0100 */
[----:B------:R-:W-:-:S04]  /*3f60*/  SEL R3, R3, 0x63400000, !P0 ;  /* 0x6340000003037807 */ /* 0x000fc80004000000 */
[----:B------:R-:W-:Y:S01]  /*3f70*/  IADD3 R8, -R3, R4, RZ ;  /* 0x0000000403087210 */ /* 0x000fe20007ffe1ff */
[----:B------:R-:W-:-:S03]  /*3f80*/  IMAD.MOV.U32 R4, RZ, RZ, RZ ;  /* 0x000000ffff047224 */ /* 0x000fc600078e00ff */
[----:B------:R-:W-:-:S06]  /*3f90*/  IADD3 R5, R8, 0x7fe00000, RZ ;  /* 0x7fe0000008057810 */ /* 0x000fcc0007ffe0ff */
[----:B------:R-:W-:-:S10]  /*3fa0*/  DMUL R2, R24, R4 ;  /* 0x0000000418027228 */ /* 0x000fd40000000000 */
[----:B------:R-:W-:-:S13]  /*3fb0*/  FSETP.GTU.AND P0, PT, |R3|, 1.469367938527859385e-39, PT ;  /* 0x001000000300780b */ /* 0x000fda0003f0c200 */
[----:B------:R-:W-:Y:S05]  /*3fc0*/  @P0 BRA `(.L_x_2957) ;  /* 0x0000000000940947 */ /* 0x000fea0003800000 */
[----:B------:R-:W-:Y:S01]  /*3fd0*/  DFMA R6, R24, -R12, R6 ;  /* 0x8000000c1806722b */ /* 0x000fe20000000006 */
[----:B------:R-:W-:-:S09]  /*3fe0*/  MOV R4, RZ ;  /* 0x000000ff00047202 */ /* 0x000fd20000000f00 */
[C---:B------:R-:W-:Y:S02]  /*3ff0*/  FSETP.NEU.AND P0, PT, R7.reuse, RZ, PT ;  /* 0x000000ff0700720b */ /* 0x040fe40003f0d000 */
[----:B------:R-:W-:-:S04]  /*4000*/  LOP3.LUT R11, R7, 0x80000000, R11, 0x48, !PT ;  /* 0x80000000070b7812 */ /* 0x000fc800078e480b */
[----:B------:R-:W-:-:S07]  /*4010*/  LOP3.LUT R5, R11, R5, RZ, 0xfc, !PT ;  /* 0x000000050b057212 */ /* 0x000fce00078efcff */
[----:B------:R-:W-:Y:S05]  /*4020*/  @!P0 BRA `(.L_x_2957) ;  /* 0x00000000007c8947 */ /* 0x000fea0003800000 */
[----:B------:R-:W-:Y:S01]  /*4030*/  IADD3 R7, -R8, RZ, RZ ;  /* 0x000000ff08077210 */ /* 0x000fe20007ffe1ff */
[----:B------:R-:W-:Y:S01]  /*4040*/  IMAD.MOV.U32 R6, RZ, RZ, RZ ;  /* 0x000000ffff067224 */ /* 0x000fe200078e00ff */
[----:B------:R-:W-:-:S05]  /*4050*/  DMUL.RP R4, R24, R4 ;  /* 0x0000000418047228 */ /* 0x000fca0000008000 */
[----:B------:R-:W-:-:S05]  /*4060*/  DFMA R6, R2, -R6, R24 ;  /* 0x800000060206722b */ /* 0x000fca0000000018 */
[----:B------:R-:W-:Y:S02]  /*4070*/  LOP3.LUT R11, R5, R11, RZ, 0x3c, !PT ;  /* 0x0000000b050b7212 */ /* 0x000fe400078e3cff */
[----:B------:R-:W-:-:S04]  /*4080*/  IADD3 R6, -R8, -0x43300000, RZ ;  /* 0xbcd0000008067810 */ /* 0x000fc80007ffe1ff */
[----:B------:R-:W-:-:S04]  /*4090*/  FSETP.NEU.AND P0, PT, |R7|, R6, PT ;  /* 0x000000060700720b */ /* 0x000fc80003f0d200 */
[----:B------:R-:W-:Y:S02]  /*40a0*/  FSEL R2, R4, R2, !P0 ;  /* 0x0000000204027208 */ /* 0x000fe40004000000 */
[----:B------:R-:W-:Y:S01]  /*40b0*/  FSEL R3, R11, R3, !P0 ;  /* 0x000000030b037208 */ /* 0x000fe20004000000 */
[----:B------:R-:W-:Y:S06]  /*40c0*/  BRA `(.L_x_2957) ;  /* 0x0000000000547947 */ /* 0x000fec0003800000 */
.L_x_2956:
[----:B------:R-:W-:-:S14]  /*40d0*/  DSETP.NAN.AND P0, PT, R8, R8, PT ;  /* 0x000000080800722a */ /* 0x000fdc0003f08000 */
[----:B------:R-:W-:Y:S05]  /*40e0*/  @P0 BRA `(.L_x_2958) ;  /* 0x0000000000440947 */ /* 0x000fea0003800000 */
[----:B------:R-:W-:-:S14]  /*40f0*/  DSETP.NAN.AND P0, PT, R10, R10, PT ;  /* 0x0000000a0a00722a */ /* 0x000fdc0003f08000 */
[----:B------:R-:W-:Y:S05]  /*4100*/  @P0 BRA `(.L_x_2959) ;  /* 0x0000000000300947 */ /* 0x000fea0003800000 */
[----:B------:R-:W-:Y:S02]  /*4110*/  ISETP.NE.AND P0, PT, R4, R5, PT ;  /* 0x000000050400720c */ /* 0x000fe40003f05270 */
[----:B------:R-:W-:Y:S02]  /*4120*/  MOV R2, 0x0 ;  /* 0x0000000000027802 */ /* 0x000fe40000000f00 */
[----:B------:R-:W-:-:S09]  /*4130*/  MOV R3, 0xfff80000 ;  /* 0xfff8000000037802 */ /* 0x000fd20000000f00 */
[----:B------:R-:W-:Y:S05]  /*4140*/  @!P0 BRA `(.L_x_2957) ;  /* 0x0000000000348947 */ /* 0x000fea0003800000 */
[----:B------:R-:W-:Y:S02]  /*4150*/  ISETP.NE.AND P0, PT, R4, 0x7ff00000, PT ;  /* 0x7ff000000400780c */ /* 0x000fe40003f05270 */
[----:B------:R-:W-:Y:S02]  /*4160*/  LOP3.LUT R3, R9, 0x80000000, R11, 0x48, !PT ;  /* 0x8000000009037812 */ /* 0x000fe400078e480b */
[----:B------:R-:W-:-:S13]  /*4170*/  ISETP.EQ.OR P0, PT, R5, RZ, !P0 ;  /* 0x000000ff0500720c */ /* 0x000fda0004702670 */
[----:B------:R-:W-:Y:S01]  /*4180*/  @P0 LOP3.LUT R4, R3, 0x7ff00000, RZ, 0xfc, !PT ;  /* 0x7ff0000003040812 */ /* 0x000fe200078efcff */
[----:B------:R-:W-:Y:S01]  /*4190*/  @!P0 IMAD.MOV.U32 R2, RZ, RZ, RZ ;  /* 0x000000ffff028224 */ /* 0x000fe200078e00ff */
[----:B------:R-:W-:Y:S02]  /*41a0*/  @P0 MOV R2, RZ ;  /* 0x000000ff00020202 */ /* 0x000fe40000000f00 */
[----:B------:R-:W-:Y:S01]  /*41b0*/  @P0 MOV R3, R4 ;  /* 0x0000000400030202 */ /* 0x000fe20000000f00 */
[----:B------:R-:W-:Y:S06]  /*41c0*/  BRA `(.L_x_2957) ;  /* 0x0000000000147947 */ /* 0x000fec0003800000 */
.L_x_2959:
[----:B------:R-:W-:Y:S01]  /*41d0*/  LOP3.LUT R3, R11, 0x80000, RZ, 0xfc, !PT ;  /* 0x000800000b037812 */ /* 0x000fe200078efcff */
[----:B------:R-:W-:Y:S01]  /*41e0*/  IMAD.MOV.U32 R2, RZ, RZ, R10 ;  /* 0x000000ffff027224 */ /* 0x000fe200078e000a */
[----:B------:R-:W-:Y:S06]  /*41f0*/  BRA `(.L_x_2957) ;  /* 0x0000000000087947 */ /* 0x000fec0003800000 */
.L_x_2958:
[----:B------:R-:W-:Y:S02]  /*4200*/  LOP3.LUT R3, R9, 0x80000, RZ, 0xfc, !PT ;  /* 0x0008000009037812 */ /* 0x000fe400078efcff */
[----:B------:R-:W-:-:S07]  /*4210*/  MOV R2, R8 ;  /* 0x0000000800027202 */ /* 0x000fce0000000f00 */
.L_x_2957:
[----:B------:R-:W-:Y:S05]  /*4220*/  BSYNC B3 ;  /* 0x0000000000037941 */ /* 0x000fea0003800000 */
.L_x_2955:
[----:B------:R-:W-:Y:S01]  /*4230*/  IMAD.MOV.U32 R5, RZ, RZ, R3 ;  /* 0x000000ffff057224 */ /* 0x000fe200078e0003 */
[----:B------:R-:W-:Y:S01]  /*4240*/  HFMA2.MMA R3, -RZ, RZ, 0, 0 ;  /* 0x00000000ff037435 */ /* 0x000fe200000001ff */
[----:B------:R-:W-:Y:S02]  /*4250*/  MOV R4, R2 ;  /* 0x0000000200047202 */ /* 0x000fe40000000f00 */
[----:B------:R-:W-:-:S04]  /*4260*/  MOV R2, R0 ;  /* 0x0000000000027202 */ /* 0x000fc80000000f00 */
[----:B------:R-:W-:Y:S05]  /*4270*/  RET.REL.NODEC R2 `(_ZN2at6native18elementwise_kernelILi128ELi2EZNS0_22gpu_kernel_impl_nocastIZZZNS0_17asinh_kernel_cudaERNS_18TensorIteratorBaseEENKUlvE0_clEvENKUlvE_clEvEUldE_EEvS4_RKT_EUliE_EEviT1_) ;  /* 0xffffffbc02607950 */ /* 0x000fea0003c3ffff */
.L_x_2960:
        /* <DEDUP_REMOVED lines=16> */
.L_x_21418:


//--------------------- .text._ZN2at6native27unrolled_elementwise_kernelIZZZNS0_17asinh_kernel_cudaERNS_18TensorIteratorBaseEENKUlvE0_clEvENKUlvE_clEvEUldE_St5arrayIPcLm2EELi4E23TrivialOffsetCalculatorILi1EjESB_NS0_6memory15LoadWithoutCastENSC_16StoreWithoutCastEEEviT_T0_T2_T3_T4_T5_ --------------------------
	.section	.text._ZN2at6native27unrolled_elementwise_kernelIZZZNS0_17asinh_kernel_cudaERNS_18TensorIteratorBaseEENKUlvE0_clEvENKUlvE_clEvEUldE_St5arrayIPcLm2EELi4E23TrivialOffsetCalculatorILi1EjESB_NS0_6memory15LoadWithoutCastENSC_16StoreWithoutCastEEEviT_T0_T2_T3_T4_T5_,"ax",@progbits
	.align	128
        .global         _ZN2at6native27unrolled_elementwise_kernelIZZZNS0_17asinh_kernel_cudaERNS_18TensorIteratorBaseEENKUlvE0_clEvENKUlvE_clEvEUldE_St5arrayIPcLm2EELi4E23TrivialOffsetCalculatorILi1EjESB_NS0_6memory15LoadWithoutCastENSC_16StoreWithoutCastEEEviT_T0_T2_T3_T4_T5_
        .type           _ZN2at6native27unrolled_elementwise_kernelIZZZNS0_17asinh_kernel_cudaERNS_18TensorIteratorBaseEENKUlvE0_clEvENKUlvE_clEvEUldE_St5arrayIPcLm2EELi4E23TrivialOffsetCalculatorILi1EjESB_NS0_6memory15LoadWithoutCastENSC_16StoreWithoutCastEEEviT_T0_T2_T3_T4_T5_,@function
        .size           _ZN2at6native27unrolled_elementwise_kernelIZZZNS0_17asinh_kernel_cudaERNS_18TensorIteratorBaseEENKUlvE0_clEvENKUlvE_clEvEUldE_St5arrayIPcLm2EELi4E23TrivialOffsetCalculatorILi1EjESB_NS0_6memory15LoadWithoutCastENSC_16StoreWithoutCastEEEviT_T0_T2_T3_T4_T5_,(.L_x_21419 - _ZN2at6native27unrolled_elementwise_kernelIZZZNS0_17asinh_kernel_cudaERNS_18TensorIteratorBaseEENKUlvE0_clEvENKUlvE_clEvEUldE_St5arrayIPcLm2EELi4E23TrivialOffsetCalculatorILi1EjESB_NS0_6memory15LoadWithoutCastENSC_16StoreWithoutCastEEEviT_T0_T2_T3_T4_T5_)
        .other          _ZN2at6native27unrolled_elementwise_kernelIZZZNS0_17asinh_kernel_cudaERNS_18TensorIteratorBaseEENKUlvE0_clEvENKUlvE_clEvEUldE_St5arrayIPcLm2EELi4E23TrivialOffsetCalculatorILi1EjESB_NS0_6memory15LoadWithoutCastENSC_16StoreWithoutCastEEEviT_T0_T2_T3_T4_T5_,@"STO_CUDA_ENTRY STV_DEFAULT"
_ZN2at6native27unrolled_elementwise_kernelIZZZNS0_17asinh_kernel_cudaERNS_18TensorIteratorBaseEENKUlvE0_clEvENKUlvE_clEvEUldE_St5arrayIPcLm2EELi4E23TrivialOffsetCalculatorILi1EjESB_NS0_6memory15LoadWithoutCastENSC_16StoreWithoutCastEEEviT_T0_T2_T3_T4_T5_:
.text._ZN2at6native27unrolled_elementwise_kernelIZZZNS0_17asinh_kernel_cudaERNS_18TensorIteratorBaseEENKUlvE0_clEvENKUlvE_clEvEUldE_St5arrayIPcLm2EELi4E23TrivialOffsetCalculatorILi1EjESB_NS0_6memory15LoadWithoutCastENSC_16StoreWithoutCastEEEviT_T0_T2_T3_T4_T5_:
[----:B------:R-:W-:Y:S01]  /*0000*/  LDC R1, c[0x0][0x28] ;  /* 0x00000a00ff017b82 */ /* 0x000fe20000000800 */
[----:B------:R-:W0:Y:S07]  /*0010*/  S2R R6, SR_CTAID.X ;  /* 0x0000000000067919 */ /* 0x000e2e0000002500 */
[----:B------:R-:W0:Y:S01]  /*0020*/  LDC R3, c[0x0][0x210] ;  /* 0x00008400ff037b82 */ /* 0x000e220000000800 */
[----:B------:R-:W-:Y:S02]  /*0030*/  CS2R R28, SRZ ;  /* 0x00000000001c7805 */ /* 0x000fe4000001ff00 */
[----:B------:R-:W-:Y:S01]  /*0040*/  CS2R R26, SRZ ;  /* 0x00000000001a7805 */ /* 0x000fe2000001ff00 */
[----:B------:R-:W1:Y:S01]  /*0050*/  S2R R5, SR_TID.X ;  /* 0x0000000000057919 */ /* 0x000e620000002100 */
[----:B------:R-:W-:Y:S01]  /*0060*/  ULDC.64 UR4, c[0x0][0x208] ;  /* 0x0000820000047ab9 */ /* 0x000fe20000000a00 */
[----:B0-----:R-:W-:-:S05]  /*0070*/  IMAD R4, R6, -0x200, R3 ;  /* 0xfffffe0006047824 */ /* 0x001fca00078e0203 */
[----:B-1----:R-:W-:-:S13]  /*0080*/  ISETP.GE.AND P2, PT, R5, R4, PT ;  /* 0x000000040500720c */ /* 0x002fda0003f46270 */
[----:B------:R-:W-:Y:S01]  /*0090*/  @!P2 IMAD R7, R6, 0x200, R5 ;  /* 0x000002000607a824 */ /* 0x000fe200078e0205 */
[----:B------:R-:W0:Y:S01]  /*00a0*/  @!P2 LDC.64 R2, c[0x0][0x220] ;  /* 0x00008800ff02ab82 */ /* 0x000e220000000a00 */
[----:B------:R-:W-:-:S05]  /*00b0*/  @!P2 VIADD R5, R5, 0x80 ;  /* 0x000000800505a836 */ /* 0x000fca0000000000 */
[----:B------:R-:W-:-:S13]  /*00c0*/  ISETP.GE.AND P0, PT, R5, R4, PT ;  /* 0x000000040500720c */ /* 0x000fda0003f06270 */
[----:B------:R-:W-:Y:S01]  /*00d0*/  @!P0 IMAD R13, R6, 0x200, R5 ;  /* 0x00000200060d8824 */ /* 0x000fe200078e0205 */
[----:B------:R-:W1:Y:S01]  /*00e0*/  @!P0 LDC.64 R8, c[0x0][0x220] ;  /* 0x00008800ff088b82 */ /* 0x000e620000000a00 */
[----:B------:R-:W-:Y:S02]  /*00f0*/  @!P0 VIADD R5, R5, 0x80 ;  /* 0x0000008005058836 */ /* 0x000fe40000000000 */
[----:B0-----:R-:W-:-:S03]  /*0100*/  @!P2 IMAD.WIDE.U32 R2, R7, 0x8, R2 ;  /* 0x000000080702a825 */ /* 0x001fc600078e0002 */
[----:B------:R-:W-:-:S13]  /*0110*/  ISETP.GE.AND P3, PT, R5, R4, PT ;  /* 0x000000040500720c */ /* 0x000fda0003f66270 */
[----:B------:R-:W-:Y:S01]  /*0120*/  @!P3 IMAD R17, R6, 0x200, R5 ;  /* 0x000002000611b824 */ /* 0x000fe200078e0205 */
[----:B------:R-:W0:Y:S01]  /*0130*/  @!P3 LDC.64 R10, c[0x0][0x220] ;  /* 0x00008800ff0abb82 */ /* 0x000e220000000a00 */
[----:B------:R-:W-:Y:S02]  /*0140*/  @!P3 VIADD R5, R5, 0x80 ;  /* 0x000000800505b836 */ /* 0x000fe40000000000 */
[----:B-1----:R-:W-:-:S03]  /*0150*/  @!P0 IMAD.WIDE.U32 R12, R13, 0x8, R8 ;  /* 0x000000080d0c8825 */ /* 0x002fc600078e0008 */
[----:B------:R-:W-:Y:S02]  /*0160*/  ISETP.GE.AND P1, PT, R5, R4, PT ;  /* 0x000000040500720c */ /* 0x000fe40003f26270 */
[----:B------:R1:W5:Y:S11]  /*0170*/  @!P0 LDG.E.64 R28, desc[UR4][R12.64] ;  /* 0x000000040c1c8981 */ /* 0x000376000c1e1b00 */
[----:B------:R-:W2:Y:S01]  /*0180*/  @!P1 LDC.64 R14, c[0x0][0x220] ;  /* 0x00008800ff0e9b82 */ /* 0x000ea20000000a00 */
[----:B------:R-:W-:-:S02]  /*0190*/  @!P1 IMAD R5, R6, 0x200, R5 ;  /* 0x0000020006059824 */ /* 0x000fc400078e0205 */
[----:B0-----:R-:W-:Y:S01]  /*01a0*/  @!P3 IMAD.WIDE.U32 R16, R17, 0x8, R10 ;  /* 0x000000081110b825 */ /* 0x001fe200078e000a */
[----:B------:R-:W-:-:S04]  /*01b0*/  CS2R R10, SRZ ;  /* 0x00000000000a7805 */ /* 0x000fc8000001ff00 */
[----:B------:R1:W5:Y:S01]  /*01c0*/  @!P3 LDG.E.64 R26, desc[UR4][R16.64] ;  /* 0x00000004101ab981 */ /* 0x000362000c1e1b00 */
[----:B--2---:R-:W-:Y:S01]  /*01d0*/  @!P1 IMAD.WIDE.U32 R8, R5, 0x8, R14 ;  /* 0x0000000805089825 */ /* 0x004fe200078e000e */
[----:B------:R-:W-:-:S04]  /*01e0*/  CS2R R14, SRZ ;  /* 0x00000000000e7805 */ /* 0x000fc8000001ff00 */
[----:B------:R1:W5:Y:S04]  /*01f0*/  @!P1 LDG.E.64 R10, desc[UR4][R8.64] ;  /* 0x00000004080a9981 */ /* 0x000368000c1e1b00 */
[----:B------:R1:W5:Y:S01]  /*0200*/  @!P2 LDG.E.64 R14, desc[UR4][R2.64] ;  /* 0x00000004020ea981 */ /* 0x000362000c1e1b00 */
[----:B------:R-:W-:Y:S04]  /*0210*/  BSSY B1, `(.L_x_2961) ;  /* 0x00000a8000017945 */ /* 0x000fe80003800000 */
[----:B------:R-:W-:Y:S05]  /*0220*/  @P2 BRA `(.L_x_2962) ;  /* 0x0000000800982947 */ /* 0x000fea0003800000 */
[----:B-1---5:R-:W-:Y:S01]  /*0230*/  DFMA R2, R14, R14, 1 ;  /* 0x3ff000000e02742b */ /* 0x022fe2000000000e */
        /* <DEDUP_REMOVED lines=10> */
[----:B------:R-:W-:Y:S01]  /*02e0*/  DFMA R8, R2, R12, 1 ;  /* 0x3ff000000208742b */ /* 0x000fe2000000000c */
[----:B------:R-:W-:-:S05]  /*02f0*/  MOV R12, RZ ;  /* 0x000000ff000c7202 */ /* 0x000fca0000000f00 */
        /* <DEDUP_REMOVED lines=21> */
[----:B------:R-:W-:-:S05]  /*0450*/  VIADD R0, R3, 0xffffffff ;  /* 0xffffffff03007836 */ /* 0x000fca0000000000 */
[----:B------:R-:W-:Y:S01]  /*0460*/  ISETP.GE.U32.AND P1, PT, R0, 0x7fefffff, PT ;  /* 0x7fefffff0000780c */ /* 0x000fe20003f26070 */
[----:B------:R-:W-:Y:S01]  /*0470*/  IMAD.MOV.U32 R0, RZ, RZ, -0x3ff ;  /* 0xfffffc01ff007424 */ /* 0x000fe200078e00ff */
[----:B------:R-:W-:-:S11]  /*0480*/  @!P0 MOV R0, 0xfffffbcb ;  /* 0xfffffbcb00008802 */ /* 0x000fd60000000f00 */
        /* <DEDUP_REMOVED lines=8> */
[----:B------:R-:W-:Y:S01]  /*0510*/  IMAD.MOV.U32 R8, RZ, RZ, R2 ;  /* 0x000000ffff087224 */ /* 0x000fe200078e0002 */
[----:B------:R-:W-:Y:S01]  /*0520*/  UMOV UR6, 0x3ae80f1e ;  /* 0x3ae80f1e00067882 */ /* 0x000fe20000000000 */
[----:B------:R-:W-:Y:S01]  /*0530*/  IMAD.MOV.U32 R12, RZ, RZ, RZ ;  /* 0x000000ffff0c7224 */ /* 0x000fe200078e00ff */
[----:B------:R-:W-:Y:S01]  /*0540*/  LOP3.LUT R9, R5, 0x3ff00000, RZ, 0xfc, !PT ;  /* 0x3ff0000005097812 */ /* 0x000fe200078efcff */
[----:B------:R-:W-:Y:S01]  /*0550*/  IMAD.MOV.U32 R22, RZ, RZ, -0x748574fc ;  /* 0x8b7a8b04ff167424 */ /* 0x000fe200078e00ff */
        /* <DEDUP_REMOVED lines=57> */
.L_x_2964:
        /* <DEDUP_REMOVED lines=19> */
[----:B------:R-:W-:Y:S05]  /*0a20*/  CALL.REL.NOINC `($__internal_3_$__cuda_sm20_div_rn_f64_full) ;  /* 0x0000002400407944 */ /* 0x000fea0003c00000 */
[----:B------:R-:W-:-:S07]  /*0a30*/  IMAD.MOV.U32 R3, RZ, RZ, R31 ;  /* 0x000000ffff037224 */ /* 0x000fce00078e001f */
.L_x_2967:
[----:B------:R-:W-:Y:S05]  /*0a40*/  BSYNC B3 ;  /* 0x0000000000037941 */ /* 0x000fea0003800000 */
.L_x_2966:
        /* <DEDUP_REMOVED lines=29> */
.L_x_2965:
[----:B------:R-:W-:Y:S05]  /*0c20*/  BSYNC B2 ;  /* 0x0000000000027941 */ /* 0x000fea0003800000 */
.L_x_2963:
[----:B------:R-:W-:Y:S01]  /*0c30*/  UMOV UR6, 0xfefa39ef ;  /* 0xfefa39ef00067882 */ /* 0x000fe20000000000 */
[----:B------:R-:W-:Y:S02]  /*0c40*/  UMOV UR7, 0x3fe62e42 ;  /* 0x3fe62e4200077882 */ /* 0x000fe40000000000 */
[----:B------:R-:W-:-:S10]  /*0c50*/  DADD R2, R12, UR6 ;  /* 0x000000060c027e29 */ /* 0x000fd40008000000 */
[----:B------:R-:W-:Y:S02]  /*0c60*/  FSEL R3, R3, R13, P4 ;  /* 0x0000000d03037208 */ /* 0x000fe40002000000 */
[----:B------:R-:W-:Y:S02]  /*0c70*/  FSEL R12, R2, R12, P4 ;  /* 0x0000000c020c7208 */ /* 0x000fe40002000000 */
[----:B------:R-:W-:-:S07]  /*0c80*/  LOP3.LUT R13, R3, 0x80000000, R15, 0xb8, !PT ;  /* 0x80000000030d7812 */ /* 0x000fce00078eb80f */
.L_x_2962:
[----:B------:R-:W-:Y:S05]  /*0c90*/  BSYNC B1 ;  /* 0x0000000000017941 */ /* 0x000fea0003800000 */
.L_x_2961:
[----:B-1----:R-:W0:Y:S01]  /*0ca0*/  S2R R3, SR_TID.X ;  /* 0x0000000000037919 */ /* 0x002e220000002100 */
[----:B------:R-:W-:Y:S01]  /*0cb0*/  BSSY B1, `(.L_x_2968) ;  /* 0x00000ac000017945 */ /* 0x000fe20003800000 */
[----:B0-----:R-:W-:-:S05]  /*0cc0*/  VIADD R5, R3, 0x80 ;  /* 0x0000008003057836 */ /* 0x001fca0000000000 */
[----:B------:R-:W-:-:S13]  /*0cd0*/  ISETP.GE.AND P0, PT, R5, R4, PT ;  /* 0x000000040500720c */ /* 0x000fda0003f06270 */
[----:B------:R-:W-:Y:S05]  /*0ce0*/  @P0 BRA `(.L_x_2969) ;  /* 0x0000000800a00947 */ /* 0x000fea0003800000 */
[----:B-----5:R-:W-:Y:S01]  /*0cf0*/  DFMA R8, R28, R28, 1 ;  /* 0x3ff000001c08742b */ /* 0x020fe2000000001c */
        /* <DEDUP_REMOVED lines=27> */
[--C-:B------:R-:W-:Y:S01]  /*0eb0*/  IMAD.MOV.U32 R9, RZ, RZ, R15.reuse ;  /* 0x000000ffff097224 */ /* 0x100fe200078e000f */
[----:B------:R-:W-:Y:S01]  /*0ec0*/  MOV R8, R14 ;  /* 0x0000000e00087202 */ /* 0x000fe20000000f00 */
[----:B------:R-:W-:Y:S02]  /*0ed0*/  IMAD.MOV.U32 R5, RZ, RZ, R15 ;  /* 0x000000ffff057224 */ /* 0x000fe400078e000f */
[----:B------:R-:W-:-:S08]  /*0ee0*/  IMAD.MOV.U32 R2, RZ, RZ, R14 ;  /* 0x000000ffff027224 */ /* 0x000fd000078e000e */
        /* <DEDUP_REMOVED lines=77> */
.L_x_2971:
        /* <DEDUP_REMOVED lines=20> */
[----:B------:R-:W-:Y:S02]  /*1500*/  IMAD.MOV.U32 R8, RZ, RZ, R2 ;  /* 0x000000ffff087224 */ /* 0x000fe400078e0002 */
[----:B------:R-:W-:-:S07]  /*1510*/  IMAD.MOV.U32 R9, RZ, RZ, R31 ;  /* 0x000000ffff097224 */ /* 0x000fce00078e001f */
.L_x_2974:
[----:B------:R-:W-:Y:S05]  /*1520*/  BSYNC B3 ;  /* 0x0000000000037941 */ /* 0x000fea0003800000 */
.L_x_2973:
        /* <DEDUP_REMOVED lines=29> */
.L_x_2972:
[----:B------:R-:W-:Y:S05]  /*1700*/  BSYNC B2 ;  /* 0x0000000000027941 */ /* 0x000fea0003800000 */
.L_x_2970:
[----:B------:R-:W-:Y:S01]  /*1710*/  UMOV UR6, 0xfefa39ef ;  /* 0xfefa39ef00067882 */ /* 0x000fe20000000000 */
[----:B------:R-:W-:Y:S02]  /*1720*/  UMOV UR7, 0x3fe62e42 ;  /* 0x3fe62e4200077882 */ /* 0x000fe40000000000 */
[----:B------:R-:W-:-:S10]  /*1730*/  DADD R8, R14, UR6 ;  /* 0x000000060e087e29 */ /* 0x000fd40008000000 */
[----:B------:R-:W-:Y:S02]  /*1740*/  FSEL R5, R9, R15, P4 ;  /* 0x0000000f09057208 */ /* 0x000fe40002000000 */
[----:B------:R-:W-:Y:S02]  /*1750*/  FSEL R14, R8, R14, P4 ;  /* 0x0000000e080e7208 */ /* 0x000fe40002000000 */
[----:B------:R-:W-:-:S07]  /*1760*/  LOP3.LUT R15, R5, 0x80000000, R29, 0xb8, !PT ;  /* 0x80000000050f7812 */ /* 0x000fce00078eb81d */
.L_x_2969:
[----:B------:R-:W-:Y:S05]  /*1770*/  BSYNC B1 ;  /* 0x0000000000017941 */ /* 0x000fea0003800000 */
.L_x_2968:
[----:B------:R-:W-:Y:S01]  /*1780*/  VIADD R5, R3, 0x100 ;  /* 0x0000010003057836 */ /* 0x000fe20000000000 */
[----:B------:R-:W-:Y:S04]  /*1790*/  BSSY B1, `(.L_x_2975) ;  /* 0x00000ab000017945 */ /* 0x000fe80003800000 */
[----:B------:R-:W-:-:S13]  /*17a0*/  ISETP.GE.AND P0, PT, R5, R4, PT ;  /* 0x000000040500720c */ /* 0x000fda0003f06270 */
[----:B------:R-:W-:Y:S05]  /*17b0*/  @P0 BRA `(.L_x_2976) ;  /* 0x0000000800a00947 */ /* 0x000fea0003800000 */
[----:B-----5:R-:W-:Y:S01]  /*17c0*/  DFMA R8, R26, R26, 1 ;  /* 0x3ff000001a08742b */ /* 0x020fe2000000001a */
[----:B------:R-:W-:Y:S01]  /*17d0*/  IMAD.MOV.U32 R16, RZ, RZ, RZ ;  /* 0x000000ffff107224 */ /* 0x000fe200078e00ff */
[----:B------:R-:W-:Y:S01]  /*17e0*/  LOP3.LUT R29, R27, 0x7fffffff, RZ, 0xc0, !PT ;  /* 0x7fffffff1b1d7812 */ /* 0x000fe200078ec0ff */
[----:B------:R-:W-:Y:S01]  /*17f0*/  IMAD.MOV.U32 R20, RZ, RZ, 0x0 ;  /* 0x00000000ff147424 */ /* 0x000fe200078e00ff */
[----:B------:R-:W-:Y:S01]  /*1800*/  MOV R28, R26 ;  /* 0x0000001a001c7202 */ /* 0x000fe20000000f00 */
[----:B------:R-:W-:Y:S01]  /*1810*/  IMAD.MOV.U32 R21, RZ, RZ, 0x3fd80000 ;  /* 0x3fd80000ff157424 */ /* 0x000fe200078e00ff */
[----:B------:R-:W0:Y:S01]  /*1820*/  MUFU.RSQ64H R17, R9 ;  /* 0x0000000900117308 */ /* 0x000e220000001c00 */
[----:B------:R-:W-:Y:S01]  /*1830*/  ISETP.GT.U32.AND P4, PT, R29, 0x43dfffff, PT ;  /* 0x43dfffff1d00780c */ /* 0x000fe20003f84070 */
[----:B------:R-:W-:Y:S01]  /*1840*/  BSSY B2, `(.L_x_2977) ;  /* 0x0000099000027945 */ /* 0x000fe20003800000 */
        /* <DEDUP_REMOVED lines=19> */
[--C-:B------:R-:W-:Y:S02]  /*1980*/  IMAD.MOV.U32 R8, RZ, RZ, R28.reuse ;  /* 0x000000ffff087224 */ /* 0x100fe400078e001c */
[--C-:B------:R-:W-:Y:S02]  /*1990*/  IMAD.MOV.U32 R9, RZ, RZ, R29.reuse ;  /* 0x000000ffff097224 */ /* 0x100fe400078e001d */
[----:B------:R-:W-:Y:S02]  /*19a0*/  IMAD.MOV.U32 R5, RZ, RZ, R29 ;  /* 0x000000ffff057224 */ /* 0x000fe400078e001d */
[----:B------:R-:W-:-:S06]  /*19b0*/  IMAD.MOV.U32 R2, RZ, RZ, R28 ;  /* 0x000000ffff027224 */ /* 0x000fcc00078e001c */
        /* <DEDUP_REMOVED lines=77> */
.L_x_2978:
        /* <DEDUP_REMOVED lines=19> */
[----:B------:R-:W-:Y:S05]  /*1fc0*/  CALL.REL.NOINC `($__internal_3_$__cuda_sm20_div_rn_f64_full) ;  /* 0x0000000c00d87944 */ /* 0x000fea0003c00000 */
[----:B------:R-:W-:Y:S02]  /*1fd0*/  IMAD.MOV.U32 R8, RZ, RZ, R2 ;  /* 0x000000ffff087224 */ /* 0x000fe400078e0002 */
[----:B------:R-:W-:-:S07]  /*1fe0*/  IMAD.MOV.U32 R9, RZ, RZ, R31 ;  /* 0x000000ffff097224 */ /* 0x000fce00078e001f */
.L_x_2981:
[----:B------:R-:W-:Y:S05]  /*1ff0*/  BSYNC B3 ;  /* 0x0000000000037941 */ /* 0x000fea0003800000 */
.L_x_2980:
        /* <DEDUP_REMOVED lines=29> */
.L_x_2979:
[----:B------:R-:W-:Y:S05]  /*21d0*/  BSYNC B2 ;  /* 0x0000000000027941 */ /* 0x000fea0003800000 */
.L_x_2977:
[----:B------:R-:W-:Y:S01]  /*21e0*/  UMOV UR6, 0xfefa39ef ;  /* 0xfefa39ef00067882 */ /* 0x000fe20000000000 */
[----:B------:R-:W-:Y:S02]  /*21f0*/  UMOV UR7, 0x3fe62e42 ;  /* 0x3fe62e4200077882 */ /* 0x000fe40000000000 */
[----:B------:R-:W-:-:S10]  /*2200*/  DADD R8, R28, UR6 ;  /* 0x000000061c087e29 */ /* 0x000fd40008000000 */
[----:B------:R-:W-:Y:S02]  /*2210*/  FSEL R5, R9, R29, P4 ;  /* 0x0000001d09057208 */ /* 0x000fe40002000000 */
[----:B------:R-:W-:Y:S02]  /*2220*/  FSEL R28, R8, R28, P4 ;  /* 0x0000001c081c7208 */ /* 0x000fe40002000000 */
[----:B------:R-:W-:-:S07]  /*2230*/  LOP3.LUT R29, R5, 0x80000000, R27, 0xb8, !PT ;  /* 0x80000000051d7812 */ /* 0x000fce00078eb81b */
.L_x_2976:
[----:B------:R-:W-:Y:S05]  /*2240*/  BSYNC B1 ;  /* 0x0000000000017941 */ /* 0x000fea0003800000 */
.L_x_2975:
[----:B------:R-:W-:Y:S01]  /*2250*/  VIADD R5, R3, 0x180 ;  /* 0x0000018003057836 */ /* 0x000fe20000000000 */
[----:B------:R-:W-:Y:S04]  /*2260*/  BSSY B1, `(.L_x_2982) ;  /* 0x00000aa000017945 */ /* 0x000fe80003800000 */
[----:B------:R-:W-:-:S13]  /*2270*/  ISETP.GE.AND P0, PT, R5, R4, PT ;  /* 0x000000040500720c */ /* 0x000fda0003f06270 */
[----:B------:R-:W-:Y:S05]  /*2280*/  @P0 BRA `(.L_x_2983) ;  /* 0x00000008009c0947 */ /* 0x000fea0003800000 */
[----:B-----5:R-:W-:Y:S01]  /*2290*/  DFMA R8, R10, R10, 1 ;  /* 0x3ff000000a08742b */ /* 0x020fe2000000000a */
[----:B------:R-:W-:Y:S01]  /*22a0*/  IMAD.MOV.U32 R16, RZ, RZ, RZ ;  /* 0x000000ffff107224 */ /* 0x000fe200078e00ff */
[----:B------:R-:W-:Y:S01]  /*22b0*/  MOV R21, 0x3fd80000 ;  /* 0x3fd8000000157802 */ /* 0x000fe20000000f00 */
[----:B------:R-:W-:Y:S01]  /*22c0*/  IMAD.MOV.U32 R20, RZ, RZ, 0x0 ;  /* 0x00000000ff147424 */ /* 0x000fe200078e00ff */
[----:B------:R-:W-:Y:S01]  /*22d0*/  LOP3.LUT R27, R11, 0x7fffffff, RZ, 0xc0, !PT ;  /* 0x7fffffff0b1b7812 */ /* 0x000fe200078ec0ff */
[----:B------:R-:W-:Y:S01]  /*22e0*/  IMAD.MOV.U32 R26, RZ, RZ, R10 ;  /* 0x000000ffff1a7224 */ /* 0x000fe200078e000a */
[----:B------:R-:W0:Y:S01]  /*22f0*/  MUFU.RSQ64H R17, R9 ;  /* 0x0000000900117308 */ /* 0x000e220000001c00 */
[----:B------:R-:W-:Y:S01]  /*2300*/  BSSY B2, `(.L_x_2984) ;  /* 0x0000099000027945 */ /* 0x000fe20003800000 */
        /* <DEDUP_REMOVED lines=100> */
.L_x_2985:
        /* <DEDUP_REMOVED lines=22> */
.L_x_2988:
[----:B------:R-:W-:Y:S05]  /*2ab0*/  BSYNC B3 ;  /* 0x0000000000037941 */ /* 0x000fea0003800000 */
.L_x_2987:
        /* <DEDUP_REMOVED lines=29> */
.L_x_2986:
[----:B------:R-:W-:Y:S05]  /*2c90*/  BSYNC B2 ;  /* 0x0000000000027941 */ /* 0x000fea0003800000 */
.L_x_2984:
[----:B------:R-:W-:Y:S01]  /*2ca0*/  UMOV UR6, 0xfefa39ef ;  /* 0xfefa39ef00067882 */ /* 0x000fe20000000000 */
[----:B------:R-:W-:Y:S02]  /*2cb0*/  UMOV UR7, 0x3fe62e42 ;  /* 0x3fe62e4200077882 */ /* 0x000fe40000000000 */
[----:B------:R-:W-:-:S10]  /*2cc0*/  DADD R16, R8, UR6 ;  /* 0x0000000608107e29 */ /* 0x000fd40008000000 */
[----:B------:R-:W-:Y:S02]  /*2cd0*/  FSEL R5, R17, R9, P4 ;  /* 0x0000000911057208 */ /* 0x000fe40002000000 */
[----:B------:R-:W-:Y:S02]  /*2ce0*/  FSEL R8, R16, R8, P4 ;  /* 0x0000000810087208 */ /* 0x000fe40002000000 */
[----:B------:R-:W-:-:S07]  /*2cf0*/  LOP3.LUT R9, R5, 0x80000000, R11, 0xb8, !PT ;  /* 0x8000000005097812 */ /* 0x000fce00078eb80b */
.L_x_2983:
[----:B------:R-:W-:Y:S05]  /*2d00*/  BSYNC B1 ;  /* 0x0000000000017941 */ /* 0x000fea0003800000 */
.L_x_2982:
[----:B------:R-:W-:Y:S01]  /*2d10*/  ISETP.GE.AND P0, PT, R3, R4, PT ;  /* 0x000000040300720c */ /* 0x000fe20003f06270 */
[----:B------:R-:W-:Y:S04]  /*2d20*/  BSSY B0, `(.L_x_2989) ;  /* 0x0000018000007945 */ /* 0x000fe80003800000 */
[----:B------:R-:W-:Y:S08]  /*2d30*/  BSSY B1, `(.L_x_2990) ;  /* 0x0000010000017945 */ /* 0x000ff00003800000 */
[----:B------:R-:W-:Y:S05]  /*2d40*/  @P0 BRA `(.L_x_2991) ;  /* 0x0000000000380947 */ /* 0x000fea0003800000 */
[----:B------:R-:W0:Y:S01]  /*2d50*/  S2R R5, SR_TID.X ;  /* 0x0000000000057919 */ /* 0x000e220000002100 */
[----:B-----5:R-:W1:Y:S01]  /*2d60*/  LDC.64 R10, c[0x0][0x218] ;  /* 0x00008600ff0a7b82 */ /* 0x020e620000000a00 */
[----:B0-----:R-:W-:-:S04]  /*2d70*/  IMAD R3, R6, 0x200, R5 ;  /* 0x0000020006037824 */ /* 0x001fc800078e0205 */
[----:B-1----:R-:W-:-:S04]  /*2d80*/  IMAD.WIDE.U32 R10, R3, 0x8, R10 ;  /* 0x00000008030a7825 */ /* 0x002fc800078e000a */
[----:B------:R-:W-:Y:S01]  /*2d90*/  VIADD R3, R5, 0x80 ;  /* 0x0000008005037836 */ /* 0x000fe20000000000 */
[----:B------:R0:W-:Y:S04]  /*2da0*/  STG.E.64 desc[UR4][R10.64], R12 ;  /* 0x0000000c0a007986 */ /* 0x0001e8000c101b04 */
[----:B------:R-:W-:-:S13]  /*2db0*/  ISETP.GE.AND P0, PT, R3, R4, PT ;  /* 0x000000040300720c */ /* 0x000fda0003f06270 */
[----:B------:R-:W-:Y:S05]  /*2dc0*/  @P0 BREAK B1 ;  /* 0x0000000000010942 */ /* 0x000fea0003800000 */
[----:B0-----:R-:W-:Y:S05]  /*2dd0*/  @P0 BRA `(.L_x_2992) ;  /* 0x0000000000300947 */ /* 0x001fea0003800000 */
[----:B------:R-:W0:Y:S01]  /*2de0*/  LDC.64 R10, c[0x0][0x218] ;  /* 0x00008600ff0a7b82 */ /* 0x000e220000000a00 */
[----:B------:R-:W-:Y:S01]  /*2df0*/  IMAD R5, R6, 0x200, R3 ;  /* 0x0000020006057824 */ /* 0x000fe200078e0203 */
[----:B------:R-:W-:-:S03]  /*2e00*/  IADD3 R3, R3, 0x80, RZ ;  /* 0x0000008003037810 */ /* 0x000fc60007ffe0ff */
[----:B0-----:R-:W-:-:S05]  /*2e10*/  IMAD.WIDE.U32 R10, R5, 0x8, R10 ;  /* 0x00000008050a7825 */ /* 0x001fca00078e000a */
[----:B------:R0:W-:Y:S02]  /*2e20*/  STG.E.64 desc[UR4][R10.64], R14 ;  /* 0x0000000e0a007986 */ /* 0x0001e4000c101b04 */
.L_x_2991:
[----:B------:R-:W-:Y:S05]  /*2e30*/  BSYNC B1 ;  /* 0x0000000000017941 */ /* 0x000fea0003800000 */
.L_x_2990:
[----:B------:R-:W-:-:S13]  /*2e40*/  ISETP.GE.AND P0, PT, R3, R4, PT ;  /* 0x000000040300720c */ /* 0x000fda0003f06270 */
[----:B0----5:R-:W0:Y:S01]  /*2e50*/  @!P0 LDC.64 R10, c[0x0][0x218] ;  /* 0x00008600ff0a8b82 */ /* 0x021e220000000a00 */
[----:B------:R-:W-:Y:S02]  /*2e60*/  @!P0 IMAD R5, R6, 0x200, R3 ;  /* 0x0000020006058824 */ /* 0x000fe400078e0203 */
[----:B------:R-:W-:Y:S02]  /*2e70*/  @!P0 VIADD R3, R3, 0x80 ;  /* 0x0000008003038836 */ /* 0x000fe40000000000 */
[----:B0-----:R-:W-:-:S05]  /*2e80*/  @!P0 IMAD.WIDE.U32 R10, R5, 0x8, R10 ;  /* 0x00000008050a8825 */ /* 0x001fca00078e000a */
[----:B------:R0:W-:Y:S02]  /*2e90*/  @!P0 STG.E.64 desc[UR4][R10.64], R28 ;  /* 0x0000001c0a008986 */ /* 0x0001e4000c101b04 */
.L_x_2992:
[----:B------:R-:W-:Y:S05]  /*2ea0*/  BSYNC B0 ;  /* 0x0000000000007941 */ /* 0x000fea0003800000 */
.L_x_2989:
[----:B------:R-:W-:Y:S05]  /*2eb0*/  WARPSYNC.ALL ;  /* 0x0000000000007948 */ /* 0x000fea0003800000 */
[----:B------:R-:W-:-:S13]  /*2ec0*/  ISETP.GE.AND P0, PT, R3, R4, PT ;  /* 0x000000040300720c */ /* 0x000fda0003f06270 */
[----:B------:R-:W-:Y:S05]  /*2ed0*/  @P0 EXIT ;  /* 0x000000000000094d */ /* 0x000fea0003800000 */
[----:B------:R-:W1:Y:S01]  /*2ee0*/  LDC.64 R4, c[0x0][0x218] ;  /* 0x00008600ff047b82 */ /* 0x000e620000000a00 */
[----:B------:R-:W-:-:S04]  /*2ef0*/  IMAD R3, R6, 0x200, R3 ;  /* 0x0000020006037824 */ /* 0x000fc800078e0203 */
[----:B-1----:R-:W-:-:S05]  /*2f00*/  IMAD.WIDE.U32 R2, R3, 0x8, R4 ;  /* 0x0000000803027825 */ /* 0x002fca00078e0004 */
[----:B------:R-:W-:Y:S01]  /*2f10*/  STG.E.64 desc[UR4][R2.64], R8 ;  /* 0x0000000802007986 */ /* 0x000fe2000c101b04 */
[----:B------:R-:W-:Y:S05]  /*2f20*/  EXIT ;  /* 0x000000000000794d */ /* 0x000fea0003800000 */
        .weak           $__internal_3_$__cuda_sm20_div_rn_f64_full
        .type           $__internal_3_$__cuda_sm20_div_rn_f64_full,@function
        .size           $__internal_3_$__cuda_sm20_div_rn_f64_full,(.L_x_21419 - $__internal_3_$__cuda_sm20_div_rn_f64_full)
$__internal_3_$__cuda_sm20_div_rn_f64_full:
        /* <DEDUP_REMOVED lines=15> */
[----:B------:R-:W-:Y:S02]  /*3020*/  @!P1 ISETP.GE.U32.AND P2, PT, R2, R7, PT ;  /* 0x000000070200920c */ /* 0x000fe40003f46070 */
[----:B------:R-:W-:Y:S02]  /*3030*/  @!P0 LOP3.LUT R5, R17, 0x7ff00000, RZ, 0xc0, !PT ;  /* 0x7ff0000011058812 */ /* 0x000fe400078ec0ff */
[----:B------:R-:W-:-:S04]  /*3040*/  @!P1 SEL R7, R0, 0x63400000, !P2 ;  /* 0x6340000000079807 */ /* 0x000fc80005000000 */
[----:B------:R-:W-:-:S04]  /*3050*/  @!P1 LOP3.LUT R7, R7, 0x80000000, R21, 0xf8, !PT ;  /* 0x8000000007079812 */ /* 0x000fc800078ef815 */
[----:B------:R-:W-:Y:S01]  /*3060*/  @!P1 LOP3.LUT R31, R7, 0x100000, RZ, 0xfc, !PT ;  /* 0x00100000071f9812 */ /* 0x000fe200078efcff */
[----:B------:R-:W-:Y:S01]  /*3070*/  IMAD.MOV.U32 R7, RZ, RZ, R2 ;  /* 0x000000ffff077224 */ /* 0x000fe200078e0002 */
[----:B0-----:R-:W-:-:S08]  /*3080*/  DFMA R24, R22, -R16, 1 ;  /* 0x3ff000001618742b */ /* 0x001fd00000000810 */
        /* <DEDUP_REMOVED lines=9> */
[----:B------:R-:W-:Y:S01]  /*3120*/  DMUL R30, R32, R22 ;  /* 0x00000016201e7228 */ /* 0x000fe20000000000 */
[----:B------:R-:W-:-:S04]  /*3130*/  IADD3 R9, R7, -0x1, RZ ;  /* 0xffffffff07097810 */ /* 0x000fc80007ffe0ff */
[----:B------:R-:W-:Y:S01]  /*3140*/  ISETP.GT.U32.AND P0, PT, R9, 0x7feffffe, PT ;  /* 0x7feffffe0900780c */ /* 0x000fe20003f04070 */
[----:B------:R-:W-:Y:S02]  /*3150*/  VIADD R9, R5, 0xffffffff ;  /* 0xffffffff05097836 */ /* 0x000fe40000000000 */
[----:B------:R-:W-:-:S03]  /*3160*/  DFMA R24, R30, -R16, R22 ;  /* 0x800000101e18722b */ /* 0x000fc60000000016 */
[----:B------:R-:W-:-:S05]  /*3170*/  ISETP.GT.U32.OR P0, PT, R9, 0x7feffffe, P0 ;  /* 0x7feffffe0900780c */ /* 0x000fca0000704470 */
[----:B------:R-:W-:-:S08]  /*3180*/  DFMA R24, R32, R24, R30 ;  /* 0x000000182018722b */ /* 0x000fd0000000001e */
[----:B------:R-:W-:Y:S05]  /*3190*/  @P0 BRA `(.L_x_2994) ;  /* 0x00000000006c0947 */ /* 0x000fea0003800000 */
[----:B------:R-:W-:Y:S01]  /*31a0*/  LOP3.LUT R5, R19, 0x7ff00000, RZ, 0xc0, !PT ;  /* 0x7ff0000013057812 */ /* 0x000fe200078ec0ff */
[----:B------:R-:W-:-:S03]  /*31b0*/  IMAD.MOV.U32 R20, RZ, RZ, RZ ;  /* 0x000000ffff147224 */ /* 0x000fc600078e00ff */
[CC--:B------:R-:W-:Y:S02]  /*31c0*/  VIADDMNMX R7, R2.reuse, -R5.reuse, 0xb9600000, !PT ;  /* 0xb960000002077446 */ /* 0x0c0fe40007800905 */
[----:B------:R-:W-:Y:S02]  /*31d0*/  ISETP.GE.U32.AND P0, PT, R2, R5, PT ;  /* 0x000000050200720c */ /* 0x000fe40003f06070 */
[----:B------:R-:W-:Y:S02]  /*31e0*/  VIMNMX R7, R7, 0x46a00000, PT ;  /* 0x46a0000007077848 */ /* 0x000fe40003fe0100 */
[----:B------:R-:W-:-:S05]  /*31f0*/  SEL R0, R0, 0x63400000, !P0 ;  /* 0x6340000000007807 */ /* 0x000fca0004000000 */
[----:B------:R-:W-:-:S04]  /*3200*/  IMAD.IADD R0, R7, 0x1, -R0 ;  /* 0x0000000107007824 */ /* 0x000fc800078e0a00 */
[----:B------:R-:W-:-:S06]  /*3210*/  VIADD R21, R0, 0x7fe00000 ;  /* 0x7fe0000000157836 */ /* 0x000fcc0000000000 */
        /* <DEDUP_REMOVED lines=19> */
.L_x_2994:
[----:B------:R-:W-:-:S14]  /*3350*/  DSETP.NAN.AND P0, PT, R20, R20, PT ;  /* 0x000000141400722a */ /* 0x000fdc0003f08000 */
[----:B------:R-:W-:Y:S05]  /*3360*/  @P0 BRA `(.L_x_2996) ;  /* 0x0000000000440947 */ /* 0x000fea0003800000 */
[----:B------:R-:W-:-:S14]  /*3370*/  DSETP.NAN.AND P0, PT, R18, R18, PT ;  /* 0x000000121200722a */ /* 0x000fdc0003f08000 */
[----:B------:R-:W-:Y:S05]  /*3380*/  @P0 BRA `(.L_x_2997) ;  /* 0x0000000000300947 */ /* 0x000fea0003800000 */
[----:B------:R-:W-:Y:S01]  /*3390*/  ISETP.NE.AND P0, PT, R7, R5, PT ;  /* 0x000000050700720c */ /* 0x000fe20003f05270 */
[----:B------:R-:W-:Y:S01]  /*33a0*/  IMAD.MOV.U32 R30, RZ, RZ, 0x0 ;  /* 0x00000000ff1e7424 */ /* 0x000fe200078e00ff */
[----:B------:R-:W-:-:S11]  /*33b0*/  MOV R31, 0xfff80000 ;  /* 0xfff80000001f7802 */ /* 0x000fd60000000f00 */
        /* <DEDUP_REMOVED lines=9> */
.L_x_2997:
[----:B------:R-:W-:Y:S01]  /*3450*/  LOP3.LUT R31, R19, 0x80000, RZ, 0xfc, !PT ;  /* 0x00080000131f7812 */ /* 0x000fe200078efcff */
[----:B------:R-:W-:Y:S01]  /*3460*/  IMAD.MOV.U32 R30, RZ, RZ, R18 ;  /* 0x000000ffff1e7224 */ /* 0x000fe200078e0012 */
[----:B------:R-:W-:Y:S06]  /*3470*/  BRA `(.L_x_2995) ;  /* 0x0000000000087947 */ /* 0x000fec0003800000 */
.L_x_2996:
[----:B------:R-:W-:Y:S01]  /*3480*/  LOP3.LUT R31, R21, 0x80000, RZ, 0xfc, !PT ;  /* 0x00080000151f7812 */ /* 0x000fe200078efcff */
[----:B------:R-:W-:-:S07]  /*3490*/  IMAD.MOV.U32 R30, RZ, RZ, R20 ;  /* 0x000000ffff1e7224 */ /* 0x000fce00078e0014 */
.L_x_2995:
[----:B------:R-:W-:Y:S05]  /*34a0*/  BSYNC B0 ;  /* 0x0000000000007941 */ /* 0x000fea0003800000 */
.L_x_2993:
[----:B------:R-:W-:Y:S02]  /*34b0*/  IMAD.MOV.U32 R9, RZ, RZ, 0x0 ;  /* 0x00000000ff097424 */ /* 0x000fe400078e00ff */
[----:B------:R-:W-:Y:S02]  /*34c0*/  IMAD.MOV.U32 R2, RZ, RZ, R30 ;  /* 0x000000ffff027224 */ /* 0x000fe400078e001e */
[----:B------:R-:W-:Y:S05]  /*34d0*/  RET.REL.NODEC R8 `(_ZN2at6native27unrolled_elementwise_kernelIZZZNS0_17asinh_kernel_cudaERNS_18TensorIteratorBaseEENKUlvE0_clEvENKUlvE_clEvEUldE_St5arrayIPcLm2EELi4E23TrivialOffsetCalculatorILi1EjESB_NS0_6memory15LoadWithoutCastENSC_16StoreWithoutCastEEEviT_T0_T2_T3_T4_T5_) ;  /* 0xffffffc808c87950 */ /* 0x000fea0003c3ffff */
.L_x_2998:
        /* <DEDUP_REMOVED lines=10> */
.L_x_21419:


//--------------------- .text._ZN2at6native29vectorized_elementwise_kernelILi2EZZZNS0_17asinh_kernel_cudaERNS_18TensorIteratorBaseEENKUlvE0_clEvENKUlvE_clEvEUldE_St5arrayIPcLm2EEEEviT0_T1_ --------------------------
	.section	.text._ZN2at6native29vectorized_elementwise_kernelILi2EZZZNS0_17asinh_kernel_cudaERNS_18TensorIteratorBaseEENKUlvE0_clEvENKUlvE_clEvEUldE_St5arrayIPcLm2EEEEviT0_T1_,"ax",@progbits
	.align	128
        .global         _ZN2at6native29vectorized_elementwise_kernelILi2EZZZNS0_17asinh_kernel_cudaERNS_18TensorIteratorBaseEENKUlvE0_clEvENKUlvE_clEvEUldE_St5arrayIPcLm2EEEEviT0_T1_
        .type           _ZN2at6native29vectorized_elementwise_kernelILi2EZZZNS0_17asinh_kernel_cudaERNS_18TensorIteratorBaseEENKUlvE0_clEvENKUlvE_clEvEUldE_St5arrayIPcLm2EEEEviT0_T1_,@function
        .size           _ZN2at6native29vectorized_elementwise_kernelILi2EZZZNS0_17asinh_kernel_cudaERNS_18TensorIteratorBaseEENKUlvE0_clEvENKUlvE_clEvEUldE_St5arrayIPcLm2EEEEviT0_T1_,(.L_x_21420 - _ZN2at6native29vectorized_elementwise_kernelILi2EZZZNS0_17asinh_kernel_cudaERNS_18TensorIteratorBaseEENKUlvE0_clEvENKUlvE_clEvEUldE_St5arrayIPcLm2EEEEviT0_T1_)
        .other          _ZN2at6native29vectorized_elementwise_kernelILi2EZZZNS0_17asinh_kernel_cudaERNS_18TensorIteratorBaseEENKUlvE0_clEvENKUlvE_clEvEUldE_St5arrayIPcLm2EEEEviT0_T1_,@"STO_CUDA_ENTRY STV_DEFAULT"
_ZN2at6native29vectorized_elementwise_kernelILi2EZZZNS0_17asinh_kernel_cudaERNS_18TensorIteratorBaseEENKUlvE0_clEvENKUlvE_clEvEUldE_St5arrayIPcLm2EEEEviT0_T1_:
.text._ZN2at6native29vectorized_elementwise_kernelILi2EZZZNS0_17asinh_kernel_cudaERNS_18TensorIteratorBaseEENKUlvE0_clEvENKUlvE_clEvEUldE_St5arrayIPcLm2EEEEviT0_T1_:
[----:B------:R-:W-:Y:S01]  /*0000*/  LDC R1, c[0x0][0x28] ;  /* 0x00000a00ff017b82 */ /* 0x000fe20000000800 */
[----:B------:R-:W0:Y:S01]  /*0010*/  S2R R7, SR_CTAID.X ;  /* 0x0000000000077919 */ /* 0x000e220000002500 */
[----:B------:R-:W-:Y:S01]  /*0020*/  ULDC UR4, c[0x0][0x210] ;  /* 0x0000840000047ab9 */ /* 0x000fe20000000800 */
[----:B0-----:R-:W-:-:S05]  /*0030*/  IMAD.SHL.U32 R7, R7, 0x400, RZ ;  /* 0x0000040007077824 */ /* 0x001fca00078e00ff */
        /* <DEDUP_REMOVED lines=8> */
[----:B------:R-:W2:Y:S01]  /*00c0*/  LDG.E.128 R12, desc[UR4][R2.64] ;  /* 0x00000004020c7981 */ /* 0x000ea2000c1e1d00 */
[----:B------:R-:W-:Y:S02]  /*00d0*/  IMAD.MOV.U32 R6, RZ, RZ, RZ ;  /* 0x000000ffff067224 */ /* 0x000fe400078e00ff */
[----:B------:R-:W-:Y:S01]  /*00e0*/  IMAD.MOV.U32 R26, RZ, RZ, 0x0 ;  /* 0x00000000ff1a7424 */ /* 0x000fe200078e00ff */
[----:B------:R-:W5:Y:S01]  /*00f0*/  LDG.E.128 R8, desc[UR4][R2.64+0x800] ;  /* 0x0008000402087981 */ /* 0x000f62000c1e1d00 */
[----:B------:R-:W-:-:S03]  /*0100*/  IMAD.MOV.U32 R27, RZ, RZ, 0x3fd80000 ;  /* 0x3fd80000ff1b7424 */ /* 0x000fc600078e00ff */
[----:B------:R-:W5:Y:S04]  /*0110*/  LDG.E.128 R20, desc[UR4][R2.64+0x1000] ;  /* 0x0010000402147981 */ /* 0x000f68000c1e1d00 */
[----:B------:R0:W5:Y:S01]  /*0120*/  LDG.E.128 R16, desc[UR4][R2.64+0x1800] ;  /* 0x0018000402107981 */ /* 0x000162000c1e1d00 */
[----:B------:R-:W-:Y:S01]  /*0130*/  BSSY B1, `(.L_x_3000) ;  /* 0x000009b000017945 */ /* 0x000fe20003800000 */
[----:B0-----:R-:W-:Y:S01]  /*0140*/  IMAD.MOV.U32 R2, RZ, RZ, RZ ;  /* 0x000000ffff027224 */ /* 0x001fe200078e00ff */
[----:B--2---:R-:W-:Y:S01]  /*0150*/  DFMA R4, R12, R12, 1 ;  /* 0x3ff000000c04742b */ /* 0x004fe2000000000c */
        /* <DEDUP_REMOVED lines=24> */
[----:B------:R-:W-:Y:S02]  /*02e0*/  IMAD.MOV.U32 R5, RZ, RZ, R27 ;  /* 0x000000ffff057224 */ /* 0x000fe400078e001b */
[----:B------:R-:W-:-:S08]  /*02f0*/  IMAD.MOV.U32 R24, RZ, RZ, R26 ;  /* 0x000000ffff187224 */ /* 0x000fd000078e001a */
[----:B------:R-:W-:-:S10]  /*0300*/  @!P1 DMUL R4, R4, 1.80143985094819840000e+16 ;  /* 0x4350000004049828 */ /* 0x000fd40000000000 */
[----:B------:R-:W-:Y:S02]  /*0310*/  @!P1 IMAD.MOV.U32 R27, RZ, RZ, R5 ;  /* 0x000000ffff1b9224 */ /* 0x000fe400078e0005 */
[----:B------:R-:W-:Y:S02]  /*0320*/  @!P1 IMAD.MOV.U32 R24, RZ, RZ, R4 ;  /* 0x000000ffff189224 */ /* 0x000fe400078e0004 */
[----:B------:R-:W-:-:S05]  /*0330*/  VIADD R0, R27, 0xffffffff ;  /* 0xffffffff1b007836 */ /* 0x000fca0000000000 */
[----:B------:R-:W-:Y:S01]  /*0340*/  ISETP.GE.U32.AND P2, PT, R0, 0x7fefffff, PT ;  /* 0x7fefffff0000780c */ /* 0x000fe20003f46070 */
[----:B------:R-:W-:Y:S02]  /*0350*/  IMAD.MOV.U32 R0, RZ, RZ, -0x3ff ;  /* 0xfffffc01ff007424 */ /* 0x000fe400078e00ff */
[----:B------:R-:W-:-:S10]  /*0360*/  @!P1 IMAD.MOV.U32 R0, RZ, RZ, -0x435 ;  /* 0xfffffbcbff009424 */ /* 0x000fd400078e00ff */
[----:B------:R-:W-:Y:S01]  /*0370*/  @P2 MOV R2, 0x0 ;  /* 0x0000000000022802 */ /* 0x000fe20000000f00 */
[----:B------:R-:W-:Y:S01]  /*0380*/  @P2 IMAD.MOV.U32 R3, RZ, RZ, 0x7ff00000 ;  /* 0x7ff00000ff032424 */ /* 0x000fe200078e00ff */
[----:B------:R-:W-:-:S05]  /*0390*/  @P2 FSETP.NEU.FTZ.AND P3, PT, R5, RZ, PT ;  /* 0x000000ff0500220b */ /* 0x000fca0003f7d000 */
[----:B------:R-:W-:-:S10]  /*03a0*/  @P2 DFMA R2, R4, R2, +INF ;  /* 0x7ff000000402242b */ /* 0x000fd40000000002 */
[----:B------:R-:W-:Y:S02]  /*03b0*/  @P2 FSEL R2, R2, RZ, P3 ;  /* 0x000000ff02022208 */ /* 0x000fe40001800000 */
[----:B------:R-:W-:Y:S01]  /*03c0*/  @P2 FSEL R3, R3, -QNAN , P3 ;  /* 0xfff0000003032808 */ /* 0x000fe20001800000 */
[----:B------:R-:W-:Y:S06]  /*03d0*/  @P2 BRA `(.L_x_3002) ;  /* 0x0000000400c02947 */ /* 0x000fec0003800000 */
[C---:B------:R-:W-:Y:S01]  /*03e0*/  LOP3.LUT R2, R27.reuse, 0x800fffff, RZ, 0xc0, !PT ;  /* 0x800fffff1b027812 */ /* 0x040fe200078ec0ff */
[----:B------:R-:W-:Y:S01]  /*03f0*/  IMAD.MOV.U32 R4, RZ, RZ, RZ ;  /* 0x000000ffff047224 */ /* 0x000fe200078e00ff */
[----:B------:R-:W-:Y:S01]  /*0400*/  UMOV UR6, 0x3ae80f1e ;  /* 0x3ae80f1e00067882 */ /* 0x000fe20000000000 */
[----:B------:R-:W-:Y:S01]  /*0410*/  IMAD.MOV.U32 R30, RZ, RZ, -0x748574fc ;  /* 0x8b7a8b04ff1e7424 */ /* 0x000fe200078e00ff */
[----:B------:R-:W-:Y:S01]  /*0420*/  LOP3.LUT R25, R2, 0x3ff00000, RZ, 0xfc, !PT ;  /* 0x3ff0000002197812 */ /* 0x000fe200078efcff */
[----:B------:R-:W-:Y:S01]  /*0430*/  IMAD.MOV.U32 R31, RZ, RZ, 0x3ed0ee25 ;  /* 0x3ed0ee25ff1f7424 */ /* 0x000fe200078e00ff */
[----:B------:R-:W-:Y:S01]  /*0440*/  UMOV UR7, 0x3eb1380b ;  /* 0x3eb1380b00077882 */ /* 0x000fe20000000000 */
[----:B------:R-:W-:Y:S01]  /*0450*/  LEA.HI R0, R27, R0, RZ, 0xc ;  /* 0x000000001b007211 */ /* 0x000fe200078f60ff */
[----:B------:R-:W-:Y:S01]  /*0460*/  UMOV UR8, 0x80000000 ;  /* 0x8000000000087882 */ /* 0x000fe20000000000 */
[----:B------:R-:W-:Y:S01]  /*0470*/  ISETP.GE.AND P1, PT, R25, 0x3ff6a09f, PT ;  /* 0x3ff6a09f1900780c */ /* 0x000fe20003f26270 */
[----:B------:R-:W-:-:S12]  /*0480*/  UMOV UR9, 0x43300000 ;  /* 0x4330000000097882 */ /* 0x000fd80000000000 */
[----:B------:R-:W-:Y:S01]  /*0490*/  @P1 VIADD R3, R25, 0xfff00000 ;  /* 0xfff0000019031836 */ /* 0x000fe20000000000 */
[----:B------:R-:W-:-:S03]  /*04a0*/  @P1 IADD3 R0, R0, 0x1, RZ ;  /* 0x0000000100001810 */ /* 0x000fc60007ffe0ff */
[----:B------:R-:W-:-:S06]  /*04b0*/  @P1 IMAD.MOV.U32 R25, RZ, RZ, R3 ;  /* 0x000000ffff191224 */ /* 0x000fcc00078e0003 */
        /* <DEDUP_REMOVED lines=13> */
[----:B------:R-:W-:Y:S01]  /*0590*/  LOP3.LUT R30, R0, 0x80000000, RZ, 0x3c, !PT ;  /* 0x80000000001e7812 */ /* 0x000fe200078e3cff */
[----:B------:R-:W-:Y:S01]  /*05a0*/  IMAD.MOV.U32 R31, RZ, RZ, 0x43300000 ;  /* 0x43300000ff1f7424 */ /* 0x000fe200078e00ff */
[----:B------:R-:W-:-:S03]  /*05b0*/  DADD R26, R26, R26 ;  /* 0x000000001a1a7229 */ /* 0x000fc6000000001a */
[----:B------:R-:W-:Y:S01]  /*05c0*/  DFMA R28, R6, R28, UR6 ;  /* 0x00000006061c7e2b */ /* 0x000fe2000800001c */
[----:B------:R-:W-:Y:S01]  /*05d0*/  UMOV UR6, 0xa9ab0956 ;  /* 0xa9ab095600067882 */ /* 0x000fe20000000000 */
[----:B------:R-:W-:Y:S01]  /*05e0*/  UMOV UR7, 0x3f1745cb ;  /* 0x3f1745cb00077882 */ /* 0x000fe20000000000 */
[----:B------:R-:W-:Y:S01]  /*05f0*/  DADD R30, R30, -UR8 ;  /* 0x800000081e1e7e29 */ /* 0x000fe20008000000 */
[----:B------:R-:W-:Y:S01]  /*0600*/  UMOV UR8, 0xfefa39ef ;  /* 0xfefa39ef00087882 */ /* 0x000fe20000000000 */
[----:B------:R-:W-:Y:S01]  /*0610*/  UMOV UR9, 0x3fe62e42 ;  /* 0x3fe62e4200097882 */ /* 0x000fe20000000000 */
[----:B------:R-:W-:Y:S02]  /*0620*/  DFMA R26, R24, -R2, R26 ;  /* 0x80000002181a722b */ /* 0x000fe4000000001a */
[----:B------:R-:W-:Y:S01]  /*0630*/  DFMA R28, R6, R28, UR6 ;  /* 0x00000006061c7e2b */ /* 0x000fe2000800001c */
[----:B------:R-:W-:Y:S01]  /*0640*/  UMOV UR6, 0x2d1b5154 ;  /* 0x2d1b515400067882 */ /* 0x000fe20000000000 */
[----:B------:R-:W-:Y:S01]  /*0650*/  UMOV UR7, 0x3f3c71c7 ;  /* 0x3f3c71c700077882 */ /* 0x000fe20000000000 */
[----:B------:R-:W-:-:S03]  /*0660*/  DFMA R24, R30, UR8, R2 ;  /* 0x000000081e187c2b */ /* 0x000fc60008000002 */
[----:B------:R-:W-:Y:S02]  /*0670*/  DMUL R26, R4, R26 ;  /* 0x0000001a041a7228 */ /* 0x000fe40000000000 */
[----:B------:R-:W-:Y:S01]  /*0680*/  DFMA R28, R6, R28, UR6 ;  /* 0x00000006061c7e2b */ /* 0x000fe2000800001c */
[----:B------:R-:W-:Y:S01]  /*0690*/  UMOV UR6, 0x923be72d ;  /* 0x923be72d00067882 */ /* 0x000fe20000000000 */
[----:B------:R-:W-:Y:S01]  /*06a0*/  UMOV UR7, 0x3f624924 ;  /* 0x3f62492400077882 */ /* 0x000fe20000000000 */
[----:B------:R-:W-:-:S05]  /*06b0*/  DFMA R32, -R30, UR8, R24 ;  /* 0x000000081e207c2b */ /* 0x000fca0008000118 */
[----:B------:R-:W-:Y:S01]  /*06c0*/  DFMA R28, R6, R28, UR6 ;  /* 0x00000006061c7e2b */ /* 0x000fe2000800001c */
[----:B------:R-:W-:Y:S01]  /*06d0*/  UMOV UR6, 0x9999a3c4 ;  /* 0x9999a3c400067882 */ /* 0x000fe20000000000 */
[----:B------:R-:W-:Y:S01]  /*06e0*/  UMOV UR7, 0x3f899999 ;  /* 0x3f89999900077882 */ /* 0x000fe20000000000 */
[----:B------:R-:W-:-:S05]  /*06f0*/  DADD R32, -R2, R32 ;  /* 0x0000000002207229 */ /* 0x000fca0000000120 */
        /* <DEDUP_REMOVED lines=12> */
.L_x_3001:
        /* <DEDUP_REMOVED lines=19> */
[----:B-----5:R-:W-:Y:S05]  /*08f0*/  CALL.REL.NOINC `($__internal_4_$__cuda_sm20_div_rn_f64_full) ;  /* 0x000000a400e07944 */ /* 0x020fea0003c00000 */
.L_x_3004:
[----:B------:R-:W-:Y:S05]  /*0900*/  BSYNC B2 ;  /* 0x0000000000027941 */ /* 0x000fea0003800000 */
.L_x_3003:
        /* <DEDUP_REMOVED lines=29> */
.L_x_3002:
[----:B------:R-:W-:Y:S05]  /*0ae0*/  BSYNC B1 ;  /* 0x0000000000017941 */ /* 0x000fea0003800000 */
.L_x_3000:
[----:B------:R-:W-:Y:S01]  /*0af0*/  DFMA R4, R14, R14, 1 ;  /* 0x3ff000000e04742b */ /* 0x000fe2000000000e */
[----:B------:R-:W-:Y:S01]  /*0b00*/  IMAD.MOV.U32 R6, RZ, RZ, RZ ;  /* 0x000000ffff067224 */ /* 0x000fe200078e00ff */
[----:B------:R-:W-:Y:S01]  /*0b10*/  LOP3.LUT R29, R15, 0x7fffffff, RZ, 0xc0, !PT ;  /* 0x7fffffff0f1d7812 */ /* 0x000fe200078ec0ff */
[----:B------:R-:W-:Y:S01]  /*0b20*/  IMAD.MOV.U32 R26, RZ, RZ, 0x0 ;  /* 0x00000000ff1a7424 */ /* 0x000fe200078e00ff */
[----:B------:R-:W-:Y:S01]  /*0b30*/  UMOV UR6, 0xfefa39ef ;  /* 0xfefa39ef00067882 */ /* 0x000fe20000000000 */
[----:B------:R-:W-:Y:S01]  /*0b40*/  IMAD.MOV.U32 R27, RZ, RZ, 0x3fd80000 ;  /* 0x3fd80000ff1b7424 */ /* 0x000fe200078e00ff */
[----:B------:R-:W0:Y:S01]  /*0b50*/  MUFU.RSQ64H R7, R5 ;  /* 0x0000000500077308 */ /* 0x000e220000001c00 */
[----:B------:R-:W-:Y:S01]  /*0b60*/  IMAD.MOV.U32 R28, RZ, RZ, R14 ;  /* 0x000000ffff1c7224 */ /* 0x000fe200078e000e */
[----:B------:R-:W-:Y:S01]  /*0b70*/  ISETP.GT.U32.AND P1, PT, R29, 0x43dfffff, PT ;  /* 0x43dfffff1d00780c */ /* 0x000fe20003f24070 */
[----:B------:R-:W-:Y:S01]  /*0b80*/  UMOV UR7, 0x3fe62e42 ;  /* 0x3fe62e4200077882 */ /* 0x000fe20000000000 */
        /* <DEDUP_REMOVED lines=12> */
[----:B------:R-:W-:Y:S02]  /*0c50*/  DFMA R6, R28, R4, R28 ;  /* 0x000000041c06722b */ /* 0x000fe4000000001c */
[----:B------:R-:W-:-:S08]  /*0c60*/  DADD R4, R2, UR6 ;  /* 0x0000000602047e29 */ /* 0x000fd00008000000 */
[----:B------:R-:W-:Y:S02]  /*0c70*/  FSEL R29, R29, R7, P1 ;  /* 0x000000071d1d7208 */ /* 0x000fe40000800000 */
[----:B------:R-:W-:Y:S02]  /*0c80*/  FSEL R3, R5, R3, P0 ;  /* 0x0000000305037208 */ /* 0x000fe40000000000 */
[C---:B------:R-:W-:Y:S02]  /*0c90*/  FSETP.GEU.FTZ.AND P3, PT, R29.reuse, 1.7916666269302368164, PT ;  /* 0x3fe555551d00780b */ /* 0x040fe40003f7e000 */
[----:B------:R-:W-:Y:S02]  /*0ca0*/  FSETP.GT.FTZ.AND P2, PT, R29, -1.6999999284744262695, PT ;  /* 0xbfd999991d00780b */ /* 0x000fe40003f54000 */
[----:B------:R-:W-:Y:S02]  /*0cb0*/  FSEL R12, R4, R2, P0 ;  /* 0x00000002040c7208 */ /* 0x000fe40000000000 */
[----:B------:R-:W-:-:S02]  /*0cc0*/  LOP3.LUT R13, R3, 0x80000000, R13, 0xb8, !PT ;  /* 0x80000000030d7812 */ /* 0x000fc400078eb80d */
[----:B------:R-:W-:-:S07]  /*0cd0*/  FSEL R28, R14, R6, P1 ;  /* 0x000000060e1c7208 */ /* 0x000fce0000800000 */
[----:B------:R-:W-:Y:S05]  /*0ce0*/  @P2 BRA !P3, `(.L_x_3006) ;  /* 0x00000004003c2947 */ /* 0x000fea0005800000 */
[----:B------:R-:W-:-:S10]  /*0cf0*/  DADD R26, R28, 1 ;  /* 0x3ff000001c1a7429 */ /* 0x000fd40000000000 */
[----:B------:R-:W-:Y:S01]  /*0d00*/  ISETP.GT.AND P0, PT, R27, 0xfffff, PT ;  /* 0x000fffff1b00780c */ /* 0x000fe20003f04270 */
[----:B------:R-:W-:Y:S01]  /*0d10*/  IMAD.MOV.U32 R5, RZ, RZ, R27 ;  /* 0x000000ffff057224 */ /* 0x000fe200078e001b */
[----:B------:R-:W-:Y:S01]  /*0d20*/  MOV R4, R26 ;  /* 0x0000001a00047202 */ /* 0x000fe20000000f00 */
[----:B------:R-:W-:-:S10]  /*0d30*/  IMAD.MOV.U32 R24, RZ, RZ, R26 ;  /* 0x000000ffff187224 */ /* 0x000fd400078e001a */
[----:B------:R-:W-:-:S10]  /*0d40*/  @!P0 DMUL R4, R4, 1.80143985094819840000e+16 ;  /* 0x4350000004048828 */ /* 0x000fd40000000000 */
[----:B------:R-:W-:Y:S02]  /*0d50*/  @!P0 IMAD.MOV.U32 R27, RZ, RZ, R5 ;  /* 0x000000ffff1b8224 */ /* 0x000fe400078e0005 */
[----:B------:R-:W-:Y:S02]  /*0d60*/  @!P0 IMAD.MOV.U32 R24, RZ, RZ, R4 ;  /* 0x000000ffff188224 */ /* 0x000fe400078e0004 */
        /* <DEDUP_REMOVED lines=22> */
[----:B------:R-:W-:Y:S02]  /*0ed0*/  @P0 VIADD R3, R25, 0xfff00000 ;  /* 0xfff0000019030836 */ /* 0x000fe40000000000 */
[----:B------:R-:W-:-:S03]  /*0ee0*/  @P0 VIADD R0, R0, 0x1 ;  /* 0x0000000100000836 */ /* 0x000fc60000000000 */
[----:B------:R-:W-:-:S06]  /*0ef0*/  @P0 MOV R25, R3 ;  /* 0x0000000300190202 */ /* 0x000fcc0000000f00 */
        /* <DEDUP_REMOVED lines=19> */
[----:B------:R-:W-:Y:S02]  /*1030*/  DADD R30, R30, -UR10 ;  /* 0x8000000a1e1e7e29 */ /* 0x000fe40008000000 */
[----:B------:R-:W-:-:S03]  /*1040*/  DFMA R26, R24, -R2, R26 ;  /* 0x80000002181a722b */ /* 0x000fc6000000001a */
[----:B------:R-:W-:Y:S01]  /*1050*/  DFMA R28, R6, R28, UR8 ;  /* 0x00000008061c7e2b */ /* 0x000fe2000800001c */
[----:B------:R-:W-:Y:S01]  /*1060*/  UMOV UR8, 0x2d1b5154 ;  /* 0x2d1b515400087882 */ /* 0x000fe20000000000 */
[----:B------:R-:W-:Y:S01]  /*1070*/  UMOV UR9, 0x3f3c71c7 ;  /* 0x3f3c71c700097882 */ /* 0x000fe20000000000 */
[----:B------:R-:W-:Y:S02]  /*1080*/  DFMA R24, R30, UR6, R2 ;  /* 0x000000061e187c2b */ /* 0x000fe40008000002 */
[----:B------:R-:W-:-:S03]  /*1090*/  DMUL R26, R4, R26 ;  /* 0x0000001a041a7228 */ /* 0x000fc60000000000 */
        /* <DEDUP_REMOVED lines=20> */
.L_x_3006:
        /* <DEDUP_REMOVED lines=20> */
.L_x_3009:
[----:B------:R-:W-:Y:S05]  /*1320*/  BSYNC B2 ;  /* 0x0000000000027941 */ /* 0x000fea0003800000 */
.L_x_3008:
        /* <DEDUP_REMOVED lines=29> */
.L_x_3007:
[----:B------:R-:W-:Y:S05]  /*1500*/  BSYNC B1 ;  /* 0x0000000000017941 */ /* 0x000fea0003800000 */
.L_x_3005:
[----:B-----5:R-:W-:Y:S01]  /*1510*/  DFMA R4, R8, R8, 1 ;  /* 0x3ff000000804742b */ /* 0x020fe20000000008 */
[----:B------:R-:W-:Y:S01]  /*1520*/  MOV R6, RZ ;  /* 0x000000ff00067202 */ /* 0x000fe20000000f00 */
[----:B------:R-:W-:Y:S01]  /*1530*/  IMAD.MOV.U32 R26, RZ, RZ, 0x0 ;  /* 0x00000000ff1a7424 */ /* 0x000fe200078e00ff */
[----:B------:R-:W-:Y:S01]  /*1540*/  LOP3.LUT R29, R9, 0x7fffffff, RZ, 0xc0, !PT ;  /* 0x7fffffff091d7812 */ /* 0x000fe200078ec0ff */
[----:B------:R-:W-:Y:S01]  /*1550*/  IMAD.MOV.U32 R27, RZ, RZ, 0x3fd80000 ;  /* 0x3fd80000ff1b7424 */ /* 0x000fe200078e00ff */
[----:B------:R-:W-:Y:S01]  /*1560*/  UMOV UR6, 0xfefa39ef ;  /* 0xfefa39ef00067882 */ /* 0x000fe20000000000 */
        /* <DEDUP_REMOVED lines=35> */
[----:B------:R-:W-:Y:S02]  /*17a0*/  ISETP.GE.U32.AND P2, PT, R0, 0x7fefffff, PT ;  /* 0x7fefffff0000780c */ /* 0x000fe40003f46070 */
[----:B------:R-:W-:Y:S01]  /*17b0*/  MOV R0, 0xfffffc01 ;  /* 0xfffffc0100007802 */ /* 0x000fe20000000f00 */
        /* <DEDUP_REMOVED lines=20> */
[----:B------:R-:W-:Y:S02]  /*1900*/  @P1 VIADD R0, R0, 0x1 ;  /* 0x0000000100001836 */ /* 0x000fe40000000000 */
        /* <DEDUP_REMOVED lines=47> */
.L_x_3011:
        /* <DEDUP_REMOVED lines=19> */
[----:B------:R-:W-:Y:S05]  /*1d30*/  CALL.REL.NOINC `($__internal_4_$__cuda_sm20_div_rn_f64_full) ;  /* 0x0000009000d07944 */ /* 0x000fea0003c00000 */
.L_x_3014:
[----:B------:R-:W-:Y:S05]  /*1d40*/  BSYNC B2 ;  /* 0x0000000000027941 */ /* 0x000fea0003800000 */
.L_x_3013:
        /* <DEDUP_REMOVED lines=29> */
.L_x_3012:
[----:B------:R-:W-:Y:S05]  /*1f20*/  BSYNC B1 ;  /* 0x0000000000017941 */ /* 0x000fea0003800000 */
.L_x_3010:
        /* <DEDUP_REMOVED lines=39> */
[----:B------:R-:W-:-:S03]  /*21a0*/  @!P0 IMAD.MOV.U32 R24, RZ, RZ, R4 ;  /* 0x000000ffff188224 */ /* 0x000fc600078e0004 */
[----:B------:R-:W-:-:S04]  /*21b0*/  IADD3 R0, R27, -0x1, RZ ;  /* 0xffffffff1b007810 */ /* 0x000fc80007ffe0ff */
        /* <DEDUP_REMOVED lines=12> */
[----:B------:R-:W-:Y:S01]  /*2280*/  MOV R31, 0x3ed0ee25 ;  /* 0x3ed0ee25001f7802 */ /* 0x000fe20000000f00 */
[----:B------:R-:W-:Y:S01]  /*2290*/  IMAD.MOV.U32 R30, RZ, RZ, -0x748574fc ;  /* 0x8b7a8b04ff1e7424 */ /* 0x000fe200078e00ff */
[----:B------:R-:W-:Y:S01]  /*22a0*/  LOP3.LUT R25, R2, 0x3ff00000, RZ, 0xfc, !PT ;  /* 0x3ff0000002197812 */ /* 0x000fe200078efcff */
[----:B------:R-:W-:Y:S01]  /*22b0*/  UMOV UR8, 0x3ae80f1e ;  /* 0x3ae80f1e00087882 */ /* 0x000fe20000000000 */
        /* <DEDUP_REMOVED lines=54> */
.L_x_3016:
        /* <DEDUP_REMOVED lines=19> */
[----:B------:R-:W-:Y:S05]  /*2750*/  CALL.REL.NOINC `($__internal_4_$__cuda_sm20_div_rn_f64_full) ;  /* 0x0000008800487944 */ /* 0x000fea0003c00000 */
.L_x_3019:
[----:B------:R-:W-:Y:S05]  /*2760*/  BSYNC B2 ;  /* 0x0000000000027941 */ /* 0x000fea0003800000 */
.L_x_3018:
        /* <DEDUP_REMOVED lines=29> */
.L_x_3017:
[----:B------:R-:W-:Y:S05]  /*2940*/  BSYNC B1 ;  /* 0x0000000000017941 */ /* 0x000fea0003800000 */
.L_x_3015:
[----:B------:R-:W-:Y:S01]  /*2950*/  DFMA R4, R20, R20, 1 ;  /* 0x3ff000001404742b */ /* 0x000fe20000000014 */
[----:B------:R-:W-:Y:S01]  /*2960*/  IMAD.MOV.U32 R6, RZ, RZ, RZ ;  /* 0x000000ffff067224 */ /* 0x000fe200078e00ff */
[----:B------:R-:W-:Y:S01]  /*2970*/  LOP3.LUT R29, R21, 0x7fffffff, RZ, 0xc0, !PT ;  /* 0x7fffffff151d7812 */ /* 0x000fe200078ec0ff */
[----:B------:R-:W-:Y:S01]  /*2980*/  IMAD.MOV.U32 R26, RZ, RZ, 0x0 ;  /* 0x00000000ff1a7424 */ /* 0x000fe200078e00ff */
[----:B------:R-:W-:Y:S01]  /*2990*/  MOV R28, R20 ;  /* 0x00000014001c7202 */ /* 0x000fe20000000f00 */
[----:B------:R-:W-:Y:S01]  /*29a0*/  IMAD.MOV.U32 R27, RZ, RZ, 0x3fd80000 ;  /* 0x3fd80000ff1b7424 */ /* 0x000fe200078e00ff */
[----:B------:R-:W0:Y:S01]  /*29b0*/  MUFU.RSQ64H R7, R5 ;  /* 0x0000000500077308 */ /* 0x000e220000001c00 */
[----:B------:R-:W-:Y:S01]  /*29c0*/  ISETP.GT.U32.AND P1, PT, R29, 0x43dfffff, PT ;  /* 0x43dfffff1d00780c */ /* 0x000fe20003f24070 */
[----:B------:R-:W-:Y:S01]  /*29d0*/  UMOV UR6, 0xfefa39ef ;  /* 0xfefa39ef00067882 */ /* 0x000fe20000000000 */
        /* <DEDUP_REMOVED lines=53> */
[----:B------:R-:W-:Y:S01]  /*2d30*/  @P0 IADD3 R3, R25, -0x100000, RZ ;  /* 0xfff0000019030810 */ /* 0x000fe20007ffe0ff */
[----:B------:R-:W-:-:S04]  /*2d40*/  @P0 VIADD R0, R0, 0x1 ;  /* 0x0000000100000836 */ /* 0x000fc80000000000 */
        /* <DEDUP_REMOVED lines=47> */
.L_x_3021:
        /* <DEDUP_REMOVED lines=20> */
.L_x_3024:
[----:B------:R-:W-:Y:S05]  /*3180*/  BSYNC B2 ;  /* 0x0000000000027941 */ /* 0x000fea0003800000 */
.L_x_3023:
        /* <DEDUP_REMOVED lines=29> */
.L_x_3022:
[----:B------:R-:W-:Y:S05]  /*3360*/  BSYNC B1 ;  /* 0x0000000000017941 */ /* 0x000fea0003800000 */
.L_x_3020:
        /* <DEDUP_REMOVED lines=111> */
.L_x_3026:
        /* <DEDUP_REMOVED lines=20> */
.L_x_3029:
[----:B------:R-:W-:Y:S05]  /*3ba0*/  BSYNC B2 ;  /* 0x0000000000027941 */ /* 0x000fea0003800000 */
.L_x_3028:
        /* <DEDUP_REMOVED lines=29> */
.L_x_3027:
[----:B------:R-:W-:Y:S05]  /*3d80*/  BSYNC B1 ;  /* 0x0000000000017941 */ /* 0x000fea0003800000 */
.L_x_3025:
        /* <DEDUP_REMOVED lines=38> */
[----:B------:R-:W-:Y:S01]  /*3ff0*/  @!P0 MOV R27, R5 ;  /* 0x00000005001b8202 */ /* 0x000fe20000000f00 */
[----:B------:R-:W-:-:S04]  /*4000*/  @!P0 IMAD.MOV.U32 R24, RZ, RZ, R4 ;  /* 0x000000ffff188224 */ /* 0x000fc800078e0004 */
        /* <DEDUP_REMOVED lines=14> */
[----:B------:R-:W-:Y:S01]  /*40f0*/  IMAD.MOV.U32 R31, RZ, RZ, 0x3ed0ee25 ;  /* 0x3ed0ee25ff1f7424 */ /* 0x000fe200078e00ff */
        /* <DEDUP_REMOVED lines=56> */
.L_x_3031:
        /* <DEDUP_REMOVED lines=20> */
.L_x_3034:
[----:B------:R-:W-:Y:S05]  /*45c0*/  BSYNC B2 ;  /* 0x0000000000027941 */ /* 0x000fea0003800000 */
.L_x_3033:
        /* <DEDUP_REMOVED lines=29> */
.L_x_3032:
[----:B------:R-:W-:Y:S05]  /*47a0*/  BSYNC B1 ;  /* 0x0000000000017941 */ /* 0x000fea0003800000 */
.L_x_3030:
[----:B------:R-:W-:Y:S01]  /*47b0*/  DFMA R4, R18, R18, 1 ;  /* 0x3ff000001204742b */ /* 0x000fe20000000012 */
[----:B------:R-:W-:Y:S01]  /*47c0*/  IMAD.MOV.U32 R6, RZ, RZ, RZ ;  /* 0x000000ffff067224 */ /* 0x000fe200078e00ff */
[----:B------:R-:W-:Y:S01]  /*47d0*/  MOV R27, 0x3fd80000 ;  /* 0x3fd80000001b7802 */ /* 0x000fe20000000f00 */
[----:B------:R-:W-:Y:S01]  /*47e0*/  IMAD.MOV.U32 R26, RZ, RZ, 0x0 ;  /* 0x00000000ff1a7424 */ /* 0x000fe200078e00ff */
[----:B------:R-:W-:Y:S01]  /*47f0*/  LOP3.LUT R29, R19, 0x7fffffff, RZ, 0xc0, !PT ;  /* 0x7fffffff131d7812 */ /* 0x000fe200078ec0ff */
[----:B------:R-:W-:Y:S01]  /*4800*/  IMAD.MOV.U32 R28, RZ, RZ, R18 ;  /* 0x000000ffff1c7224 */ /* 0x000fe200078e0012 */
[----:B------:R-:W0:Y:S01]  /*4810*/  MUFU.RSQ64H R7, R5 ;  /* 0x0000000500077308 */ /* 0x000e220000001c00 */
[----:B------:R-:W-:Y:S01]  /*4820*/  UMOV UR6, 0xfefa39ef ;  /* 0xfefa39ef00067882 */ /* 0x000fe20000000000 */
        /* <DEDUP_REMOVED lines=44> */
[----:B------:R-:W-:Y:S01]  /*4af0*/  MOV R24, R26 ;  /* 0x0000001a00187202 */ /* 0x000fe20000000f00 */
[----:B------:R-:W-:Y:S01]  /*4b00*/  IMAD.MOV.U32 R30, RZ, RZ, -0x748574fc ;  /* 0x8b7a8b04ff1e7424 */ /* 0x000fe200078e00ff */
[----:B------:R-:W-:Y:S01]  /*4b10*/  LOP3.LUT R25, R2, 0x3ff00000, RZ, 0xfc, !PT ;  /* 0x3ff0000002197812 */ /* 0x000fe200078efcff */
[----:B------:R-:W-:Y:S01]  /*4b20*/  IMAD.MOV.U32 R31, RZ, RZ, 0x3ed0ee25 ;  /* 0x3ed0ee25ff1f7424 */ /* 0x000fe200078e00ff */
[----:B------:R-:W-:Y:S01]  /*4b30*/  UMOV UR8, 0x3ae80f1e ;  /* 0x3ae80f1e00087882 */ /* 0x000fe20000000000 */
[----:B------:R-:W-:Y:S01]  /*4b40*/  UMOV UR9, 0x3eb1380b ;  /* 0x3eb1380b00097882 */ /* 0x000fe20000000000 */
[----:B------:R-:W-:Y:S01]  /*4b50*/  ISETP.GE.AND P1, PT, R25, 0x3ff6a09f, PT ;  /* 0x3ff6a09f1900780c */ /* 0x000fe20003f26270 */
[----:B------:R-:W-:Y:S01]  /*4b60*/  UMOV UR10, 0x80000000 ;  /* 0x80000000000a7882 */ /* 0x000fe20000000000 */
[----:B------:R-:W-:Y:S01]  /*4b70*/  LEA.HI R0, R27, R0, RZ, 0xc ;  /* 0x000000001b007211 */ /* 0x000fe200078f60ff */
[----:B------:R-:W-:-:S10]  /*4b80*/  UMOV UR11, 0x43300000 ;  /* 0x43300000000b7882 */ /* 0x000fd40000000000 */
        /* <DEDUP_REMOVED lines=49> */
.L_x_3036:
        /* <DEDUP_REMOVED lines=17> */
[----:B------:R-:W-:Y:S02]  /*4fb0*/  MOV R3, R29 ;  /* 0x0000001d00037202 */ /* 0x000fe40000000f00 */
[----:B------:R-:W-:-:S07]  /*4fc0*/  MOV R0, 0x4fe0 ;  /* 0x00004fe000007802 */ /* 0x000fce0000000f00 */
[----:B------:R-:W-:Y:S05]  /*4fd0*/  CALL.REL.NOINC `($__internal_4_$__cuda_sm20_div_rn_f64_full) ;  /* 0x0000006000287944 */ /* 0x000fea0003c00000 */
.L_x_3039:
[----:B------:R-:W-:Y:S05]  /*4fe0*/  BSYNC B2 ;  /* 0x0000000000027941 */ /* 0x000fea0003800000 */
.L_x_3038:
        /* <DEDUP_REMOVED lines=29> */
.L_x_3037:
[----:B------:R-:W-:Y:S05]  /*51c0*/  BSYNC B1 ;  /* 0x0000000000017941 */ /* 0x000fea0003800000 */
.L_x_3035:
[----:B------:R-:W0:Y:S01]  /*51d0*/  S2R R0, SR_CTAID.X ;  /* 0x0000000000007919 */ /* 0x000e220000002500 */
[----:B------:R-:W1:Y:S01]  /*51e0*/  LDC.64 R4, c[0x0][0x218] ;  /* 0x00008600ff047b82 */ /* 0x000e620000000a00 */
[----:B------:R-:W-:Y:S01]  /*51f0*/  UMOV UR8, 0xfefa39ef ;  /* 0xfefa39ef00087882 */ /* 0x000fe20000000000 */
[----:B------:R-:W-:Y:S01]  /*5200*/  UMOV UR9, 0x3fe62e42 ;  /* 0x3fe62e4200097882 */ /* 0x000fe20000000000 */
[----:B------:R-:W2:Y:S01]  /*5210*/  S2R R7, SR_TID.X ;  /* 0x0000000000077919 */ /* 0x000ea20000002100 */
[----:B------:R-:W-:-:S10]  /*5220*/  DADD R2, R24, UR8 ;  /* 0x0000000818027e29 */ /* 0x000fd40008000000 */
[----:B------:R-:W-:Y:S02]  /*5230*/  FSEL R3, R3, R25, P0 ;  /* 0x0000001903037208 */ /* 0x000fe40000000000 */
[----:B------:R-:W-:Y:S02]  /*5240*/  FSEL R18, R2, R24, P0 ;  /* 0x0000001802127208 */ /* 0x000fe40000000000 */
[----:B------:R-:W-:Y:S01]  /*5250*/  LOP3.LUT R19, R3, 0x80000000, R19, 0xb8, !PT ;  /* 0x8000000003137812 */ /* 0x000fe200078eb813 */
[----:B0-----:R-:W-:-:S04]  /*5260*/  IMAD.SHL.U32 R27, R0, 0x400, RZ ;  /* 0x00000400001b7824 */ /* 0x001fc800078e00ff */
[----:B-1----:R-:W-:-:S04]  /*5270*/  IMAD.WIDE.U32 R4, R27, 0x8, R4 ;  /* 0x000000081b047825 */ /* 0x002fc800078e0004 */
[----:B--2---:R-:W-:-:S05]  /*5280*/  IMAD.WIDE R4, R7, 0x10, R4 ;  /* 0x0000001007047825 */ /* 0x004fca00078e0204 */
[----:B------:R-:W-:Y:S04]  /*5290*/  STG.E.128 desc[UR4][R4.64], R12 ;  /* 0x0000000c04007986 */ /* 0x000fe8000c101d04 */
[----:B------:R-:W-:Y:S04]  /*52a0*/  STG.E.128 desc[UR4][R4.64+0x800], R8 ;  /* 0x0008000804007986 */ /* 0x000fe8000c101d04 */
[----:B------:R-:W-:Y:S04]  /*52b0*/  STG.E.128 desc[UR4][R4.64+0x1000], R20 ;  /* 0x0010001404007986 */ /* 0x000fe8000c101d04 */
[----:B------:R-:W-:Y:S01]  /*52c0*/  STG.E.128 desc[UR4][R4.64+0x1800], R16 ;  /* 0x0018001004007986 */ /* 0x000fe2000c101d04 */
[----:B------:R-:W-:Y:S05]  /*52d0*/  EXIT ;  /* 0x000000000000794d */ /* 0x000fea0003800000 */
.L_x_2999:
[----:B------:R-:W0:Y:S01]  /*52e0*/  S2R R0, SR_TID.X ;  /* 0x0000000000007919 */ /* 0x000e220000002100 */
[----:B------:R-:W-:Y:S02]  /*52f0*/  CS2R R10, SRZ ;  /* 0x00000000000a7805 */ /* 0x000fe4000001ff00 */
[----:B0-----:R-:W-:-:S13]  /*5300*/  ISETP.GE.AND P0, PT, R0, R30, PT ;  /* 0x0000001e0000720c */ /* 0x001fda0003f06270 */
[----:B------:R-:W-:Y:S02]  /*5310*/  @!P0 IMAD.IADD R29, R7, 0x1, R0 ;  /* 0x00000001071d8824 */ /* 0x000fe400078e0200 */
[----:B------:R-:W-:-:S05]  /*5320*/  @!P0 VIADD R0, R0, 0x80 ;  /* 0x0000008000008836 */ /* 0x000fca0000000000 */
[----:B------:R-:W-:-:S13]  /*5330*/  ISETP.GE.AND P6, PT, R0, R30, PT ;  /* 0x0000001e0000720c */ /* 0x000fda0003fc6270 */
[----:B------:R-:W-:Y:S01]  /*5340*/  @!P6 IMAD.IADD R5, R7, 0x1, R0 ;  /* 0x000000010705e824 */ /* 0x000fe200078e0200 */
[----:B------:R-:W0:Y:S01]  /*5350*/  @!P6 LDC.64 R2, c[0x0][0x220] ;  /* 0x00008800ff02eb82 */ /* 0x000e220000000a00 */
[----:B------:R-:W-:-:S05]  /*5360*/  @!P6 VIADD R0, R0, 0x80 ;  /* 0x000000800000e836 */ /* 0x000fca0000000000 */
[----:B------:R-:W-:-:S13]  /*5370*/  ISETP.GE.AND P5, PT, R0, R30, PT ;  /* 0x0000001e0000720c */ /* 0x000fda0003fa6270 */
[----:B------:R-:W-:Y:S01]  /*5380*/  @!P5 IMAD.IADD R13, R7, 0x1, R0 ;  /* 0x00000001070dd824 */ /* 0x000fe200078e0200 */
[----:B------:R-:W1:Y:S01]  /*5390*/  @!P5 LDC.64 R8, c[0x0][0x220] ;  /* 0x00008800ff08db82 */ /* 0x000e620000000a00 */
[----:B------:R-:W-:Y:S02]  /*53a0*/  @!P5 VIADD R0, R0, 0x80 ;  /* 0x000000800000d836 */ /* 0x000fe40000000000 */
[----:B0-----:R-:W-:-:S03]  /*53b0*/  @!P6 IMAD.WIDE.U32 R4, R5, 0x8, R2 ;  /* 0x000000080504e825 */ /* 0x001fc600078e0002 */
[C---:B------:R-:W-:Y:S02]  /*53c0*/  ISETP.GE.AND P4, PT, R0.reuse, R30, PT ;  /* 0x0000001e0000720c */ /* 0x040fe40003f86270 */
[----:B------:R-:W0:Y:S01]  /*53d0*/  @!P0 LDC.64 R2, c[0x0][0x220] ;  /* 0x00008800ff028b82 */ /* 0x000e220000000a00 */
[----:B------:R2:W5:Y:S10]  /*53e0*/  @!P6 LDG.E.64 R10, desc[UR4][R4.64] ;  /* 0x00000004040ae981 */ /* 0x000574000c1e1b00 */
[----:B------:R-:W-:Y:S01]  /*53f0*/  @!P4 IADD3 R25, R7, R0, RZ ;  /* 0x000000000719c210 */ /* 0x000fe20007ffe0ff */
[----:B------:R-:W-:Y:S01]  /*5400*/  @!P4 VIADD R0, R0, 0x80 ;  /* 0x000000800000c836 */ /* 0x000fe20000000000 */
[----:B------:R-:W3:Y:S04]  /*5410*/  @!P4 LDC.64 R14, c[0x0][0x220] ;  /* 0x00008800ff0ecb82 */ /* 0x000ee80000000a00 */
[----:B------:R-:W-:-:S13]  /*5420*/  ISETP.GE.AND P3, PT, R0, R30, PT ;  /* 0x0000001e0000720c */ /* 0x000fda0003f66270 */
[----:B------:R-:W-:Y:S01]  /*5430*/  @!P3 IMAD.IADD R27, R7, 0x1, R0 ;  /* 0x00000001071bb824 */ /* 0x000fe200078e0200 */
[----:B------:R-:W4:Y:S01]  /*5440*/  @!P3 LDC.64 R16, c[0x0][0x220] ;  /* 0x00008800ff10bb82 */ /* 0x000f220000000a00 */
[----:B------:R-:W-:-:S05]  /*5450*/  @!P3 VIADD R0, R0, 0x80 ;  /* 0x000000800000b836 */ /* 0x000fca0000000000 */
[----:B------:R-:W-:-:S13]  /*5460*/  ISETP.GE.AND P2, PT, R0, R30, PT ;  /* 0x0000001e0000720c */ /* 0x000fda0003f46270 */
[----:B------:R-:W-:Y:S01]  /*5470*/  @!P2 IMAD.IADD R33, R7, 0x1, R0 ;  /* 0x000000010721a824 */ /* 0x000fe200078e0200 */
[----:B------:R-:W0:Y:S01]  /*5480*/  @!P2 LDC.64 R18, c[0x0][0x220] ;  /* 0x00008800ff12ab82 */ /* 0x000e220000000a00 */
[----:B------:R-:W-:-:S05]  /*5490*/  @!P2 VIADD R0, R0, 0x80 ;  /* 0x000000800000a836 */ /* 0x000fca0000000000 */
[----:B------:R-:W-:-:S13]  /*54a0*/  ISETP.GE.AND P1, PT, R0, R30, PT ;  /* 0x0000001e0000720c */ /* 0x000fda0003f26270 */
[----:B------:R-:W-:Y:S01]  /*54b0*/  @!P1 IMAD.IADD R35, R7, 0x1, R0 ;  /* 0x0000000107239824 */ /* 0x000fe200078e0200 */
[----:B------:R-:W0:Y:S01]  /*54c0*/  @!P1 LDC.64 R20, c[0x0][0x220] ;  /* 0x00008800ff149b82 */ /* 0x000e220000000a00 */
[----:B------:R-:W-:-:S05]  /*54d0*/  @!P1 VIADD R0, R0, 0x80 ;  /* 0x0000008000009836 */ /* 0x000fca0000000000 */
[----:B------:R-:W-:-:S13]  /*54e0*/  ISETP.GE.AND P6, PT, R0, R30, PT ;  /* 0x0000001e0000720c */ /* 0x000fda0003fc6270 */
[----:B------:R-:W0:Y:S01]  /*54f0*/  @!P6 LDC.64 R22, c[0x0][0x220] ;  /* 0x00008800ff16eb82 */ /* 0x000e220000000a00 */
[----:B--2---:R-:W-:Y:S02]  /*5500*/  @!P6 IMAD.IADD R5, R7, 0x1, R0 ;  /* 0x000000010705e824 */ /* 0x004fe400078e0200 */
[----:B-1----:R-:W-:Y:S01]  /*5510*/  @!P5 IMAD.WIDE.U32 R8, R13, 0x8, R8 ;  /* 0x000000080d08d825 */ /* 0x002fe200078e0008 */
[----:B------:R-:W-:-:S03]  /*5520*/  CS2R R12, SRZ ;  /* 0x00000000000c7805 */ /* 0x000fc6000001ff00 */
[----:B---3--:R-:W-:Y:S01]  /*5530*/  @!P4 IMAD.WIDE.U32 R24, R25, 0x8, R14 ;  /* 0x000000081918c825 */ /* 0x008fe200078e000e */
[----:B------:R-:W-:Y:S02]  /*5540*/  CS2R R14, SRZ ;  /* 0x00000000000e7805 */ /* 0x000fe4000001ff00 */
[----:B------:R1:W5:Y:S01]  /*5550*/  @!P5 LDG.E.64 R12, desc[UR4][R8.64] ;  /* 0x00000004080cd981 */ /* 0x000362000c1e1b00 */
[----:B----4-:R-:W-:Y:S01]  /*5560*/  @!P3 IMAD.WIDE.U32 R26, R27, 0x8, R16 ;  /* 0x000000081b1ab825 */ /* 0x010fe200078e0010 */
[----:B------:R-:W-:Y:S02]  /*5570*/  CS2R R16, SRZ ;  /* 0x0000000000107805 */ /* 0x000fe4000001ff00 */
[----:B------:R1:W5:Y:S01]  /*5580*/  @!P4 LDG.E.64 R14, desc[UR4][R24.64] ;  /* 0x00000004180ec981 */ /* 0x000362000c1e1b00 */
[----:B0-----:R-:W-:Y:S01]  /*5590*/  @!P2 IMAD.WIDE.U32 R32, R33, 0x8, R18 ;  /* 0x000000082120a825 */ /* 0x001fe200078e0012 */
[----:B------:R-:W-:Y:S02]  /*55a0*/  CS2R R18, SRZ ;  /* 0x0000000000127805 */ /* 0x000fe4000001ff00 */
[----:B------:R1:W5:Y:S01]  /*55b0*/  @!P3 LDG.E.64 R16, desc[UR4][R26.64] ;  /* 0x000000041a10b981 */ /* 0x000362000c1e1b00 */
[----:B------:R-:W-:Y:S01]  /*55c0*/  @!P1 IMAD.WIDE.U32 R34, R35, 0x8, R20 ;  /* 0x0000000823229825 */ /* 0x000fe200078e0014 */
[----:B------:R-:W-:-:S02]  /*55d0*/  CS2R R20, SRZ ;  /* 0x0000000000147805 */ /* 0x000fc4000001ff00 */
[----:B------:R1:W5:Y:S01]  /*55e0*/  @!P2 LDG.E.64 R18, desc[UR4][R32.64] ;  /* 0x000000042012a981 */ /* 0x000362000c1e1b00 */
[----:B------:R-:W-:Y:S01]  /*55f0*/  @!P0 IMAD.WIDE.U32 R2, R29, 0x8, R2 ;  /* 0x000000081d028825 */ /* 0x000fe200078e0002 */
[----:B------:R-:W-:Y:S02]  /*5600*/  CS2R R28, SRZ ;  /* 0x00000000001c7805 */ /* 0x000fe4000001ff00 */
[----:B------:R1:W5:Y:S01]  /*5610*/  @!P1 LDG.E.64 R20, desc[UR4][R34.64] ;  /* 0x0000000422149981 */ /* 0x000362000c1e1b00 */
[----:B------:R-:W-:Y:S01]  /*5620*/  @!P6 IMAD.WIDE.U32 R4, R5, 0x8, R22 ;  /* 0x000000080504e825 */ /* 0x000fe200078e0016 */
[----:B------:R-:W-:-:S04]  /*5630*/  CS2R R22, SRZ ;  /* 0x0000000000167805 */ /* 0x000fc8000001ff00 */
[----:B------:R1:W5:Y:S04]  /*5640*/  @!P6 LDG.E.64 R28, desc[UR4][R4.64] ;  /* 0x00000004041ce981 */ /* 0x000368000c1e1b00 */
[----:B------:R1:W5:Y:S01]  /*5650*/  @!P0 LDG.E.64 R22, desc[UR4][R2.64] ;  /* 0x0000000402168981 */ /* 0x000362000c1e1b00 */
[----:B------:R-:W-:Y:S04]  /*5660*/  BSSY B1, `(.L_x_3040) ;  /* 0x00000a9000017945 */ /* 0x000fe80003800000 */
[----:B------:R-:W-:Y:S05]  /*5670*/  @P0 BRA `(.L_x_3041) ;  /* 0x00000008009c0947 */ /* 0x000fea0003800000 */
[----:B-1---5:R-:W-:Y:S01]  /*5680*/  DFMA R2, R22, R22, 1 ;  /* 0x3ff000001602742b */ /* 0x022fe20000000016 */
[----:B------:R-:W-:Y:S01]  /*5690*/  IMAD.MOV.U32 R4, RZ, RZ, RZ ;  /* 0x000000ffff047224 */ /* 0x000fe200078e00ff */
[----:B------:R-:W-:Y:S01]  /*56a0*/  MOV R24, 0x0 ;  /* 0x0000000000187802 */ /* 0x000fe20000000f00 */
[----:B------:R-:W-:Y:S01]  /*56b0*/  IMAD.MOV.U32 R25, RZ, RZ, 0x3fd80000 ;  /* 0x3fd80000ff197424 */ /* 0x000fe200078e00ff */
[----:B------:R-:W-:Y:S02]  /*56c0*/  BSSY B2, `(.L_x_3042) ;  /* 0x000009a000027945 */ /* 0x000fe40003800000 */
[----:B------:R-:W0:Y:S02]  /*56d0*/  MUFU.RSQ64H R5, R3 ;  /* 0x0000000300057308 */ /* 0x000e240000001c00 */
[----:B0-----:R-:W-:-:S08]  /*56e0*/  DMUL R8, R4, R4 ;  /* 0x0000000404087228 */ /* 0x001fd00000000000 */
[----:B------:R-:W-:-:S08]  /*56f0*/  DFMA R8, R2, -R8, 1 ;  /* 0x3ff000000208742b */ /* 0x000fd00000000808 */
[----:B------:R-:W-:Y:S02]  /*5700*/  DFMA R24, R8, R24, 0.5 ;  /* 0x3fe000000818742b */ /* 0x000fe40000000018 */
[----:B------:R-:W-:-:S08]  /*5710*/  DMUL R8, R4, R8 ;  /* 0x0000000804087228 */ /* 0x000fd00000000000 */
[----:B------:R-:W-:-:S08]  /*5720*/  DFMA R8, R24, R8, R4 ;  /* 0x000000081808722b */ /* 0x000fd00000000004 */
[----:B------:R-:W-:Y:S01]  /*5730*/  DFMA R4, R2, R8, 1 ;  /* 0x3ff000000204742b */ /* 0x000fe20000000008 */
[----:B------:R-:W-:-:S05]  /*5740*/  IMAD.MOV.U32 R8, RZ, RZ, RZ ;  /* 0x000000ffff087224 */ /* 0x000fca00078e00ff */
        /* <DEDUP_REMOVED lines=41> */
[----:B------:R-:W-:Y:S01]  /*59e0*/  UMOV UR8, 0x80000000 ;  /* 0x8000000000087882 */ /* 0x000fe20000000000 */
[----:B------:R-:W-:Y:S01]  /*59f0*/  LEA.HI R0, R27, R0, RZ, 0xc ;  /* 0x000000001b007211 */ /* 0x000fe200078f60ff */
[----:B------:R-:W-:Y:S01]  /*5a00*/  UMOV UR9, 0x43300000 ;  /* 0x4330000000097882 */ /* 0x000fe20000000000 */
[----:B------:R-:W-:-:S09]  /*5a10*/  MOV R37, 0x43300000 ;  /* 0x4330000000257802 */ /* 0x000fd20000000f00 */
        /* <DEDUP_REMOVED lines=50> */
.L_x_3043:
        /* <DEDUP_REMOVED lines=20> */
.L_x_3046:
[----:B------:R-:W-:Y:S05]  /*5e80*/  BSYNC B3 ;  /* 0x0000000000037941 */ /* 0x000fea0003800000 */
.L_x_3045:
        /* <DEDUP_REMOVED lines=29> */
.L_x_3044:
[----:B------:R-:W-:Y:S05]  /*6060*/  BSYNC B2 ;  /* 0x0000000000027941 */ /* 0x000fea0003800000 */
.L_x_3042:
[----:B------:R-:W-:Y:S01]  /*6070*/  UMOV UR6, 0xfefa39ef ;  /* 0xfefa39ef00067882 */ /* 0x000fe20000000000 */
[----:B------:R-:W-:Y:S01]  /*6080*/  UMOV UR7, 0x3fe62e42 ;  /* 0x3fe62e4200077882 */ /* 0x000fe20000000000 */
[----:B------:R-:W-:Y:S01]  /*6090*/  LOP3.LUT R0, R23, 0x7fffffff, RZ, 0xc0, !PT ;  /* 0x7fffffff17007812 */ /* 0x000fe200078ec0ff */
[----:B------:R-:W-:-:S03]  /*60a0*/  DADD R2, R8, UR6 ;  /* 0x0000000608027e29 */ /* 0x000fc60008000000 */
[----:B------:R-:W-:-:S07]  /*60b0*/  ISETP.GT.U32.AND P0, PT, R0, 0x43dfffff, PT ;  /* 0x43dfffff0000780c */ /* 0x000fce0003f04070 */
[----:B------:R-:W-:Y:S02]  /*60c0*/  FSEL R3, R3, R9, P0 ;  /* 0x0000000903037208 */ /* 0x000fe40000000000 */
[----:B------:R-:W-:Y:S02]  /*60d0*/  FSEL R22, R2, R8, P0 ;  /* 0x0000000802167208 */ /* 0x000fe40000000000 */
[----:B------:R-:W-:-:S07]  /*60e0*/  LOP3.LUT R23, R3, 0x80000000, R23, 0xb8, !PT ;  /* 0x8000000003177812 */ /* 0x000fce00078eb817 */
.L_x_3041:
[----:B------:R-:W-:Y:S05]  /*60f0*/  BSYNC B1 ;  /* 0x0000000000017941 */ /* 0x000fea0003800000 */
.L_x_3040:
        /* <DEDUP_REMOVED lines=113> */
.L_x_3050:
        /* <DEDUP_REMOVED lines=20> */
.L_x_3053:
[----:B------:R-:W-:Y:S05]  /*6950*/  BSYNC B3 ;  /* 0x0000000000037941 */ /* 0x000fea0003800000 */
.L_x_3052:
        /* <DEDUP_REMOVED lines=29> */
.L_x_3051:
[----:B------:R-:W-:Y:S05]  /*6b30*/  BSYNC B2 ;  /* 0x0000000000027941 */ /* 0x000fea0003800000 */
.L_x_3049:
        /* <DEDUP_REMOVED lines=8> */
.L_x_3048:
[----:B------:R-:W-:Y:S05]  /*6bc0*/  BSYNC B1 ;  /* 0x0000000000017941 */ /* 0x000fea0003800000 */
.L_x_3047:
[----:B------:R-:W0:Y:S01]  /*6bd0*/  S2R R3, SR_TID.X ;  /* 0x0000000000037919 */ /* 0x000e220000002100 */
        /* <DEDUP_REMOVED lines=112> */
.L_x_3057:
        /* <DEDUP_REMOVED lines=20> */
.L_x_3060:
[----:B------:R-:W-:Y:S05]  /*7420*/  BSYNC B3 ;  /* 0x0000000000037941 */ /* 0x000fea0003800000 */
.L_x_3059:
        /* <DEDUP_REMOVED lines=29> */
.L_x_3058:
[----:B------:R-:W-:Y:S05]  /*7600*/  BSYNC B2 ;  /* 0x0000000000027941 */ /* 0x000fea0003800000 */
.L_x_3056:
        /* <DEDUP_REMOVED lines=8> */
.L_x_3055:
[----:B------:R-:W-:Y:S05]  /*7690*/  BSYNC B1 ;  /* 0x0000000000017941 */ /* 0x000fea0003800000 */
.L_x_3054:
        /* <DEDUP_REMOVED lines=51> */
[----:B------:R-:W-:Y:S01]  /*79d0*/  IMAD.MOV.U32 R34, RZ, RZ, -0x748574fc ;  /* 0x8b7a8b04ff227424 */ /* 0x000fe200078e00ff */
[----:B------:R-:W-:Y:S01]  /*79e0*/  MOV R4, RZ ;  /* 0x000000ff00047202 */ /* 0x000fe20000000f00 */
[----:B------:R-:W-:Y:S01]  /*79f0*/  IMAD.MOV.U32 R35, RZ, RZ, 0x3ed0ee25 ;  /* 0x3ed0ee25ff237424 */ /* 0x000fe200078e00ff */
[----:B------:R-:W-:Y:S01]  /*7a00*/  LOP3.LUT R3, R2, 0x3ff00000, RZ, 0xfc, !PT ;  /* 0x3ff0000002037812 */ /* 0x000fe200078efcff */
[----:B------:R-:W-:Y:S01]  /*7a10*/  IMAD.MOV.U32 R2, RZ, RZ, R26 ;  /* 0x000000ffff027224 */ /* 0x000fe200078e001a */
[----:B------:R-:W-:Y:S01]  /*7a20*/  UMOV UR6, 0x3ae80f1e ;  /* 0x3ae80f1e00067882 */ /* 0x000fe20000000000 */
        /* <DEDUP_REMOVED lines=56> */
.L_x_3064:
        /* <DEDUP_REMOVED lines=20> */
.L_x_3067:
[----:B------:R-:W-:Y:S05]  /*7ef0*/  BSYNC B3 ;  /* 0x0000000000037941 */ /* 0x000fea0003800000 */
.L_x_3066:
        /* <DEDUP_REMOVED lines=29> */
.L_x_3065:
[----:B------:R-:W-:Y:S05]  /*80d0*/  BSYNC B2 ;  /* 0x0000000000027941 */ /* 0x000fea0003800000 */
.L_x_3063:
        /* <DEDUP_REMOVED lines=8> */
.L_x_3062:
[----:B------:R-:W-:Y:S05]  /*8160*/  BSYNC B1 ;  /* 0x0000000000017941 */ /* 0x000fea0003800000 */
.L_x_3061:
[----:B------:R-:W0:Y:S01]  /*8170*/  S2R R3, SR_TID.X ;  /* 0x0000000000037919 */ /* 0x000e220000002100 */
[----:B------:R-:W-:Y:S01]  /*8180*/  BSSY B1, `(.L_x_3068) ;  /* 0x00000ab000017945 */ /* 0x000fe20003800000 */
[----:B0-----:R-:W-:-:S04]  /*8190*/  IADD3 R3, R3, 0x200, RZ ;  /* 0x0000020003037810 */ /* 0x001fc80007ffe0ff */
        /* <DEDUP_REMOVED lines=48> */
[----:B------:R-:W-:Y:S01]  /*84a0*/  IMAD.MOV.U32 R4, RZ, RZ, RZ ;  /* 0x000000ffff047224 */ /* 0x000fe200078e00ff */
[----:B------:R-:W-:Y:S01]  /*84b0*/  MOV R35, 0x3ed0ee25 ;  /* 0x3ed0ee2500237802 */ /* 0x000fe20000000f00 */
[----:B------:R-:W-:Y:S01]  /*84c0*/  IMAD.MOV.U32 R34, RZ, RZ, -0x748574fc ;  /* 0x8b7a8b04ff227424 */ /* 0x000fe200078e00ff */
        /* <DEDUP_REMOVED lines=59> */
.L_x_3071:
        /* <DEDUP_REMOVED lines=20> */
.L_x_3074:
[----:B------:R-:W-:Y:S05]  /*89c0*/  BSYNC B3 ;  /* 0x0000000000037941 */ /* 0x000fea0003800000 */
.L_x_3073:
        /* <DEDUP_REMOVED lines=29> */
.L_x_3072:
[----:B------:R-:W-:Y:S05]  /*8ba0*/  BSYNC B2 ;  /* 0x0000000000027941 */ /* 0x000fea0003800000 */
.L_x_3070:
        /* <DEDUP_REMOVED lines=8> */
.L_x_3069:
[----:B------:R-:W-:Y:S05]  /*8c30*/  BSYNC B1 ;  /* 0x0000000000017941 */ /* 0x000fea0003800000 */
.L_x_3068:
[----:B------:R-:W0:Y:S01]  /*8c40*/  S2R R3, SR_TID.X ;  /* 0x0000000000037919 */ /* 0x000e220000002100 */
[----:B------:R-:W-:Y:S01]  /*8c50*/  BSSY B1, `(.L_x_3075) ;  /* 0x00000ab000017945 */ /* 0x000fe20003800000 */
[----:B0-----:R-:W-:-:S05]  /*8c60*/  VIADD R3, R3, 0x280 ;  /* 0x0000028003037836 */ /* 0x001fca0000000000 */
[----:B------:R-:W-:-:S13]  /*8c70*/  ISETP.GE.AND P0, PT, R3, R30, PT ;  /* 0x0000001e0300720c */ /* 0x000fda0003f06270 */
[----:B------:R-:W-:Y:S05]  /*8c80*/  @P0 BRA `(.L_x_3076) ;  /* 0x00000008009c0947 */ /* 0x000fea0003800000 */
[----:B-----5:R-:W-:Y:S01]  /*8c90*/  DFMA R2, R18, R18, 1 ;  /* 0x3ff000001202742b */ /* 0x020fe20000000012 */
        /* <DEDUP_REMOVED lines=107> */
.L_x_3078:
        /* <DEDUP_REMOVED lines=20> */
.L_x_3081:
[----:B------:R-:W-:Y:S05]  /*9490*/  BSYNC B3 ;  /* 0x0000000000037941 */ /* 0x000fea0003800000 */
.L_x_3080:
        /* <DEDUP_REMOVED lines=29> */
.L_x_3079:
[----:B------:R-:W-:Y:S05]  /*9670*/  BSYNC B2 ;  /* 0x0000000000027941 */ /* 0x000fea0003800000 */
.L_x_3077:
        /* <DEDUP_REMOVED lines=8> */
.L_x_3076:
[----:B------:R-:W-:Y:S05]  /*9700*/  BSYNC B1 ;  /* 0x0000000000017941 */ /* 0x000fea0003800000 */
.L_x_3075:
        /* <DEDUP_REMOVED lines=113> */
.L_x_3085:
        /* <DEDUP_REMOVED lines=20> */
.L_x_3088:
[----:B------:R-:W-:Y:S05]  /*9f60*/  BSYNC B3 ;  /* 0x0000000000037941 */ /* 0x000fea0003800000 */
.L_x_3087:
        /* <DEDUP_REMOVED lines=29> */
.L_x_3086:
[----:B------:R-:W-:Y:S05]  /*a140*/  BSYNC B2 ;  /* 0x0000000000027941 */ /* 0x000fea0003800000 */
.L_x_3084:
        /* <DEDUP_REMOVED lines=8> */
.L_x_3083:
[----:B------:R-:W-:Y:S05]  /*a1d0*/  BSYNC B1 ;  /* 0x0000000000017941 */ /* 0x000fea0003800000 */
.L_x_3082:
        /* <DEDUP_REMOVED lines=113> */
.L_x_3092:
        /* <DEDUP_REMOVED lines=20> */
.L_x_3095:
[----:B------:R-:W-:Y:S05]  /*aa30*/  BSYNC B3 ;  /* 0x0000000000037941 */ /* 0x000fea0003800000 */
.L_x_3094:
        /* <DEDUP_REMOVED lines=29> */
.L_x_3093:
[----:B------:R-:W-:Y:S05]  /*ac10*/  BSYNC B2 ;  /* 0x0000000000027941 */ /* 0x000fea0003800000 */
.L_x_3091:
        /* <DEDUP_REMOVED lines=8> */
.L_x_3090:
[----:B------:R-:W-:Y:S05]  /*aca0*/  BSYNC B1 ;  /* 0x0000000000017941 */ /* 0x000fea0003800000 */
.L_x_3089:
[----:B------:R-:W0:Y:S01]  /*acb0*/  S2R R0, SR_TID.X ;  /* 0x0000000000007919 */ /* 0x000e220000002100 */
[----:B------:R-:W-:Y:S04]  /*acc0*/  BSSY B0, `(.L_x_3096) ;  /* 0x0000033000007945 */ /* 0x000fe80003800000 */
[----:B------:R-:W-:Y:S01]  /*acd0*/  BSSY B1, `(.L_x_3097) ;  /* 0x000002b000017945 */ /* 0x000fe20003800000 */
[----:B0-----:R-:W-:-:S13]  /*ace0*/  ISETP.GE.AND P0, PT, R0, R30, PT ;  /* 0x0000001e0000720c */ /* 0x001fda0003f06270 */
[----:B------:R-:W0:Y:S01]  /*acf0*/  @!P0 LDC.64 R4, c[0x0][0x218] ;  /* 0x00008600ff048b82 */ /* 0x000e220000000a00 */
[----:B-----5:R-:W-:Y:S02]  /*ad00*/  @!P0 IMAD.IADD R21, R7, 0x1, R0 ;  /* 0x0000000107158824 */ /* 0x020fe400078e0200 */
[----:B------:R-:W-:Y:S02]  /*ad10*/  @!P0 VIADD R0, R0, 0x80 ;  /* 0x0000008000008836 */ /* 0x000fe40000000000 */
[----:B0-----:R-:W-:-:S05]  /*ad20*/  @!P0 IMAD.WIDE.U32 R4, R21, 0x8, R4 ;  /* 0x0000000815048825 */ /* 0x001fca00078e0004 */
[----:B------:R0:W-:Y:S01]  /*ad30*/  @!P0 STG.E.64 desc[UR4][R4.64], R22 ;  /* 0x0000001604008986 */ /* 0x0001e2000c101b04 */
[----:B------:R-:W-:-:S13]  /*ad40*/  ISETP.GE.AND P0, PT, R0, R30, PT ;  /* 0x0000001e0000720c */ /* 0x000fda0003f06270 */
[----:B0-----:R-:W-:Y:S05]  /*ad50*/  @P0 BRA `(.L_x_3098) ;  /* 0x0000000000300947 */ /* 0x001fea0003800000 */
[----:B------:R-:W0:Y:S01]  /*ad60*/  LDC.64 R4, c[0x0][0x218] ;  /* 0x00008600ff047b82 */ /* 0x000e220000000a00 */
[----:B------:R-:W-:Y:S02]  /*ad70*/  IMAD.IADD R21, R7, 0x1, R0 ;  /* 0x0000000107157824 */ /* 0x000fe400078e0200 */
[----:B------:R-:W-:-:S05]  /*ad80*/  VIADD R0, R0, 0x80 ;  /* 0x0000008000007836 */ /* 0x000fca0000000000 */
[----:B------:R-:W-:Y:S01]  /*ad90*/  ISETP.GE.AND P0, PT, R0, R30, PT ;  /* 0x0000001e0000720c */ /* 0x000fe20003f06270 */
[----:B0-----:R-:W-:-:S05]  /*ada0*/  IMAD.WIDE.U32 R4, R21, 0x8, R4 ;  /* 0x0000000815047825 */ /* 0x001fca00078e0004 */
[----:B------:R0:W-:Y:S07]  /*adb0*/  STG.E.64 desc[UR4][R4.64], R8 ;  /* 0x0000000804007986 */ /* 0x0001ee000c101b04 */
[----:B------:R-:W-:Y:S05]  /*adc0*/  @P0 BRA `(.L_x_3099) ;  /* 0x0000000000300947 */ /* 0x000fea0003800000 */
[----:B0-----:R-:W0:Y:S01]  /*add0*/  LDC.64 R4, c[0x0][0x218] ;  /* 0x00008600ff047b82 */ /* 0x001e220000000a00 */
[----:B------:R-:W-:Y:S02]  /*ade0*/  IMAD.IADD R9, R7, 0x1, R0 ;  /* 0x0000000107097824 */ /* 0x000fe400078e0200 */
[----:B------:R-:W-:Y:S02]  /*adf0*/  VIADD R0, R0, 0x80 ;  /* 0x0000008000007836 */ /* 0x000fe40000000000 */
[----:B0-----:R-:W-:-:S05]  /*ae00*/  IMAD.WIDE.U32 R4, R9, 0x8, R4 ;  /* 0x0000000809047825 */ /* 0x001fca00078e0004 */
[----:B------:R0:W-:Y:S02]  /*ae10*/  STG.E.64 desc[UR4][R4.64], R10 ;  /* 0x0000000a04007986 */ /* 0x0001e4000c101b04 */
.L_x_3098:
[----:B------:R-:W-:-:S13]  /*ae20*/  ISETP.GE.AND P0, PT, R0, R30, PT ;  /* 0x0000001e0000720c */ /* 0x000fda0003f06270 */
[----:B------:R-:W-:Y:S05]  /*ae30*/  @P0 BRA `(.L_x_3100) ;  /* 0x0000000000300947 */ /* 0x000fea0003800000 */
[----:B0-----:R-:W0:Y:S01]  /*ae40*/  LDC.64 R4, c[0x0][0x218] ;  /* 0x00008600ff047b82 */ /* 0x001e220000000a00 */
[----:B------:R-:W-:Y:S02]  /*ae50*/  IMAD.IADD R9, R7, 0x1, R0 ;  /* 0x0000000107097824 */ /* 0x000fe400078e0200 */
[----:B------:R-:W-:Y:S02]  /*ae60*/  VIADD R0, R0, 0x80 ;  /* 0x0000008000007836 */ /* 0x000fe40000000000 */
[----:B0-----:R-:W-:-:S05]  /*ae70*/  IMAD.WIDE.U32 R4, R9, 0x8, R4 ;  /* 0x0000000809047825 */ /* 0x001fca00078e0004 */
[----:B------:R1:W-:Y:S02]  /*ae80*/  STG.E.64 desc[UR4][R4.64], R12 ;  /* 0x0000000c04007986 */ /* 0x0003e4000c101b04 */
.L_x_3099:
[----:B------:R-:W-:-:S13]  /*ae90*/  ISETP.GE.AND P0, PT, R0, R30, PT ;  /* 0x0000001e0000720c */ /* 0x000fda0003f06270 */
[----:B------:R-:W-:Y:S05]  /*aea0*/  @P0 BRA `(.L_x_3101) ;  /* 0x0000000000340947 */ /* 0x000fea0003800000 */
[----:B01----:R-:W0:Y:S01]  /*aeb0*/  LDC.64 R4, c[0x0][0x218] ;  /* 0x00008600ff047b82 */ /* 0x003e220000000a00 */
[----:B------:R-:W-:Y:S01]  /*aec0*/  IADD3 R9, R7, R0, RZ ;  /* 0x0000000007097210 */ /* 0x000fe20007ffe0ff */
[----:B------:R-:W-:-:S04]  /*aed0*/  VIADD R0, R0, 0x80 ;  /* 0x0000008000007836 */ /* 0x000fc80000000000 */
[----:B0-----:R-:W-:-:S05]  /*aee0*/  IMAD.WIDE.U32 R4, R9, 0x8, R4 ;  /* 0x0000000809047825 */ /* 0x001fca00078e0004 */
[----:B------:R1:W-:Y:S02]  /*aef0*/  STG.E.64 desc[UR4][R4.64], R14 ;  /* 0x0000000e04007986 */ /* 0x0003e4000c101b04 */
.L_x_3100:
[----:B------:R-:W-:-:S13]  /*af00*/  ISETP.GE.AND P0, PT, R0, R30, PT ;  /* 0x0000001e0000720c */ /* 0x000fda0003f06270 */
[----:B------:R-:W-:Y:S05]  /*af10*/  @P0 BREAK B1 ;  /* 0x0000000000010942 */ /* 0x000fea0003800000 */
[----:B------:R-:W-:Y:S05]  /*af20*/  @P0 BRA `(.L_x_3102) ;  /* 0x0000000000300947 */ /* 0x000fea0003800000 */
[----:B01----:R-:W0:Y:S01]  /*af30*/  LDC.64 R4, c[0x0][0x218] ;  /* 0x00008600ff047b82 */ /* 0x003e220000000a00 */
[----:B------:R-:W-:Y:S02]  /*af40*/  IMAD.IADD R9, R7, 0x1, R0 ;  /* 0x0000000107097824 */ /* 0x000fe400078e0200 */
[----:B------:R-:W-:Y:S02]  /*af50*/  VIADD R0, R0, 0x80 ;  /* 0x0000008000007836 */ /* 0x000fe40000000000 */
[----:B0-----:R-:W-:-:S05]  /*af60*/  IMAD.WIDE.U32 R4, R9, 0x8, R4 ;  /* 0x0000000809047825 */ /* 0x001fca00078e0004 */
[----:B------:R2:W-:Y:S02]  /*af70*/  STG.E.64 desc[UR4][R4.64], R16 ;  /* 0x0000001004007986 */ /* 0x0005e4000c101b04 */
.L_x_3101:
[----:B------:R-:W-:Y:S05]  /*af80*/  BSYNC B1 ;  /* 0x0000000000017941 */ /* 0x000fea0003800000 */
.L_x_3097:
[----:B------:R-:W-:-:S13]  /*af90*/  ISETP.GE.AND P0, PT, R0, R30, PT ;  /* 0x0000001e0000720c */ /* 0x000fda0003f06270 */
[----:B012---:R-:W0:Y:S01]  /*afa0*/  @!P0 LDC.64 R4, c[0x0][0x218] ;  /* 0x00008600ff048b82 */ /* 0x007e220000000a00 */
[----:B------:R-:W-:Y:S02]  /*afb0*/  @!P0 IMAD.IADD R9, R7, 0x1, R0 ;  /* 0x0000000107098824 */ /* 0x000fe400078e0200 */
[----:B------:R-:W-:Y:S02]  /*afc0*/  @!P0 VIADD R0, R0, 0x80 ;  /* 0x0000008000008836 */ /* 0x000fe40000000000 */
[----:B0-----:R-:W-:-:S05]  /*afd0*/  @!P0 IMAD.WIDE.U32 R4, R9, 0x8, R4 ;  /* 0x0000000809048825 */ /* 0x001fca00078e0004 */
[----:B------:R2:W-:Y:S02]  /*afe0*/  @!P0 STG.E.64 desc[UR4][R4.64], R18 ;  /* 0x0000001204008986 */ /* 0x0005e4000c101b04 */
.L_x_3102:
[----:B------:R-:W-:Y:S05]  /*aff0*/  BSYNC B0 ;  /* 0x0000000000007941 */ /* 0x000fea0003800000 */
.L_x_3096:
[----:B------:R-:W-:Y:S05]  /*b000*/  WARPSYNC.ALL ;  /* 0x0000000000007948 */ /* 0x000fea0003800000 */
[----:B------:R-:W-:-:S13]  /*b010*/  ISETP.GE.AND P0, PT, R0, R30, PT ;  /* 0x0000001e0000720c */ /* 0x000fda0003f06270 */
[----:B------:R-:W-:Y:S05]  /*b020*/  @P0 EXIT ;  /* 0x000000000000094d */ /* 0x000fea0003800000 */
[----:B012---:R-:W0:Y:S01]  /*b030*/  LDC.64 R4, c[0x0][0x218] ;  /* 0x00008600ff047b82 */ /* 0x007e220000000a00 */
[----:B------:R-:W-:-:S04]  /*b040*/  IMAD.IADD R7, R7, 0x1, R0 ;  /* 0x0000000107077824 */ /* 0x000fc800078e0200 */
[----:B0-----:R-:W-:-:S05]  /*b050*/  IMAD.WIDE.U32 R4, R7, 0x8, R4 ;  /* 0x0000000807047825 */ /* 0x001fca00078e0004 */
[----:B------:R-:W-:Y:S01]  /*b060*/  STG.E.64 desc[UR4][R4.64], R2 ;  /* 0x0000000204007986 */ /* 0x000fe2000c101b04 */
[----:B------:R-:W-:Y:S05]  /*b070*/  EXIT ;  /* 0x000000000000794d */ /* 0x000fea0003800000 */
        .weak           $__internal_4_$__cuda_sm20_div_rn_f64_full
        .type           $__internal_4_$__cuda_sm20_div_rn_f64_full,@function
        .size           $__internal_4_$__cuda_sm20_div_rn_f64_full,(.L_x_21420 - $__internal_4_$__cuda_sm20_div_rn_f64_full)
$__internal_4_$__cuda_sm20_div_rn_f64_full:
[C---:B------:R-:W-:Y:S01]  /*b080*/  FSETP.GEU.AND P2, PT, |R27|.reuse, 1.469367938527859385e-39, PT ;  /* 0x001000001b00780b */ /* 0x040fe20003f4e200 */
[----:B------:R-:W-:Y:S01]  /*b090*/  IMAD.MOV.U32 R35, RZ, RZ, R3 ;  /* 0x000000ffff237224 */ /* 0x000fe200078e0003 */
[----:B------:R-:W-:Y:S01]  /*b0a0*/  LOP3.LUT R24, R27, 0x800fffff, RZ, 0xc0, !PT ;  /* 0x800fffff1b187812 */ /* 0x000fe200078ec0ff */
[----:B------:R-:W-:Y:S01]  /*b0b0*/  IMAD.MOV.U32 R34, RZ, RZ, R2 ;  /* 0x000000ffff227224 */ /* 0x000fe200078e0002 */
[----:B------:R-:W-:Y:S01]  /*b0c0*/  MOV R32, 0x1 ;  /* 0x0000000100207802 */ /* 0x000fe20000000f00 */
[----:B------:R-:W-:Y:S01]  /*b0d0*/  BSSY B0, `(.L_x_3103) ;  /* 0x0000059000007945 */ /* 0x000fe20003800000 */
[----:B------:R-:W-:Y:S01]  /*b0e0*/  LOP3.LUT R25, R24, 0x3ff00000, RZ, 0xfc, !PT ;  /* 0x3ff0000018197812 */ /* 0x000fe200078efcff */
[----:B------:R-:W-:Y:S01]  /*b0f0*/  IMAD.MOV.U32 R24, RZ, RZ, R26 ;  /* 0x000000ffff187224 */ /* 0x000fe200078e001a */
[C---:B------:R-:W-:Y:S02]  /*b100*/  FSETP.GEU.AND P3, PT, |R35|.reuse, 1.469367938527859385e-39, PT ;  /* 0x001000002300780b */ /* 0x040fe40003f6e200 */
[----:B------:R-:W-:-:S02]  /*b110*/  LOP3.LUT R2, R35, 0x7ff00000, RZ, 0xc0, !PT ;  /* 0x7ff0000023027812 */ /* 0x000fc400078ec0ff */
[----:B------:R-:W-:Y:S01]  /*b120*/  LOP3.LUT R5, R27, 0x7ff00000, RZ, 0xc0, !PT ;  /* 0x7ff000001b057812 */ /* 0x000fe200078ec0ff */
[----:B------:R-:W-:-:S03]  /*b130*/  @!P2 DMUL R24, R26, 8.98846567431157953865e+307 ;  /* 0x7fe000001a18a828 */ /* 0x000fc60000000000 */
[----:B------:R-:W-:-:S03]  /*b140*/  ISETP.GE.U32.AND P6, PT, R2, R5, PT ;  /* 0x000000050200720c */ /* 0x000fc60003fc6070 */
[----:B------:R-:W0:Y:S02]  /*b150*/  MUFU.RCP64H R33, R25 ;  /* 0x0000001900217308 */ /* 0x000e240000001800 */
[----:B------:R-:W-:Y:S01]  /*b160*/  @!P3 LOP3.LUT R3, R27, 0x7ff00000, RZ, 0xc0, !PT ;  /* 0x7ff000001b03b812 */ /* 0x000fe200078ec0ff */
[----:B------:R-:W-:Y:S01]  /*b170*/  @!P3 IMAD.MOV.U32 R38, RZ, RZ, RZ ;  /* 0x000000ffff26b224 */ /* 0x000fe200078e00ff */
[----:B------:R-:W-:Y:S02]  /*b180*/  @!P2 LOP3.LUT R5, R25, 0x7ff00000, RZ, 0xc0, !PT ;  /* 0x7ff000001905a812 */ /* 0x000fe400078ec0ff */
[----:B------:R-:W-:Y:S01]  /*b190*/  @!P3 ISETP.GE.U32.AND P5, PT, R2, R3, PT ;  /* 0x000000030200b20c */ /* 0x000fe20003fa6070 */
[----:B------:R-:W-:-:S05]  /*b1a0*/  IMAD.MOV.U32 R3, RZ, RZ, 0x1ca00000 ;  /* 0x1ca00000ff037424 */ /* 0x000fca00078e00ff */
[C---:B------:R-:W-:Y:S02]  /*b1b0*/  @!P3 SEL R4, R3.reuse, 0x63400000, !P5 ;  /* 0x634000000304b807 */ /* 0x040fe40006800000 */
[----:B------:R-:W-:Y:S02]  /*b1c0*/  SEL R6, R3, 0x63400000, !P6 ;  /* 0x6340000003067807 */ /* 0x000fe40007000000 */
[----:B------:R-:W-:Y:S01]  /*b1d0*/  @!P3 LOP3.LUT R4, R4, 0x80000000, R35, 0xf8, !PT ;  /* 0x800000000404b812 */ /* 0x000fe200078ef823 */
[----:B0-----:R-:W-:-:S03]  /*b1e0*/  DFMA R36, R32, -R24, 1 ;  /* 0x3ff000002024742b */ /* 0x001fc60000000818 */
[----:B------:R-:W-:Y:S01]  /*b1f0*/  @!P3 LOP3.LUT R39, R4, 0x100000, RZ, 0xfc, !PT ;  /* 0x001000000427b812 */ /* 0x000fe200078efcff */
[----:B------:R-:W-:-:S04]  /*b200*/  IMAD.MOV.U32 R4, RZ, RZ, R2 ;  /* 0x000000ffff047224 */ /* 0x000fc800078e0002 */
[----:B------:R-:W-:-:S08]  /*b210*/  DFMA R36, R36, R36, R36 ;  /* 0x000000242424722b */ /* 0x000fd00000000024 */
[----:B------:R-:W-:Y:S01]  /*b220*/  DFMA R32, R32, R36, R32 ;  /* 0x000000242020722b */ /* 0x000fe20000000020 */
[----:B------:R-:W-:Y:S01]  /*b230*/  LOP3.LUT R37, R6, 0x800fffff, R35, 0xf8, !PT ;  /* 0x800fffff06257812 */ /* 0x000fe200078ef823 */
[----:B------:R-:W-:-:S06]  /*b240*/  IMAD.MOV.U32 R36, RZ, RZ, R34 ;  /* 0x000000ffff247224 */ /* 0x000fcc00078e0022 */
[----:B------:R-:W-:Y:S02]  /*b250*/  DFMA R40, R32, -R24, 1 ;  /* 0x3ff000002028742b */ /* 0x000fe40000000818 */
[----:B------:R-:W-:-:S06]  /*b260*/  @!P3 DFMA R36, R36, 2, -R38 ;  /* 0x400000002424b82b */ /* 0x000fcc0000000826 */
[----:B------:R-:W-:-:S04]  /*b270*/  DFMA R40, R32, R40, R32 ;  /* 0x000000282028722b */ /* 0x000fc80000000020 */
[----:B------:R-:W-:-:S04]  /*b280*/  @!P3 LOP3.LUT R4, R37, 0x7ff00000, RZ, 0xc0, !PT ;  /* 0x7ff000002504b812 */ /* 0x000fc800078ec0ff */
[----:B------:R-:W-:Y:S01]  /*b290*/  DMUL R38, R40, R36 ;  /* 0x0000002428267228 */ /* 0x000fe20000000000 */
[----:B------:R-:W-:-:S05]  /*b2a0*/  VIADD R6, R4, 0xffffffff ;  /* 0xffffffff04067836 */ /* 0x000fca0000000000 */
[----:B------:R-:W-:Y:S01]  /*b2b0*/  ISETP.GT.U32.AND P2, PT, R6, 0x7feffffe, PT ;  /* 0x7feffffe0600780c */ /* 0x000fe20003f44070 */
[----:B------:R-:W-:Y:S01]  /*b2c0*/  VIADD R6, R5, 0xffffffff ;  /* 0xffffffff05067836 */ /* 0x000fe20000000000 */
[----:B------:R-:W-:-:S04]  /*b2d0*/  DFMA R32, R38, -R24, R36 ;  /* 0x800000182620722b */ /* 0x000fc80000000024 */
[----:B------:R-:W-:-:S04]  /*b2e0*/  ISETP.GT.U32.OR P2, PT, R6, 0x7feffffe, P2 ;  /* 0x7feffffe0600780c */ /* 0x000fc80001744470 */
[----:B------:R-:W-:-:S09]  /*b2f0*/  DFMA R32, R40, R32, R38 ;  /* 0x000000202820722b */ /* 0x000fd20000000026 */
[----:B------:R-:W-:Y:S05]  /*b300*/  @P2 BRA `(.L_x_3104) ;  /* 0x0000000000742947 */ /* 0x000fea0003800000 */
[----:B------:R-:W-:-:S04]  /*b310*/  LOP3.LUT R5, R27, 0x7ff00000, RZ, 0xc0, !PT ;  /* 0x7ff000001b057812 */ /* 0x000fc800078ec0ff */
[CC--:B------:R-:W-:Y:S02]  /*b320*/  VIADDMNMX R4, R2.reuse, -R5.reuse, 0xb9600000, !PT ;  /* 0xb960000002047446 */ /* 0x0c0fe40007800905 */
[----:B------:R-:W-:Y:S02]  /*b330*/  ISETP.GE.U32.AND P2, PT, R2, R5, PT ;  /* 0x000000050200720c */ /* 0x000fe40003f46070 */
[----:B------:R-:W-:Y:S02]  /*b340*/  VIMNMX R4, R4, 0x46a00000, PT ;  /* 0x46a0000004047848 */ /* 0x000fe40003fe0100 */
[----:B------:R-:W-:-:S05]  /*b350*/  SEL R3, R3, 0x63400000, !P2 ;  /* 0x6340000003037807 */ /* 0x000fca0005000000 */
[----:B------:R-:W-:Y:S02]  /*b360*/  IMAD.IADD R3, R4, 0x1, -R3 ;  /* 0x0000000104037824 */ /* 0x000fe400078e0a03 */
[----:B------:R-:W-:Y:S02]  /*b370*/  IMAD.MOV.U32 R4, RZ, RZ, RZ ;  /* 0x000000ffff047224 */ /* 0x000fe400078e00ff */
[----:B------:R-:W-:-:S06]  /*b380*/  VIADD R5, R3, 0x7fe00000 ;  /* 0x7fe0000003057836 */ /* 0x000fcc0000000000 */
[----:B------:R-:W-:-:S10]  /*b390*/  DMUL R38, R32, R4 ;  /* 0x0000000420267228 */ /* 0x000fd40000000000 */
[----:B------:R-:W-:-:S13]  /*b3a0*/  FSETP.GTU.AND P2, PT, |R39|, 1.469367938527859385e-39, PT ;  /* 0x001000002700780b */ /* 0x000fda0003f4c200 */
[----:B------:R-:W-:Y:S05]  /*b3b0*/  @P2 BRA `(.L_x_3105) ;  /* 0x0000000000a82947 */ /* 0x000fea0003800000 */
[----:B------:R-:W-:-:S06]  /*b3c0*/  DFMA R24, R32, -R24, R36 ;  /* 0x800000182018722b */ /* 0x000fcc0000000024 */
[----:B------:R-:W-:-:S04]  /*b3d0*/  MOV R24, RZ ;  /* 0x000000ff00187202 */ /* 0x000fc80000000f00 */
[C---:B------:R-:W-:Y:S02]  /*b3e0*/  FSETP.NEU.AND P2, PT, R25.reuse, RZ, PT ;  /* 0x000000ff1900720b */ /* 0x040fe40003f4d000 */
[----:B------:R-:W-:-:S04]  /*b3f0*/  LOP3.LUT R26, R25, 0x80000000, R27, 0x48, !PT ;  /* 0x80000000191a7812 */ /* 0x000fc800078e481b */
[----:B------:R-:W-:-:S07]  /*b400*/  LOP3.LUT R25, R26, R5, RZ, 0xfc, !PT ;  /* 0x000000051a197212 */ /* 0x000fce00078efcff */
[----:B------:R-:W-:Y:S05]  /*b410*/  @!P2 BRA `(.L_x_3105) ;  /* 0x000000000090a947 */ /* 0x000fea0003800000 */
[----:B------:R-:W-:Y:S01]  /*b420*/  IMAD.MOV R5, RZ, RZ, -R3 ;  /* 0x000000ffff057224 */ /* 0x000fe200078e0a03 */
[----:B------:R-:W-:Y:S01]  /*b430*/  IADD3 R3, -R3, -0x43300000, RZ ;  /* 0xbcd0000003037810 */ /* 0x000fe20007ffe1ff */
[----:B------:R-:W-:-:S06]  /*b440*/  IMAD.MOV.U32 R4, RZ, RZ, RZ ;  /* 0x000000ffff047224 */ /* 0x000fcc00078e00ff */
[----:B------:R-:W-:Y:S02]  /*b450*/  DFMA R4, R38, -R4, R32 ;  /* 0x800000042604722b */ /* 0x000fe40000000020 */
[----:B------:R-:W-:-:S08]  /*b460*/  DMUL.RP R32, R32, R24 ;  /* 0x0000001820207228 */ /* 0x000fd00000008000 */
[----:B------:R-:W-:Y:S02]  /*b470*/  FSETP.NEU.AND P2, PT, |R5|, R3, PT ;  /* 0x000000030500720b */ /* 0x000fe40003f4d200 */
[----:B------:R-:W-:Y:S02]  /*b480*/  LOP3.LUT R26, R33, R26, RZ, 0x3c, !PT ;  /* 0x0000001a211a7212 */ /* 0x000fe400078e3cff */
[----:B------:R-:W-:Y:S02]  /*b490*/  FSEL R2, R32, R38, !P2 ;  /* 0x0000002620027208 */ /* 0x000fe40005000000 */
[----:B------:R-:W-:-:S03]  /*b4a0*/  FSEL R3, R26, R39, !P2 ;  /* 0x000000271a037208 */ /* 0x000fc60005000000 */
[----:B------:R-:W-:Y:S02]  /*b4b0*/  IMAD.MOV.U32 R38, RZ, RZ, R2 ;  /* 0x000000ffff267224 */ /* 0x000fe400078e0002 */
[----:B------:R-:W-:Y:S01]  /*b4c0*/  IMAD.MOV.U32 R39, RZ, RZ, R3 ;  /* 0x000000ffff277224 */ /* 0x000fe200078e0003 */
[----:B------:R-:W-:Y:S06]  /*b4d0*/  BRA `(.L_x_3105) ;  /* 0x0000000000607947 */ /* 0x000fec0003800000 */
.L_x_3104:
        /* <DEDUP_REMOVED lines=13> */
[----:B------:R-:W-:Y:S01]  /*b5b0*/  @!P2 IMAD.MOV.U32 R39, RZ, RZ, R27 ;  /* 0x000000ffff27a224 */ /* 0x000fe200078e001b */
[----:B------:R-:W-:Y:S01]  /*b5c0*/  @P2 MOV R39, R2 ;  /* 0x0000000200272202 */ /* 0x000fe20000000f00 */
[----:B------:R-:W-:Y:S01]  /*b5d0*/  @P2 IMAD.MOV.U32 R38, RZ, RZ, RZ ;  /* 0x000000ffff262224 */ /* 0x000fe200078e00ff */
[----:B------:R-:W-:Y:S06]  /*b5e0*/  BRA `(.L_x_3105) ;  /* 0x00000000001c7947 */ /* 0x000fec0003800000 */
.L_x_3107:
[----:B------:R-:W-:Y:S01]  /*b5f0*/  LOP3.LUT R3, R27, 0x80000, RZ, 0xfc, !PT ;  /* 0x000800001b037812 */ /* 0x000fe200078efcff */
[----:B------:R-:W-:-:S04]  /*b600*/  IMAD.MOV.U32 R38, RZ, RZ, R26 ;  /* 0x000000ffff267224 */ /* 0x000fc800078e001a */
[----:B------:R-:W-:Y:S01]  /*b610*/  IMAD.MOV.U32 R39, RZ, RZ, R3 ;  /* 0x000000ffff277224 */ /* 0x000fe200078e0003 */
[----:B------:R-:W-:Y:S06]  /*b620*/  BRA `(.L_x_3105) ;  /* 0x00000000000c7947 */ /* 0x000fec0003800000 */
.L_x_3106:
[----:B------:R-:W-:Y:S01]  /*b630*/  LOP3.LUT R3, R35, 0x80000, RZ, 0xfc, !PT ;  /* 0x0008000023037812 */ /* 0x000fe200078efcff */
[----:B------:R-:W-:-:S04]  /*b640*/  IMAD.MOV.U32 R38, RZ, RZ, R34 ;  /* 0x000000ffff267224 */ /* 0x000fc800078e0022 */
[----:B------:R-:W-:-:S07]  /*b650*/  IMAD.MOV.U32 R39, RZ, RZ, R3 ;  /* 0x000000ffff277224 */ /* 0x000fce00078e0003 */
.L_x_3105:
[----:B------:R-:W-:Y:S05]  /*b660*/  BSYNC B0 ;  /* 0x0000000000007941 */ /* 0x000fea0003800000 */
.L_x_3103:
[----:B------:R-:W-:Y:S02]  /*b670*/  IMAD.MOV.U32 R4, RZ, RZ, R0 ;  /* 0x000000ffff047224 */ /* 0x000fe400078e0000 */
[----:B------:R-:W-:Y:S02]  /*b680*/  IMAD.MOV.U32 R5, RZ, RZ, 0x0 ;  /* 0x00000000ff057424 */ /* 0x000fe400078e00ff */
[----:B------:R-:W-:Y:S02]  /*b690*/  IMAD.MOV.U32 R2, RZ, RZ, R38 ;  /* 0x000000ffff027224 */ /* 0x000fe400078e0026 */
[----:B------:R-:W-:Y:S01]  /*b6a0*/  IMAD.MOV.U32 R3, RZ, RZ, R39 ;  /* 0x000000ffff037224 */ /* 0x000fe200078e0027 */
[----:B------:R-:W-:Y:S06]  /*b6b0*/  RET.REL.NODEC R4 `(_ZN2at6native29vectorized_elementwise_kernelILi2EZZZNS0_17asinh_kernel_cudaERNS_18TensorIteratorBaseEENKUlvE0_clEvENKUlvE_clEvEUldE_St5arrayIPcLm2EEEEviT0_T1_) ;  /* 0xffffff4804507950 */ /* 0x000fec0003c3ffff */
.L_x_3108:
        /* <DEDUP_REMOVED lines=12> */
.L_x_21420:


//--------------------- .text._ZN2at6native29vectorized_elementwise_kernelILi4EZZZNS0_17asinh_kernel_cudaERNS_18TensorIteratorBaseEENKUlvE0_clEvENKUlvE_clEvEUldE_St5arrayIPcLm2EEEEviT0_T1_ --------------------------
	.section	.text._ZN2at6native29vectorized_elementwise_kernelILi4EZZZNS0_17asinh_kernel_cudaERNS_18TensorIteratorBaseEENKUlvE0_clEvENKUlvE_clEvEUldE_St5arrayIPcLm2EEEEviT0_T1_,"ax",@progbits
	.align	128
        .global         _ZN2at6native29vectorized_elementwise_kernelILi4EZZZNS0_17asinh_kernel_cudaERNS_18TensorIteratorBaseEENKUlvE0_clEvENKUlvE_clEvEUldE_St5arrayIPcLm2EEEEviT0_T1_
        .type           _ZN2at6native29vectorized_elementwise_kernelILi4EZZZNS0_17asinh_kernel_cudaERNS_18TensorIteratorBaseEENKUlvE0_clEvENKUlvE_clEvEUldE_St5arrayIPcLm2EEEEviT0_T1_,@function
        .size           _ZN2at6native29vectorized_elementwise_kernelILi4EZZZNS0_17asinh_kernel_cudaERNS_18TensorIteratorBaseEENKUlvE0_clEvENKUlvE_clEvEUldE_St5arrayIPcLm2EEEEviT0_T1_,(.L_x_21421 - _ZN2at6native29vectorized_elementwise_kernelILi4EZZZNS0_17asinh_kernel_cudaERNS_18TensorIteratorBaseEENKUlvE0_clEvENKUlvE_clEvEUldE_St5arrayIPcLm2EEEEviT0_T1_)
        .other          _ZN2at6native29vectorized_elementwise_kernelILi4EZZZNS0_17asinh_kernel_cudaERNS_18TensorIteratorBaseEENKUlvE0_clEvENKUlvE_clEvEUldE_St5arrayIPcLm2EEEEviT0_T1_,@"STO_CUDA_ENTRY STV_DEFAULT"
_ZN2at6native29vectorized_elementwise_kernelILi4EZZZNS0_17asinh_kernel_cudaERNS_18TensorIteratorBaseEENKUlvE0_clEvENKUlvE_clEvEUldE_St5arrayIPcLm2EEEEviT0_T1_:
.text._ZN2at6native29vectorized_elementwise_kernelILi4EZZZNS0_17asinh_kernel_cudaERNS_18TensorIteratorBaseEENKUlvE0_clEvENKUlvE_clEvEUldE_St5arrayIPcLm2EEEEviT0_T1_:
        /* <DEDUP_REMOVED lines=124> */
.L_x_3111:
        /* <DEDUP_REMOVED lines=19> */
[----:B-----5:R-:W-:Y:S05]  /*08f0*/  CALL.REL.NOINC `($__internal_5_$__cuda_sm20_div_rn_f64_full) ;  /* 0x000000a400e07944 */ /* 0x020fea0003c00000 */
.L_x_3114:
[----:B------:R-:W-:Y:S05]  /*0900*/  BSYNC B2 ;  /* 0x0000000000027941 */ /* 0x000fea0003800000 */
.L_x_3113:
        /* <DEDUP_REMOVED lines=29> */
.L_x_3112:
[----:B------:R-:W-:Y:S05]  /*0ae0*/  BSYNC B1 ;  /* 0x0000000000017941 */ /* 0x000fea0003800000 */
.L_x_3110:
        /* <DEDUP_REMOVED lines=111> */
.L_x_3116:
        /* <DEDUP_REMOVED lines=20> */
.L_x_3119:
[----:B------:R-:W-:Y:S05]  /*1320*/  BSYNC B2 ;  /* 0x0000000000027941 */ /* 0x000fea0003800000 */
.L_x_3118:
        /* <DEDUP_REMOVED lines=29> */
.L_x_3117:
[----:B------:R-:W-:Y:S05]  /*1500*/  BSYNC B1 ;  /* 0x0000000000017941 */ /* 0x000fea0003800000 */
.L_x_3115:
        /* <DEDUP_REMOVED lines=111> */
.L_x_3121:
        /* <DEDUP_REMOVED lines=19> */
[----:B------:R-:W-:Y:S05]  /*1d30*/  CALL.REL.NOINC `($__internal_5_$__cuda_sm20_div_rn_f64_full) ;  /* 0x0000009000d07944 */ /* 0x000fea0003c00000 */
.L_x_3124:
[----:B------:R-:W-:Y:S05]  /*1d40*/  BSYNC B2 ;  /* 0x0000000000027941 */ /* 0x000fea0003800000 */
.L_x_3123:
        /* <DEDUP_REMOVED lines=29> */
.L_x_3122:
[----:B------:R-:W-:Y:S05]  /*1f20*/  BSYNC B1 ;  /* 0x0000000000017941 */ /* 0x000fea0003800000 */
.L_x_3120:
        /* <DEDUP_REMOVED lines=111> */
.L_x_3126:
        /* <DEDUP_REMOVED lines=19> */
[----:B------:R-:W-:Y:S05]  /*2750*/  CALL.REL.NOINC `($__internal_5_$__cuda_sm20_div_rn_f64_full) ;  /* 0x0000008800487944 */ /* 0x000fea0003c00000 */
.L_x_3129:
[----:B------:R-:W-:Y:S05]  /*2760*/  BSYNC B2 ;  /* 0x0000000000027941 */ /* 0x000fea0003800000 */
.L_x_3128:
        /* <DEDUP_REMOVED lines=29> */
.L_x_3127:
[----:B------:R-:W-:Y:S05]  /*2940*/  BSYNC B1 ;  /* 0x0000000000017941 */ /* 0x000fea0003800000 */
.L_x_3125:
        /* <DEDUP_REMOVED lines=111> */
.L_x_3131:
        /* <DEDUP_REMOVED lines=20> */
.L_x_3134:
[----:B------:R-:W-:Y:S05]  /*3180*/  BSYNC B2 ;  /* 0x0000000000027941 */ /* 0x000fea0003800000 */
.L_x_3133:
        /* <DEDUP_REMOVED lines=29> */
.L_x_3132:
[----:B------:R-:W-:Y:S05]  /*3360*/  BSYNC B1 ;  /* 0x0000000000017941 */ /* 0x000fea0003800000 */
.L_x_3130:
        /* <DEDUP_REMOVED lines=111> */
.L_x_3136:
        /* <DEDUP_REMOVED lines=20> */
.L_x_3139:
[----:B------:R-:W-:Y:S05]  /*3ba0*/  BSYNC B2 ;  /* 0x0000000000027941 */ /* 0x000fea0003800000 */
.L_x_3138:
        /* <DEDUP_REMOVED lines=29> */
.L_x_3137:
[----:B------:R-:W-:Y:S05]  /*3d80*/  BSYNC B1 ;  /* 0x0000000000017941 */ /* 0x000fea0003800000 */
.L_x_3135:
        /* <DEDUP_REMOVED lines=111> */
.L_x_3141:
        /* <DEDUP_REMOVED lines=20> */
.L_x_3144:
[----:B------:R-:W-:Y:S05]  /*45c0*/  BSYNC B2 ;  /* 0x0000000000027941 */ /* 0x000fea0003800000 */
.L_x_3143:
        /* <DEDUP_REMOVED lines=29> */
.L_x_3142:
[----:B------:R-:W-:Y:S05]  /*47a0*/  BSYNC B1 ;  /* 0x0000000000017941 */ /* 0x000fea0003800000 */
.L_x_3140:
        /* <DEDUP_REMOVED lines=111> */
.L_x_3146:
        /* <DEDUP_REMOVED lines=19> */
[----:B------:R-:W-:Y:S05]  /*4fd0*/  CALL.REL.NOINC `($__internal_5_$__cuda_sm20_div_rn_f64_full) ;  /* 0x0000006000287944 */ /* 0x000fea0003c00000 */
.L_x_3149:
[----:B------:R-:W-:Y:S05]  /*4fe0*/  BSYNC B2 ;  /* 0x0000000000027941 */ /* 0x000fea0003800000 */
.L_x_3148:
        /* <DEDUP_REMOVED lines=29> */
.L_x_3147:
[----:B------:R-:W-:Y:S05]  /*51c0*/  BSYNC B1 ;  /* 0x0000000000017941 */ /* 0x000fea0003800000 */
.L_x_3145:
        /* <DEDUP_REMOVED lines=17> */
.L_x_3109:
        /* <DEDUP_REMOVED lines=166> */
.L_x_3153:
        /* <DEDUP_REMOVED lines=20> */
.L_x_3156:
[----:B------:R-:W-:Y:S05]  /*5e80*/  BSYNC B3 ;  /* 0x0000000000037941 */ /* 0x000fea0003800000 */
.L_x_3155:
        /* <DEDUP_REMOVED lines=29> */
.L_x_3154:
[----:B------:R-:W-:Y:S05]  /*6060*/  BSYNC B2 ;  /* 0x0000000000027941 */ /* 0x000fea0003800000 */
.L_x_3152:
        /* <DEDUP_REMOVED lines=8> */
.L_x_3151:
[----:B------:R-:W-:Y:S05]  /*60f0*/  BSYNC B1 ;  /* 0x0000000000017941 */ /* 0x000fea0003800000 */
.L_x_3150:
        /* <DEDUP_REMOVED lines=113> */
.L_x_3160:
        /* <DEDUP_REMOVED lines=20> */
.L_x_3163:
[----:B------:R-:W-:Y:S05]  /*6950*/  BSYNC B3 ;  /* 0x0000000000037941 */ /* 0x000fea0003800000 */
.L_x_3162:
        /* <DEDUP_REMOVED lines=29> */
.L_x_3161:
[----:B------:R-:W-:Y:S05]  /*6b30*/  BSYNC B2 ;  /* 0x0000000000027941 */ /* 0x000fea0003800000 */
.L_x_3159:
        /* <DEDUP_REMOVED lines=8> */
.L_x_3158:
[----:B------:R-:W-:Y:S05]  /*6bc0*/  BSYNC B1 ;  /* 0x0000000000017941 */ /* 0x000fea0003800000 */
.L_x_3157:
        /* <DEDUP_REMOVED lines=113> */
.L_x_3167:
        /* <DEDUP_REMOVED lines=20> */
.L_x_3170:
[----:B------:R-:W-:Y:S05]  /*7420*/  BSYNC B3 ;  /* 0x0000000000037941 */ /* 0x000fea0003800000 */
.L_x_3169:
        /* <DEDUP_REMOVED lines=29> */
.L_x_3168:
[----:B------:R-:W-:Y:S05]  /*7600*/  BSYNC B2 ;  /* 0x0000000000027941 */ /* 0x000fea0003800000 */
.L_x_3166:
        /* <DEDUP_REMOVED lines=8> */
.L_x_3165:
[----:B------:R-:W-:Y:S05]  /*7690*/  BSYNC B1 ;  /* 0x0000000000017941 */ /* 0x000fea0003800000 */
.L_x_3164:
        /* <DEDUP_REMOVED lines=113> */
.L_x_3174:
        /* <DEDUP_REMOVED lines=20> */
.L_x_3177:
[----:B------:R-:W-:Y:S05]  /*7ef0*/  BSYNC B3 ;  /* 0x0000000000037941 */ /* 0x000fea0003800000 */
.L_x_3176:
        /* <DEDUP_REMOVED lines=29> */
.L_x_3175:
[----:B------:R-:W-:Y:S05]  /*80d0*/  BSYNC B2 ;  /* 0x0000000000027941 */ /* 0x000fea0003800000 */
.L_x_3173:
        /* <DEDUP_REMOVED lines=8> */
.L_x_3172:
[----:B------:R-:W-:Y:S05]  /*8160*/  BSYNC B1 ;  /* 0x0000000000017941 */ /* 0x000fea0003800000 */
.L_x_3171:
        /* <DEDUP_REMOVED lines=113> */
.L_x_3181:
        /* <DEDUP_REMOVED lines=20> */
.L_x_3184:
[----:B------:R-:W-:Y:S05]  /*89c0*/  BSYNC B3 ;  /* 0x0000000000037941 */ /* 0x000fea0003800000 */
.L_x_3183:
        /* <DEDUP_REMOVED lines=29> */
.L_x_3182:
[----:B------:R-:W-:Y:S05]  /*8ba0*/  BSYNC B2 ;  /* 0x0000000000027941 */ /* 0x000fea0003800000 */
.L_x_3180:
        /* <DEDUP_REMOVED lines=8> */
.L_x_3179:
[----:B------:R-:W-:Y:S05]  /*8c30*/  BSYNC B1 ;  /* 0x0000000000017941 */ /* 0x000fea0003800000 */
.L_x_3178:
        /* <DEDUP_REMOVED lines=113> */
.L_x_3188:
        /* <DEDUP_REMOVED lines=20> */
.L_x_3191:
[----:B------:R-:W-:Y:S05]  /*9490*/  BSYNC B3 ;  /* 0x0000000000037941 */ /* 0x000fea0003800000 */
.L_x_3190:
        /* <DEDUP_REMOVED lines=29> */
.L_x_3189:
[----:B------:R-:W-:Y:S05]  /*9670*/  BSYNC B2 ;  /* 0x0000000000027941 */ /* 0x000fea0003800000 */
.L_x_3187:
        /* <DEDUP_REMOVED lines=8> */
.L_x_3186:
[----:B------:R-:W-:Y:S05]  /*9700*/  BSYNC B1 ;  /* 0x0000000000017941 */ /* 0x000fea0003800000 */
.L_x_3185:
        /* <DEDUP_REMOVED lines=113> */
.L_x_3195:
        /* <DEDUP_REMOVED lines=20> */
.L_x_3198:
[----:B------:R-:W-:Y:S05]  /*9f60*/  BSYNC B3 ;  /* 0x0000000000037941 */ /* 0x000fea0003800000 */
.L_x_3197:
        /* <DEDUP_REMOVED lines=29> */
.L_x_3196:
[----:B------:R-:W-:Y:S05]  /*a140*/  BSYNC B2 ;  /* 0x0000000000027941 */ /* 0x000fea0003800000 */
.L_x_3194:
        /* <DEDUP_REMOVED lines=8> */
.L_x_3193:
[----:B------:R-:W-:Y:S05]  /*a1d0*/  BSYNC B1 ;  /* 0x0000000000017941 */ /* 0x000fea0003800000 */
.L_x_3192:
        /* <DEDUP_REMOVED lines=113> */
.L_x_3202:
        /* <DEDUP_REMOVED lines=20> */
.L_x_3205:
[----:B------:R-:W-:Y:S05]  /*aa30*/  BSYNC B3 ;  /* 0x0000000000037941 */ /* 0x000fea0003800000 */
.L_x_3204:
        /* <DEDUP_REMOVED lines=29> */
.L_x_3203:
[----:B------:R-:W-:Y:S05]  /*ac10*/  BSYNC B2 ;  /* 0x0000000000027941 */ /* 0x000fea0003800000 */
.L_x_3201:
        /* <DEDUP_REMOVED lines=8> */
.L_x_3200:
[----:B------:R-:W-:Y:S05]  /*aca0*/  BSYNC B1 ;  /* 0x0000000000017941 */ /* 0x000fea0003800000 */
.L_x_3199:
        /* <DEDUP_REMOVED lines=23> */
.L_x_3208:
[----:B------:R-:W-:-:S13]  /*ae20*/  ISETP.GE.AND P0, PT, R0, R30, PT ;  /* 0x0000001e0000720c */ /* 0x000fda0003f06270 */
[----:B------:R-:W-:Y:S05]  /*ae30*/  @P0 BRA `(.L_x_3210) ;  /* 0x0000000000300947 */ /* 0x000fea0003800000 */
[----:B0-----:R-:W0:Y:S01]  /*ae40*/  LDC.64 R4, c[0x0][0x218] ;  /* 0x00008600ff047b82 */ /* 0x001e220000000a00 */
[----:B------:R-:W-:Y:S02]  /*ae50*/  IMAD.IADD R9, R7, 0x1, R0 ;  /* 0x0000000107097824 */ /* 0x000fe400078e0200 */
[----:B------:R-:W-:Y:S02]  /*ae60*/  VIADD R0, R0, 0x80 ;  /* 0x0000008000007836 */ /* 0x000fe40000000000 */
[----:B0-----:R-:W-:-:S05]  /*ae70*/  IMAD.WIDE.U32 R4, R9, 0x8, R4 ;  /* 0x0000000809047825 */ /* 0x001fca00078e0004 */
[----:B------:R1:W-:Y:S02]  /*ae80*/  STG.E.64 desc[UR4][R4.64], R12 ;  /* 0x0000000c04007986 */ /* 0x0003e4000c101b04 */
.L_x_3209:
[----:B------:R-:W-:-:S13]  /*ae90*/  ISETP.GE.AND P0, PT, R0, R30, PT ;  /* 0x0000001e0000720c */ /* 0x000fda0003f06270 */
[----:B------:R-:W-:Y:S05]  /*aea0*/  @P0 BRA `(.L_x_3211) ;  /* 0x0000000000340947 */ /* 0x000fea0003800000 */
[----:B01----:R-:W0:Y:S01]  /*aeb0*/  LDC.64 R4, c[0x0][0x218] ;  /* 0x00008600ff047b82 */ /* 0x003e220000000a00 */
[----:B------:R-:W-:Y:S01]  /*aec0*/  IADD3 R9, R7, R0, RZ ;  /* 0x0000000007097210 */ /* 0x000fe20007ffe0ff */
[----:B------:R-:W-:-:S04]  /*aed0*/  VIADD R0, R0, 0x80 ;  /* 0x0000008000007836 */ /* 0x000fc80000000000 */
[----:B0-----:R-:W-:-:S05]  /*aee0*/  IMAD.WIDE.U32 R4, R9, 0x8, R4 ;  /* 0x0000000809047825 */ /* 0x001fca00078e0004 */
[----:B------:R1:W-:Y:S02]  /*aef0*/  STG.E.64 desc[UR4][R4.64], R14 ;  /* 0x0000000e04007986 */ /* 0x0003e4000c101b04 */
.L_x_3210:
        /* <DEDUP_REMOVED lines=8> */
.L_x_3211:
[----:B------:R-:W-:Y:S05]  /*af80*/  BSYNC B1 ;  /* 0x0000000000017941 */ /* 0x000fea0003800000 */
.L_x_3207:
[----:B------:R-:W-:-:S13]  /*af90*/  ISETP.GE.AND P0, PT, R0, R30, PT ;  /* 0x0000001e0000720c */ /* 0x000fda0003f06270 */
[----:B012---:R-:W0:Y:S01]  /*afa0*/  @!P0 LDC.64 R4, c[0x0][0x218] ;  /* 0x00008600ff048b82 */ /* 0x007e220000000a00 */
[----:B------:R-:W-:Y:S02]  /*afb0*/  @!P0 IMAD.IADD R9, R7, 0x1, R0 ;  /* 0x0000000107098824 */ /* 0x000fe400078e0200 */
[----:B------:R-:W-:Y:S02]  /*afc0*/  @!P0 VIADD R0, R0, 0x80 ;  /* 0x0000008000008836 */ /* 0x000fe40000000000 */
[----:B0-----:R-:W-:-:S05]  /*afd0*/  @!P0 IMAD.WIDE.U32 R4, R9, 0x8, R4 ;  /* 0x0000000809048825 */ /* 0x001fca00078e0004 */
[----:B------:R2:W-:Y:S02]  /*afe0*/  @!P0 STG.E.64 desc[UR4][R4.64], R18 ;  /* 0x0000001204008986 */ /* 0x0005e4000c101b04 */
.L_x_3212:
[----:B------:R-:W-:Y:S05]  /*aff0*/  BSYNC B0 ;  /* 0x0000000000007941 */ /* 0x000fea0003800000 */
.L_x_3206:
        /* <DEDUP_REMOVED lines=8> */
        .weak           $__internal_5_$__cuda_sm20_div_rn_f64_full
        .type           $__internal_5_$__cuda_sm20_div_rn_f64_full,@function
        .size           $__internal_5_$__cuda_sm20_div_rn_f64_full,(.L_x_21421 - $__internal_5_$__cuda_sm20_div_rn_f64_full)
$__internal_5_$__cuda_sm20_div_rn_f64_full:
        /* <DEDUP_REMOVED lines=70> */
.L_x_3214:
        /* <DEDUP_REMOVED lines=17> */
.L_x_3217:
[----:B------:R-:W-:Y:S01]  /*b5f0*/  LOP3.LUT R3, R27, 0x80000, RZ, 0xfc, !PT ;  /* 0x000800001b037812 */ /* 0x000fe200078efcff */
[----:B------:R-:W-:-:S04]  /*b600*/  IMAD.MOV.U32 R38, RZ, RZ, R26 ;  /* 0x000000ffff267224 */ /* 0x000fc800078e001a */
[----:B------:R-:W-:Y:S01]  /*b610*/  IMAD.MOV.U32 R39, RZ, RZ, R3 ;  /* 0x000000ffff277224 */ /* 0x000fe200078e0003 */
[----:B------:R-:W-:Y:S06]  /*b620*/  BRA `(.L_x_3215) ;  /* 0x00000000000c7947 */ /* 0x000fec0003800000 */
.L_x_3216:
[----:B------:R-:W-:Y:S01]  /*b630*/  LOP3.LUT R3, R35, 0x80000, RZ, 0xfc, !PT ;  /* 0x0008000023037812 */ /* 0x000fe200078efcff */
[----:B------:R-:W-:-:S04]  /*b640*/  IMAD.MOV.U32 R38, RZ, RZ, R34 ;  /* 0x000000ffff267224 */ /* 0x000fc800078e0022 */
[----:B------:R-:W-:-:S07]  /*b650*/  IMAD.MOV.U32 R39, RZ, RZ, R3 ;  /* 0x000000ffff277224 */ /* 0x000fce00078e0003 */
.L_x_3215:
[----:B------:R-:W-:Y:S05]  /*b660*/  BSYNC B0 ;  /* 0x0000000000007941 */ /* 0x000fea0003800000 */
.L_x_3213:
[----:B------:R-:W-:Y:S02]  /*b670*/  IMAD.MOV.U32 R4, RZ, RZ, R0 ;  /* 0x000000ffff047224 */ /* 0x000fe400078e0000 */
[----:B------:R-:W-:Y:S02]  /*b680*/  IMAD.MOV.U32 R5, RZ, RZ, 0x0 ;  /* 0x00000000ff057424 */ /* 0x000fe400078e00ff */
[----:B------:R-:W-:Y:S02]  /*b690*/  IMAD.MOV.U32 R2, RZ, RZ, R38 ;  /* 0x000000ffff027224 */ /* 0x000fe400078e0026 */
[----:B------:R-:W-:Y:S01]  /*b6a0*/  IMAD.MOV.U32 R3, RZ, RZ, R39 ;  /* 0x000000ffff037224 */ /* 0x000fe200078e0027 */
[----:B------:R-:W-:Y:S06]  /*b6b0*/  RET.REL.NODEC R4 `(_ZN2at6native29vectorized_elementwise_kernelILi4EZZZNS0_17asinh_kernel_cudaERNS_18TensorIteratorBaseEENKUlvE0_clEvENKUlvE_clEvEUldE_St5arrayIPcLm2EEEEviT0_T1_) ;  /* 0xffffff4804507950 */ /* 0x000fec0003c3ffff */
.L_x_3218:
        /* <DEDUP_REMOVED lines=12> */
.L_x_21421:


//--------------------- .text._ZN2at6native29vectorized_elementwise_kernelILi8EZZZNS0_17asinh_kernel_cudaERNS_18TensorIteratorBaseEENKUlvE0_clEvENKUlvE_clEvEUldE_St5arrayIPcLm2EEEEviT0_T1_ --------------------------
	.section	.text._ZN2at6native29vectorized_elementwise_kernelILi8EZZZNS0_17asinh_kernel_cudaERNS_18TensorIteratorBaseEENKUlvE0_clEvENKUlvE_clEvEUldE_St5arrayIPcLm2EEEEviT0_T1_,"ax",@progbits
	.align	128
        .global         _ZN2at6native29vectorized_elementwise_kernelILi8EZZZNS0_17asinh_kernel_cudaERNS_18TensorIteratorBaseEENKUlvE0_clEvENKUlvE_clEvEUldE_St5arrayIPcLm2EEEEviT0_T1_
        .type           _ZN2at6native29vectorized_elementwise_kernelILi8EZZZNS0_17asinh_kernel_cudaERNS_18TensorIteratorBaseEENKUlvE0_clEvENKUlvE_clEvEUldE_St5arrayIPcLm2EEEEviT0_T1_,@function
        .size           _ZN2at6native29vectorized_elementwise_kernelILi8EZZZNS0_17asinh_kernel_cudaERNS_18TensorIteratorBaseEENKUlvE0_clEvENKUlvE_clEvEUldE_St5arrayIPcLm2EEEEviT0_T1_,(.L_x_21422 - _ZN2at6native29vectorized_elementwise_kernelILi8EZZZNS0_17asinh_kernel_cudaERNS_18TensorIteratorBaseEENKUlvE0_clEvENKUlvE_clEvEUldE_St5arrayIPcLm2EEEEviT0_T1_)
        .other          _ZN2at6native29vectorized_elementwise_kernelILi8EZZZNS0_17asinh_kernel_cudaERNS_18TensorIteratorBaseEENKUlvE0_clEvENKUlvE_clEvEUldE_St5arrayIPcLm2EEEEviT0_T1_,@"STO_CUDA_ENTRY STV_DEFAULT"
_ZN2at6native29vectorized_elementwise_kernelILi8EZZZNS0_17asinh_kernel_cudaERNS_18TensorIteratorBaseEENKUlvE0_clEvENKUlvE_clEvEUldE_St5arrayIPcLm2EEEEviT0_T1_:
.text._ZN2at6native29vectorized_elementwise_kernelILi8EZZZNS0_17asinh_kernel_cudaERNS_18TensorIteratorBaseEENKUlvE0_clEvENKUlvE_clEvEUldE_St5arrayIPcLm2EEEEviT0_T1_:
        /* <DEDUP_REMOVED lines=124> */
.L_x_3221:
        /* <DEDUP_REMOVED lines=19> */
[----:B-----5:R-:W-:Y:S05]  /*08f0*/  CALL.REL.NOINC `($__internal_6_$__cuda_sm20_div_rn_f64_full) ;  /* 0x000000a400e07944 */ /* 0x020fea0003c00000 */
.L_x_3224:
[----:B------:R-:W-:Y:S05]  /*0900*/  BSYNC B2 ;  /* 0x0000000000027941 */ /* 0x000fea0003800000 */
.L_x_3223:
        /* <DEDUP_REMOVED lines=29> */
.L_x_3222:
[----:B------:R-:W-:Y:S05]  /*0ae0*/  BSYNC B1 ;  /* 0x0000000000017941 */ /* 0x000fea0003800000 */
.L_x_3220:
        /* <DEDUP_REMOVED lines=111> */
.L_x_3226:
        /* <DEDUP_REMOVED lines=20> */
.L_x_3229:
[----:B------:R-:W-:Y:S05]  /*1320*/  BSYNC B2 ;  /* 0x0000000000027941 */ /* 0x000fea0003800000 */
.L_x_3228:
        /* <DEDUP_REMOVED lines=29> */
.L_x_3227:
[----:B------:R-:W-:Y:S05]  /*1500*/  BSYNC B1 ;  /* 0x0000000000017941 */ /* 0x000fea0003800000 */
.L_x_3225:
        /* <DEDUP_REMOVED lines=111> */
.L_x_3231:
        /* <DEDUP_REMOVED lines=19> */
[----:B------:R-:W-:Y:S05]  /*1d30*/  CALL.REL.NOINC `($__internal_6_$__cuda_sm20_div_rn_f64_full) ;  /* 0x0000009000d07944 */ /* 0x000fea0003c00000 */
.L_x_3234:
[----:B------:R-:W-:Y:S05]  /*1d40*/  BSYNC B2 ;  /* 0x0000000000027941 */ /* 0x000fea0003800000 */
.L_x_3233:
        /* <DEDUP_REMOVED lines=29> */
.L_x_3232:
[----:B------:R-:W-:Y:S05]  /*1f20*/  BSYNC B1 ;  /* 0x0000000000017941 */ /* 0x000fea0003800000 */
.L_x_3230:
        /* <DEDUP_REMOVED lines=111> */
.L_x_3236:
        /* <DEDUP_REMOVED lines=19> */
[----:B------:R-:W-:Y:S05]  /*2750*/  CALL.REL.NOINC `($__internal_6_$__cuda_sm20_div_rn_f64_full) ;  /* 0x0000008800487944 */ /* 0x000fea0003c00000 */
.L_x_3239:
[----:B------:R-:W-:Y:S05]  /*2760*/  BSYNC B2 ;  /* 0x0000000000027941 */ /* 0x000fea0003800000 */
.L_x_3238:
        /* <DEDUP_REMOVED lines=29> */
.L_x_3237:
[----:B------:R-:W-:Y:S05]  /*2940*/  BSYNC B1 ;  /* 0x0000000000017941 */ /* 0x000fea0003800000 */
.L_x_3235:
        /* <DEDUP_REMOVED lines=111> */
.L_x_3241:
        /* <DEDUP_REMOVED lines=20> */
.L_x_3244:
[----:B------:R-:W-:Y:S05]  /*3180*/  BSYNC B2 ;  /* 0x0000000000027941 */ /* 0x000fea0003800000 */
.L_x_3243:
        /* <DEDUP_REMOVED lines=29> */
.L_x_3242:
[----:B------:R-:W-:Y:S05]  /*3360*/  BSYNC B1 ;  /* 0x0000000000017941 */ /* 0x000fea0003800000 */
.L_x_3240:
        /* <DEDUP_REMOVED lines=111> */
.L_x_3246:
        /* <DEDUP_REMOVED lines=20> */
.L_x_3249:
[----:B------:R-:W-:Y:S05]  /*3ba0*/  BSYNC B2 ;  /* 0x0000000000027941 */ /* 0x000fea0003800000 */
.L_x_3248:
        /* <DEDUP_REMOVED lines=29> */
.L_x_3247:
[----:B------:R-:W-:Y:S05]  /*3d80*/  BSYNC B1 ;  /* 0x0000000000017941 */ /* 0x000fea0003800000 */
.L_x_3245:
        /* <DEDUP_REMOVED lines=111> */
.L_x_3251:
        /* <DEDUP_REMOVED lines=20> */
.L_x_3254:
[----:B------:R-:W-:Y:S05]  /*45c0*/  BSYNC B2 ;  /* 0x0000000000027941 */ /* 0x000fea0003800000 */
.L_x_3253:
        /* <DEDUP_REMOVED lines=29> */
.L_x_3252:
[----:B------:R-:W-:Y:S05]  /*47a0*/  BSYNC B1 ;  /* 0x0000000000017941 */ /* 0x000fea0003800000 */
.L_x_3250:
        /* <DEDUP_REMOVED lines=111> */
.L_x_3256:
        /* <DEDUP_REMOVED lines=19> */
[----:B------:R-:W-:Y:S05]  /*4fd0*/  CALL.REL.NOINC `($__internal_6_$__cuda_sm20_div_rn_f64_full) ;  /* 0x0000006000287944 */ /* 0x000fea0003c00000 */
.L_x_3259:
[----:B------:R-:W-:Y:S05]  /*4fe0*/  BSYNC B2 ;  /* 0x0000000000027941 */ /* 0x000fea0003800000 */
.L_x_3258:
        /* <DEDUP_REMOVED lines=29> */
.L_x_3257:
[----:B------:R-:W-:Y:S05]  /*51c0*/  BSYNC B1 ;  /* 0x0000000000017941 */ /* 0x000fea0003800000 */
.L_x_3255:
        /* <DEDUP_REMOVED lines=17> */
.L_x_3219:
        /* <DEDUP_REMOVED lines=166> */
.L_x_3263:
        /* <DEDUP_REMOVED lines=20> */
.L_x_3266:
[----:B------:R-:W-:Y:S05]  /*5e80*/  BSYNC B3 ;  /* 0x0000000000037941 */ /* 0x000fea0003800000 */
.L_x_3265:
        /* <DEDUP_REMOVED lines=29> */
.L_x_3264:
[----:B------:R-:W-:Y:S05]  /*6060*/  BSYNC B2 ;  /* 0x0000000000027941 */ /* 0x000fea0003800000 */
.L_x_3262:
        /* <DEDUP_REMOVED lines=8> */
.L_x_3261:
[----:B------:R-:W-:Y:S05]  /*60f0*/  BSYNC B1 ;  /* 0x0000000000017941 */ /* 0x000fea0003800000 */
.L_x_3260:
        /* <DEDUP_REMOVED lines=113> */
.L_x_3270:
        /* <DEDUP_REMOVED lines=20> */
.L_x_3273:
[----:B------:R-:W-:Y:S05]  /*6950*/  BSYNC B3 ;  /* 0x0000000000037941 */ /* 0x000fea0003800000 */
.L_x_3272:
        /* <DEDUP_REMOVED lines=29> */
.L_x_3271:
[----:B------:R-:W-:Y:S05]  /*6b30*/  BSYNC B2 ;  /* 0x0000000000027941 */ /* 0x000fea0003800000 */
.L_x_3269:
        /* <DEDUP_REMOVED lines=8> */
.L_x_3268:
[----:B------:R-:W-:Y:S05]  /*6bc0*/  BSYNC B1 ;  /* 0x0000000000017941 */ /* 0x000fea0003800000 */
.L_x_3267:
        /* <DEDUP_REMOVED lines=113> */
.L_x_3277:
        /* <DEDUP_REMOVED lines=20> */
.L_x_3280:
[----:B------:R-:W-:Y:S05]  /*7420*/  BSYNC B3 ;  /* 0x0000000000037941 */ /* 0x000fea0003800000 */
.L_x_3279:
        /* <DEDUP_REMOVED lines=29> */
.L_x_3278:
[----:B------:R-:W-:Y:S05]  /*7600*/  BSYNC B2 ;  /* 0x0000000000027941 */ /* 0x000fea0003800000 */
.L_x_3276:
        /* <DEDUP_REMOVED lines=8> */
.L_x_3275:
[----:B------:R-:W-:Y:S05]  /*7690*/  BSYNC B1 ;  /* 0x0000000000017941 */ /* 0x000fea0003800000 */
.L_x_3274:
        /* <DEDUP_REMOVED lines=113> */
.L_x_3284:
        /* <DEDUP_REMOVED lines=20> */
.L_x_3287:
[----:B------:R-:W-:Y:S05]  /*7ef0*/  BSYNC B3 ;  /* 0x0000000000037941 */ /* 0x000fea0003800000 */
.L_x_3286:
        /* <DEDUP_REMOVED lines=29> */
.L_x_3285:
[----:B------:R-:W-:Y:S05]  /*80d0*/  BSYNC B2 ;  /* 0x0000000000027941 */ /* 0x000fea0003800000 */
.L_x_3283:
        /* <DEDUP_REMOVED lines=8> */
.L_x_3282:
[----:B------:R-:W-:Y:S05]  /*8160*/  BSYNC B1 ;  /* 0x0000000000017941 */ /* 0x000fea0003800000 */
.L_x_3281:
        /* <DEDUP_REMOVED lines=113> */
.L_x_3291:
        /* <DEDUP_REMOVED lines=20> */
.L_x_3294:
[----:B------:R-:W-:Y:S05]  /*89c0*/  BSYNC B3 ;  /* 0x0000000000037941 */ /* 0x000fea0003800000 */
.L_x_3293:
        /* <DEDUP_REMOVED lines=29> */
.L_x_3292:
[----:B------:R-:W-:Y:S05]  /*8ba0*/  BSYNC B2 ;  /* 0x0000000000027941 */ /* 0x000fea0003800000 */
.L_x_3290:
        /* <DEDUP_REMOVED lines=8> */
.L_x_3289:
[----:B------:R-:W-:Y:S05]  /*8c30*/  BSYNC B1 ;  /* 0x0000000000017941 */ /* 0x000fea0003800000 */
.L_x_3288:
        /* <DEDUP_REMOVED lines=113> */
.L_x_3298:
        /* <DEDUP_REMOVED lines=20> */
.L_x_3301:
[----:B------:R-:W-:Y:S05]  /*9490*/  BSYNC B3 ;  /* 0x0000000000037941 */ /* 0x000fea0003800000 */
.L_x_3300:
        /* <DEDUP_REMOVED lines=29> */
.L_x_3299:
[----:B------:R-:W-:Y:S05]  /*9670*/  BSYNC B2 ;  /* 0x0000000000027941 */ /* 0x000fea0003800000 */
.L_x_3297:
        /* <DEDUP_REMOVED lines=8> */
.L_x_3296:
[----:B------:R-:W-:Y:S05]  /*9700*/  BSYNC B1 ;  /* 0x0000000000017941 */ /* 0x000fea0003800000 */
.L_x_3295:
        /* <DEDUP_REMOVED lines=113> */
.L_x_3305:
        /* <DEDUP_REMOVED lines=20> */
.L_x_3308:
[----:B------:R-:W-:Y:S05]  /*9f60*/  BSYNC B3 ;  /* 0x0000000000037941 */ /* 0x000fea0003800000 */
.L_x_3307:
        /* <DEDUP_REMOVED lines=29> */
.L_x_3306:
[----:B------:R-:W-:Y:S05]  /*a140*/  BSYNC B2 ;  /* 0x0000000000027941 */ /* 0x000fea0003800000 */
.L_x_3304:
        /* <DEDUP_REMOVED lines=8> */
.L_x_3303:
[----:B------:R-:W-:Y:S05]  /*a1d0*/  BSYNC B1 ;  /* 0x0000000000017941 */ /* 0x000fea0003800000 */
.L_x_3302:
        /* <DEDUP_REMOVED lines=113> */
.L_x_3312:
        /* <DEDUP_REMOVED lines=20> */
.L_x_3315:
[----:B------:R-:W-:Y:S05]  /*aa30*/  BSYNC B3 ;  /* 0x0000000000037941 */ /* 0x000fea0003800000 */
.L_x_3314:
        /* <DEDUP_REMOVED lines=29> */
.L_x_3313:
[----:B------:R-:W-:Y:S05]  /*ac10*/  BSYNC B2 ;  /* 0x0000000000027941 */ /* 0x000fea0003800000 */
.L_x_3311:
        /* <DEDUP_REMOVED lines=8> */
.L_x_3310:
[----:B------:R-:W-:Y:S05]  /*aca0*/  BSYNC B1 ;  /* 0x0000000000017941 */ /* 0x000fea0003800000 */
.L_x_3309:
        /* <DEDUP_REMOVED lines=23> */
.L_x_3318:
[----:B------:R-:W-:-:S13]  /*ae20*/  ISETP.GE.AND P0, PT, R0, R30, PT ;  /* 0x0000001e0000720c */ /* 0x000fda0003f06270 */
[----:B------:R-:W-:Y:S05]  /*ae30*/  @P0 BRA `(.L_x_3320) ;  /* 0x0000000000300947 */ /* 0x000fea0003800000 */
[----:B0-----:R-:W0:Y:S01]  /*ae40*/  LDC.64 R4, c[0x0][0x218] ;  /* 0x00008600ff047b82 */ /* 0x001e220000000a00 */
[----:B------:R-:W-:Y:S02]  /*ae50*/  IMAD.IADD R9, R7, 0x1, R0 ;  /* 0x0000000107097824 */ /* 0x000fe400078e0200 */
[----:B------:R-:W-:Y:S02]  /*ae60*/  VIADD R0, R0, 0x80 ;  /* 0x0000008000007836 */ /* 0x000fe40000000000 */
[----:B0-----:R-:W-:-:S05]  /*ae70*/  IMAD.WIDE.U32 R4, R9, 0x8, R4 ;  /* 0x0000000809047825 */ /* 0x001fca00078e0004 */
[----:B------:R1:W-:Y:S02]  /*ae80*/  STG.E.64 desc[UR4][R4.64], R12 ;  /* 0x0000000c04007986 */ /* 0x0003e4000c101b04 */
.L_x_3319:
[----:B------:R-:W-:-:S13]  /*ae90*/  ISETP.GE.AND P0, PT, R0, R30, PT ;  /* 0x0000001e0000720c */ /* 0x000fda0003f06270 */
[----:B------:R-:W-:Y:S05]  /*aea0*/  @P0 BRA `(.L_x_3321) ;  /* 0x0000000000340947 */ /* 0x000fea0003800000 */
[----:B01----:R-:W0:Y:S01]  /*aeb0*/  LDC.64 R4, c[0x0][0x218] ;  /* 0x00008600ff047b82 */ /* 0x003e220000000a00 */
[----:B------:R-:W-:Y:S01]  /*aec0*/  IADD3 R9, R7, R0, RZ ;  /* 0x0000000007097210 */ /* 0x000fe20007ffe0ff */
[----:B------:R-:W-:-:S04]  /*aed0*/  VIADD R0, R0, 0x80 ;  /* 0x0000008000007836 */ /* 0x000fc80000000000 */
[----:B0-----:R-:W-:-:S05]  /*aee0*/  IMAD.WIDE.U32 R4, R9, 0x8, R4 ;  /* 0x0000000809047825 */ /* 0x001fca00078e0004 */
[----:B------:R1:W-:Y:S02]  /*aef0*/  STG.E.64 desc[UR4][R4.64], R14 ;  /* 0x0000000e04007986 */ /* 0x0003e4000c101b04 */
.L_x_3320:
        /* <DEDUP_REMOVED lines=8> */
.L_x_3321:
[----:B------:R-:W-:Y:S05]  /*af80*/  BSYNC B1 ;  /* 0x0000000000017941 */ /* 0x000fea0003800000 */
.L_x_3317:
[----:B------:R-:W-:-:S13]  /*af90*/  ISETP.GE.AND P0, PT, R0, R30, PT ;  /* 0x0000001e0000720c */ /* 0x000fda0003f06270 */
[----:B012---:R-:W0:Y:S01]  /*afa0*/  @!P0 LDC.64 R4, c[0x0][0x218] ;  /* 0x00008600ff048b82 */ /* 0x007e220000000a00 */
[----:B------:R-:W-:Y:S02]  /*afb0*/  @!P0 IMAD.IADD R9, R7, 0x1, R0 ;  /* 0x0000000107098824 */ /* 0x000fe400078e0200 */
[----:B------:R-:W-:Y:S02]  /*afc0*/  @!P0 VIADD R0, R0, 0x80 ;  /* 0x0000008000008836 */ /* 0x000fe40000000000 */
[----:B0-----:R-:W-:-:S05]  /*afd0*/  @!P0 IMAD.WIDE.U32 R4, R9, 0x8, R4 ;  /* 0x0000000809048825 */ /* 0x001fca00078e0004 */
[----:B------:R2:W-:Y:S02]  /*afe0*/  @!P0 STG.E.64 desc[UR4][R4.64], R18 ;  /* 0x0000001204008986 */ /* 0x0005e4000c101b04 */
.L_x_3322:
[----:B------:R-:W-:Y:S05]  /*aff0*/  BSYNC B0 ;  /* 0x0000000000007941 */ /* 0x000fea0003800000 */
.L_x_3316:
        /* <DEDUP_REMOVED lines=8> */
        .weak           $__internal_6_$__cuda_sm20_div_rn_f64_full
        .type           $__internal_6_$__cuda_sm20_div_rn_f64_full,@function
        .size           $__internal_6_$__cuda_sm20_div_rn_f64_full,(.L_x_21422 - $__internal_6_$__cuda_sm20_div_rn_f64_full)
$__internal_6_$__cuda_sm20_div_rn_f64_full:
        /* <DEDUP_REMOVED lines=70> */
.L_x_3324:
        /* <DEDUP_REMOVED lines=17> */
.L_x_3327:
[----:B------:R-:W-:Y:S01]  /*b5f0*/  LOP3.LUT R3, R27, 0x80000, RZ, 0xfc, !PT ;  /* 0x000800001b037812 */ /* 0x000fe200078efcff */
[----:B------:R-:W-:-:S04]  /*b600*/  IMAD.MOV.U32 R38, RZ, RZ, R26 ;  /* 0x000000ffff267224 */ /* 0x000fc800078e001a */
[----:B------:R-:W-:Y:S01]  /*b610*/  IMAD.MOV.U32 R39, RZ, RZ, R3 ;  /* 0x000000ffff277224 */ /* 0x000fe200078e0003 */
[----:B------:R-:W-:Y:S06]  /*b620*/  BRA `(.L_x_3325) ;  /* 0x00000000000c7947 */ /* 0x000fec0003800000 */
.L_x_3326:
[----:B------:R-:W-:Y:S01]  /*b630*/  LOP3.LUT R3, R35, 0x80000, RZ, 0xfc, !PT ;  /* 0x0008000023037812 */ /* 0x000fe200078efcff */
[----:B------:R-:W-:-:S04]  /*b640*/  IMAD.MOV.U32 R38, RZ, RZ, R34 ;  /* 0x000000ffff267224 */ /* 0x000fc800078e0022 */
[----:B------:R-:W-:-:S07]  /*b650*/  IMAD.MOV.U32 R39, RZ, RZ, R3 ;  /* 0x000000ffff277224 */ /* 0x000fce00078e0003 */
.L_x_3325:
[----:B------:R-:W-:Y:S05]  /*b660*/  BSYNC B0 ;  /* 0x0000000000007941 */ /* 0x000fea0003800000 */
.L_x_3323:
[----:B------:R-:W-:Y:S02]  /*b670*/  IMAD.MOV.U32 R4, RZ, RZ, R0 ;  /* 0x000000ffff047224 */ /* 0x000fe400078e0000 */
[----:B------:R-:W-:Y:S02]  /*b680*/  IMAD.MOV.U32 R5, RZ, RZ, 0x0 ;  /* 0x00000000ff057424 */ /* 0x000fe400078e00ff */
[----:B------:R-:W-:Y:S02]  /*b690*/  IMAD.MOV.U32 R2, RZ, RZ, R38 ;  /* 0x000000ffff027224 */ /* 0x000fe400078e0026 */
[----:B------:R-:W-:Y:S01]  /*b6a0*/  IMAD.MOV.U32 R3, RZ, RZ, R39 ;  /* 0x000000ffff037224 */ /* 0x000fe200078e0027 */
[----:B------:R-:W-:Y:S06]  /*b6b0*/  RET.REL.NODEC R4 `(_ZN2at6native29vectorized_elementwise_kernelILi8EZZZNS0_17asinh_kernel_cudaERNS_18TensorIteratorBaseEENKUlvE0_clEvENKUlvE_clEvEUldE_St5arrayIPcLm2EEEEviT0_T1_) ;  /* 0xffffff4804507950 */ /* 0x000fec0003c3ffff */
.L_x_3328:
        /* <DEDUP_REMOVED lines=12> */
.L_x_21422:


//--------------------- .text._ZN2at6native18elementwise_kernelILi128ELi4EZNS0_15gpu_kernel_implIZZZNS0_17asinh_kernel_cudaERNS_18TensorIteratorBaseEENKUlvE_clEvENKUlvE1_clEvEUlN3c107complexINS7_4HalfEEEE_EEvS4_RKT_EUliE_EEviT1_ --------------------------
	.section	.text._ZN2at6native18elementwise_kernelILi128ELi4EZNS0_15gpu_kernel_implIZZZNS0_17asinh_kernel_cudaERNS_18TensorIteratorBaseEENKUlvE_clEvENKUlvE1_clEvEUlN3c107complexINS7_4HalfEEEE_EEvS4_RKT_EUliE_EEviT1_,"ax",@progbits
	.align	128
        .global         _ZN2at6native18elementwise_kernelILi128ELi4EZNS0_15gpu_kernel_implIZZZNS0_17asinh_kernel_cudaERNS_18TensorIteratorBaseEENKUlvE_clEvENKUlvE1_clEvEUlN3c107complexINS7_4HalfEEEE_EEvS4_RKT_EUliE_EEviT1_
        .type           _ZN2at6native18elementwise_kernelILi128ELi4EZNS0_15gpu_kernel_implIZZZNS0_17asinh_kernel_cudaERNS_18TensorIteratorBaseEENKUlvE_clEvENKUlvE1_clEvEUlN3c107complexINS7_4HalfEEEE_EEvS4_RKT_EUliE_EEviT1_,@function
        .size           _ZN2at6native18elementwise_kernelILi128ELi4EZNS0_15gpu_kernel_implIZZZNS0_17asinh_kernel_cudaERNS_18TensorIteratorBaseEENKUlvE_clEvENKUlvE1_clEvEUlN3c107complexINS7_4HalfEEEE_EEvS4_RKT_EUliE_EEviT1_,(.L_x_21423 - _ZN2at6native18elementwise_kernelILi128ELi4EZNS0_15gpu_kernel_implIZZZNS0_17asinh_kernel_cudaERNS_18TensorIteratorBaseEENKUlvE_clEvENKUlvE1_clEvEUlN3c107complexINS7_4HalfEEEE_EEvS4_RKT_EUliE_EEviT1_)
        .other          _ZN2at6native18elementwise_kernelILi128ELi4EZNS0_15gpu_kernel_implIZZZNS0_17asinh_kernel_cudaERNS_18TensorIteratorBaseEENKUlvE_clEvENKUlvE1_clEvEUlN3c107complexINS7_4HalfEEEE_EEvS4_RKT_EUliE_EEviT1_,@"STO_CUDA_ENTRY STV_DEFAULT"
_ZN2at6native18elementwise_kernelILi128ELi4EZNS0_15gpu_kernel_implIZZZNS0_17asinh_kernel_cudaERNS_18TensorIteratorBaseEENKUlvE_clEvENKUlvE1_clEvEUlN3c107complexINS7_4HalfEEEE_EEvS4_RKT_EUliE_EEviT1_:
.text._ZN2at6native18elementwise_kernelILi128ELi4EZNS0_15gpu_kernel_implIZZZNS0_17asinh_kernel_cudaERNS_18TensorIteratorBaseEENKUlvE_clEvENKUlvE1_clEvEUlN3c107complexINS7_4HalfEEEE_EEvS4_RKT_EUliE_EEviT1_:
        /* <DEDUP_REMOVED lines=10> */
[----:B------:R-:W-:Y:S01]  /*00a0*/  HFMA2.MMA R18, -RZ, RZ, 0, 0 ;  /* 0x00000000ff127435 */ /* 0x000fe200000001ff */
        /* <DEDUP_REMOVED lines=301> */
.L_x_3331:
[----:B------:R-:W0:Y:S01]  /*1380*/  LDC.U8 R5, c[0x0][0x422] ;  /* 0x00010880ff057b82 */ /* 0x000e220000000000 */
[----:B------:R-:W-:Y:S02]  /*1390*/  ULDC.64 UR4, c[0x0][0x418] ;  /* 0x0001060000047ab9 */ /* 0x000fe40000000a00 */
[----:B------:R-:W-:-:S04]  /*13a0*/  IADD3 R2, P1, R0, UR4, RZ ;  /* 0x0000000400027c10 */ /* 0x000fc8000ff3e0ff */
        /* <DEDUP_REMOVED lines=12> */
[----:B------:R0:W2:Y:S02]  /*1470*/  LDG.E.S8 R2, desc[UR36][R2.64] ;  /* 0x0000002402027981 */ /* 0x0000a4000c1e1300 */
[----:B0-----:R-:W-:Y:S01]  /*1480*/  PRMT R3, RZ, 0x7610, R3 ;  /* 0x00007610ff037816 */ /* 0x001fe20000000003 */
[----:B--2---:R-:W0:Y:S02]  /*1490*/  I2F.S16 R5, R2 ;  /* 0x0000000200057306 */ /* 0x004e240000101400 */
[----:B0-----:R-:W-:Y:S01]  /*14a0*/  F2FP.F16.F32.PACK_AB R5, RZ, R5 ;  /* 0x00000005ff05723e */ /* 0x001fe200000000ff */
[----:B------:R-:W-:Y:S06]  /*14b0*/  BRA `(.L_x_3337) ;  /* 0x0000000c00fc7947 */ /* 0x000fec0003800000 */
.L_x_3335:
[----:B------:R0:W2:Y:S02]  /*14c0*/  LDG.E.U8 R2, desc[UR36][R2.64] ;  /* 0x0000002402027981 */ /* 0x0000a4000c1e1100 */
[----:B0-----:R-:W-:Y:S02]  /*14d0*/  PRMT R3, RZ, 0x7610, R3 ;  /* 0x00007610ff037816 */ /* 0x001fe40000000003 */
[----:B--2---:R-:W-:-:S04]  /*14e0*/  I2FP.F32.U32 R5, R2 ;  /* 0x0000000200057245 */ /* 0x004fc80000201000 */
[----:B------:R-:W-:Y:S01]  /*14f0*/  F2FP.F16.F32.PACK_AB R5, RZ, R5 ;  /* 0x00000005ff05723e */ /* 0x000fe200000000ff */
[----:B------:R-:W-:Y:S06]  /*1500*/  BRA `(.L_x_3337) ;  /* 0x0000000c00e87947 */ /* 0x000fec0003800000 */
.L_x_3334:
[----:B------:R-:W-:-:S13]  /*1510*/  ISETP.NE.AND P0, PT, R4, 0x2, PT ;  /* 0x000000020400780c */ /* 0x000fda0003f05270 */
[----:B------:R-:W-:Y:S05]  /*1520*/  @!P0 BRA `(.L_x_3338) ;  /* 0x0000000000388947 */ /* 0x000fea0003800000 */
[----:B------:R-:W-:-:S13]  /*1530*/  ISETP.NE.AND P0, PT, R4, 0x3, PT ;  /* 0x000000030400780c */ /* 0x000fda0003f05270 */
[----:B------:R-:W-:Y:S05]  /*1540*/  @!P0 BRA `(.L_x_3339) ;  /* 0x00000000001c8947 */ /* 0x000fea0003800000 */
[----:B------:R-:W-:-:S13]  /*1550*/  ISETP.NE.AND P0, PT, R4, 0x4, PT ;  /* 0x000000040400780c */ /* 0x000fda0003f05270 */
[----:B------:R-:W-:Y:S05]  /*1560*/  @P0 BRA `(.L_x_3336) ;  /* 0x0000000c00600947 */ /* 0x000fea0003800000 */
[----:B------:R-:W2:Y:S02]  /*1570*/  LDG.E.64 R2, desc[UR36][R2.64] ;  /* 0x0000002402027981 */ /* 0x000ea4000c1e1b00 */
[----:B--2---:R0:W1:Y:S02]  /*1580*/  I2F.S64 R5, R2 ;  /* 0x0000000200057312 */ /* 0x0040640000301400 */
[----:B0-----:R-:W-:Y:S02]  /*1590*/  PRMT R3, RZ, 0x7610, R3 ;  /* 0x00007610ff037816 */ /* 0x001fe40000000003 */
[----:B-1----:R-:W-:Y:S01]  /*15a0*/  F2FP.F16.F32.PACK_AB R5, RZ, R5 ;  /* 0x00000005ff05723e */ /* 0x002fe200000000ff */
[----:B------:R-:W-:Y:S06]  /*15b0*/  BRA `(.L_x_3337) ;  /* 0x0000000c00bc7947 */ /* 0x000fec0003800000 */
.L_x_3339:
[----:B------:R0:W2:Y:S02]  /*15c0*/  LDG.E R2, desc[UR36][R2.64] ;  /* 0x0000002402027981 */ /* 0x0000a4000c1e1900 */
[----:B0-----:R-:W-:Y:S02]  /*15d0*/  PRMT R3, RZ, 0x7610, R3 ;  /* 0x00007610ff037816 */ /* 0x001fe40000000003 */
[----:B--2---:R-:W-:-:S04]  /*15e0*/  I2FP.F32.S32 R5, R2 ;  /* 0x0000000200057245 */ /* 0x004fc80000201400 */
[----:B------:R-:W-:Y:S01]  /*15f0*/  F2FP.F16.F32.PACK_AB R5, RZ, R5 ;  /* 0x00000005ff05723e */ /* 0x000fe200000000ff */
[----:B------:R-:W-:Y:S06]  /*1600*/  BRA `(.L_x_3337) ;  /* 0x0000000c00a87947 */ /* 0x000fec0003800000 */
.L_x_3338:
[----:B------:R0:W2:Y:S02]  /*1610*/  LDG.E.U16 R2, desc[UR36][R2.64] ;  /* 0x0000002402027981 */ /* 0x0000a4000c1e1500 */
[----:B0-----:R-:W-:Y:S01]  /*1620*/  PRMT R3, RZ, 0x7610, R3 ;  /* 0x00007610ff037816 */ /* 0x001fe20000000003 */
[----:B--2---:R-:W0:Y:S02]  /*1630*/  I2F.S16 R5, R2 ;  /* 0x0000000200057306 */ /* 0x004e240000101400 */
[----:B0-----:R-:W-:Y:S01]  /*1640*/  F2FP.F16.F32.PACK_AB R5, RZ, R5 ;  /* 0x00000005ff05723e */ /* 0x001fe200000000ff */
[----:B------:R-:W-:Y:S06]  /*1650*/  BRA `(.L_x_3337) ;  /* 0x0000000c00947947 */ /* 0x000fec0003800000 */
.L_x_3333:
[----:B------:R-:W-:-:S13]  /*1660*/  ISETP.GT.AND P0, PT, R4, 0x6, PT ;  /* 0x000000060400780c */ /* 0x000fda0003f04270 */
[----:B------:R-:W-:Y:S05]  /*1670*/  @P0 BRA `(.L_x_3340) ;  /* 0x0000000000340947 */ /* 0x000fea0003800000 */
[----:B------:R-:W-:-:S13]  /*1680*/  ISETP.NE.AND P0, PT, R4, 0x5, PT ;  /* 0x000000050400780c */ /* 0x000fda0003f05270 */
[----:B------:R-:W-:Y:S05]  /*1690*/  @!P0 BRA `(.L_x_3341) ;  /* 0x0000000000188947 */ /* 0x000fea0003800000 */
[----:B------:R-:W-:-:S13]  /*16a0*/  ISETP.NE.AND P0, PT, R4, 0x6, PT ;  /* 0x000000060400780c */ /* 0x000fda0003f05270 */
[----:B------:R-:W-:Y:S05]  /*16b0*/  @P0 BRA `(.L_x_3336) ;  /* 0x0000000c000c0947 */ /* 0x000fea0003800000 */
[----:B------:R0:W2:Y:S02]  /*16c0*/  LDG.E R5, desc[UR36][R2.64] ;  /* 0x0000002402057981 */ /* 0x0000a4000c1e1900 */
[----:B0-----:R-:W-:Y:S02]  /*16d0*/  PRMT R3, RZ, 0x7610, R3 ;  /* 0x00007610ff037816 */ /* 0x001fe40000000003 */
[----:B--2---:R-:W-:Y:S01]  /*16e0*/  F2FP.F16.F32.PACK_AB R5, RZ, R5 ;  /* 0x00000005ff05723e */ /* 0x004fe200000000ff */
[----:B------:R-:W-:Y:S06]  /*16f0*/  BRA `(.L_x_3337) ;  /* 0x0000000c006c7947 */ /* 0x000fec0003800000 */
.L_x_3341:
[----:B------:R0:W2:Y:S02]  /*1700*/  LDG.E.U16 R5, desc[UR36][R2.64] ;  /* 0x0000002402057981 */ /* 0x0000a4000c1e1500 */
[----:B0-----:R-:W-:Y:S01]  /*1710*/  PRMT R3, RZ, 0x7610, R3 ;  /* 0x00007610ff037816 */ /* 0x001fe20000000003 */
[----:B--2---:R-:W-:-:S05]  /*1720*/  HADD2.F32 R5, -RZ, R5.H0_H0 ;  /* 0x20000005ff057230 */ /* 0x004fca0000004100 */
[----:B------:R-:W-:Y:S01]  /*1730*/  F2FP.F16.F32.PACK_AB R5, RZ, R5 ;  /* 0x00000005ff05723e */ /* 0x000fe200000000ff */
[----:B------:R-:W-:Y:S06]  /*1740*/  BRA `(.L_x_3337) ;  /* 0x0000000c00587947 */ /* 0x000fec0003800000 */
.L_x_3340:
[----:B------:R-:W-:-:S13]  /*1750*/  ISETP.NE.AND P0, PT, R4, 0x7, PT ;  /* 0x000000070400780c */ /* 0x000fda0003f05270 */
[----:B------:R-:W-:Y:S05]  /*1760*/  @!P0 BRA `(.L_x_3342) ;  /* 0x0000000000308947 */ /* 0x000fea0003800000 */
[----:B------:R-:W-:-:S13]  /*1770*/  ISETP.NE.AND P0, PT, R4, 0x8, PT ;  /* 0x000000080400780c */ /* 0x000fda0003f05270 */
[----:B------:R-:W-:Y:S05]  /*1780*/  @!P0 BRA `(.L_x_3343) ;  /* 0x0000000000188947 */ /* 0x000fea0003800000 */
[----:B------:R-:W-:-:S13]  /*1790*/  ISETP.NE.AND P0, PT, R4, 0x9, PT ;  /* 0x000000090400780c */ /* 0x000fda0003f05270 */
[----:B------:R-:W-:Y:S05]  /*17a0*/  @P0 BRA `(.L_x_3336) ;  /* 0x0000000800d00947 */ /* 0x000fea0003800000 */
[----:B------:R-:W2:Y:S02]  /*17b0*/  LDG.E.64 R2, desc[UR36][R2.64] ;  /* 0x0000002402027981 */ /* 0x000ea4000c1e1b00 */
[----:B--2---:R-:W-:-:S04]  /*17c0*/  F2FP.F16.F32.PACK_AB R3, R2, R3 ;  /* 0x000000030203723e */ /* 0x004fc800000000ff */
[----:B------:R-:W-:Y:S01]  /*17d0*/  PRMT R5, R3, 0x7632, R5 ;  /* 0x0000763203057816 */ /* 0x000fe20000000005 */
[----:B------:R-:W-:Y:S06]  /*17e0*/  BRA `(.L_x_3337) ;  /* 0x0000000c00307947 */ /* 0x000fec0003800000 */
.L_x_3343:
[----:B------:R-:W2:Y:S02]  /*17f0*/  LDG.E R3, desc[UR36][R2.64] ;  /* 0x0000002402037981 */ /* 0x000ea4000c1e1900 */
[C---:B--2---:R-:W-:Y:S02]  /*1800*/  PRMT R5, R3.reuse, 0x7610, R5 ;  /* 0x0000761003057816 */ /* 0x044fe40000000005 */
[----:B------:R-:W-:Y:S01]  /*1810*/  PRMT R3, R3, 0x7632, R3 ;  /* 0x0000763203037816 */ /* 0x000fe20000000003 */
[----:B------:R-:W-:Y:S06]  /*1820*/  BRA `(.L_x_3337) ;  /* 0x0000000c00207947 */ /* 0x000fec0003800000 */
.L_x_3342:
[----:B------:R-:W2:Y:S01]  /*1830*/  LDG.E.64 R2, desc[UR36][R2.64] ;  /* 0x0000002402027981 */ /* 0x000ea2000c1e1b00 */
[----:B------:R-:W-:Y:S01]  /*1840*/  UMOV UR4, 0xf0000000 ;  /* 0xf000000000047882 */ /* 0x000fe20000000000 */
[----:B------:R-:W-:Y:S01]  /*1850*/  UMOV UR5, 0x380fffff ;  /* 0x380fffff00057882 */ /* 0x000fe20000000000 */
[----:B--2---:R0:W1:Y:S01]  /*1860*/  F2F.F32.F64 R5, R2 ;  /* 0x0000000200057310 */ /* 0x0040620000301000 */
[----:B------:R-:W-:Y:S01]  /*1870*/  DSETP.GEU.AND P0, PT, |R2|, UR4, PT ;  /* 0x0000000402007e2a */ /* 0x000fe2000bf0e200 */
[----:B0-----:R-:W-:-:S13]  /*1880*/  PRMT R3, RZ, 0x7610, R3 ;  /* 0x00007610ff037816 */ /* 0x001fda0000000003 */
[----:B-1----:R-:W-:-:S05]  /*1890*/  @!P0 FMUL R5, R5, 1.175494350822287508e-38 ;  /* 0x0080000005058820 */ /* 0x002fca0000400000 */
[----:B------:R-:W-:Y:S01]  /*18a0*/  F2FP.F16.F32.PACK_AB R5, RZ, R5 ;  /* 0x00000005ff05723e */ /* 0x000fe200000000ff */
[----:B------:R-:W-:Y:S06]  /*18b0*/  BRA `(.L_x_3337) ;  /* 0x0000000800fc7947 */ /* 0x000fec0003800000 */
.L_x_3332:
        /* <DEDUP_REMOVED lines=8> */
[----:B------:R0:W2:Y:S02]  /*1940*/  LDG.E.U8 R2, desc[UR36][R2.64] ;  /* 0x0000002402027981 */ /* 0x0000a4000c1e1100 */
[----:B0-----:R-:W-:Y:S02]  /*1950*/  PRMT R3, RZ, 0x7610, R3 ;  /* 0x00007610ff037816 */ /* 0x001fe40000000003 */
[----:B--2---:R-:W-:-:S04]  /*1960*/  ISETP.NE.AND P0, PT, R2, RZ, PT ;  /* 0x000000ff0200720c */ /* 0x004fc80003f05270 */
[----:B------:R-:W-:-:S04]  /*1970*/  FSEL R5, RZ, 1, !P0 ;  /* 0x3f800000ff057808 */ /* 0x000fc80004000000 */
[----:B------:R-:W-:Y:S01]  /*1980*/  F2FP.F16.F32.PACK_AB R5, RZ, R5 ;  /* 0x00000005ff05723e */ /* 0x000fe200000000ff */
[----:B------:R-:W-:Y:S06]  /*1990*/  BRA `(.L_x_3337) ;  /* 0x0000000800c47947 */ /* 0x000fec0003800000 */
.L_x_3346:
[----:B------:R-:W2:Y:S01]  /*19a0*/  LDG.E.128 R4, desc[UR36][R2.64] ;  /* 0x0000002402047981 */ /* 0x000ea2000c1e1d00 */
[----:B------:R-:W-:Y:S01]  /*19b0*/  UMOV UR4, 0xf0000000 ;  /* 0xf000000000047882 */ /* 0x000fe20000000000 */
[----:B------:R-:W-:Y:S01]  /*19c0*/  UMOV UR5, 0x380fffff ;  /* 0x380fffff00057882 */ /* 0x000fe20000000000 */
[----:B--2---:R-:W0:Y:S01]  /*19d0*/  F2F.F32.F64 R8, R6 ;  /* 0x0000000600087310 */ /* 0x004e220000301000 */
[----:B------:R-:W-:Y:S02]  /*19e0*/  DSETP.GEU.AND P1, PT, |R6|, UR4, PT ;  /* 0x0000000406007e2a */ /* 0x000fe4000bf2e200 */
[----:B------:R-:W-:-:S05]  /*19f0*/  DSETP.GEU.AND P0, PT, |R4|, UR4, PT ;  /* 0x0000000404007e2a */ /* 0x000fca000bf0e200 */
[----:B------:R-:W1:Y:S07]  /*1a00*/  F2F.F32.F64 R0, R4 ;  /* 0x0000000400007310 */ /* 0x000e6e0000301000 */
[----:B0-----:R-:W-:-:S05]  /*1a10*/  @!P1 FMUL R8, R8, 1.175494350822287508e-38 ;  /* 0x0080000008089820 */ /* 0x001fca0000400000 */
[----:B------:R-:W-:Y:S01]  /*1a20*/  F2FP.F16.F32.PACK_AB R3, RZ, R8 ;  /* 0x00000008ff03723e */ /* 0x000fe200000000ff */
[----:B-1----:R-:W-:-:S05]  /*1a30*/  @!P0 FMUL R0, R0, 1.175494350822287508e-38 ;  /* 0x0080000000008820 */ /* 0x002fca0000400000 */
[----:B------:R-:W-:Y:S01]  /*1a40*/  F2FP.F16.F32.PACK_AB R5, RZ, R0 ;  /* 0x00000000ff05723e */ /* 0x000fe200000000ff */
[----:B------:R-:W-:Y:S06]  /*1a50*/  BRA `(.L_x_3337) ;  /* 0x0000000800947947 */ /* 0x000fec0003800000 */
.L_x_3345:
[----:B------:R-:W-:-:S13]  /*1a60*/  ISETP.NE.AND P0, PT, R4, 0xf, PT ;  /* 0x0000000f0400780c */ /* 0x000fda0003f05270 */
[----:B------:R-:W-:Y:S05]  /*1a70*/  @!P0 BRA `(.L_x_3347) ;  /* 0x0000000000a48947 */ /* 0x000fea0003800000 */
[----:B------:R-:W-:-:S13]  /*1a80*/  ISETP.NE.AND P0, PT, R4, 0x17, PT ;  /* 0x000000170400780c */ /* 0x000fda0003f05270 */
[----:B------:R-:W-:Y:S05]  /*1a90*/  @!P0 BRA `(.L_x_3348) ;  /* 0x0000000000608947 */ /* 0x000fea0003800000 */
[----:B------:R-:W-:-:S13]  /*1aa0*/  ISETP.NE.AND P0, PT, R4, 0x18, PT ;  /* 0x000000180400780c */ /* 0x000fda0003f05270 */
[----:B------:R-:W-:Y:S05]  /*1ab0*/  @P0 BRA `(.L_x_3336) ;  /* 0x00000008000c0947 */ /* 0x000fea0003800000 */
[----:B------:R0:W2:Y:S01]  /*1ac0*/  LDG.E.U8 R0, desc[UR36][R2.64] ;  /* 0x0000002402007981 */ /* 0x0000a2000c1e1100 */
[----:B------:R-:W-:Y:S02]  /*1ad0*/  MOV R8, 0xff800000 ;  /* 0xff80000000087802 */ /* 0x000fe40000000f00 */
[----:B0-----:R-:W-:Y:S01]  /*1ae0*/  PRMT R3, RZ, 0x7610, R3 ;  /* 0x00007610ff037816 */ /* 0x001fe20000000003 */
        /* <DEDUP_REMOVED lines=17> */
[----:B------:R-:W-:Y:S01]  /*1c00*/  F2FP.F16.F32.PACK_AB R5, RZ, R5 ;  /* 0x00000005ff05723e */ /* 0x000fe200000000ff */
[----:B------:R-:W-:Y:S06]  /*1c10*/  BRA `(.L_x_3337) ;  /* 0x0000000800247947 */ /* 0x000fec0003800000 */
.L_x_3348:
[----:B------:R0:W2:Y:S02]  /*1c20*/  LDG.E.U8 R2, desc[UR36][R2.64] ;  /* 0x0000002402027981 */ /* 0x0000a4000c1e1100 */
[----:B0-----:R-:W-:Y:S02]  /*1c30*/  PRMT R3, RZ, 0x7610, R3 ;  /* 0x00007610ff037816 */ /* 0x001fe40000000003 */
[C---:B--2---:R-:W-:Y:S02]  /*1c40*/  SHF.L.U32 R0, R2.reuse, 0x19, RZ ;  /* 0x0000001902007819 */ /* 0x044fe400000006ff */
[----:B------:R-:W-:Y:S02]  /*1c50*/  SHF.L.U32 R5, R2, 0x18, RZ ;  /* 0x0000001802057819 */ /* 0x000fe400000006ff */
        /* <DEDUP_REMOVED lines=11> */
.L_x_3347:
[----:B------:R0:W2:Y:S02]  /*1d10*/  LDG.E.U16 R5, desc[UR36][R2.64] ;  /* 0x0000002402057981 */ /* 0x0000a4000c1e1500 */
[----:B0-----:R-:W-:Y:S01]  /*1d20*/  PRMT R3, RZ, 0x7610, R3 ;  /* 0x00007610ff037816 */ /* 0x001fe20000000003 */
[----:B--2---:R-:W-:-:S05]  /*1d30*/  IMAD.U32 R5, R5, 0x10000, RZ ;  /* 0x0001000005057824 */ /* 0x004fca00078e00ff */
[----:B------:R-:W-:Y:S01]  /*1d40*/  F2FP.F16.F32.PACK_AB R5, RZ, R5 ;  /* 0x00000005ff05723e */ /* 0x000fe200000000ff */
[----:B------:R-:W-:Y:S06]  /*1d50*/  BRA `(.L_x_3337) ;  /* 0x0000000400d47947 */ /* 0x000fec0003800000 */
.L_x_3344:
        /* <DEDUP_REMOVED lines=8> */
[----:B------:R0:W2:Y:S02]  /*1de0*/  LDG.E.U16 R0, desc[UR36][R2.64] ;  /* 0x0000002402007981 */ /* 0x0000a4000c1e1500 */
[----:B0-----:R-:W-:Y:S02]  /*1df0*/  PRMT R3, RZ, 0x7610, R3 ;  /* 0x00007610ff037816 */ /* 0x001fe40000000003 */
[----:B--2---:R-:W-:-:S04]  /*1e00*/  I2FP.F32.U32 R0, R0 ;  /* 0x0000000000007245 */ /* 0x004fc80000201000 */
[----:B------:R-:W-:Y:S01]  /*1e10*/  F2FP.F16.F32.PACK_AB R5, RZ, R0 ;  /* 0x00000000ff05723e */ /* 0x000fe200000000ff */
[----:B------:R-:W-:Y:S06]  /*1e20*/  BRA `(.L_x_3337) ;  /* 0x0000000400a07947 */ /* 0x000fec0003800000 */
.L_x_3351:
        /* <DEDUP_REMOVED lines=21> */
.L_x_3355:
[----:B------:R-:W-:Y:S05]  /*1f80*/  BSYNC B1 ;  /* 0x0000000000017941 */ /* 0x000fea0003800000 */
.L_x_3354:
[----:B------:R-:W-:Y:S02]  /*1f90*/  LEA R5, R0, 0x3b800000, 0x17 ;  /* 0x3b80000000057811 */ /* 0x000fe400078eb8ff */
[----:B------:R-:W-:-:S04]  /*1fa0*/  SHF.L.U32 R2, R2, 0x14, RZ ;  /* 0x0000001402027819 */ /* 0x000fc800000006ff */
[----:B------:R-:W-:-:S07]  /*1fb0*/  LOP3.LUT R5, R5, R2, R4, 0xfe, !PT ;  /* 0x0000000205057212 */ /* 0x000fce00078efe04 */
.L_x_3353:
[----:B------:R-:W-:Y:S05]  /*1fc0*/  BSYNC B0 ;  /* 0x0000000000007941 */ /* 0x000fea0003800000 */
.L_x_3352:
[----:B------:R-:W-:Y:S02]  /*1fd0*/  F2FP.F16.F32.PACK_AB R5, RZ, R5 ;  /* 0x00000005ff05723e */ /* 0x000fe400000000ff */
[----:B------:R-:W-:Y:S01]  /*1fe0*/  PRMT R3, RZ, 0x7610, R3 ;  /* 0x00007610ff037816 */ /* 0x000fe20000000003 */
[----:B------:R-:W-:Y:S06]  /*1ff0*/  BRA `(.L_x_3337) ;  /* 0x00000004002c7947 */ /* 0x000fec0003800000 */
.L_x_3350:
        /* <DEDUP_REMOVED lines=21> */
.L_x_3359:
[----:B------:R-:W-:Y:S05]  /*2150*/  BSYNC B1 ;  /* 0x0000000000017941 */ /* 0x000fea0003800000 */
.L_x_3358:
[----:B------:R-:W-:Y:S01]  /*2160*/  IMAD.SHL.U32 R2, R2, 0x200000, RZ ;  /* 0x0020000002027824 */ /* 0x000fe200078e00ff */
[----:B------:R-:W-:-:S04]  /*2170*/  LEA R5, R0, 0x37800000, 0x17 ;  /* 0x3780000000057811 */ /* 0x000fc800078eb8ff */
[----:B------:R-:W-:-:S07]  /*2180*/  LOP3.LUT R5, R5, R2, R4, 0xfe, !PT ;  /* 0x0000000205057212 */ /* 0x000fce00078efe04 */
.L_x_3357:
[----:B------:R-:W-:Y:S05]  /*2190*/  BSYNC B0 ;  /* 0x0000000000007941 */ /* 0x000fea0003800000 */
.L_x_3356:
[----:B------:R-:W-:Y:S02]  /*21a0*/  F2FP.F16.F32.PACK_AB R5, RZ, R5 ;  /* 0x00000005ff05723e */ /* 0x000fe400000000ff */
[----:B------:R-:W-:Y:S01]  /*21b0*/  PRMT R3, RZ, 0x7610, R3 ;  /* 0x00007610ff037816 */ /* 0x000fe20000000003 */
[----:B------:R-:W-:Y:S06]  /*21c0*/  BRA `(.L_x_3337) ;  /* 0x0000000000b87947 */ /* 0x000fec0003800000 */
.L_x_3349:
        /* <DEDUP_REMOVED lines=8> */
[----:B------:R-:W-:Y:S01]  /*2250*/  HFMA2.MMA R5, -RZ, RZ, 3.814697265625e-06, 0 ;  /* 0x00400000ff057435 */ /* 0x000fe200000001ff */
[----:B--2---:R-:W-:-:S13]  /*2260*/  ISETP.NE.AND P0, PT, R2, RZ, PT ;  /* 0x000000ff0200720c */ /* 0x004fda0003f05270 */
[----:B------:R-:W-:Y:S05]  /*2270*/  @!P0 BRA `(.L_x_3363) ;  /* 0x00000000000c8947 */ /* 0x000fea0003800000 */
[----:B------:R-:W-:-:S13]  /*2280*/  ISETP.NE.AND P0, PT, R2, 0xff, PT ;  /* 0x000000ff0200780c */ /* 0x000fda0003f05270 */
[----:B------:R-:W-:Y:S02]  /*2290*/  @!P0 IMAD.MOV.U32 R5, RZ, RZ, 0x7f800001 ;  /* 0x7f800001ff058424 */ /* 0x000fe400078e00ff */
[----:B------:R-:W-:-:S07]  /*22a0*/  @P0 IMAD.SHL.U32 R5, R2, 0x800000, RZ ;  /* 0x0080000002050824 */ /* 0x000fce00078e00ff */
.L_x_3363:
[----:B------:R-:W-:Y:S05]  /*22b0*/  BSYNC B0 ;  /* 0x0000000000007941 */ /* 0x000fea0003800000 */
.L_x_3362:
[----:B------:R-:W-:Y:S02]  /*22c0*/  PRMT R3, RZ, 0x7610, R3 ;  /* 0x00007610ff037816 */ /* 0x000fe40000000003 */
[----:B------:R-:W-:Y:S01]  /*22d0*/  F2FP.F16.F32.PACK_AB R5, RZ, R5 ;  /* 0x00000005ff05723e */ /* 0x000fe200000000ff */
[----:B------:R-:W-:Y:S06]  /*22e0*/  BRA `(.L_x_3337) ;  /* 0x0000000000707947 */ /* 0x000fec0003800000 */
.L_x_3336:
[----:B------:R-:W-:Y:S01]  /*22f0*/  MOV R0, 0x0 ;  /* 0x0000000000007802 */ /* 0x000fe20000000f00 */
[----:B------:R-:W-:Y:S01]  /*2300*/  ULDC.64 UR4, c[0x4][0x158] ;  /* 0x0100560000047ab9 */ /* 0x000fe20000000a00 */
[----:B------:R-:W-:Y:S01]  /*2310*/  ULDC.64 UR6, c[0x4][0x28] ;  /* 0x01000a0000067ab9 */ /* 0x000fe20000000a00 */
[----:B------:R-:W-:Y:S01]  /*2320*/  MOV R4, UR4 ;  /* 0x0000000400047c02 */ /* 0x000fe20008000f00 */
[----:B------:R0:W1:Y:S01]  /*2330*/  LDC.64 R2, c[0x4][R0] ;  /* 0x0100000000027b82 */ /* 0x0000620000000a00 */
[----:B------:R-:W-:Y:S01]  /*2340*/  IMAD.U32 R5, RZ, RZ, UR5 ;  /* 0x00000005ff057e24 */ /* 0x000fe2000f8e00ff */
[----:B------:R-:W-:Y:S01]  /*2350*/  ULDC.64 UR4, c[0x4][0x160] ;  /* 0x0100580000047ab9 */ /* 0x000fe20000000a00 */
[----:B------:R-:W-:Y:S01]  /*2360*/  HFMA2.MMA R8, -RZ, RZ, 0, 4.64916229248046875e-06 ;  /* 0x0000004eff087435 */ /* 0x000fe200000001ff */
[----:B------:R-:W-:Y:S01]  /*2370*/  IMAD.U32 R6, RZ, RZ, UR4 ;  /* 0x00000004ff067e24 */ /* 0x000fe2000f8e00ff */
[----:B------:R-:W-:Y:S01]  /*2380*/  MOV R7, UR5 ;  /* 0x0000000500077c02 */ /* 0x000fe20008000f00 */
[----:B------:R-:W-:-:S02]  /*2390*/  IMAD.U32 R10, RZ, RZ, UR6 ;  /* 0x00000006ff0a7e24 */ /* 0x000fc4000f8e00ff */
[----:B------:R-:W-:Y:S02]  /*23a0*/  IMAD.U32 R11, RZ, RZ, UR7 ;  /* 0x00000007ff0b7e24 */ /* 0x000fe4000f8e00ff */
[----:B------:R-:W-:Y:S02]  /*23b0*/  IMAD.MOV.U32 R12, RZ, RZ, 0x1 ;  /* 0x00000001ff0c7424 */ /* 0x000fe400078e00ff */
[----:B0-----:R-:W-:-:S07]  /*23c0*/  IMAD.MOV.U32 R13, RZ, RZ, RZ ;  /* 0x000000ffff0d7224 */ /* 0x001fce00078e00ff */
[----:B------:R-:W-:-:S07]  /*23d0*/  LEPC R20, `(.L_x_3364) ;  /* 0x000000001014794e */ /* 0x000fce0000000000 */
[----:B-1----:R-:W-:Y:S05]  /*23e0*/  CALL.ABS.NOINC R2 ;  /* 0x0000000002007343 */ /* 0x002fea0003c00000 */
.L_x_3364:
[----:B------:R-:W-:Y:S02]  /*23f0*/  PRMT R3, RZ, 0x7610, R3 ;  /* 0x00007610ff037816 */ /* 0x000fe40000000003 */
[----:B------:R-:W-:Y:S01]  /*2400*/  PRMT R5, RZ, 0x7610, R5 ;  /* 0x00007610ff057816 */ /* 0x000fe20000000005 */
[----:B------:R-:W-:Y:S06]  /*2410*/  BRA `(.L_x_3337) ;  /* 0x0000000000247947 */ /* 0x000fec0003800000 */
.L_x_3361:
[----:B------:R-:W2:Y:S02]  /*2420*/  LDG.E.64 R2, desc[UR36][R2.64] ;  /* 0x0000002402027981 */ /* 0x000ea4000c1e1b00 */
[----:B--2---:R0:W1:Y:S02]  /*2430*/  I2F.U64 R5, R2 ;  /* 0x0000000200057312 */ /* 0x0040640000301000 */
[----:B0-----:R-:W-:Y:S02]  /*2440*/  PRMT R3, RZ, 0x7610, R3 ;  /* 0x00007610ff037816 */ /* 0x001fe40000000003 */
[----:B-1----:R-:W-:Y:S01]  /*2450*/  F2FP.F16.F32.PACK_AB R5, RZ, R5 ;  /* 0x00000005ff05723e */ /* 0x002fe200000000ff */
[----:B------:R-:W-:Y:S06]  /*2460*/  BRA `(.L_x_3337) ;  /* 0x0000000000107947 */ /* 0x000fec0003800000 */
.L_x_3360:
[----:B------:R0:W2:Y:S02]  /*2470*/  LDG.E R2, desc[UR36][R2.64] ;  /* 0x0000002402027981 */ /* 0x0000a4000c1e1900 */
[----:B0-----:R-:W-:Y:S02]  /*2480*/  PRMT R3, RZ, 0x7610, R3 ;  /* 0x00007610ff037816 */ /* 0x001fe40000000003 */
[----:B--2---:R-:W-:-:S04]  /*2490*/  I2FP.F32.U32 R5, R2 ;  /* 0x0000000200057245 */ /* 0x004fc80000201000 */
[----:B------:R-:W-:-:S07]  /*24a0*/  F2FP.F16.F32.PACK_AB R5, RZ, R5 ;  /* 0x00000005ff05723e */ /* 0x000fce00000000ff */
.L_x_3337:
[----:B------:R-:W-:Y:S01]  /*24b0*/  HADD2.F32 R5, -RZ, R5.H0_H0 ;  /* 0x20000005ff057230 */ /* 0x000fe20000004100 */
[----:B------:R-:W-:Y:S01]  /*24c0*/  ULDC.64 UR4, c[0x0][0x410] ;  /* 0x0001040000047ab9 */ /* 0x000fe20000000a00 */
[----:B------:R-:W-:Y:S01]  /*24d0*/  HADD2.F32 R4, -RZ, R3.H0_H0 ;  /* 0x20000003ff047230 */ /* 0x000fe20000004100 */
[----:B------:R-:W-:Y:S01]  /*24e0*/  IADD3 R18, P2, R18, UR4, RZ ;  /* 0x0000000412127c10 */ /* 0x000fe2000ff5e0ff */
[----:B------:R-:W-:Y:S01]  /*24f0*/  BSSY B2, `(.L_x_3365) ;  /* 0x00002be000027945 */ /* 0x000fe20003800000 */
[----:B------:R-:W-:Y:S02]  /*2500*/  FSETP.GTU.FTZ.AND P0, PT, |R5|, +INF , PT ;  /* 0x7f8000000500780b */ /* 0x000fe40003f1c200 */
[C---:B------:R-:W-:Y:S01]  /*2510*/  FSETP.GTU.FTZ.AND P1, PT, |R4|.reuse, +INF , PT ;  /* 0x7f8000000400780b */ /* 0x040fe20003f3c200 */
[----:B------:R-:W-:Y:S01]  /*2520*/  FADD.FTZ R6, |R4|, -RZ ;  /* 0x800000ff04067221 */ /* 0x000fe20000010200 */
[----:B------:R-:W-:Y:S02]  /*2530*/  IADD3.X R19, RZ, UR5, RZ, P2, !PT ;  /* 0x00000005ff137c10 */ /* 0x000fe400097fe4ff */
[----:B------:R-:W-:-:S13]  /*2540*/  PLOP3.LUT P0, PT, P0, P1, PT, 0xa8, 0x0 ;  /* 0x000000000000781c */ /* 0x000fda0000703570 */
[----:B------:R-:W-:Y:S05]  /*2550*/  @P0 BRA `(.L_x_3366) ;  /* 0x0000002800a40947 */ /* 0x000fea0003800000 */
[C---:B------:R-:W-:Y:S01]  /*2560*/  FSETP.GT.FTZ.AND P0, PT, |R5|.reuse, 8388608, PT ;  /* 0x4b0000000500780b */ /* 0x040fe20003f14200 */
[----:B------:R-:W-:Y:S01]  /*2570*/  FADD.FTZ R7, |R5|, -RZ ;  /* 0x800000ff05077221 */ /* 0x000fe20000010200 */
[----:B------:R-:W-:-:S04]  /*2580*/  FSETP.GT.FTZ.AND P1, PT, R6, 8388608, PT ;  /* 0x4b0000000600780b */ /* 0x000fc80003f34000 */
[----:B------:R-:W-:-:S13]  /*2590*/  PLOP3.LUT P0, PT, P0, P1, PT, 0xa8, 0x0 ;  /* 0x000000000000781c */ /* 0x000fda0000703570 */
[----:B------:R-:W-:Y:S05]  /*25a0*/  @P0 BRA `(.L_x_3367) ;  /* 0x0000001000e40947 */ /* 0x000fea0003800000 */
[C---:B------:R-:W-:Y:S02]  /*25b0*/  FSETP.NEU.FTZ.AND P0, PT, R5.reuse, RZ, PT ;  /* 0x000000ff0500720b */ /* 0x040fe40003f1d000 */
[----:B------:R-:W-:Y:S02]  /*25c0*/  FSETP.NEU.FTZ.AND P1, PT, R4, RZ, PT ;  /* 0x000000ff0400720b */ /* 0x000fe40003f3d000 */
[----:B------:R-:W-:Y:S02]  /*25d0*/  FSETP.GEU.FTZ.AND P2, PT, R6, 0.00021143197955098003149, PT ;  /* 0x395db3d70600780b */ /* 0x000fe40003f5e000 */
[----:B------:R-:W-:Y:S02]  /*25e0*/  FSETP.GEU.FTZ.AND P3, PT, |R5|, 0.00021143197955098003149, PT ;  /* 0x395db3d70500780b */ /* 0x000fe40003f7e200 */
[----:B------:R-:W-:-:S04]  /*25f0*/  PLOP3.LUT P0, PT, P0, P1, PT, 0x2, 0x0 ;  /* 0x000000000000781c */ /* 0x000fc80000702072 */
[----:B------:R-:W-:-:S13]  /*2600*/  PLOP3.LUT P0, PT, P0, P3, P2, 0xf1, 0x0 ;  /* 0x000000000000781c */ /* 0x000fda0000707e21 */
[----:B------:R-:W-:Y:S05]  /*2610*/  @P0 BRA `(.L_x_3368) ;  /* 0x0000002800ac0947 */ /* 0x000fea0003800000 */
[C---:B------:R-:W-:Y:S01]  /*2620*/  FADD.FTZ R3, R6.reuse, 1 ;  /* 0x3f80000006037421 */ /* 0x040fe20000010000 */
[----:B------:R-:W-:Y:S01]  /*2630*/  FADD.FTZ R9, |R7|, -RZ ;  /* 0x800000ff07097221 */ /* 0x000fe20000010200 */
[----:B------:R-:W-:Y:S01]  /*2640*/  FADD.FTZ R0, R6, -1 ;  /* 0xbf80000006007421 */ /* 0x000fe20000010000 */
[----:B------:R-:W-:Y:S01]  /*2650*/  BSSY B0, `(.L_x_3369) ;  /* 0x0000096000007945 */ /* 0x000fe20003800000 */
[----:B------:R-:W-:Y:S02]  /*2660*/  FADD.FTZ R2, |R3|, -RZ ;  /* 0x800000ff03027221 */ /* 0x000fe40000010200 */
[----:B------:R-:W-:-:S03]  /*2670*/  FADD.FTZ R12, |R0|, -RZ ;  /* 0x800000ff000c7221 */ /* 0x000fc60000010200 */
[-C--:B------:R-:W-:Y:S02]  /*2680*/  VIMNMX R8, R2, R9.reuse, !PT ;  /* 0x0000000902087248 */ /* 0x080fe40007fe0100 */
[----:B------:R-:W-:Y:S02]  /*2690*/  VIMNMX R14, R9, R12, !PT ;  /* 0x0000000c090e7248 */ /* 0x000fe40007fe0100 */
[----:B------:R-:W-:Y:S02]  /*26a0*/  LOP3.LUT R10, R8, 0xfe000000, RZ, 0xc0, !PT ;  /* 0xfe000000080a7812 */ /* 0x000fe400078ec0ff */
[----:B------:R-:W-:Y:S02]  /*26b0*/  VIMNMX R2, R2, R9, PT ;  /* 0x0000000902027248 */ /* 0x000fe40003fe0100 */
[----:B------:R-:W-:Y:S02]  /*26c0*/  IADD3 R11, -R10, 0x7e800000, RZ ;  /* 0x7e8000000a0b7810 */ /* 0x000fe40007ffe1ff */
[----:B------:R-:W-:-:S02]  /*26d0*/  LOP3.LUT R15, R14, 0xfe000000, RZ, 0xc0, !PT ;  /* 0xfe0000000e0f7812 */ /* 0x000fc400078ec0ff */
[----:B------:R-:W-:Y:S01]  /*26e0*/  VIMNMX R13, R9, R12, PT ;  /* 0x0000000c090d7248 */ /* 0x000fe20003fe0100 */
[-C--:B------:R-:W-:Y:S01]  /*26f0*/  FMUL.FTZ R9, R2, R11.reuse ;  /* 0x0000000b02097220 */ /* 0x080fe20000410000 */
[----:B------:R-:W-:Y:S01]  /*2700*/  IADD3 R20, -R15, 0x7e800000, RZ ;  /* 0x7e8000000f147810 */ /* 0x000fe20007ffe1ff */
[----:B------:R-:W-:Y:S01]  /*2710*/  FMUL.FTZ R11, R8, R11 ;  /* 0x0000000b080b7220 */ /* 0x000fe20000410000 */
[----:B------:R-:W-:Y:S01]  /*2720*/  FSETP.NEU.FTZ.AND P0, PT, R2, RZ, PT ;  /* 0x000000ff0200720b */ /* 0x000fe20003f1d000 */
[----:B------:R-:W-:Y:S01]  /*2730*/  FMUL.FTZ R12, R9, R9 ;  /* 0x00000009090c7220 */ /* 0x000fe20000410000 */
[C---:B------:R-:W-:Y:S01]  /*2740*/  FSETP.NEU.FTZ.AND P2, PT, R13.reuse, RZ, PT ;  /* 0x000000ff0d00720b */ /* 0x040fe20003f5d000 */
[-C--:B------:R-:W-:Y:S01]  /*2750*/  FMUL.FTZ R9, R13, R20.reuse ;  /* 0x000000140d097220 */ /* 0x080fe20000410000 */
[----:B------:R-:W-:Y:S01]  /*2760*/  FMUL.FTZ R20, R14, R20 ;  /* 0x000000140e147220 */ /* 0x000fe20000410000 */
[----:B------:R-:W-:Y:S01]  /*2770*/  FFMA.FTZ R12, R11, R11, R12 ;  /* 0x0000000b0b0c7223 */ /* 0x000fe2000001000c */
[----:B------:R-:W-:Y:S01]  /*2780*/  LOP3.LUT R15, R15, 0x800000, RZ, 0xfc, !PT ;  /* 0x008000000f0f7812 */ /* 0x000fe200078efcff */
[----:B------:R-:W-:Y:S01]  /*2790*/  FMUL.FTZ R9, R9, R9 ;  /* 0x0000000909097220 */ /* 0x000fe20000410000 */
[----:B------:R-:W-:-:S03]  /*27a0*/  FSETP.NEU.FTZ.AND P1, PT, R2, +INF , PT ;  /* 0x7f8000000200780b */ /* 0x000fc60003f3d000 */
[----:B------:R-:W-:Y:S01]  /*27b0*/  FFMA.FTZ R20, R20, R20, R9 ;  /* 0x0000001414147223 */ /* 0x000fe20000010009 */
[----:B------:R-:W0:Y:S01]  /*27c0*/  MUFU.SQRT R12, R12 ;  /* 0x0000000c000c7308 */ /* 0x000e220000002000 */
[----:B------:R-:W-:-:S07]  /*27d0*/  LOP3.LUT R9, R10, 0x800000, RZ, 0xfc, !PT ;  /* 0x008000000a097812 */ /* 0x000fce00078efcff */
[----:B------:R-:W1:Y:S01]  /*27e0*/  MUFU.SQRT R20, R20 ;  /* 0x0000001400147308 */ /* 0x000e620000002000 */
[----:B0-----:R-:W-:Y:S01]  /*27f0*/  @P0 FMUL.FTZ R8, R12, R9 ;  /* 0x000000090c080220 */ /* 0x001fe20000410000 */
[----:B------:R-:W-:-:S04]  /*2800*/  FSETP.NEU.FTZ.AND P0, PT, R13, +INF , PT ;  /* 0x7f8000000d00780b */ /* 0x000fc80003f1d000 */
[----:B------:R-:W-:Y:S01]  /*2810*/  FSEL R22, R8, +INF , P1 ;  /* 0x7f80000008167808 */ /* 0x000fe20000800000 */
[----:B-1----:R-:W-:-:S05]  /*2820*/  @P2 FMUL.FTZ R14, R20, R15 ;  /* 0x0000000f140e2220 */ /* 0x002fca0000410000 */
[----:B------:R-:W-:-:S05]  /*2830*/  FSEL R11, R14, +INF , P0 ;  /* 0x7f8000000e0b7808 */ /* 0x000fca0000000000 */
[----:B------:R-:W-:-:S04]  /*2840*/  FADD.FTZ R2, R22, R11 ;  /* 0x0000000b16027221 */ /* 0x000fc80000010000 */
[----:B------:R-:W-:-:S05]  /*2850*/  FMUL.FTZ R2, R2, 0.5 ;  /* 0x3f00000002027820 */ /* 0x000fca0000410000 */
[----:B------:R-:W-:-:S04]  /*2860*/  FMNMX.NAN R9, R2, 1, !PT ;  /* 0x3f80000002097809 */ /* 0x000fc80007820000 */
[----:B------:R-:W-:-:S13]  /*2870*/  FSETP.GEU.FTZ.AND P0, PT, R9, 10, PT ;  /* 0x412000000900780b */ /* 0x000fda0003f1e000 */
[----:B------:R-:W-:-:S06]  /*2880*/  @P0 FFMA.FTZ R2, R9, R9, -1 ;  /* 0xbf80000009020423 */ /* 0x000fcc0000010009 */
[----:B------:R-:W0:Y:S02]  /*2890*/  @P0 MUFU.SQRT R2, R2 ;  /* 0x0000000200020308 */ /* 0x000e240000002000 */
[----:B0-----:R-:W-:-:S06]  /*28a0*/  @P0 FADD.FTZ R10, R9, R2 ;  /* 0x00000002090a0221 */ /* 0x001fcc0000010000 */
[----:B------:R-:W0:Y:S02]  /*28b0*/  @P0 MUFU.LG2 R10, R10 ;  /* 0x0000000a000a0308 */ /* 0x000e240000000c00 */
[----:B0-----:R-:W-:Y:S01]  /*28c0*/  @P0 FMUL.FTZ R8, R10, 0.69314718246459960938 ;  /* 0x3f3172180a080820 */ /* 0x001fe20000410000 */
[----:B------:R-:W-:Y:S06]  /*28d0*/  @P0 BRA `(.L_x_3370) ;  /* 0x0000000400b40947 */ /* 0x000fec0003800000 */
[----:B------:R-:W-:Y:S02]  /*28e0*/  FSETP.NEU.FTZ.AND P0, PT, R6, 1, PT ;  /* 0x3f8000000600780b */ /* 0x000fe40003f1d000 */
[----:B------:R-:W-:-:S13]  /*28f0*/  FSETP.GEU.FTZ.AND P1, PT, |R5|, 1.1102230246251565404e-16, PT ;  /* 0x250000000500780b */ /* 0x000fda0003f3e200 */
[----:B------:R-:W-:Y:S05]  /*2900*/  @!P0 BRA !P1, `(.L_x_3371) ;  /* 0x0000000400a48947 */ /* 0x000fea0004800000 */
[----:B------:R-:W-:-:S05]  /*2910*/  FMUL.FTZ R2, |R0|, 1.1920928955078125e-07 ;  /* 0x3400000000027820 */ /* 0x000fca0000410200 */
[----:B------:R-:W-:-:S13]  /*2920*/  FSETP.GTU.FTZ.AND P0, PT, R2, |R5|, PT ;  /* 0x400000050200720b */ /* 0x000fda0003f1c000 */
[----:B------:R-:W-:Y:S05]  /*2930*/  @!P0 BRA `(.L_x_3372) ;  /* 0x0000000000a08947 */ /* 0x000fea0003800000 */
[----:B------:R-:W-:-:S13]  /*2940*/  FSETP.GEU.FTZ.AND P0, PT, R6, 1, PT ;  /* 0x3f8000000600780b */ /* 0x000fda0003f1e000 */
[----:B------:R-:W-:-:S04]  /*2950*/  @!P0 FADD.FTZ R2, -R6, 1 ;  /* 0x3f80000006028421 */ /* 0x000fc80000010100 */
[----:B------:R-:W-:-:S06]  /*2960*/  @!P0 FMUL.FTZ R2, R3, R2 ;  /* 0x0000000203028220 */ /* 0x000fcc0000410000 */
[----:B------:R-:W0:Y:S08]  /*2970*/  @!P0 MUFU.SQRT R2, R2 ;  /* 0x0000000200028308 */ /* 0x000e300000002000 */
[----:B0-----:R-:W0:Y:S02]  /*2980*/  @!P0 MUFU.RCP R8, R2 ;  /* 0x0000000200088308 */ /* 0x001e240000001000 */
[----:B0-----:R-:W-:Y:S01]  /*2990*/  @!P0 FMUL.FTZ R8, |R5|, R8 ;  /* 0x0000000805088220 */ /* 0x001fe20000410200 */
[----:B------:R-:W-:Y:S06]  /*29a0*/  @!P0 BRA `(.L_x_3370) ;  /* 0x0000000400808947 */ /* 0x000fec0003800000 */
[----:B------:R-:W-:Y:S01]  /*29b0*/  FMUL.FTZ R2, R3, R0 ;  /* 0x0000000003027220 */ /* 0x000fe20000410000 */
[----:B------:R-:W-:-:S03]  /*29c0*/  IMAD.MOV.U32 R15, RZ, RZ, 0x3d39bf78 ;  /* 0x3d39bf78ff0f7424 */ /* 0x000fc600078e00ff */
[----:B------:R-:W0:Y:S02]  /*29d0*/  MUFU.SQRT R13, R2 ;  /* 0x00000002000d7308 */ /* 0x000e240000002000 */
[----:B0-----:R-:W-:Y:S01]  /*29e0*/  FADD.FTZ R21, R0, R13 ;  /* 0x0000000d00157221 */ /* 0x001fe20000010000 */
[----:B------:R-:W-:-:S03]  /*29f0*/  IMAD.MOV.U32 R13, RZ, RZ, 0x3e800000 ;  /* 0x3e800000ff0d7424 */ /* 0x000fc600078e00ff */
[C---:B------:R-:W-:Y:S01]  /*2a00*/  FADD.FTZ.RZ R8, R21.reuse, 1 ;  /* 0x3f80000015087421 */ /* 0x040fe2000001c000 */
[----:B------:R-:W-:-:S03]  /*2a10*/  ISETP.GE.U32.AND P0, PT, R21, 0x7f800000, PT ;  /* 0x7f8000001500780c */ /* 0x000fc60003f06070 */
[----:B------:R-:W-:-:S05]  /*2a20*/  VIADD R8, R8, 0xc0c00000 ;  /* 0xc0c0000008087836 */ /* 0x000fca0000000000 */
        /* <DEDUP_REMOVED lines=23> */
[----:B------:R-:W-:Y:S01]  /*2ba0*/  FSEL R8, R8, -RZ, P1 ;  /* 0x800000ff08087208 */ /* 0x000fe20000800000 */
[----:B------:R-:W-:Y:S06]  /*2bb0*/  BRA `(.L_x_3370) ;  /* 0x0000000000fc7947 */ /* 0x000fec0003800000 */
.L_x_3372:
[----:B------:R-:W-:Y:S01]  /*2bc0*/  FSETP.GEU.FTZ.AND P0, PT, R3, RZ, PT ;  /* 0x000000ff0300720b */ /* 0x000fe20003f1e000 */
[----:B------:R-:W-:-:S12]  /*2bd0*/  BSSY B1, `(.L_x_3373) ;  /* 0x000000b000017945 */ /* 0x000fd80003800000 */
[----:B------:R-:W-:Y:S05]  /*2be0*/  @!P0 BRA `(.L_x_3374) ;  /* 0x00000000001c8947 */ /* 0x000fea0003800000 */
[----:B------:R-:W-:-:S13]  /*2bf0*/  FSETP.NEU.FTZ.AND P0, PT, R3, RZ, PT ;  /* 0x000000ff0300720b */ /* 0x000fda0003f1d000 */
[----:B------:R-:W-:Y:S01]  /*2c00*/  @P0 FADD.FTZ R8, R3, R22 ;  /* 0x0000001603080221 */ /* 0x000fe20000010000 */
[----:B------:R-:W-:-:S03]  /*2c10*/  @P0 FMUL.FTZ R2, R5, R5 ;  /* 0x0000000505020220 */ /* 0x000fc60000410000 */
[----:B------:R-:W0:Y:S02]  /*2c20*/  @P0 MUFU.RCP R13, R8 ;  /* 0x00000008000d0308 */ /* 0x000e240000001000 */
[----:B0-----:R-:W-:Y:S01]  /*2c30*/  @P0 FMUL.FTZ.D2 R2, R2, R13 ;  /* 0x0000000d02020220 */ /* 0x001fe20000310000 */
[----:B------:R-:W-:Y:S01]  /*2c40*/  @!P0 FMUL.FTZ R2, |R5|, 0.5 ;  /* 0x3f00000005028820 */ /* 0x000fe20000410200 */
[----:B------:R-:W-:Y:S06]  /*2c50*/  BRA `(.L_x_3375) ;  /* 0x0000000000087947 */ /* 0x000fec0003800000 */
.L_x_3374:
[----:B------:R-:W-:-:S04]  /*2c60*/  FADD.FTZ R2, -R3, R22 ;  /* 0x0000001603027221 */ /* 0x000fc80000010100 */
[----:B------:R-:W-:-:S07]  /*2c70*/  FMUL.FTZ R2, R2, 0.5 ;  /* 0x3f00000002027820 */ /* 0x000fce0000410000 */
.L_x_3375:
[----:B------:R-:W-:Y:S05]  /*2c80*/  BSYNC B1 ;  /* 0x0000000000017941 */ /* 0x000fea0003800000 */
.L_x_3373:
[----:B------:R-:W-:Y:S01]  /*2c90*/  FADD.FTZ R8, -R6, 1 ;  /* 0x3f80000006087421 */ /* 0x000fe20000010100 */
[----:B------:R-:W-:Y:S04]  /*2ca0*/  BSSY B1, `(.L_x_3376) ;  /* 0x000000c000017945 */ /* 0x000fe80003800000 */
[----:B------:R-:W-:-:S13]  /*2cb0*/  FSETP.GEU.FTZ.AND P0, PT, R8, RZ, PT ;  /* 0x000000ff0800720b */ /* 0x000fda0003f1e000 */
[----:B------:R-:W-:Y:S05]  /*2cc0*/  @!P0 BRA `(.L_x_3377) ;  /* 0x00000000001c8947 */ /* 0x000fea0003800000 */
[----:B------:R-:W-:-:S13]  /*2cd0*/  FSETP.NEU.FTZ.AND P0, PT, R8, RZ, PT ;  /* 0x000000ff0800720b */ /* 0x000fda0003f1d000 */
[----:B------:R-:W-:Y:S01]  /*2ce0*/  @P0 FADD.FTZ R8, R11, R8 ;  /* 0x000000080b080221 */ /* 0x000fe20000010000 */
[----:B------:R-:W-:-:S05]  /*2cf0*/  @P0 FMUL.FTZ R13, R5, R5 ;  /* 0x00000005050d0220 */ /* 0x000fca0000410000 */
[----:B------:R-:W0:Y:S02]  /*2d00*/  @P0 MUFU.RCP R8, R8 ;  /* 0x0000000800080308 */ /* 0x000e240000001000 */
[----:B0-----:R-:W-:Y:S01]  /*2d10*/  @P0 FMUL.FTZ.D2 R13, R13, R8 ;  /* 0x000000080d0d0220 */ /* 0x001fe20000310000 */
[----:B------:R-:W-:Y:S01]  /*2d20*/  @!P0 FMUL.FTZ R13, |R5|, 0.5 ;  /* 0x3f000000050d8820 */ /* 0x000fe20000410200 */
[----:B------:R-:W-:Y:S06]  /*2d30*/  BRA `(.L_x_3378) ;  /* 0x0000000000087947 */ /* 0x000fec0003800000 */
.L_x_3377:
[----:B------:R-:W-:-:S04]  /*2d40*/  FADD.FTZ R8, R11, -R8 ;  /* 0x800000080b087221 */ /* 0x000fc80000010000 */
[----:B------:R-:W-:-:S07]  /*2d50*/  FMUL.FTZ R13, R8, 0.5 ;  /* 0x3f000000080d7820 */ /* 0x000fce0000410000 */
.L_x_3378:
[----:B------:R-:W-:Y:S05]  /*2d60*/  BSYNC B1 ;  /* 0x0000000000017941 */ /* 0x000fea0003800000 */
.L_x_3376:
[----:B------:R-:W-:Y:S01]  /*2d70*/  FADD.FTZ R13, R13, R2 ;  /* 0x000000020d0d7221 */ /* 0x000fe20000010000 */
[----:B------:R-:W-:Y:S01]  /*2d80*/  FADD.FTZ R2, R9, 1 ;  /* 0x3f80000009027421 */ /* 0x000fe20000010000 */
[----:B------:R-:W-:-:S03]  /*2d90*/  MOV R21, 0x3d39bf78 ;  /* 0x3d39bf7800157802 */ /* 0x000fc60000000f00 */
[----:B------:R-:W-:-:S06]  /*2da0*/  FMUL.FTZ R2, R2, R13 ;  /* 0x0000000d02027220 */ /* 0x000fcc0000410000 */
[----:B------:R-:W0:Y:S02]  /*2db0*/  MUFU.SQRT R2, R2 ;  /* 0x0000000200027308 */ /* 0x000e240000002000 */
[----:B0-----:R-:W-:Y:S01]  /*2dc0*/  FADD.FTZ R15, R13, R2 ;  /* 0x000000020d0f7221 */ /* 0x001fe20000010000 */
[----:B------:R-:W-:-:S03]  /*2dd0*/  IMAD.MOV.U32 R13, RZ, RZ, 0x3e800000 ;  /* 0x3e800000ff0d7424 */ /* 0x000fc600078e00ff */
        /* <DEDUP_REMOVED lines=28> */
.L_x_3371:
[----:B------:R0:W1:Y:S02]  /*2fa0*/  MUFU.SQRT R8, R7 ;  /* 0x0000000700087308 */ /* 0x0000640000002000 */
.L_x_3370:
[----:B------:R-:W-:Y:S05]  /*2fb0*/  BSYNC B0 ;  /* 0x0000000000007941 */ /* 0x000fea0003800000 */
.L_x_3369:
[----:B------:R-:W-:Y:S01]  /*2fc0*/  FSETP.GEU.FTZ.AND P0, PT, R6, 4.336808689942017736e-19, PT ;  /* 0x210000000600780b */ /* 0x000fe20003f1e000 */
[----:B------:R-:W-:Y:S04]  /*2fd0*/  BSSY B3, `(.L_x_3379) ;  /* 0x0000093000037945 */ /* 0x000fe80003800000 */
[----:B------:R-:W-:Y:S08]  /*2fe0*/  BSSY B0, `(.L_x_3380) ;  /* 0x000005d000007945 */ /* 0x000ff00003800000 */
[----:B------:R-:W-:Y:S05]  /*2ff0*/  @!P0 BRA `(.L_x_3381) ;  /* 0x0000000400648947 */ /* 0x000fea0003800000 */
[----:B------:R-:W2:Y:S02]  /*3000*/  MUFU.RCP R13, R9 ;  /* 0x00000009000d7308 */ /* 0x000ea40000001000 */
[----:B--2---:R-:W-:-:S05]  /*3010*/  FMUL.FTZ R13, R6, R13 ;  /* 0x0000000d060d7220 */ /* 0x004fca0000410000 */
[----:B------:R-:W-:-:S13]  /*3020*/  FSETP.GT.FTZ.AND P0, PT, R13, 0.64170002937316894531, PT ;  /* 0x3f2446740d00780b */ /* 0x000fda0003f14000 */
[----:B------:R-:W-:Y:S05]  /*3030*/  @!P0 BREAK B0 ;  /* 0x0000000000008942 */ /* 0x000fea0003800000 */
[----:B------:R-:W-:Y:S05]  /*3040*/  @P0 BRA `(.L_x_3382) ;  /* 0x0000000000680947 */ /* 0x000fea0003800000 */
[----:B------:R-:W-:Y:S02]  /*3050*/  IMAD.MOV.U32 R3, RZ, RZ, 0x3f000000 ;  /* 0x3f000000ff037424 */ /* 0x000fe400078e00ff */
[C---:B------:R-:W-:Y:S01]  /*3060*/  FADD.FTZ R0, |R13|.reuse, -RZ ;  /* 0x800000ff0d007221 */ /* 0x040fe20000010200 */
[C---:B------:R-:W-:Y:S02]  /*3070*/  FSETP.GT.FTZ.AND P0, PT, |R13|.reuse, 0.56000000238418579102, PT ;  /* 0x3f0f5c290d00780b */ /* 0x040fe40003f14200 */
[----:B------:R-:W-:Y:S01]  /*3080*/  FSETP.NEU.FTZ.AND P1, PT, |R13|, 1, PT ;  /* 0x3f8000000d00780b */ /* 0x000fe20003f3d200 */
[----:B------:R-:W-:-:S04]  /*3090*/  FFMA.FTZ R2, -R0, R3, 0.5 ;  /* 0x3f00000000027423 */ /* 0x000fc80000010103 */
[----:B------:R-:W2:Y:S02]  /*30a0*/  MUFU.RSQ R3, R2 ;  /* 0x0000000200037308 */ /* 0x000ea40000001400 */
[----:B--2---:R-:W-:Y:S01]  /*30b0*/  FMUL.FTZ R6, R2, R3 ;  /* 0x0000000302067220 */ /* 0x004fe20000410000 */
[----:B------:R-:W-:-:S04]  /*30c0*/  FMUL.FTZ R3, R3, 0.5 ;  /* 0x3f00000003037820 */ /* 0x000fc80000410000 */
[----:B------:R-:W-:-:S04]  /*30d0*/  FFMA.FTZ R3, -R6, R3, 0.5 ;  /* 0x3f00000006037423 */ /* 0x000fc80000010103 */
[----:B------:R-:W-:Y:S01]  /*30e0*/  FFMA.FTZ R3, R6, R3, R6 ;  /* 0x0000000306037223 */ /* 0x000fe20000010006 */
[----:B------:R-:W-:-:S04]  /*30f0*/  HFMA2.MMA R6, -RZ, RZ, 1.3251953125, -55.71875 ;  /* 0x3d4dd2f7ff067435 */ /* 0x000fc800000001ff */
[----:B------:R-:W-:-:S05]  /*3100*/  @P0 FSEL R0, R3, RZ, P1 ;  /* 0x000000ff03000208 */ /* 0x000fca0000800000 */
[----:B------:R-:W-:-:S04]  /*3110*/  FMUL.FTZ R3, R0, R0 ;  /* 0x0000000000037220 */ /* 0x000fc80000410000 */
[----:B------:R-:W-:-:S04]  /*3120*/  FFMA.FTZ R6, R3, R6, 0.018773360177874565125 ;  /* 0x3c99ca9703067423 */ /* 0x000fc80000010006 */
[----:B------:R-:W-:-:S04]  /*3130*/  FFMA.FTZ R6, R3, R6, 0.046769052743911743164 ;  /* 0x3d3f90e803067423 */ /* 0x000fc80000010006 */
[----:B------:R-:W-:-:S04]  /*3140*/  FFMA.FTZ R6, R3, R6, 0.074823014438152313232 ;  /* 0x3d993ccf03067423 */ /* 0x000fc80000010006 */
[----:B------:R-:W-:-:S04]  /*3150*/  FFMA.FTZ R6, R3, R6, 0.16667181253433227539 ;  /* 0x3e2aac0403067423 */ /* 0x000fc80000010006 */
[----:B------:R-:W-:-:S04]  /*3160*/  FMUL.FTZ R3, R3, R6 ;  /* 0x0000000603037220 */ /* 0x000fc80000410000 */
[----:B------:R-:W-:Y:S01]  /*3170*/  FFMA.FTZ R0, R0, R3, R0 ;  /* 0x0000000300007223 */ /* 0x000fe20000010000 */
[----:B------:R-:W-:-:S03]  /*3180*/  IMAD.MOV.U32 R3, RZ, RZ, 0x3fd774eb ;  /* 0x3fd774ebff037424 */ /* 0x000fc600078e00ff */
[----:B------:R-:W-:-:S04]  /*3190*/  FMUL.FTZ R2, R0, -2 ;  /* 0xc000000000027820 */ /* 0x000fc80000410000 */
[----:B------:R-:W-:-:S05]  /*31a0*/  @P0 FFMA.FTZ R0, R3, 0.93318945169448852539, R2 ;  /* 0x3f6ee58103000823 */ /* 0x000fca0000010002 */
[C---:B------:R-:W-:Y:S02]  /*31b0*/  FSETP.GTU.FTZ.AND P0, PT, R0.reuse, +INF , PT ;  /* 0x7f8000000000780b */ /* 0x040fe40003f1c000 */
[----:B------:R-:W-:-:S04]  /*31c0*/  LOP3.LUT R3, R0, 0x80000000, R13, 0xb8, !PT ;  /* 0x8000000000037812 */ /* 0x000fc800078eb80d */
[----:B------:R-:W-:Y:S01]  /*31d0*/  FSEL R3, R3, R0, !P0 ;  /* 0x0000000003037208 */ /* 0x000fe20004000000 */
[----:B------:R-:W-:Y:S06]  /*31e0*/  BRA `(.L_x_3383) ;  /* 0x0000000400c47947 */ /* 0x000fec0003800000 */
.L_x_3382:
[----:B------:R-:W-:Y:S01]  /*31f0*/  FSETP.NEU.FTZ.AND P0, PT, R6, 1, PT ;  /* 0x3f8000000600780b */ /* 0x000fe20003f1d000 */
[----:B------:R-:W-:Y:S01]  /*3200*/  BSSY B1, `(.L_x_3384) ;  /* 0x0000037000017945 */ /* 0x000fe20003800000 */
[----:B------:R-:W-:-:S13]  /*3210*/  FSETP.GEU.FTZ.AND P1, PT, |R5|, 9.3132257461547851562e-10, PT ;  /* 0x308000000500780b */ /* 0x000fda0003f3e200 */
[----:B------:R-:W-:Y:S05]  /*3220*/  @!P0 BRA !P1, `(.L_x_3385) ;  /* 0x0000000000b88947 */ /* 0x000fea0004800000 */
[----:B------:R-:W-:-:S05]  /*3230*/  FMUL.FTZ R2, |R0|, 1.1920928955078125e-07 ;  /* 0x3400000000027820 */ /* 0x000fca0000410200 */
[----:B------:R-:W-:-:S13]  /*3240*/  FSETP.GTU.FTZ.AND P0, PT, R2, |R5|, PT ;  /* 0x400000050200720b */ /* 0x000fda0003f1c000 */
[----:B------:R-:W-:Y:S05]  /*3250*/  @P0 BRA `(.L_x_3386) ;  /* 0x00000000007c0947 */ /* 0x000fea0003800000 */
[----:B------:R-:W-:Y:S01]  /*3260*/  FSETP.GEU.FTZ.AND P0, PT, R3, RZ, PT ;  /* 0x000000ff0300720b */ /* 0x000fe20003f1e000 */
[----:B------:R-:W-:-:S12]  /*3270*/  BSSY B4, `(.L_x_3387) ;  /* 0x000000b000047945 */ /* 0x000fd80003800000 */
[----:B------:R-:W-:Y:S05]  /*3280*/  @!P0 BRA `(.L_x_3388) ;  /* 0x00000000001c8947 */ /* 0x000fea0003800000 */
[----:B------:R-:W-:-:S13]  /*3290*/  FSETP.NEU.FTZ.AND P0, PT, R3, RZ, PT ;  /* 0x000000ff0300720b */ /* 0x000fda0003f1d000 */
[----:B------:R-:W-:Y:S01]  /*32a0*/  @P0 FADD.FTZ R3, R3, R22 ;  /* 0x0000001603030221 */ /* 0x000fe20000010000 */
[----:B------:R-:W-:-:S05]  /*32b0*/  @P0 FMUL.FTZ R2, R5, R5 ;  /* 0x0000000505020220 */ /* 0x000fca0000410000 */
[----:B------:R-:W2:Y:S02]  /*32c0*/  @P0 MUFU.RCP R3, R3 ;  /* 0x0000000300030308 */ /* 0x000ea40000001000 */
[----:B--2---:R-:W-:Y:S01]  /*32d0*/  @P0 FMUL.FTZ.D2 R2, R2, R3 ;  /* 0x0000000302020220 */ /* 0x004fe20000310000 */
[----:B------:R-:W-:Y:S01]  /*32e0*/  @!P0 FMUL.FTZ R2, |R5|, 0.5 ;  /* 0x3f00000005028820 */ /* 0x000fe20000410200 */
[----:B------:R-:W-:Y:S06]  /*32f0*/  BRA `(.L_x_3389) ;  /* 0x0000000000087947 */ /* 0x000fec0003800000 */
.L_x_3388:
[----:B------:R-:W-:-:S04]  /*3300*/  FADD.FTZ R2, -R3, R22 ;  /* 0x0000001603027221 */ /* 0x000fc80000010100 */
[----:B------:R-:W-:-:S07]  /*3310*/  FMUL.FTZ R2, R2, 0.5 ;  /* 0x3f00000002027820 */ /* 0x000fce0000410000 */
.L_x_3389:
[----:B------:R-:W-:Y:S05]  /*3320*/  BSYNC B4 ;  /* 0x0000000000047941 */ /* 0x000fea0003800000 */
.L_x_3387:
        /* <DEDUP_REMOVED lines=10> */
.L_x_3391:
[----:B------:R-:W-:-:S04]  /*33d0*/  FADD.FTZ R0, -R0, R11 ;  /* 0x0000000b00007221 */ /* 0x000fc80000010100 */
[----:B------:R-:W-:-:S07]  /*33e0*/  FMUL.FTZ R3, R0, 0.5 ;  /* 0x3f00000000037820 */ /* 0x000fce0000410000 */
.L_x_3392:
[----:B------:R-:W-:Y:S05]  /*33f0*/  BSYNC B4 ;  /* 0x0000000000047941 */ /* 0x000fea0003800000 */
.L_x_3390:
[----:B------:R-:W-:Y:S01]  /*3400*/  FADD.FTZ R2, R3, R2 ;  /* 0x0000000203027221 */ /* 0x000fe20000010000 */
[----:B------:R-:W-:-:S04]  /*3410*/  FADD.FTZ R9, R6, R9 ;  /* 0x0000000906097221 */ /* 0x000fc80000010000 */
[----:B------:R-:W-:-:S06]  /*3420*/  FMUL.FTZ R9, R9, R2 ;  /* 0x0000000209097220 */ /* 0x000fcc0000410000 */
[----:B------:R-:W2:Y:S01]  /*3430*/  MUFU.SQRT R9, R9 ;  /* 0x0000000900097308 */ /* 0x000ea20000002000 */
[----:B------:R-:W-:Y:S05]  /*3440*/  BRA `(.L_x_3393) ;  /* 0x0000000000487947 */ /* 0x000fea0003800000 */
.L_x_3386:
[----:B------:R-:W-:-:S13]  /*3450*/  FSETP.GT.FTZ.AND P0, PT, R6, 1, PT ;  /* 0x3f8000000600780b */ /* 0x000fda0003f14000 */
[----:B0-----:R-:W-:Y:S01]  /*3460*/  @P0 FMUL.FTZ R7, R3, R0 ;  /* 0x0000000003070220 */ /* 0x001fe20000410000 */
[----:B------:R-:W-:-:S04]  /*3470*/  @!P0 FADD.FTZ R0, -R6, 1 ;  /* 0x3f80000006008421 */ /* 0x000fc80000010100 */
[----:B------:R-:W-:Y:S01]  /*3480*/  @!P0 FMUL.FTZ R2, R3, R0 ;  /* 0x0000000003028220 */ /* 0x000fe20000410000 */
[----:B------:R-:W0:Y:S01]  /*3490*/  @P0 MUFU.SQRT R7, R7 ;  /* 0x0000000700070308 */ /* 0x000e220000002000 */
[----:B------:R-:W-:-:S04]  /*34a0*/  @P0 FMUL.FTZ R3, |R5|, 2.81474976710656000000e+14 ;  /* 0x5780000005030820 */ /* 0x000fc80000410200 */
[C---:B------:R-:W-:Y:S01]  /*34b0*/  @P0 FMUL.FTZ R3, R6.reuse, R3 ;  /* 0x0000000306030220 */ /* 0x040fe20000410000 */
[----:B------:R-:W-:Y:S02]  /*34c0*/  @P0 FMUL.FTZ R6, R6, 2.81474976710656000000e+14 ;  /* 0x5780000006060820 */ /* 0x000fe40000410000 */
[----:B------:R-:W-:Y:S08]  /*34d0*/  @!P0 MUFU.SQRT R9, R2 ;  /* 0x0000000200098308 */ /* 0x000ff00000002000 */
[----:B0-----:R-:W0:Y:S02]  /*34e0*/  @P0 MUFU.RCP R0, R7 ;  /* 0x0000000700000308 */ /* 0x001e240000001000 */
[----:B0-----:R-:W-:Y:S01]  /*34f0*/  @P0 FMUL.FTZ R9, R3, R0 ;  /* 0x0000000003090220 */ /* 0x001fe20000410000 */
[----:B------:R-:W-:Y:S06]  /*3500*/  BRA `(.L_x_3393) ;  /* 0x0000000000187947 */ /* 0x000fec0003800000 */
.L_x_3385:
[----:B------:R-:W-:Y:S01]  /*3510*/  FADD.FTZ R0, R9, 1 ;  /* 0x3f80000009007421 */ /* 0x000fe20000010000 */
[----:B0-----:R-:W-:Y:S01]  /*3520*/  MUFU.SQRT R7, R7 ;  /* 0x0000000700077308 */ /* 0x001fe20000002000 */
[----:B------:R-:W-:Y:S02]  /*3530*/  IMAD.MOV.U32 R6, RZ, RZ, 0x3f800000 ;  /* 0x3f800000ff067424 */ /* 0x000fe400078e00ff */
[----:B------:R-:W-:-:S06]  /*3540*/  FMUL.FTZ R0, R0, 0.5 ;  /* 0x3f00000000007820 */ /* 0x000fcc0000410000 */
[----:B------:R-:W0:Y:S02]  /*3550*/  MUFU.SQRT R0, R0 ;  /* 0x0000000000007308 */ /* 0x000e240000002000 */
[----:B0-----:R-:W-:-:S07]  /*3560*/  FMUL.FTZ R9, R7, R0 ;  /* 0x0000000007097220 */ /* 0x001fce0000410000 */
.L_x_3393:
[----:B------:R-:W-:Y:S05]  /*3570*/  BSYNC B1 ;  /* 0x0000000000017941 */ /* 0x000fea0003800000 */
.L_x_3384:
[----:B------:R-:W-:Y:S05]  /*3580*/  BRA `(.L_x_3394) ;  /* 0x0000000000087947 */ /* 0x000fea0003800000 */
.L_x_3381:
[----:B------:R-:W-:Y:S01]  /*3590*/  FMUL.FTZ R9, R9, 16777216 ;  /* 0x4b80000009097820 */ /* 0x000fe20000410000 */
[----:B------:R-:W-:-:S07]  /*35a0*/  FMUL.FTZ R6, R6, 16777216 ;  /* 0x4b80000006067820 */ /* 0x000fce0000410000 */
.L_x_3394:
[----:B------:R-:W-:Y:S05]  /*35b0*/  BSYNC B0 ;  /* 0x0000000000007941 */ /* 0x000fea0003800000 */
.L_x_3380:
[C---:B------:R-:W-:Y:S01]  /*35c0*/  FADD.FTZ R0, |R6|.reuse, -RZ ;  /* 0x800000ff06007221 */ /* 0x040fe20000010200 */
[----:B--2---:R-:W-:Y:S01]  /*35d0*/  FADD.FTZ R3, |R9|, -RZ ;  /* 0x800000ff09037221 */ /* 0x004fe20000010200 */
[----:B------:R-:W-:Y:S01]  /*35e0*/  FSETP.GT.FTZ.AND P6, PT, |R6|, |R9|, PT ;  /* 0x400000090600720b */ /* 0x000fe20003fd4200 */
[----:B------:R-:W-:Y:S03]  /*35f0*/  BSSY B4, `(.L_x_3395) ;  /* 0x000000f000047945 */ /* 0x000fe60003800000 */
[----:B------:R-:W-:Y:S02]  /*3600*/  FSEL R23, R0, R3, P6 ;  /* 0x0000000300177208 */ /* 0x000fe40003000000 */
[----:B------:R-:W-:Y:S02]  /*3610*/  FSEL R0, R3, R0, P6 ;  /* 0x0000000003007208 */ /* 0x000fe40003000000 */
[----:B------:R-:W0:Y:S08]  /*3620*/  MUFU.RCP R2, R23 ;  /* 0x0000001700027308 */ /* 0x000e300000001000 */
[----:B------:R-:W2:Y:S01]  /*3630*/  FCHK P0, R0, R23 ;  /* 0x0000001700007302 */ /* 0x000ea20000000000 */
[----:B0-----:R-:W-:-:S04]  /*3640*/  FFMA R7, -R23, R2, 1 ;  /* 0x3f80000017077423 */ /* 0x001fc80000000102 */
[----:B------:R-:W-:-:S04]  /*3650*/  FFMA R7, R2, R7, R2 ;  /* 0x0000000702077223 */ /* 0x000fc80000000002 */
[----:B------:R-:W-:-:S04]  /*3660*/  FFMA R2, R0, R7, RZ ;  /* 0x0000000700027223 */ /* 0x000fc800000000ff */
[----:B------:R-:W-:-:S04]  /*3670*/  FFMA R3, -R23, R2, R0 ;  /* 0x0000000217037223 */ /* 0x000fc80000000100 */
[----:B------:R-:W-:Y:S01]  /*3680*/  FFMA R2, R7, R3, R2 ;  /* 0x0000000307027223 */ /* 0x000fe20000000002 */
[----:B--2---:R-:W-:Y:S06]  /*3690*/  @!P0 BRA `(.L_x_3396) ;  /* 0x0000000000108947 */ /* 0x004fec0003800000 */
[----:B------:R-:W-:Y:S02]  /*36a0*/  MOV R11, R23 ;  /* 0x00000017000b7202 */ /* 0x000fe40000000f00 */
[----:B------:R-:W-:-:S07]  /*36b0*/  MOV R2, 0x36d0 ;  /* 0x000036d000027802 */ /* 0x000fce0000000f00 */
[----:B-1----:R-:W-:Y:S05]  /*36c0*/  CALL.REL.NOINC `($__internal_7_$__cuda_sm3x_div_rn_ftz_f32_slowpath) ;  /* 0x00000148009c7944 */ /* 0x002fea0003c00000 */
[----:B------:R-:W-:-:S07]  /*36d0*/  IMAD.MOV.U32 R2, RZ, RZ, R0 ;  /* 0x000000ffff027224 */ /* 0x000fce00078e0000 */
.L_x_3396:
[----:B------:R-:W-:Y:S05]  /*36e0*/  BSYNC B4 ;  /* 0x0000000000047941 */ /* 0x000fea0003800000 */
.L_x_3395:
[----:B------:R-:W-:Y:S02]  /*36f0*/  IMAD.MOV.U32 R3, RZ, RZ, 0x3b33710b ;  /* 0x3b33710bff037424 */ /* 0x000fe400078e00ff */
[----:B------:R-:W-:Y:S01]  /*3700*/  FMUL.FTZ R0, R2, R2 ;  /* 0x0000000202007220 */ /* 0x000fe20000410000 */
[----:B------:R-:W-:Y:S03]  /*3710*/  BSSY B0, `(.L_x_3397) ;  /* 0x0000014000007945 */ /* 0x000fe60003800000 */
[----:B------:R-:W-:-:S04]  /*3720*/  FFMA.FTZ R3, R0, R3, -0.015681877732276916504 ;  /* 0xbc80774800037423 */ /* 0x000fc80000010003 */
[----:B------:R-:W-:-:S04]  /*3730*/  FFMA.FTZ R3, R0, R3, 0.042200751602649688721 ;  /* 0x3d2cdab200037423 */ /* 0x000fc80000010003 */
[----:B------:R-:W-:-:S04]  /*3740*/  FFMA.FTZ R3, R0, R3, -0.074792981147766113281 ;  /* 0xbd992d1000037423 */ /* 0x000fc80000010003 */
[----:B------:R-:W-:-:S04]  /*3750*/  FFMA.FTZ R3, R0, R3, 0.10640415549278259277 ;  /* 0x3dd9ea6c00037423 */ /* 0x000fc80000010003 */
[----:B------:R-:W-:-:S04]  /*3760*/  FFMA.FTZ R3, R0, R3, -0.14207722246646881104 ;  /* 0xbe117cb100037423 */ /* 0x000fc80000010003 */
[----:B------:R-:W-:-:S04]  /*3770*/  FFMA.FTZ R3, R0, R3, 0.19993925094604492188 ;  /* 0x3e4cbce000037423 */ /* 0x000fc80000010003 */
[----:B------:R-:W-:-:S04]  /*3780*/  FFMA.FTZ R3, R0, R3, -0.33333197236061096191 ;  /* 0xbeaaaa7d00037423 */ /* 0x000fc80000010003 */
[----:B------:R-:W-:-:S04]  /*3790*/  FMUL.FTZ R3, R0, R3 ;  /* 0x0000000300037220 */ /* 0x000fc80000410000 */
[----:B------:R-:W-:Y:S01]  /*37a0*/  FFMA.FTZ R2, R3, R2, R2 ;  /* 0x0000000203027223 */ /* 0x000fe20000010002 */
[----:B------:R-:W-:Y:S06]  /*37b0*/  @P6 BRA `(.L_x_3398) ;  /* 0x0000000000146947 */ /* 0x000fec0003800000 */
[----:B------:R-:W-:-:S13]  /*37c0*/  ISETP.GT.AND P0, PT, R9, -0x1, PT ;  /* 0xffffffff0900780c */ /* 0x000fda0003f04270 */
[----:B------:R-:W-:Y:S05]  /*37d0*/  @P0 BRA `(.L_x_3399) ;  /* 0x00000000001c0947 */ /* 0x000fea0003800000 */
[----:B------:R-:W-:-:S10]  /*37e0*/  HFMA2.MMA R3, -RZ, RZ, 1.9599609375, 20144 ;  /* 0x3fd774ebff037435 */ /* 0x000fd400000001ff */
[----:B------:R-:W-:Y:S01]  /*37f0*/  FFMA.FTZ R2, R3, 1.8663789033889770508, -R2 ;  /* 0x3feee58103027823 */ /* 0x000fe20000010802 */
[----:B------:R-:W-:Y:S06]  /*3800*/  BRA `(.L_x_3399) ;  /* 0x0000000000107947 */ /* 0x000fec0003800000 */
.L_x_3398:
[----:B------:R-:W-:Y:S01]  /*3810*/  ISETP.GE.AND P0, PT, R9, RZ, PT ;  /* 0x000000ff0900720c */ /* 0x000fe20003f06270 */
[----:B------:R-:W-:-:S12]  /*3820*/  IMAD.MOV.U32 R3, RZ, RZ, 0x3fd774eb ;  /* 0x3fd774ebff037424 */ /* 0x000fd800078e00ff */
[----:B------:R-:W-:-:S04]  /*3830*/  @P0 FFMA.FTZ R2, R3, 0.93318945169448852539, -R2 ;  /* 0x3f6ee58103020823 */ /* 0x000fc80000010802 */
[----:B------:R-:W-:-:S07]  /*3840*/  @!P0 FFMA.FTZ R2, R3, 0.93318945169448852539, R2 ;  /* 0x3f6ee58103028823 */ /* 0x000fce0000010002 */
.L_x_3399:
[----:B------:R-:W-:Y:S05]  /*3850*/  BSYNC B0 ;  /* 0x0000000000007941 */ /* 0x000fea0003800000 */
.L_x_3397:
[----:B------:R-:W-:Y:S01]  /*3860*/  FSETP.NEU.FTZ.AND P0, PT, |R9|, |R6|, PT ;  /* 0x400000060900720b */ /* 0x000fe20003f1d200 */
[----:B------:R-:W-:Y:S01]  /*3870*/  IMAD.MOV.U32 R0, RZ, RZ, 0x4016cbe4 ;  /* 0x4016cbe4ff007424 */ /* 0x000fe200078e00ff */
[----:B------:R-:W-:Y:S01]  /*3880*/  FSETP.NEU.FTZ.AND P1, PT, R23, RZ, PT ;  /* 0x000000ff1700720b */ /* 0x000fe20003f3d000 */
[C---:B------:R-:W-:Y:S01]  /*3890*/  FADD.FTZ R3, |R9|.reuse, |R6| ;  /* 0x4000000609037221 */ /* 0x040fe20000010200 */
[----:B------:R-:W-:-:S09]  /*38a0*/  ISETP.GE.AND P2, PT, R9, RZ, PT ;  /* 0x000000ff0900720c */ /* 0x000fd20003f46270 */
[----:B------:R-:W-:Y:S02]  /*38b0*/  @!P0 FSEL R2, R0, 0.78539818525314331055, !P2 ;  /* 0x3f490fdb00028808 */ /* 0x000fe40005000000 */
[----:B------:R-:W-:Y:S02]  /*38c0*/  @!P1 FSEL R2, RZ, 3.1415927410125732422, P2 ;  /* 0x40490fdbff029808 */ /* 0x000fe40001000000 */
[----:B------:R-:W-:Y:S02]  /*38d0*/  FSETP.GTU.FTZ.AND P0, PT, |R3|, +INF , PT ;  /* 0x7f8000000300780b */ /* 0x000fe40003f1c200 */
[----:B------:R-:W-:-:S04]  /*38e0*/  LOP3.LUT R2, R2, 0x80000000, R6, 0xb8, !PT ;  /* 0x8000000002027812 */ /* 0x000fc800078eb806 */
[----:B------:R-:W-:-:S07]  /*38f0*/  FSEL R3, R3, R2, P0 ;  /* 0x0000000203037208 */ /* 0x000fce0000000000 */
.L_x_3383:
[----:B------:R-:W-:Y:S05]  /*3900*/  BSYNC B3 ;  /* 0x0000000000037941 */ /* 0x000fea0003800000 */
.L_x_3379:
[----:B------:R-:W-:Y:S02]  /*3910*/  LOP3.LUT R4, R3, 0x80000000, R4, 0xb8, !PT ;  /* 0x8000000003047812 */ /* 0x000fe400078eb804 */
[----:B-1----:R-:W-:Y:S01]  /*3920*/  LOP3.LUT R5, R8, 0x80000000, R5, 0xb8, !PT ;  /* 0x8000000008057812 */ /* 0x002fe200078eb805 */
[----:B------:R-:W-:Y:S06]  /*3930*/  BRA `(.L_x_3368) ;  /* 0x0000001400e47947 */ /* 0x000fec0003800000 */
.L_x_3367:
[----:B------:R-:W-:Y:S01]  /*3940*/  ISETP.GT.AND P0, PT, R5, -0x1, PT ;  /* 0xffffffff0500780c */ /* 0x000fe20003f04270 */
[----:B------:R-:W-:-:S12]  /*3950*/  BSSY B3, `(.L_x_3400) ;  /* 0x0000165000037945 */ /* 0x000fd80003800000 */
[----:B------:R-:W-:Y:S05]  /*3960*/  @P0 BRA `(.L_x_3401) ;  /* 0x0000000c00180947 */ /* 0x000fea0003800000 */
[----:B------:R-:W-:Y:S01]  /*3970*/  FADD.FTZ R7, -R5, -RZ ;  /* 0x800000ff05077221 */ /* 0x000fe20000010100 */
[----:B------:R-:W-:-:S03]  /*3980*/  FADD.FTZ R6, -R4, -RZ ;  /* 0x800000ff04067221 */ /* 0x000fc60000010100 */
[C---:B------:R-:W-:Y:S01]  /*3990*/  FADD.FTZ R20, |R7|.reuse, -RZ ;  /* 0x800000ff07147221 */ /* 0x040fe20000010200 */
[----:B------:R-:W-:Y:S01]  /*39a0*/  FADD.FTZ R23, |R6|, -RZ ;  /* 0x800000ff06177221 */ /* 0x000fe20000010200 */
[----:B------:R-:W-:-:S04]  /*39b0*/  FSETP.GEU.FTZ.AND P6, PT, |R7|, |R6|, PT ;  /* 0x400000060700720b */ /* 0x000fc80003fde200 */
[----:B------:R-:W-:Y:S02]  /*39c0*/  FSEL R9, R23, R20, !P6 ;  /* 0x0000001417097208 */ /* 0x000fe40007000000 */
[----:B------:R-:W-:Y:S02]  /*39d0*/  FSEL R0, R20, R23, !P6 ;  /* 0x0000001714007208 */ /* 0x000fe40007000000 */
[----:B------:R-:W-:-:S13]  /*39e0*/  FSETP.GT.FTZ.AND P0, PT, R9, 1.70141173319264429906e+38, PT ;  /* 0x7effffff0900780b */ /* 0x000fda0003f14000 */
[----:B------:R-:W-:Y:S05]  /*39f0*/  @P0 BRA `(.L_x_3402) ;  /* 0x0000000400e00947 */ /* 0x000fea0003800000 */
[----:B------:R-:W-:Y:S02]  /*3a00*/  FSETP.GT.FTZ.AND P0, PT, R9, 2.30584300921369395200e+18, PT ;  /* 0x5e0000000900780b */ /* 0x000fe40003f14000 */
[----:B------:R-:W-:-:S04]  /*3a10*/  FSETP.GEU.FTZ.AND P1, PT, R0, 1.084202172485504434e-19, PT ;  /* 0x200000000000780b */ /* 0x000fc80003f3e000 */
[----:B------:R-:W-:-:S13]  /*3a20*/  PLOP3.LUT P0, PT, P0, P1, PT, 0xa2, 0x0 ;  /* 0x000000000000781c */ /* 0x000fda0000703472 */
[----:B------:R-:W-:Y:S05]  /*3a30*/  @P0 BRA `(.L_x_3403) ;  /* 0x0000000000d00947 */ /* 0x000fea0003800000 */
[----:B------:R-:W0:Y:S01]  /*3a40*/  MUFU.RCP R2, R9 ;  /* 0x0000000900027308 */ /* 0x000e220000001000 */
[----:B------:R-:W-:Y:S07]  /*3a50*/  BSSY B4, `(.L_x_3404) ;  /* 0x000000e000047945 */ /* 0x000fee0003800000 */
[----:B------:R-:W1:Y:S01]  /*3a60*/  FCHK P0, R0, R9 ;  /* 0x0000000900007302 */ /* 0x000e620000000000 */
[----:B0-----:R-:W-:-:S04]  /*3a70*/  FFMA R3, -R9, R2, 1 ;  /* 0x3f80000009037423 */ /* 0x001fc80000000102 */
[----:B------:R-:W-:Y:S01]  /*3a80*/  FFMA R3, R2, R3, R2 ;  /* 0x0000000302037223 */ /* 0x000fe20000000002 */
[----:B------:R-:W-:-:S03]  /*3a90*/  FMUL.FTZ R2, R0, R0 ;  /* 0x0000000000027220 */ /* 0x000fc60000410000 */
[----:B------:R-:W-:Y:S01]  /*3aa0*/  FFMA R8, R0, R3, RZ ;  /* 0x0000000300087223 */ /* 0x000fe200000000ff */
[----:B------:R-:W-:-:S03]  /*3ab0*/  FFMA.FTZ R20, R9, R9, R2 ;  /* 0x0000000909147223 */ /* 0x000fc60000010002 */
[----:B------:R-:W-:-:S04]  /*3ac0*/  FFMA R10, -R9, R8, R0 ;  /* 0x00000008090a7223 */ /* 0x000fc80000000100 */
[----:B------:R-:W-:Y:S01]  /*3ad0*/  FFMA R3, R3, R10, R8 ;  /* 0x0000000a03037223 */ /* 0x000fe20000000008 */
[----:B-1----:R-:W-:Y:S06]  /*3ae0*/  @!P0 BRA `(.L_x_3405) ;  /* 0x0000000000108947 */ /* 0x002fec0003800000 */
[----:B------:R-:W-:Y:S02]  /*3af0*/  MOV R11, R9 ;  /* 0x00000009000b7202 */ /* 0x000fe40000000f00 */
[----:B------:R-:W-:-:S07]  /*3b00*/  MOV R2, 0x3b20 ;  /* 0x00003b2000027802 */ /* 0x000fce0000000f00 */
[----:B------:R-:W-:Y:S05]  /*3b10*/  CALL.REL.NOINC `($__internal_7_$__cuda_sm3x_div_rn_ftz_f32_slowpath) ;  /* 0x0000014400887944 */ /* 0x000fea0003c00000 */
[----:B------:R-:W-:-:S07]  /*3b20*/  IMAD.MOV.U32 R3, RZ, RZ, R0 ;  /* 0x000000ffff037224 */ /* 0x000fce00078e0000 */
.L_x_3405:
[----:B------:R-:W-:Y:S05]  /*3b30*/  BSYNC B4 ;  /* 0x0000000000047941 */ /* 0x000fea0003800000 */
.L_x_3404:
        /* <DEDUP_REMOVED lines=12> */
[----:B------:R-:W-:Y:S06]  /*3c00*/  @!P6 BRA `(.L_x_3407) ;  /* 0x000000000014e947 */ /* 0x000fec0003800000 */
[----:B------:R-:W-:-:S13]  /*3c10*/  ISETP.GT.AND P0, PT, R7, -0x1, PT ;  /* 0xffffffff0700780c */ /* 0x000fda0003f04270 */
[----:B------:R-:W-:Y:S05]  /*3c20*/  @P0 BRA `(.L_x_3408) ;  /* 0x00000000001c0947 */ /* 0x000fea0003800000 */
[----:B------:R-:W-:-:S10]  /*3c30*/  HFMA2.MMA R3, -RZ, RZ, 1.9599609375, 20144 ;  /* 0x3fd774ebff037435 */ /* 0x000fd400000001ff */
[----:B------:R-:W-:Y:S01]  /*3c40*/  FFMA.FTZ R0, R3, 1.8663789033889770508, -R0 ;  /* 0x3feee58103007823 */ /* 0x000fe20000010800 */
[----:B------:R-:W-:Y:S06]  /*3c50*/  BRA `(.L_x_3408) ;  /* 0x0000000000107947 */ /* 0x000fec0003800000 */
.L_x_3407:
[----:B------:R-:W-:Y:S01]  /*3c60*/  ISETP.GE.AND P0, PT, R7, RZ, PT ;  /* 0x000000ff0700720c */ /* 0x000fe20003f06270 */
[----:B------:R-:W-:-:S12]  /*3c70*/  IMAD.MOV.U32 R3, RZ, RZ, 0x3fd774eb ;  /* 0x3fd774ebff037424 */ /* 0x000fd800078e00ff */
[----:B------:R-:W-:-:S04]  /*3c80*/  @P0 FFMA.FTZ R0, R3, 0.93318945169448852539, -R0 ;  /* 0x3f6ee58103000823 */ /* 0x000fc80000010800 */
[----:B------:R-:W-:-:S07]  /*3c90*/  @!P0 FFMA.FTZ R0, R3, 0.93318945169448852539, R0 ;  /* 0x3f6ee58103008823 */ /* 0x000fce0000010000 */
.L_x_3408:
[----:B------:R-:W-:Y:S05]  /*3ca0*/  BSYNC B0 ;  /* 0x0000000000007941 */ /* 0x000fea0003800000 */
.L_x_3406:
[----:B------:R-:W-:Y:S01]  /*3cb0*/  FSETP.NEU.FTZ.AND P0, PT, |R7|, |R6|, PT ;  /* 0x400000060700720b */ /* 0x000fe20003f1d200 */
[----:B------:R-:W0:Y:S01]  /*3cc0*/  MUFU.LG2 R8, R20 ;  /* 0x0000001400087308 */ /* 0x000e220000000c00 */
[----:B------:R-:W-:Y:S01]  /*3cd0*/  FSETP.NEU.FTZ.AND P1, PT, R9, RZ, PT ;  /* 0x000000ff0900720b */ /* 0x000fe20003f3d000 */
[----:B------:R-:W-:Y:S01]  /*3ce0*/  IMAD.MOV.U32 R2, RZ, RZ, 0x4016cbe4 ;  /* 0x4016cbe4ff027424 */ /* 0x000fe200078e00ff */
[C---:B------:R-:W-:Y:S01]  /*3cf0*/  ISETP.GE.AND P2, PT, R7.reuse, RZ, PT ;  /* 0x000000ff0700720c */ /* 0x040fe20003f46270 */
[----:B------:R-:W-:-:S08]  /*3d00*/  FADD.FTZ R3, |R7|, |R6| ;  /* 0x4000000607037221 */ /* 0x000fd00000010200 */
[----:B------:R-:W-:Y:S02]  /*3d10*/  @!P0 FSEL R0, R2, 0.78539818525314331055, !P2 ;  /* 0x3f490fdb02008808 */ /* 0x000fe40005000000 */
[----:B------:R-:W-:Y:S02]  /*3d20*/  @!P1 FSEL R0, RZ, 3.1415927410125732422, P2 ;  /* 0x40490fdbff009808 */ /* 0x000fe40001000000 */
[----:B------:R-:W-:Y:S01]  /*3d30*/  FSETP.GTU.FTZ.AND P0, PT, |R3|, +INF , PT ;  /* 0x7f8000000300780b */ /* 0x000fe20003f1c200 */
[----:B0-----:R-:W-:Y:S01]  /*3d40*/  FMUL.FTZ.D2 R8, R8, 0.69314718246459960938 ;  /* 0x3f31721808087820 */ /* 0x001fe20000310000 */
[----:B------:R-:W-:-:S04]  /*3d50*/  LOP3.LUT R0, R0, 0x80000000, R6, 0xb8, !PT ;  /* 0x8000000000007812 */ /* 0x000fc800078eb806 */
[----:B------:R-:W-:Y:S01]  /*3d60*/  FSEL R3, R3, R0, P0 ;  /* 0x0000000003037208 */ /* 0x000fe20000000000 */
[----:B------:R-:W-:Y:S06]  /*3d70*/  BRA `(.L_x_3409) ;  /* 0x0000001000887947 */ /* 0x000fec0003800000 */
.L_x_3403:
[----:B------:R-:W0:Y:S01]  /*3d80*/  MUFU.RCP R2, R9 ;  /* 0x0000000900027308 */ /* 0x000e220000001000 */
[----:B------:R-:W-:Y:S07]  /*3d90*/  BSSY B4, `(.L_x_3410) ;  /* 0x000000c000047945 */ /* 0x000fee0003800000 */
[----:B------:R-:W1:Y:S01]  /*3da0*/  FCHK P0, R0, R9 ;  /* 0x0000000900007302 */ /* 0x000e620000000000 */
[----:B0-----:R-:W-:-:S04]  /*3db0*/  FFMA R3, -R9, R2, 1 ;  /* 0x3f80000009037423 */ /* 0x001fc80000000102 */
[----:B------:R-:W-:-:S04]  /*3dc0*/  FFMA R3, R2, R3, R2 ;  /* 0x0000000302037223 */ /* 0x000fc80000000002 */
[----:B------:R-:W-:-:S04]  /*3dd0*/  FFMA R2, R0, R3, RZ ;  /* 0x0000000300027223 */ /* 0x000fc800000000ff */
[----:B------:R-:W-:-:S04]  /*3de0*/  FFMA R8, -R9, R2, R0 ;  /* 0x0000000209087223 */ /* 0x000fc80000000100 */
[----:B------:R-:W-:Y:S01]  /*3df0*/  FFMA R2, R3, R8, R2 ;  /* 0x0000000803027223 */ /* 0x000fe20000000002 */
[----:B-1----:R-:W-:Y:S06]  /*3e00*/  @!P0 BRA `(.L_x_3411) ;  /* 0x0000000000108947 */ /* 0x002fec0003800000 */
[----:B------:R-:W-:Y:S02]  /*3e10*/  MOV R11, R9 ;  /* 0x00000009000b7202 */ /* 0x000fe40000000f00 */
[----:B------:R-:W-:-:S07]  /*3e20*/  MOV R2, 0x3e40 ;  /* 0x00003e4000027802 */ /* 0x000fce0000000f00 */
[----:B------:R-:W-:Y:S05]  /*3e30*/  CALL.REL.NOINC `($__internal_7_$__cuda_sm3x_div_rn_ftz_f32_slowpath) ;  /* 0x0000014000c07944 */ /* 0x000fea0003c00000 */
[----:B------:R-:W-:-:S07]  /*3e40*/  IMAD.MOV.U32 R2, RZ, RZ, R0 ;  /* 0x000000ffff027224 */ /* 0x000fce00078e0000 */
.L_x_3411:
[----:B------:R-:W-:Y:S05]  /*3e50*/  BSYNC B4 ;  /* 0x0000000000047941 */ /* 0x000fea0003800000 */
.L_x_3410:
        /* <DEDUP_REMOVED lines=18> */
.L_x_3413:
[----:B------:R-:W-:Y:S01]  /*3f80*/  ISETP.GE.AND P0, PT, R7, RZ, PT ;  /* 0x000000ff0700720c */ /* 0x000fe20003f06270 */
[----:B------:R-:W-:-:S12]  /*3f90*/  IMAD.MOV.U32 R3, RZ, RZ, 0x3fd774eb ;  /* 0x3fd774ebff037424 */ /* 0x000fd800078e00ff */
[----:B------:R-:W-:-:S04]  /*3fa0*/  @P0 FFMA.FTZ R2, R3, 0.93318945169448852539, -R2 ;  /* 0x3f6ee58103020823 */ /* 0x000fc80000010802 */
[----:B------:R-:W-:-:S07]  /*3fb0*/  @!P0 FFMA.FTZ R2, R3, 0.93318945169448852539, R2 ;  /* 0x3f6ee58103028823 */ /* 0x000fce0000010002 */
.L_x_3414:
[----:B------:R-:W-:Y:S05]  /*3fc0*/  BSYNC B0 ;  /* 0x0000000000007941 */ /* 0x000fea0003800000 */
.L_x_3412:
[CC--:B------:R-:W-:Y:S02]  /*3fd0*/  VIMNMX R3, R20.reuse, R23.reuse, !PT ;  /* 0x0000001714037248 */ /* 0x0c0fe40007fe0100 */
[----:B------:R-:W-:Y:S02]  /*3fe0*/  VIMNMX R0, R20, R23, PT ;  /* 0x0000001714007248 */ /* 0x000fe40003fe0100 */
[----:B------:R-:W-:Y:S02]  /*3ff0*/  LOP3.LUT R8, R3, 0xfe000000, RZ, 0xc0, !PT ;  /* 0xfe00000003087812 */ /* 0x000fe400078ec0ff */
[----:B------:R-:W-:Y:S02]  /*4000*/  FSETP.NEU.FTZ.AND P0, PT, R0, RZ, PT ;  /* 0x000000ff0000720b */ /* 0x000fe40003f1d000 */
[C---:B------:R-:W-:Y:S02]  /*4010*/  IADD3 R10, -R8.reuse, 0x7e800000, RZ ;  /* 0x7e800000080a7810 */ /* 0x040fe40007ffe1ff */
[----:B------:R-:W-:-:S02]  /*4020*/  LOP3.LUT R8, R8, 0x800000, RZ, 0xfc, !PT ;  /* 0x0080000008087812 */ /* 0x000fc400078efcff */
[----:B------:R-:W-:Y:S01]  /*4030*/  FSETP.NEU.FTZ.AND P1, PT, |R7|, |R6|, PT ;  /* 0x400000060700720b */ /* 0x000fe20003f3d200 */
[-C--:B------:R-:W-:Y:S01]  /*4040*/  FMUL.FTZ R11, R0, R10.reuse ;  /* 0x0000000a000b7220 */ /* 0x080fe20000410000 */
[----:B------:R-:W-:Y:S01]  /*4050*/  FMUL.FTZ R10, R3, R10 ;  /* 0x0000000a030a7220 */ /* 0x000fe20000410000 */
[----:B------:R-:W-:Y:S02]  /*4060*/  FSETP.NEU.FTZ.AND P2, PT, R9, RZ, PT ;  /* 0x000000ff0900720b */ /* 0x000fe40003f5d000 */
[----:B------:R-:W-:-:S04]  /*4070*/  FMUL.FTZ R11, R11, R11 ;  /* 0x0000000b0b0b7220 */ /* 0x000fc80000410000 */
[----:B------:R-:W-:-:S06]  /*4080*/  FFMA.FTZ R11, R10, R10, R11 ;  /* 0x0000000a0a0b7223 */ /* 0x000fcc000001000b */
[----:B------:R-:W0:Y:S02]  /*4090*/  MUFU.SQRT R11, R11 ;  /* 0x0000000b000b7308 */ /* 0x000e240000002000 */
[----:B0-----:R-:W-:Y:S01]  /*40a0*/  @P0 FMUL.FTZ R3, R8, R11 ;  /* 0x0000000b08030220 */ /* 0x001fe20000410000 */
[----:B------:R-:W-:-:S04]  /*40b0*/  FSETP.NEU.FTZ.AND P0, PT, R0, +INF , PT ;  /* 0x7f8000000000780b */ /* 0x000fc80003f1d000 */
[----:B------:R-:W-:Y:S01]  /*40c0*/  FSEL R0, R3, +INF , P0 ;  /* 0x7f80000003007808 */ /* 0x000fe20000000000 */
[----:B------:R-:W-:Y:S01]  /*40d0*/  IMAD.MOV.U32 R3, RZ, RZ, 0x4016cbe4 ;  /* 0x4016cbe4ff037424 */ /* 0x000fe200078e00ff */
[----:B------:R-:W-:-:S04]  /*40e0*/  ISETP.GE.AND P0, PT, R7, RZ, PT ;  /* 0x000000ff0700720c */ /* 0x000fc80003f06270 */
[----:B------:R-:W0:Y:S01]  /*40f0*/  MUFU.LG2 R0, R0 ;  /* 0x0000000000007308 */ /* 0x000e220000000c00 */
[----:B------:R-:W-:Y:S01]  /*4100*/  @!P1 FSEL R2, R3, 0.78539818525314331055, !P0 ;  /* 0x3f490fdb03029808 */ /* 0x000fe20004000000 */
[----:B------:R-:W-:Y:S01]  /*4110*/  FADD.FTZ R3, |R7|, |R6| ;  /* 0x4000000607037221 */ /* 0x000fe20000010200 */
[----:B------:R-:W-:-:S04]  /*4120*/  @!P2 FSEL R2, RZ, 3.1415927410125732422, P0 ;  /* 0x40490fdbff02a808 */ /* 0x000fc80000000000 */
[----:B------:R-:W-:Y:S02]  /*4130*/  FSETP.GTU.FTZ.AND P0, PT, |R3|, +INF , PT ;  /* 0x7f8000000300780b */ /* 0x000fe40003f1c200 */
[----:B------:R-:W-:-:S04]  /*4140*/  LOP3.LUT R2, R2, 0x80000000, R6, 0xb8, !PT ;  /* 0x8000000002027812 */ /* 0x000fc800078eb806 */
[----:B------:R-:W-:Y:S01]  /*4150*/  FSEL R3, R3, R2, P0 ;  /* 0x0000000203037208 */ /* 0x000fe20000000000 */
[----:B0-----:R-:W-:Y:S01]  /*4160*/  FMUL.FTZ R8, R0, 0.69314718246459960938 ;  /* 0x3f31721800087820 */ /* 0x001fe20000410000 */
[----:B------:R-:W-:Y:S06]  /*4170*/  BRA `(.L_x_3409) ;  /* 0x0000000c00887947 */ /* 0x000fec0003800000 */
.L_x_3402:
[----:B------:R-:W-:Y:S01]  /*4180*/  FMUL.FTZ R2, R7, 0.36787945032119750977 ;  /* 0x3ebc5ab207027820 */ /* 0x000fe20000410000 */
[----:B------:R-:W-:Y:S01]  /*4190*/  FMUL.FTZ R3, R6, 0.36787945032119750977 ;  /* 0x3ebc5ab206037820 */ /* 0x000fe20000410000 */
[----:B------:R-:W-:Y:S01]  /*41a0*/  MUFU.RCP R14, R9 ;  /* 0x00000009000e7308 */ /* 0x000fe20000001000 */
[----:B------:R-:W-:Y:S01]  /*41b0*/  BSSY B4, `(.L_x_3415) ;  /* 0x000001f000047945 */ /* 0x000fe20003800000 */
[----:B------:R-:W-:Y:S01]  /*41c0*/  FADD.FTZ R2, |R2|, -RZ ;  /* 0x800000ff02027221 */ /* 0x000fe20000010200 */
[----:B------:R-:W-:-:S05]  /*41d0*/  FADD.FTZ R3, |R3|, -RZ ;  /* 0x800000ff03037221 */ /* 0x000fca0000010200 */
[CC--:B------:R-:W-:Y:S02]  /*41e0*/  VIMNMX R8, R2.reuse, R3.reuse, !PT ;  /* 0x0000000302087248 */ /* 0x0c0fe40007fe0100 */
[----:B------:R-:W-:Y:S02]  /*41f0*/  VIMNMX R2, R2, R3, PT ;  /* 0x0000000302027248 */ /* 0x000fe40003fe0100 */
[----:B------:R-:W-:Y:S02]  /*4200*/  LOP3.LUT R10, R8, 0xfe000000, RZ, 0xc0, !PT ;  /* 0xfe000000080a7812 */ /* 0x000fe400078ec0ff */
[----:B------:R-:W-:Y:S02]  /*4210*/  FSETP.NEU.FTZ.AND P0, PT, R2, RZ, PT ;  /* 0x000000ff0200720b */ /* 0x000fe40003f1d000 */
[----:B------:R-:W-:-:S05]  /*4220*/  IADD3 R3, -R10, 0x7e800000, RZ ;  /* 0x7e8000000a037810 */ /* 0x000fca0007ffe1ff */
[-C--:B------:R-:W-:Y:S01]  /*4230*/  FMUL.FTZ R11, R2, R3.reuse ;  /* 0x00000003020b7220 */ /* 0x080fe20000410000 */
[----:B------:R-:W-:-:S03]  /*4240*/  FMUL.FTZ R3, R8, R3 ;  /* 0x0000000308037220 */ /* 0x000fc60000410000 */
[----:B------:R-:W-:Y:S01]  /*4250*/  FMUL.FTZ R12, R11, R11 ;  /* 0x0000000b0b0c7220 */ /* 0x000fe20000410000 */
[----:B------:R-:W-:-:S03]  /*4260*/  MOV R11, 0x3f800000 ;  /* 0x3f800000000b7802 */ /* 0x000fc60000000f00 */
[----:B------:R-:W-:Y:S01]  /*4270*/  FFMA.FTZ R12, R3, R3, R12 ;  /* 0x00000003030c7223 */ /* 0x000fe2000001000c */
[----:B------:R-:W-:-:S05]  /*4280*/  LOP3.LUT R3, R10, 0x800000, RZ, 0xfc, !PT ;  /* 0x008000000a037812 */ /* 0x000fca00078efcff */
[----:B------:R-:W0:Y:S02]  /*4290*/  MUFU.SQRT R12, R12 ;  /* 0x0000000c000c7308 */ /* 0x000e240000002000 */
[----:B0-----:R-:W-:Y:S01]  /*42a0*/  @P0 FMUL.FTZ R8, R12, R3 ;  /* 0x000000030c080220 */ /* 0x001fe20000410000 */
[----:B------:R-:W-:Y:S01]  /*42b0*/  FSETP.NEU.FTZ.AND P0, PT, R2, +INF , PT ;  /* 0x7f8000000200780b */ /* 0x000fe20003f1d000 */
[----:B------:R-:W-:-:S03]  /*42c0*/  FFMA R3, -R9, R14, 1 ;  /* 0x3f80000009037423 */ /* 0x000fc6000000010e */
[----:B------:R-:W-:Y:S01]  /*42d0*/  FSEL R2, R8, +INF , P0 ;  /* 0x7f80000008027808 */ /* 0x000fe20000000000 */
[----:B------:R-:W-:-:S04]  /*42e0*/  FFMA R3, R14, R3, R14 ;  /* 0x000000030e037223 */ /* 0x000fc8000000000e */
[----:B------:R-:W-:Y:S01]  /*42f0*/  FFMA R8, R0, R3, RZ ;  /* 0x0000000300087223 */ /* 0x000fe200000000ff */
[----:B------:R-:W0:Y:S03]  /*4300*/  MUFU.LG2 R2, R2 ;  /* 0x0000000200027308 */ /* 0x000e260000000c00 */
[----:B------:R-:W-:-:S04]  /*4310*/  FFMA R10, -R9, R8, R0 ;  /* 0x00000008090a7223 */ /* 0x000fc80000000100 */
[----:B------:R-:W-:Y:S01]  /*4320*/  FFMA R3, R3, R10, R8 ;  /* 0x0000000a03037223 */ /* 0x000fe20000000008 */
[----:B------:R-:W1:Y:S01]  /*4330*/  FCHK P0, R0, R9 ;  /* 0x0000000900007302 */ /* 0x000e620000000000 */
[----:B0-----:R-:W-:Y:S01]  /*4340*/  FFMA.FTZ R8, R2, 0.69314718246459960938, R11 ;  /* 0x3f31721802087823 */ /* 0x001fe2000001000b */
[----:B-1----:R-:W-:Y:S06]  /*4350*/  @!P0 BRA `(.L_x_3416) ;  /* 0x0000000000108947 */ /* 0x002fec0003800000 */
[----:B------:R-:W-:Y:S01]  /*4360*/  IMAD.MOV.U32 R11, RZ, RZ, R9 ;  /* 0x000000ffff0b7224 */ /* 0x000fe200078e0009 */
[----:B------:R-:W-:-:S07]  /*4370*/  MOV R2, 0x4390 ;  /* 0x0000439000027802 */ /* 0x000fce0000000f00 */
[----:B------:R-:W-:Y:S05]  /*4380*/  CALL.REL.NOINC `($__internal_7_$__cuda_sm3x_div_rn_ftz_f32_slowpath) ;  /* 0x0000013c006c7944 */ /* 0x000fea0003c00000 */
[----:B------:R-:W-:-:S07]  /*4390*/  IMAD.MOV.U32 R3, RZ, RZ, R0 ;  /* 0x000000ffff037224 */ /* 0x000fce00078e0000 */
.L_x_3416:
[----:B------:R-:W-:Y:S05]  /*43a0*/  BSYNC B4 ;  /* 0x0000000000047941 */ /* 0x000fea0003800000 */
.L_x_3415:
[----:B------:R-:W-:Y:S01]  /*43b0*/  HFMA2.MMA R11, -RZ, RZ, 0.89990234375, 10328 ;  /* 0x3b33710bff0b7435 */ /* 0x000fe200000001ff */
[----:B------:R-:W-:Y:S01]  /*43c0*/  FMUL.FTZ R0, R3, R3 ;  /* 0x0000000303007220 */ /* 0x000fe20000410000 */
[----:B------:R-:W-:Y:S08]  /*43d0*/  BSSY B0, `(.L_x_3417) ;  /* 0x0000014000007945 */ /* 0x000ff00003800000 */
        /* <DEDUP_REMOVED lines=12> */
[----:B------:R-:W-:-:S04]  /*44a0*/  IMAD.MOV.U32 R3, RZ, RZ, 0x3fd774eb ;  /* 0x3fd774ebff037424 */ /* 0x000fc800078e00ff */
[----:B------:R-:W-:Y:S01]  /*44b0*/  FFMA.FTZ R0, R3, 1.8663789033889770508, -R0 ;  /* 0x3feee58103007823 */ /* 0x000fe20000010800 */
[----:B------:R-:W-:Y:S06]  /*44c0*/  BRA `(.L_x_3419) ;  /* 0x0000000000107947 */ /* 0x000fec0003800000 */
.L_x_3418:
[----:B------:R-:W-:Y:S01]  /*44d0*/  ISETP.GE.AND P0, PT, R7, RZ, PT ;  /* 0x000000ff0700720c */ /* 0x000fe20003f06270 */
[----:B------:R-:W-:-:S12]  /*44e0*/  IMAD.MOV.U32 R3, RZ, RZ, 0x3fd774eb ;  /* 0x3fd774ebff037424 */ /* 0x000fd800078e00ff */
[----:B------:R-:W-:-:S04]  /*44f0*/  @P0 FFMA.FTZ R0, R3, 0.93318945169448852539, -R0 ;  /* 0x3f6ee58103000823 */ /* 0x000fc80000010800 */
[----:B------:R-:W-:-:S07]  /*4500*/  @!P0 FFMA.FTZ R0, R3, 0.93318945169448852539, R0 ;  /* 0x3f6ee58103008823 */ /* 0x000fce0000010000 */
.L_x_3419:
[----:B------:R-:W-:Y:S05]  /*4510*/  BSYNC B0 ;  /* 0x0000000000007941 */ /* 0x000fea0003800000 */
.L_x_3417:
[C---:B------:R-:W-:Y:S01]  /*4520*/  FSETP.NEU.FTZ.AND P1, PT, |R7|.reuse, |R6|, PT ;  /* 0x400000060700720b */ /* 0x040fe20003f3d200 */
[----:B------:R-:W-:Y:S01]  /*4530*/  FADD.FTZ R3, |R7|, |R6| ;  /* 0x4000000607037221 */ /* 0x000fe20000010200 */
[----:B------:R-:W-:Y:S02]  /*4540*/  FSETP.NEU.FTZ.AND P2, PT, R9, RZ, PT ;  /* 0x000000ff0900720b */ /* 0x000fe40003f5d000 */
[----:B------:R-:W-:Y:S02]  /*4550*/  ISETP.GE.AND P0, PT, R7, RZ, PT ;  /* 0x000000ff0700720c */ /* 0x000fe40003f06270 */
[----:B------:R-:W-:-:S07]  /*4560*/  MOV R2, 0x4016cbe4 ;  /* 0x4016cbe400027802 */ /* 0x000fce0000000f00 */
[----:B------:R-:W-:Y:S02]  /*4570*/  @!P1 FSEL R0, R2, 0.78539818525314331055, !P0 ;  /* 0x3f490fdb02009808 */ /* 0x000fe40004000000 */
[----:B------:R-:W-:Y:S02]  /*4580*/  @!P2 FSEL R0, RZ, 3.1415927410125732422, P0 ;  /* 0x40490fdbff00a808 */ /* 0x000fe40000000000 */
[----:B------:R-:W-:Y:S02]  /*4590*/  FSETP.GTU.FTZ.AND P0, PT, |R3|, +INF , PT ;  /* 0x7f8000000300780b */ /* 0x000fe40003f1c200 */
[----:B------:R-:W-:-:S04]  /*45a0*/  LOP3.LUT R0, R0, 0x80000000, R6, 0xb8, !PT ;  /* 0x8000000000007812 */ /* 0x000fc800078eb806 */
[----:B------:R-:W-:Y:S01]  /*45b0*/  FSEL R3, R3, R0, P0 ;  /* 0x0000000003037208 */ /* 0x000fe20000000000 */
[----:B------:R-:W-:Y:S06]  /*45c0*/  BRA `(.L_x_3409) ;  /* 0x0000000800747947 */ /* 0x000fec0003800000 */
.L_x_3401:
[----:B------:R-:W-:-:S04]  /*45d0*/  FSETP.GEU.FTZ.AND P6, PT, |R5|, R6, PT ;  /* 0x000000060500720b */ /* 0x000fc80003fde200 */
        /* <DEDUP_REMOVED lines=19> */
[----:B------:R-:W-:Y:S01]  /*4710*/  IMAD.MOV.U32 R11, RZ, RZ, R9 ;  /* 0x000000ffff0b7224 */ /* 0x000fe200078e0009 */
[----:B------:R-:W-:-:S07]  /*4720*/  MOV R2, 0x4740 ;  /* 0x0000474000027802 */ /* 0x000fce0000000f00 */
[----:B------:R-:W-:Y:S05]  /*4730*/  CALL.REL.NOINC `($__internal_7_$__cuda_sm3x_div_rn_ftz_f32_slowpath) ;  /* 0x0000013800807944 */ /* 0x000fea0003c00000 */
[----:B------:R-:W-:-:S07]  /*4740*/  IMAD.MOV.U32 R3, RZ, RZ, R0 ;  /* 0x000000ffff037224 */ /* 0x000fce00078e0000 */
.L_x_3423:
[----:B------:R-:W-:Y:S05]  /*4750*/  BSYNC B4 ;  /* 0x0000000000047941 */ /* 0x000fea0003800000 */
.L_x_3422:
[----:B------:R-:W-:Y:S01]  /*4760*/  HFMA2.MMA R7, -RZ, RZ, 0.89990234375, 10328 ;  /* 0x3b33710bff077435 */ /* 0x000fe200000001ff */
[----:B------:R-:W-:Y:S01]  /*4770*/  FMUL.FTZ R0, R3, R3 ;  /* 0x0000000303007220 */ /* 0x000fe20000410000 */
[----:B------:R-:W0:Y:S01]  /*4780*/  MUFU.LG2 R8, R20 ;  /* 0x0000001400087308 */ /* 0x000e220000000c00 */
[C---:B------:R-:W-:Y:S01]  /*4790*/  FSETP.NEU.FTZ.AND P0, PT, |R5|.reuse, R6, PT ;  /* 0x000000060500720b */ /* 0x040fe20003f1d200 */
[----:B------:R-:W-:Y:S01]  /*47a0*/  FADD.FTZ R6, |R5|, R6 ;  /* 0x0000000605067221 */ /* 0x000fe20000010200 */
[----:B------:R-:W-:-:S05]  /*47b0*/  FSETP.NEU.FTZ.AND P1, PT, R9, RZ, PT ;  /* 0x000000ff0900720b */ /* 0x000fca0003f3d000 */
[----:B------:R-:W-:-:S04]  /*47c0*/  FFMA.FTZ R7, R0, R7, -0.015681877732276916504 ;  /* 0xbc80774800077423 */ /* 0x000fc80000010007 */
[----:B------:R-:W-:-:S04]  /*47d0*/  FFMA.FTZ R7, R0, R7, 0.042200751602649688721 ;  /* 0x3d2cdab200077423 */ /* 0x000fc80000010007 */
[----:B------:R-:W-:Y:S01]  /*47e0*/  FFMA.FTZ R7, R0, R7, -0.074792981147766113281 ;  /* 0xbd992d1000077423 */ /* 0x000fe20000010007 */
[----:B0-----:R-:W-:-:S03]  /*47f0*/  FMUL.FTZ.D2 R8, R8, 0.69314718246459960938 ;  /* 0x3f31721808087820 */ /* 0x001fc60000310000 */
[----:B------:R-:W-:-:S04]  /*4800*/  FFMA.FTZ R7, R0, R7, 0.10640415549278259277 ;  /* 0x3dd9ea6c00077423 */ /* 0x000fc80000010007 */
[----:B------:R-:W-:-:S04]  /*4810*/  FFMA.FTZ R7, R0, R7, -0.14207722246646881104 ;  /* 0xbe117cb100077423 */ /* 0x000fc80000010007 */
[----:B------:R-:W-:-:S04]  /*4820*/  FFMA.FTZ R7, R0, R7, 0.19993925094604492188 ;  /* 0x3e4cbce000077423 */ /* 0x000fc80000010007 */
[----:B------:R-:W-:-:S04]  /*4830*/  FFMA.FTZ R7, R0, R7, -0.33333197236061096191 ;  /* 0xbeaaaa7d00077423 */ /* 0x000fc80000010007 */
[----:B------:R-:W-:Y:S01]  /*4840*/  FMUL.FTZ R0, R0, R7 ;  /* 0x0000000700007220 */ /* 0x000fe20000410000 */
[----:B------:R-:W-:-:S03]  /*4850*/  @!P6 IMAD.MOV.U32 R7, RZ, RZ, 0x3fd774eb ;  /* 0x3fd774ebff07e424 */ /* 0x000fc600078e00ff */
[----:B------:R-:W-:-:S04]  /*4860*/  FFMA.FTZ R0, R0, R3, R3 ;  /* 0x0000000300007223 */ /* 0x000fc80000010003 */
[----:B------:R-:W-:-:S05]  /*4870*/  @!P6 FFMA.FTZ R0, R7, 0.93318945169448852539, -R0 ;  /* 0x3f6ee5810700e823 */ /* 0x000fca0000010800 */
[----:B------:R-:W-:Y:S02]  /*4880*/  FSEL R0, R0, 0.78539818525314331055, P0 ;  /* 0x3f490fdb00007808 */ /* 0x000fe40000000000 */
[----:B------:R-:W-:Y:S02]  /*4890*/  FSETP.GTU.FTZ.AND P0, PT, |R6|, +INF , PT ;  /* 0x7f8000000600780b */ /* 0x000fe40003f1c200 */
[----:B------:R-:W-:-:S04]  /*48a0*/  FSEL R3, R0, RZ, P1 ;  /* 0x000000ff00037208 */ /* 0x000fc80000800000 */
[----:B------:R-:W-:-:S04]  /*48b0*/  LOP3.LUT R3, R3, 0x80000000, R4, 0xb8, !PT ;  /* 0x8000000003037812 */ /* 0x000fc800078eb804 */
[----:B------:R-:W-:Y:S01]  /*48c0*/  FSEL R3, R6, R3, P0 ;  /* 0x0000000306037208 */ /* 0x000fe20000000000 */
[----:B------:R-:W-:Y:S06]  /*48d0*/  BRA `(.L_x_3409) ;  /* 0x0000000400b07947 */ /* 0x000fec0003800000 */
.L_x_3421:
        /* <DEDUP_REMOVED lines=9> */
[----:B------:R-:W-:Y:S01]  /*4970*/  IMAD.MOV.U32 R11, RZ, RZ, R9 ;  /* 0x000000ffff0b7224 */ /* 0x000fe200078e0009 */
[----:B------:R-:W-:-:S07]  /*4980*/  MOV R2, 0x49a0 ;  /* 0x000049a000027802 */ /* 0x000fce0000000f00 */
[----:B------:R-:W-:Y:S05]  /*4990*/  CALL.REL.NOINC `($__internal_7_$__cuda_sm3x_div_rn_ftz_f32_slowpath) ;  /* 0x0000013400e87944 */ /* 0x000fea0003c00000 */
[----:B------:R-:W-:-:S07]  /*49a0*/  MOV R2, R0 ;  /* 0x0000000000027202 */ /* 0x000fce0000000f00 */
.L_x_3425:
[----:B------:R-:W-:Y:S05]  /*49b0*/  BSYNC B4 ;  /* 0x0000000000047941 */ /* 0x000fea0003800000 */
.L_x_3424:
[CC--:B------:R-:W-:Y:S01]  /*49c0*/  VIMNMX R8, R7.reuse, R6.reuse, !PT ;  /* 0x0000000607087248 */ /* 0x0c0fe20007fe0100 */
[----:B------:R-:W-:Y:S01]  /*49d0*/  IMAD.MOV.U32 R3, RZ, RZ, 0x3b33710b ;  /* 0x3b33710bff037424 */ /* 0x000fe200078e00ff */
[----:B------:R-:W-:Y:S01]  /*49e0*/  VIMNMX R7, R7, R6, PT ;  /* 0x0000000607077248 */ /* 0x000fe20003fe0100 */
[----:B------:R-:W-:Y:S01]  /*49f0*/  FMUL.FTZ R0, R2, R2 ;  /* 0x0000000202007220 */ /* 0x000fe20000410000 */
[----:B------:R-:W-:Y:S02]  /*4a00*/  LOP3.LUT R10, R8, 0xfe000000, RZ, 0xc0, !PT ;  /* 0xfe000000080a7812 */ /* 0x000fe400078ec0ff */
[----:B------:R-:W-:Y:S01]  /*4a10*/  FSETP.NEU.FTZ.AND P0, PT, R7, RZ, PT ;  /* 0x000000ff0700720b */ /* 0x000fe20003f1d000 */
[----:B------:R-:W-:Y:S01]  /*4a20*/  FFMA.FTZ R3, R0, R3, -0.015681877732276916504 ;  /* 0xbc80774800037423 */ /* 0x000fe20000010003 */
[C---:B------:R-:W-:Y:S02]  /*4a30*/  IADD3 R11, -R10.reuse, 0x7e800000, RZ ;  /* 0x7e8000000a0b7810 */ /* 0x040fe40007ffe1ff */
[----:B------:R-:W-:Y:S01]  /*4a40*/  LOP3.LUT R10, R10, 0x800000, RZ, 0xfc, !PT ;  /* 0x008000000a0a7812 */ /* 0x000fe200078efcff */
[----:B------:R-:W-:Y:S01]  /*4a50*/  FFMA.FTZ R3, R0, R3, 0.042200751602649688721 ;  /* 0x3d2cdab200037423 */ /* 0x000fe20000010003 */
[----:B------:R-:W-:Y:S01]  /*4a60*/  FSETP.NEU.FTZ.AND P1, PT, R9, RZ, PT ;  /* 0x000000ff0900720b */ /* 0x000fe20003f3d000 */
[-C--:B------:R-:W-:Y:S01]  /*4a70*/  FMUL.FTZ R12, R7, R11.reuse ;  /* 0x0000000b070c7220 */ /* 0x080fe20000410000 */
[----:B------:R-:W-:Y:S01]  /*4a80*/  FMUL.FTZ R11, R8, R11 ;  /* 0x0000000b080b7220 */ /* 0x000fe20000410000 */
[----:B------:R-:W-:-:S02]  /*4a90*/  FFMA.FTZ R3, R0, R3, -0.074792981147766113281 ;  /* 0xbd992d1000037423 */ /* 0x000fc40000010003 */
[----:B------:R-:W-:Y:S02]  /*4aa0*/  FMUL.FTZ R12, R12, R12 ;  /* 0x0000000c0c0c7220 */ /* 0x000fe40000410000 */
[C---:B------:R-:W-:Y:S02]  /*4ab0*/  FFMA.FTZ R3, R0.reuse, R3, 0.10640415549278259277 ;  /* 0x3dd9ea6c00037423 */ /* 0x040fe40000010003 */
[----:B------:R-:W-:Y:S02]  /*4ac0*/  FFMA.FTZ R12, R11, R11, R12 ;  /* 0x0000000b0b0c7223 */ /* 0x000fe4000001000c */
[C---:B------:R-:W-:Y:S02]  /*4ad0*/  FFMA.FTZ R3, R0.reuse, R3, -0.14207722246646881104 ;  /* 0xbe117cb100037423 */ /* 0x040fe40000010003 */
[----:B------:R-:W0:Y:S02]  /*4ae0*/  MUFU.SQRT R11, R12 ;  /* 0x0000000c000b7308 */ /* 0x000e240000002000 */
[----:B------:R-:W-:-:S04]  /*4af0*/  FFMA.FTZ R3, R0, R3, 0.19993925094604492188 ;  /* 0x3e4cbce000037423 */ /* 0x000fc80000010003 */
[----:B------:R-:W-:-:S04]  /*4b00*/  FFMA.FTZ R3, R0, R3, -0.33333197236061096191 ;  /* 0xbeaaaa7d00037423 */ /* 0x000fc80000010003 */
[----:B------:R-:W-:-:S04]  /*4b10*/  FMUL.FTZ R3, R0, R3 ;  /* 0x0000000300037220 */ /* 0x000fc80000410000 */
[----:B------:R-:W-:Y:S01]  /*4b20*/  FFMA.FTZ R2, R3, R2, R2 ;  /* 0x0000000203027223 */ /* 0x000fe20000010002 */
[----:B0-----:R-:W-:Y:S01]  /*4b30*/  @P0 FMUL.FTZ R8, R10, R11 ;  /* 0x0000000b0a080220 */ /* 0x001fe20000410000 */
[----:B------:R-:W-:Y:S01]  /*4b40*/  FSETP.NEU.FTZ.AND P0, PT, R7, +INF , PT ;  /* 0x7f8000000700780b */ /* 0x000fe20003f1d000 */
[----:B------:R-:W-:-:S03]  /*4b50*/  @!P6 IMAD.MOV.U32 R7, RZ, RZ, 0x3fd774eb ;  /* 0x3fd774ebff07e424 */ /* 0x000fc600078e00ff */
[----:B------:R-:W-:Y:S01]  /*4b60*/  FSEL R0, R8, +INF , P0 ;  /* 0x7f80000008007808 */ /* 0x000fe20000000000 */
[----:B------:R-:W-:Y:S01]  /*4b70*/  @!P6 FFMA.FTZ R2, R7, 0.93318945169448852539, -R2 ;  /* 0x3f6ee5810702e823 */ /* 0x000fe20000010802 */
[C---:B------:R-:W-:Y:S01]  /*4b80*/  FSETP.NEU.FTZ.AND P0, PT, |R5|.reuse, R6, PT ;  /* 0x000000060500720b */ /* 0x040fe20003f1d200 */
[----:B------:R-:W-:-:S03]  /*4b90*/  FADD.FTZ R6, |R5|, R6 ;  /* 0x0000000605067221 */ /* 0x000fc60000010200 */
[----:B------:R-:W0:Y:S01]  /*4ba0*/  MUFU.LG2 R0, R0 ;  /* 0x0000000000007308 */ /* 0x000e220000000c00 */
[----:B------:R-:W-:Y:S02]  /*4bb0*/  FSEL R2, R2, 0.78539818525314331055, P0 ;  /* 0x3f490fdb02027808 */ /* 0x000fe40000000000 */
[----:B------:R-:W-:Y:S02]  /*4bc0*/  FSETP.GTU.FTZ.AND P0, PT, |R6|, +INF , PT ;  /* 0x7f8000000600780b */ /* 0x000fe40003f1c200 */
[----:B------:R-:W-:-:S04]  /*4bd0*/  FSEL R3, R2, RZ, P1 ;  /* 0x000000ff02037208 */ /* 0x000fc80000800000 */
[----:B------:R-:W-:-:S04]  /*4be0*/  LOP3.LUT R3, R3, 0x80000000, R4, 0xb8, !PT ;  /* 0x8000000003037812 */ /* 0x000fc800078eb804 */
[----:B------:R-:W-:Y:S01]  /*4bf0*/  FSEL R3, R6, R3, P0 ;  /* 0x0000000306037208 */ /* 0x000fe20000000000 */
[----:B0-----:R-:W-:Y:S01]  /*4c00*/  FMUL.FTZ R8, R0, 0.69314718246459960938 ;  /* 0x3f31721800087820 */ /* 0x001fe20000410000 */
[----:B------:R-:W-:Y:S06]  /*4c10*/  BRA `(.L_x_3409) ;  /* 0x0000000000e07947 */ /* 0x000fec0003800000 */
.L_x_3420:
        /* <DEDUP_REMOVED lines=13> */
[----:B------:R-:W-:-:S04]  /*4cf0*/  FMUL.FTZ R10, R10, R10 ;  /* 0x0000000a0a0a7220 */ /* 0x000fc80000410000 */
[----:B------:R-:W-:Y:S01]  /*4d00*/  FFMA.FTZ R10, R3, R3, R10 ;  /* 0x00000003030a7223 */ /* 0x000fe2000001000a */
[----:B------:R-:W-:Y:S01]  /*4d10*/  LOP3.LUT R3, R8, 0x800000, RZ, 0xfc, !PT ;  /* 0x0080000008037812 */ /* 0x000fe200078efcff */
[----:B------:R-:W-:-:S04]  /*4d20*/  HFMA2.MMA R8, -RZ, RZ, 1.875, 0 ;  /* 0x3f800000ff087435 */ /* 0x000fc800000001ff */
        /* <DEDUP_REMOVED lines=17> */
.L_x_3427:
[----:B------:R-:W-:Y:S05]  /*4e40*/  BSYNC B4 ;  /* 0x0000000000047941 */ /* 0x000fea0003800000 */
.L_x_3426:
[----:B------:R-:W-:Y:S01]  /*4e50*/  MOV R3, 0x3b33710b ;  /* 0x3b33710b00037802 */ /* 0x000fe20000000f00 */
[----:B------:R-:W-:Y:S01]  /*4e60*/  FMUL.FTZ R0, R2, R2 ;  /* 0x0000000202007220 */ /* 0x000fe20000410000 */
[----:B------:R-:W-:Y:S01]  /*4e70*/  @!P6 IMAD.MOV.U32 R7, RZ, RZ, 0x3fd774eb ;  /* 0x3fd774ebff07e424 */ /* 0x000fe200078e00ff */
[C---:B------:R-:W-:Y:S01]  /*4e80*/  FSETP.NEU.FTZ.AND P0, PT, |R5|.reuse, R6, PT ;  /* 0x000000060500720b */ /* 0x040fe20003f1d200 */
[----:B------:R-:W-:Y:S01]  /*4e90*/  FADD.FTZ R6, |R5|, R6 ;  /* 0x0000000605067221 */ /* 0x000fe20000010200 */
[----:B------:R-:W-:Y:S01]  /*4ea0*/  FFMA.FTZ R3, R0, R3, -0.015681877732276916504 ;  /* 0xbc80774800037423 */ /* 0x000fe20000010003 */
[----:B------:R-:W-:-:S03]  /*4eb0*/  FSETP.NEU.FTZ.AND P1, PT, R9, RZ, PT ;  /* 0x000000ff0900720b */ /* 0x000fc60003f3d000 */
[----:B------:R-:W-:-:S04]  /*4ec0*/  FFMA.FTZ R3, R0, R3, 0.042200751602649688721 ;  /* 0x3d2cdab200037423 */ /* 0x000fc80000010003 */
[----:B------:R-:W-:-:S04]  /*4ed0*/  FFMA.FTZ R3, R0, R3, -0.074792981147766113281 ;  /* 0xbd992d1000037423 */ /* 0x000fc80000010003 */
[----:B------:R-:W-:-:S04]  /*4ee0*/  FFMA.FTZ R3, R0, R3, 0.10640415549278259277 ;  /* 0x3dd9ea6c00037423 */ /* 0x000fc80000010003 */
[----:B------:R-:W-:-:S04]  /*4ef0*/  FFMA.FTZ R3, R0, R3, -0.14207722246646881104 ;  /* 0xbe117cb100037423 */ /* 0x000fc80000010003 */
[----:B------:R-:W-:-:S04]  /*4f00*/  FFMA.FTZ R3, R0, R3, 0.19993925094604492188 ;  /* 0x3e4cbce000037423 */ /* 0x000fc80000010003 */
[----:B------:R-:W-:-:S04]  /*4f10*/  FFMA.FTZ R3, R0, R3, -0.33333197236061096191 ;  /* 0xbeaaaa7d00037423 */ /* 0x000fc80000010003 */
[----:B------:R-:W-:-:S04]  /*4f20*/  FMUL.FTZ R3, R0, R3 ;  /* 0x0000000300037220 */ /* 0x000fc80000410000 */
[----:B------:R-:W-:-:S04]  /*4f30*/  FFMA.FTZ R2, R3, R2, R2 ;  /* 0x0000000203027223 */ /* 0x000fc80000010002 */
[----:B------:R-:W-:-:S05]  /*4f40*/  @!P6 FFMA.FTZ R2, R7, 0.93318945169448852539, -R2 ;  /* 0x3f6ee5810702e823 */ /* 0x000fca0000010802 */
[----:B------:R-:W-:Y:S02]  /*4f50*/  FSEL R2, R2, 0.78539818525314331055, P0 ;  /* 0x3f490fdb02027808 */ /* 0x000fe40000000000 */
[----:B------:R-:W-:Y:S02]  /*4f60*/  FSETP.GTU.FTZ.AND P0, PT, |R6|, +INF , PT ;  /* 0x7f8000000600780b */ /* 0x000fe40003f1c200 */
[----:B------:R-:W-:-:S04]  /*4f70*/  FSEL R3, R2, RZ, P1 ;  /* 0x000000ff02037208 */ /* 0x000fc80000800000 */
[----:B------:R-:W-:-:S04]  /*4f80*/  LOP3.LUT R3, R3, 0x80000000, R4, 0xb8, !PT ;  /* 0x8000000003037812 */ /* 0x000fc800078eb804 */
[----:B------:R-:W-:-:S07]  /*4f90*/  FSEL R3, R6, R3, P0 ;  /* 0x0000000306037208 */ /* 0x000fce0000000000 */
.L_x_3409:
[----:B------:R-:W-:Y:S05]  /*4fa0*/  BSYNC B3 ;  /* 0x0000000000037941 */ /* 0x000fea0003800000 */
.L_x_3400:
[----:B------:R-:W-:Y:S01]  /*4fb0*/  FADD.FTZ R8, R8, 0.69314718246459960938 ;  /* 0x3f31721808087421 */ /* 0x000fe20000010000 */
[----:B------:R-:W-:-:S04]  /*4fc0*/  LOP3.LUT R4, R3, 0x80000000, R4, 0xb8, !PT ;  /* 0x8000000003047812 */ /* 0x000fc800078eb804 */
[----:B------:R-:W-:Y:S01]  /*4fd0*/  LOP3.LUT R5, R8, 0x80000000, R5, 0xb8, !PT ;  /* 0x8000000008057812 */ /* 0x000fe200078eb805 */
[----:B------:R-:W-:Y:S06]  /*4fe0*/  BRA `(.L_x_3368) ;  /* 0x0000000000387947 */ /* 0x000fec0003800000 */
.L_x_3366:
[----:B------:R-:W-:-:S13]  /*4ff0*/  FSETP.NEU.FTZ.AND P0, PT, |R5|, +INF , PT ;  /* 0x7f8000000500780b */ /* 0x000fda0003f1d200 */
[----:B------:R-:W-:Y:S01]  /*5000*/  @!P0 FADD.FTZ R4, R4, R4 ;  /* 0x0000000404048221 */ /* 0x000fe20000010000 */
[----:B------:R-:W-:Y:S06]  /*5010*/  @!P0 BRA `(.L_x_3368) ;  /* 0x00000000002c8947 */ /* 0x000fec0003800000 */
[----:B------:R-:W-:-:S13]  /*5020*/  FSETP.NEU.FTZ.AND P0, PT, R6, +INF , PT ;  /* 0x7f8000000600780b */ /* 0x000fda0003f1d000 */
[----:B------:R-:W-:Y:S01]  /*5030*/  @!P0 FADD.FTZ R0, R5, R5 ;  /* 0x0000000505008221 */ /* 0x000fe20000010000 */
[----:B------:R-:W-:-:S04]  /*5040*/  @!P0 IMAD.MOV.U32 R5, RZ, RZ, R4 ;  /* 0x000000ffff058224 */ /* 0x000fc800078e0004 */
[----:B------:R-:W-:Y:S01]  /*5050*/  @!P0 MOV R4, R0 ;  /* 0x0000000000048202 */ /* 0x000fe20000000f00 */
[----:B------:R-:W-:Y:S06]  /*5060*/  @!P0 BRA `(.L_x_3368) ;  /* 0x0000000000188947 */ /* 0x000fec0003800000 */
[----:B------:R-:W-:-:S13]  /*5070*/  FSETP.NEU.FTZ.AND P0, PT, R4, RZ, PT ;  /* 0x000000ff0400720b */ /* 0x000fda0003f1d000 */
[----:B------:R-:W-:Y:S01]  /*5080*/  @P0 FADD.FTZ R0, RZ, R5 ;  /* 0x00000005ff000221 */ /* 0x000fe20000010000 */
[----:B------:R-:W-:-:S04]  /*5090*/  @P0 FADD.FTZ R3, RZ, R4 ;  /* 0x00000004ff030221 */ /* 0x000fc80000010000 */
[----:B------:R-:W-:-:S04]  /*50a0*/  @P0 FADD.FTZ R4, R0, R3 ;  /* 0x0000000300040221 */ /* 0x000fc80000010000 */
[----:B------:R-:W-:-:S04]  /*50b0*/  @P0 IMAD.MOV.U32 R5, RZ, RZ, R4 ;  /* 0x000000ffff050224 */ /* 0x000fc800078e0004 */
[----:B------:R-:W-:-:S07]  /*50c0*/  @!P0 FADD.FTZ R5, R5, R5 ;  /* 0x0000000505058221 */ /* 0x000fce0000010000 */
.L_x_3368:
[----:B------:R-:W-:Y:S05]  /*50d0*/  BSYNC B2 ;  /* 0x0000000000027941 */ /* 0x000fea0003800000 */
.L_x_3365:
[----:B------:R-:W1:Y:S01]  /*50e0*/  LDC.U8 R2, c[0x0][0x421] ;  /* 0x00010840ff027b82 */ /* 0x000e620000000000 */
[----:B------:R-:W-:Y:S02]  /*50f0*/  F2FP.F16.F32.PACK_AB R3, R4, R5 ;  /* 0x000000050403723e */ /* 0x000fe400000000ff */
[----:B-1----:R-:W-:-:S04]  /*5100*/  PRMT R0, R2, 0x9910, RZ ;  /* 0x0000991002007816 */ /* 0x002fc800000000ff */
        /* <DEDUP_REMOVED lines=11> */
[----:B------:R-:W1:Y:S02]  /*51c0*/  F2I.FTZ.TRUNC.NTZ R3, R0 ;  /* 0x0000000000037305 */ /* 0x000e64000021f100 */
[----:B-1----:R1:W-:Y:S01]  /*51d0*/  STG.E.U8 desc[UR36][R18.64], R3 ;  /* 0x0000000312007986 */ /* 0x0023e2000c101124 */
[----:B------:R-:W-:Y:S05]  /*51e0*/  BRA `(.L_x_3433) ;  /* 0x0000000c00a07947 */ /* 0x000fea0003800000 */
.L_x_3431:
[----:B------:R-:W-:-:S06]  /*51f0*/  HADD2.F32 R3, -RZ, R3.H0_H0 ;  /* 0x20000003ff037230 */ /* 0x000fcc0000004100 */
[----:B------:R-:W1:Y:S02]  /*5200*/  F2I.S64.TRUNC R2, R3 ;  /* 0x0000000300027311 */ /* 0x000e64000020d900 */
[----:B-1----:R1:W-:Y:S01]  /*5210*/  STG.E.U8 desc[UR36][R18.64], R2 ;  /* 0x0000000212007986 */ /* 0x0023e2000c101124 */
[----:B------:R-:W-:Y:S05]  /*5220*/  BRA `(.L_x_3433) ;  /* 0x0000000c00907947 */ /* 0x000fea0003800000 */
.L_x_3430:
[----:B------:R-:W-:-:S13]  /*5230*/  ISETP.NE.AND P0, PT, R0, 0x2, PT ;  /* 0x000000020000780c */ /* 0x000fda0003f05270 */
[----:B------:R-:W-:Y:S05]  /*5240*/  @!P0 BRA `(.L_x_3434) ;  /* 0x0000000000308947 */ /* 0x000fea0003800000 */
[----:B------:R-:W-:-:S13]  /*5250*/  ISETP.NE.AND P0, PT, R0, 0x3, PT ;  /* 0x000000030000780c */ /* 0x000fda0003f05270 */
[----:B------:R-:W-:Y:S05]  /*5260*/  @!P0 BRA `(.L_x_3435) ;  /* 0x0000000000188947 */ /* 0x000fea0003800000 */
[----:B------:R-:W-:-:S13]  /*5270*/  ISETP.NE.AND P0, PT, R0, 0x4, PT ;  /* 0x000000040000780c */ /* 0x000fda0003f05270 */
[----:B------:R-:W-:Y:S05]  /*5280*/  @P0 BRA `(.L_x_3432) ;  /* 0x0000000c00180947 */ /* 0x000fea0003800000 */
[----:B------:R-:W-:-:S06]  /*5290*/  HADD2.F32 R3, -RZ, R3.H0_H0 ;  /* 0x20000003ff037230 */ /* 0x000fcc0000004100 */
[----:B------:R-:W1:Y:S02]  /*52a0*/  F2I.S64.TRUNC R2, R3 ;  /* 0x0000000300027311 */ /* 0x000e64000020d900 */
[----:B-1----:R1:W-:Y:S01]  /*52b0*/  STG.E.64 desc[UR36][R18.64], R2 ;  /* 0x0000000212007986 */ /* 0x0023e2000c101b24 */
[----:B------:R-:W-:Y:S05]  /*52c0*/  BRA `(.L_x_3433) ;  /* 0x0000000c00687947 */ /* 0x000fea0003800000 */
.L_x_3435:
[----:B------:R-:W-:-:S06]  /*52d0*/  HADD2.F32 R3, -RZ, R3.H0_H0 ;  /* 0x20000003ff037230 */ /* 0x000fcc0000004100 */
[----:B------:R-:W1:Y:S02]  /*52e0*/  F2I.FTZ.TRUNC.NTZ R3, R3 ;  /* 0x0000000300037305 */ /* 0x000e64000021f100 */
[----:B-1----:R1:W-:Y:S01]  /*52f0*/  STG.E desc[UR36][R18.64], R3 ;  /* 0x0000000312007986 */ /* 0x0023e2000c101924 */
[----:B------:R-:W-:Y:S05]  /*5300*/  BRA `(.L_x_3433) ;  /* 0x0000000c00587947 */ /* 0x000fea0003800000 */
.L_x_3434:
[----:B------:R-:W-:-:S06]  /*5310*/  HADD2.F32 R3, -RZ, R3.H0_H0 ;  /* 0x20000003ff037230 */ /* 0x000fcc0000004100 */
[----:B------:R-:W1:Y:S02]  /*5320*/  F2I.FTZ.TRUNC.NTZ R3, R3 ;  /* 0x0000000300037305 */ /* 0x000e64000021f100 */
[----:B-1----:R1:W-:Y:S01]  /*5330*/  STG.E.U16 desc[UR36][R18.64], R3 ;  /* 0x0000000312007986 */ /* 0x0023e2000c101524 */
[----:B------:R-:W-:Y:S05]  /*5340*/  BRA `(.L_x_3433) ;  /* 0x0000000c00487947 */ /* 0x000fea0003800000 */
.L_x_3429:
        /* <DEDUP_REMOVED lines=9> */
.L_x_3437:
[----:B------:R1:W-:Y:S01]  /*53e0*/  STG.E.U16 desc[UR36][R18.64], R3 ;  /* 0x0000000312007986 */ /* 0x0003e2000c101524 */
[----:B------:R-:W-:Y:S05]  /*53f0*/  BRA `(.L_x_3433) ;  /* 0x0000000c001c7947 */ /* 0x000fea0003800000 */
.L_x_3436:
[----:B------:R-:W-:-:S13]  /*5400*/  ISETP.NE.AND P0, PT, R0, 0x7, PT ;  /* 0x000000070000780c */ /* 0x000fda0003f05270 */
[----:B------:R-:W-:Y:S05]  /*5410*/  @!P0 BRA `(.L_x_3438) ;  /* 0x0000000000288947 */ /* 0x000fea0003800000 */
[----:B------:R-:W-:-:S13]  /*5420*/  ISETP.NE.AND P0, PT, R0, 0x8, PT ;  /* 0x000000080000780c */ /* 0x000fda0003f05270 */
[----:B------:R-:W-:Y:S05]  /*5430*/  @!P0 BRA `(.L_x_3439) ;  /* 0x0000000000188947 */ /* 0x000fea0003800000 */
[----:B------:R-:W-:-:S13]  /*5440*/  ISETP.NE.AND P0, PT, R0, 0x9, PT ;  /* 0x000000090000780c */ /* 0x000fda0003f05270 */
[----:B------:R-:W-:Y:S05]  /*5450*/  @P0 BRA `(.L_x_3432) ;  /* 0x0000000800a40947 */ /* 0x000fea0003800000 */
[--C-:B------:R-:W-:Y:S02]  /*5460*/  HADD2.F32 R5, -RZ, R3.reuse.H1_H1 ;  /* 0x30000003ff057230 */ /* 0x100fe40000004100 */
[----:B------:R-:W-:-:S05]  /*5470*/  HADD2.F32 R4, -RZ, R3.H0_H0 ;  /* 0x20000003ff047230 */ /* 0x000fca0000004100 */
[----:B------:R4:W-:Y:S01]  /*5480*/  STG.E.64 desc[UR36][R18.64], R4 ;  /* 0x0000000412007986 */ /* 0x0009e2000c101b24 */
[----:B------:R-:W-:Y:S05]  /*5490*/  BRA `(.L_x_3433) ;  /* 0x0000000800f47947 */ /* 0x000fea0003800000 */
.L_x_3439:
[----:B------:R3:W-:Y:S01]  /*54a0*/  STG.E desc[UR36][R18.64], R3 ;  /* 0x0000000312007986 */ /* 0x0007e2000c101924 */
[----:B------:R-:W-:Y:S05]  /*54b0*/  BRA `(.L_x_3433) ;  /* 0x0000000800ec7947 */ /* 0x000fea0003800000 */
.L_x_3438:
[----:B------:R-:W-:-:S05]  /*54c0*/  HADD2.F32 R2, -RZ, R3.H0_H0 ;  /* 0x20000003ff027230 */ /* 0x000fca0000004100 */
[----:B------:R-:W-:-:S06]  /*54d0*/  FMUL.FTZ R2, R2, 1 ;  /* 0x3f80000002027820 */ /* 0x000fcc0000410000 */
[----:B------:R-:W1:Y:S02]  /*54e0*/  F2F.F64.F32 R2, R2 ;  /* 0x0000000200027310 */ /* 0x000e640000201800 */
[----:B-1----:R1:W-:Y:S01]  /*54f0*/  STG.E.64 desc[UR36][R18.64], R2 ;  /* 0x0000000212007986 */ /* 0x0023e2000c101b24 */
[----:B------:R-:W-:Y:S05]  /*5500*/  BRA `(.L_x_3433) ;  /* 0x0000000800d87947 */ /* 0x000fea0003800000 */
.L_x_3428:
        /* <DEDUP_REMOVED lines=9> */
[----:B------:R-:W-:-:S03]  /*55a0*/  IMAD.MOV.U32 R2, RZ, RZ, 0x1 ;  /* 0x00000001ff027424 */ /* 0x000fc600078e00ff */
[----:B------:R-:W-:-:S13]  /*55b0*/  FSETP.NEU.FTZ.AND P0, PT, R0, RZ, PT ;  /* 0x000000ff0000720b */ /* 0x000fda0003f1d000 */
[----:B------:R-:W-:Y:S01]  /*55c0*/  @!P0 HADD2.F32 R0, -RZ, R3.H1_H1 ;  /* 0x30000003ff008230 */ /* 0x000fe20000004100 */
[----:B------:R-:W-:-:S04]  /*55d0*/  PRMT R3, R2, 0x7610, R3 ;  /* 0x0000761002037816 */ /* 0x000fc80000000003 */
[----:B------:R-:W-:-:S04]  /*55e0*/  @!P0 FSETP.NEU.FTZ.AND P1, PT, R0, RZ, PT ;  /* 0x000000ff0000820b */ /* 0x000fc80003f3d000 */
[----:B------:R-:W-:-:S05]  /*55f0*/  @!P0 SEL R3, RZ, 0x1, !P1 ;  /* 0x00000001ff038807 */ /* 0x000fca0004800000 */
[----:B------:R1:W-:Y:S01]  /*5600*/  STG.E.U8 desc[UR36][R18.64], R3 ;  /* 0x0000000312007986 */ /* 0x0003e2000c101124 */
[----:B------:R-:W-:Y:S05]  /*5610*/  BRA `(.L_x_3433) ;  /* 0x0000000800947947 */ /* 0x000fea0003800000 */
.L_x_3442:
[--C-:B------:R-:W-:Y:S02]  /*5620*/  HADD2.F32 R6, -RZ, R3.reuse.H1_H1 ;  /* 0x30000003ff067230 */ /* 0x100fe40000004100 */
[----:B------:R-:W-:-:S03]  /*5630*/  HADD2.F32 R3, -RZ, R3.H0_H0 ;  /* 0x20000003ff037230 */ /* 0x000fc60000004100 */
[----:B------:R-:W-:Y:S02]  /*5640*/  FMUL.FTZ R6, R6, 1 ;  /* 0x3f80000006067820 */ /* 0x000fe40000410000 */
[----:B------:R-:W-:-:S04]  /*5650*/  FMUL.FTZ R3, R3, 1 ;  /* 0x3f80000003037820 */ /* 0x000fc80000410000 */
[----:B0-----:R-:W-:Y:S08]  /*5660*/  F2F.F64.F32 R6, R6 ;  /* 0x0000000600067310 */ /* 0x001ff00000201800 */
[----:B------:R-:W0:Y:S02]  /*5670*/  F2F.F64.F32 R4, R3 ;  /* 0x0000000300047310 */ /* 0x000e240000201800 */
[----:B0-----:R0:W-:Y:S01]  /*5680*/  STG.E.128 desc[UR36][R18.64], R4 ;  /* 0x0000000412007986 */ /* 0x0011e2000c101d24 */
[----:B------:R-:W-:Y:S05]  /*5690*/  BRA `(.L_x_3433) ;  /* 0x0000000800747947 */ /* 0x000fea0003800000 */
.L_x_3441:
        /* <DEDUP_REMOVED lines=12> */
[----:B------:R-:W-:-:S10]  /*5760*/  HFMA2.MMA R0, -RZ, RZ, 0, 7.569789886474609375e-06 ;  /* 0x0000007fff007435 */ /* 0x000fd400000001ff */
        /* <DEDUP_REMOVED lines=8> */
.L_x_3446:
[----:B------:R-:W-:Y:S05]  /*57f0*/  BSYNC B0 ;  /* 0x0000000000007941 */ /* 0x000fea0003800000 */
.L_x_3445:
[----:B------:R-:W-:-:S05]  /*5800*/  LOP3.LUT R3, R0, R3, RZ, 0xfc, !PT ;  /* 0x0000000300037212 */ /* 0x000fca00078efcff */
[----:B------:R1:W-:Y:S01]  /*5810*/  STG.E.U8 desc[UR36][R18.64], R3 ;  /* 0x0000000312007986 */ /* 0x0003e2000c101124 */
[----:B------:R-:W-:Y:S05]  /*5820*/  BRA `(.L_x_3433) ;  /* 0x0000000800107947 */ /* 0x000fea0003800000 */
.L_x_3444:
        /* <DEDUP_REMOVED lines=13> */
.L_x_3448:
[----:B------:R-:W-:Y:S02]  /*5900*/  ISETP.GT.U32.AND P0, PT, R2, 0x7f800000, PT ;  /* 0x7f8000000200780c */ /* 0x000fe40003f04070 */
[----:B------:R-:W-:-:S04]  /*5910*/  MOV R0, 0x7f ;  /* 0x0000007f00007802 */ /* 0x000fc80000000f00 */
[----:B------:R-:W-:-:S07]  /*5920*/  SEL R0, R0, 0x7c, P0 ;  /* 0x0000007c00007807 */ /* 0x000fce0000000000 */
.L_x_3449:
[----:B------:R-:W-:Y:S05]  /*5930*/  BSYNC B0 ;  /* 0x0000000000007941 */ /* 0x000fea0003800000 */
.L_x_3447:
[----:B------:R-:W-:-:S04]  /*5940*/  LOP3.LUT R2, R3, 0x80000000, RZ, 0xc0, !PT ;  /* 0x8000000003027812 */ /* 0x000fc800078ec0ff */
[----:B------:R-:W-:-:S04]  /*5950*/  SHF.R.U32.HI R3, RZ, 0x18, R2 ;  /* 0x00000018ff037819 */ /* 0x000fc80000011602 */
[----:B------:R-:W-:-:S05]  /*5960*/  LOP3.LUT R3, R0, R3, RZ, 0xfc, !PT ;  /* 0x0000000300037212 */ /* 0x000fca00078efcff */
[----:B------:R1:W-:Y:S01]  /*5970*/  STG.E.U8 desc[UR36][R18.64], R3 ;  /* 0x0000000312007986 */ /* 0x0003e2000c101124 */
[----:B------:R-:W-:Y:S05]  /*5980*/  BRA `(.L_x_3433) ;  /* 0x0000000400b87947 */ /* 0x000fea0003800000 */
.L_x_3443:
[----:B------:R-:W-:-:S05]  /*5990*/  HADD2.F32 R0, -RZ, R3.H0_H0 ;  /* 0x20000003ff007230 */ /* 0x000fca0000004100 */
[----:B------:R-:W-:-:S05]  /*59a0*/  F2FP.BF16.F32.PACK_AB R0, RZ, R0 ;  /* 0x00000000ff00723e */ /* 0x000fca00000010ff */
[----:B------:R1:W-:Y:S01]  /*59b0*/  STG.E.U16 desc[UR36][R18.64], R0 ;  /* 0x0000000012007986 */ /* 0x0003e2000c101524 */
[----:B------:R-:W-:Y:S05]  /*59c0*/  BRA `(.L_x_3433) ;  /* 0x0000000400a87947 */ /* 0x000fea0003800000 */
.L_x_3440:
        /* <DEDUP_REMOVED lines=9> */
[----:B------:R-:W1:Y:S02]  /*5a60*/  F2I.FTZ.U32.TRUNC.NTZ R3, R3 ;  /* 0x0000000300037305 */ /* 0x000e64000021f000 */
[----:B-1----:R1:W-:Y:S01]  /*5a70*/  STG.E.U16 desc[UR36][R18.64], R3 ;  /* 0x0000000312007986 */ /* 0x0023e2000c101524 */
[----:B------:R-:W-:Y:S05]  /*5a80*/  BRA `(.L_x_3433) ;  /* 0x0000000400787947 */ /* 0x000fea0003800000 */
.L_x_3452:
        /* <DEDUP_REMOVED lines=17> */
.L_x_3455:
[----:B------:R-:W-:-:S04]  /*5ba0*/  LOP3.LUT R2, R3, 0x80000000, RZ, 0xc0, !PT ;  /* 0x8000000003027812 */ /* 0x000fc800078ec0ff */
[----:B------:R-:W-:-:S04]  /*5bb0*/  SHF.R.U32.HI R3, RZ, 0x18, R2 ;  /* 0x00000018ff037819 */ /* 0x000fc80000011602 */
[----:B------:R-:W-:-:S04]  /*5bc0*/  LOP3.LUT R0, R0, R3, RZ, 0xfc, !PT ;  /* 0x0000000300007212 */ /* 0x000fc800078efcff */
[----:B------:R-:W-:-:S07]  /*5bd0*/  PRMT R9, R0, 0x7610, R9 ;  /* 0x0000761000097816 */ /* 0x000fce0000000009 */
.L_x_3454:
[----:B------:R-:W-:Y:S05]  /*5be0*/  BSYNC B0 ;  /* 0x0000000000007941 */ /* 0x000fea0003800000 */
.L_x_3453:
[----:B------:R1:W-:Y:S01]  /*5bf0*/  STG.E.U8 desc[UR36][R18.64], R9 ;  /* 0x0000000912007986 */ /* 0x0003e2000c101124 */
[----:B------:R-:W-:Y:S05]  /*5c00*/  BRA `(.L_x_3433) ;  /* 0x0000000400187947 */ /* 0x000fea0003800000 */
.L_x_3451:
        /* <DEDUP_REMOVED lines=17> */
.L_x_3458:
[----:B------:R-:W-:-:S04]  /*5d20*/  LOP3.LUT R2, R3, 0x80000000, RZ, 0xc0, !PT ;  /* 0x8000000003027812 */ /* 0x000fc800078ec0ff */
[----:B------:R-:W-:-:S04]  /*5d30*/  SHF.R.U32.HI R3, RZ, 0x18, R2 ;  /* 0x00000018ff037819 */ /* 0x000fc80000011602 */
[----:B------:R-:W-:-:S04]  /*5d40*/  LOP3.LUT R0, R0, R3, RZ, 0xfc, !PT ;  /* 0x0000000300007212 */ /* 0x000fc800078efcff */
[----:B------:R-:W-:-:S07]  /*5d50*/  PRMT R9, R0, 0x7610, R9 ;  /* 0x0000761000097816 */ /* 0x000fce0000000009 */
.L_x_3457:
[----:B------:R-:W-:Y:S05]  /*5d60*/  BSYNC B0 ;  /* 0x0000000000007941 */ /* 0x000fea0003800000 */
.L_x_3456:
[----:B------:R1:W-:Y:S01]  /*5d70*/  STG.E.U8 desc[UR36][R18.64], R9 ;  /* 0x0000000912007986 */ /* 0x0003e2000c101124 */
[----:B------:R-:W-:Y:S05]  /*5d80*/  BRA `(.L_x_3433) ;  /* 0x0000000000b87947 */ /* 0x000fea0003800000 */
.L_x_3450:
        /* <DEDUP_REMOVED lines=18> */
[----:B------:R-:W-:-:S05]  /*5eb0*/  @!P0 IMAD.MOV R0, RZ, RZ, R4 ;  /* 0x000000ffff008224 */ /* 0x000fca00078e0204 */
[----:B------:R-:W-:-:S05]  /*5ec0*/  @P2 MOV R3, R0 ;  /* 0x0000000000032202 */ /* 0x000fca0000000f00 */
[----:B------:R1:W-:Y:S01]  /*5ed0*/  STG.E.U8 desc[UR36][R18.64], R3 ;  /* 0x0000000312007986 */ /* 0x0003e2000c101124 */
[----:B------:R-:W-:Y:S05]  /*5ee0*/  BRA `(.L_x_3433) ;  /* 0x0000000000607947 */ /* 0x000fea0003800000 */
.L_x_3432:
[----:B------:R-:W-:Y:S01]  /*5ef0*/  MOV R0, 0x0 ;  /* 0x0000000000007802 */ /* 0x000fe20000000f00 */
[----:B------:R-:W-:Y:S01]  /*5f00*/  ULDC.64 UR4, c[0x4][0x158] ;  /* 0x0100560000047ab9 */ /* 0x000fe20000000a00 */
[----:B------:R-:W-:Y:S01]  /*5f10*/  ULDC.64 UR6, c[0x4][0x160] ;  /* 0x0100580000067ab9 */ /* 0x000fe20000000a00 */
[----:B------:R-:W-:Y:S01]  /*5f20*/  IMAD.U32 R4, RZ, RZ, UR4 ;  /* 0x00000004ff047e24 */ /* 0x000fe2000f8e00ff */
[----:B------:R1:W2:Y:S01]  /*5f30*/  LDC.64 R2, c[0x4][R0] ;  /* 0x0100000000027b82 */ /* 0x0002a20000000a00 */
[----:B------:R-:W-:Y:S01]  /*5f40*/  IMAD.U32 R5, RZ, RZ, UR5 ;  /* 0x00000005ff057e24 */ /* 0x000fe2000f8e00ff */
[----:B------:R-:W-:Y:S01]  /*5f50*/  ULDC.64 UR4, c[0x4][0x30] ;  /* 0x01000c0000047ab9 */ /* 0x000fe20000000a00 */
[----:B------:R-:W-:Y:S01]  /*5f60*/  HFMA2.MMA R13, -RZ, RZ, 0, 0 ;  /* 0x00000000ff0d7435 */ /* 0x000fe200000001ff */
[----:B------:R-:W-:Y:S01]  /*5f70*/  MOV R6, UR6 ;  /* 0x0000000600067c02 */ /* 0x000fe20008000f00 */
[----:B0-----:R-:W-:Y:S01]  /*5f80*/  IMAD.U32 R7, RZ, RZ, UR7 ;  /* 0x00000007ff077e24 */ /* 0x001fe2000f8e00ff */
[----:B------:R-:W-:Y:S01]  /*5f90*/  MOV R11, UR5 ;  /* 0x00000005000b7c02 */ /* 0x000fe20008000f00 */
[----:B------:R-:W-:-:S02]  /*5fa0*/  IMAD.U32 R10, RZ, RZ, UR4 ;  /* 0x00000004ff0a7e24 */ /* 0x000fc4000f8e00ff */
[----:B------:R-:W-:Y:S02]  /*5fb0*/  IMAD.MOV.U32 R8, RZ, RZ, 0x65 ;  /* 0x00000065ff087424 */ /* 0x000fe400078e00ff */
[----:B-1----:R-:W-:-:S07]  /*5fc0*/  IMAD.MOV.U32 R12, RZ, RZ, 0x1 ;  /* 0x00000001ff0c7424 */ /* 0x002fce00078e00ff */
[----:B------:R-:W-:-:S07]  /*5fd0*/  LEPC R20, `(.L_x_3461) ;  /* 0x000000001014794e */ /* 0x000fce0000000000 */
[----:B--2---:R-:W-:Y:S05]  /*5fe0*/  CALL.ABS.NOINC R2 ;  /* 0x0000000002007343 */ /* 0x004fea0003c00000 */
.L_x_3461:
[----:B------:R-:W-:Y:S05]  /*5ff0*/  BRA `(.L_x_3433) ;  /* 0x00000000001c7947 */ /* 0x000fea0003800000 */
.L_x_3460:
[----:B------:R-:W-:-:S06]  /*6000*/  HADD2.F32 R3, -RZ, R3.H0_H0 ;  /* 0x20000003ff037230 */ /* 0x000fcc0000004100 */
[----:B------:R-:W1:Y:S02]  /*6010*/  F2I.U64.TRUNC R2, R3 ;  /* 0x0000000300027311 */ /* 0x000e64000020d800 */
[----:B-1----:R1:W-:Y:S01]  /*6020*/  STG.E.64 desc[UR36][R18.64], R2 ;  /* 0x0000000212007986 */ /* 0x0023e2000c101b24 */
[----:B------:R-:W-:Y:S05]  /*6030*/  BRA `(.L_x_3433) ;  /* 0x00000000000c7947 */ /* 0x000fea0003800000 */
.L_x_3459:
[----:B------:R-:W-:-:S06]  /*6040*/  HADD2.F32 R3, -RZ, R3.H0_H0 ;  /* 0x20000003ff037230 */ /* 0x000fcc0000004100 */
[----:B------:R-:W1:Y:S02]  /*6050*/  F2I.FTZ.U32.TRUNC.NTZ R3, R3 ;  /* 0x0000000300037305 */ /* 0x000e64000021f000 */
[----:B-1----:R1:W-:Y:S02]  /*6060*/  STG.E desc[UR36][R18.64], R3 ;  /* 0x0000000312007986 */ /* 0x0023e4000c101924 */
.L_x_3433:
[----:B------:R-:W-:-:S04]  /*6070*/  IMAD R16, R17, 0x200, R16 ;  /* 0x0000020011107824 */ /* 0x000fc800078e0210 */
[----:B01234-:R-:W-:-:S07]  /*6080*/  VIADD R19, R16, 0x80 ;  /* 0x0000008010137836 */ /* 0x01ffce0000000000 */
.L_x_3330:
[----:B------:R-:W-:Y:S05]  /*6090*/  BSYNC B6 ;  /* 0x0000000000067941 */ /* 0x000fea0003800000 */
.L_x_3329:
[----:B------:R-:W-:Y:S01]  /*60a0*/  ULDC UR4, c[0x0][0x210] ;  /* 0x0000840000047ab9 */ /* 0x000fe20000000800 */
[----:B------:R-:W-:Y:S01]  /*60b0*/  BSSY B6, `(.L_x_3462) ;  /* 0x0000602000067945 */ /* 0x000fe20003800000 */
[----:B------:R-:W-:-:S13]  /*60c0*/  ISETP.GE.AND P0, PT, R19, UR4, PT ;  /* 0x0000000413007c0c */ /* 0x000fda000bf06270 */
[----:B------:R-:W-:Y:S05]  /*60d0*/  @P0 BRA `(.L_x_3463) ;  /* 0x0000005c00fc0947 */ /* 0x000fea0003800000 */
[----:B------:R-:W0:Y:S01]  /*60e0*/  LDC R6, c[0x0][0x218] ;  /* 0x00008600ff067b82 */ /* 0x000e220000000800 */
[----:B------:R-:W-:Y:S01]  /*60f0*/  MOV R0, RZ ;  /* 0x000000ff00007202 */ /* 0x000fe20000000f00 */
        /* <DEDUP_REMOVED lines=295> */
[----:B------:R-:W-:-:S04]  /*7370*/  SHF.R.U32.HI R2, RZ, UR5, R2 ;  /* 0x00000005ff027c19 */ /* 0x000fc80008011602 */
[----:B------:R-:W-:-:S05]  /*7380*/  IADD3 R3, -R2, RZ, RZ ;  /* 0x000000ff02037210 */ /* 0x000fca0007ffe1ff */
[----:B------:R-:W-:Y:S01]  /*7390*/  IMAD R5, R3, UR4, R5 ;  /* 0x0000000403057c24 */ /* 0x000fe2000f8e0205 */
[----:B------:R-:W-:-:S03]  /*73a0*/  ULDC.64 UR4, c[0x0][0x408] ;  /* 0x0001020000047ab9 */ /* 0x000fc60000000a00 */
[C---:B------:R-:W-:Y:S02]  /*73b0*/  IMAD R16, R5.reuse, UR4, R16 ;  /* 0x0000000405107c24 */ /* 0x040fe4000f8e0210 */
[----:B------:R-:W-:-:S07]  /*73c0*/  IMAD R0, R5, UR5, R0 ;  /* 0x0000000505007c24 */ /* 0x000fce000f8e0200 */
.L_x_3464:
        /* <DEDUP_REMOVED lines=23> */
.L_x_3468:
[----:B------:R0:W2:Y:S02]  /*7540*/  LDG.E.U8 R2, desc[UR36][R2.64] ;  /* 0x0000002402027981 */ /* 0x0000a4000c1e1100 */
[----:B0-----:R-:W-:Y:S02]  /*7550*/  PRMT R3, RZ, 0x7610, R3 ;  /* 0x00007610ff037816 */ /* 0x001fe40000000003 */
[----:B--2---:R-:W-:-:S04]  /*7560*/  I2FP.F32.U32 R5, R2 ;  /* 0x0000000200057245 */ /* 0x004fc80000201000 */
[----:B------:R-:W-:Y:S01]  /*7570*/  F2FP.F16.F32.PACK_AB R5, RZ, R5 ;  /* 0x00000005ff05723e */ /* 0x000fe200000000ff */
[----:B------:R-:W-:Y:S06]  /*7580*/  BRA `(.L_x_3470) ;  /* 0x0000000c00e87947 */ /* 0x000fec0003800000 */
.L_x_3467:
        /* <DEDUP_REMOVED lines=11> */
.L_x_3472:
[----:B------:R0:W2:Y:S02]  /*7640*/  LDG.E R2, desc[UR36][R2.64] ;  /* 0x0000002402027981 */ /* 0x0000a4000c1e1900 */
[----:B0-----:R-:W-:Y:S02]  /*7650*/  PRMT R3, RZ, 0x7610, R3 ;  /* 0x00007610ff037816 */ /* 0x001fe40000000003 */
[----:B--2---:R-:W-:-:S04]  /*7660*/  I2FP.F32.S32 R5, R2 ;  /* 0x0000000200057245 */ /* 0x004fc80000201400 */
[----:B------:R-:W-:Y:S01]  /*7670*/  F2FP.F16.F32.PACK_AB R5, RZ, R5 ;  /* 0x00000005ff05723e */ /* 0x000fe200000000ff */
[----:B------:R-:W-:Y:S06]  /*7680*/  BRA `(.L_x_3470) ;  /* 0x0000000c00a87947 */ /* 0x000fec0003800000 */
.L_x_3471:
[----:B------:R0:W2:Y:S02]  /*7690*/  LDG.E.U16 R2, desc[UR36][R2.64] ;  /* 0x0000002402027981 */ /* 0x0000a4000c1e1500 */
[----:B0-----:R-:W-:Y:S01]  /*76a0*/  PRMT R3, RZ, 0x7610, R3 ;  /* 0x00007610ff037816 */ /* 0x001fe20000000003 */
[----:B--2---:R-:W0:Y:S02]  /*76b0*/  I2F.S16 R5, R2 ;  /* 0x0000000200057306 */ /* 0x004e240000101400 */
[----:B0-----:R-:W-:Y:S01]  /*76c0*/  F2FP.F16.F32.PACK_AB R5, RZ, R5 ;  /* 0x00000005ff05723e */ /* 0x001fe200000000ff */
[----:B------:R-:W-:Y:S06]  /*76d0*/  BRA `(.L_x_3470) ;  /* 0x0000000c00947947 */ /* 0x000fec0003800000 */
.L_x_3466:
        /* <DEDUP_REMOVED lines=10> */
.L_x_3474:
[----:B------:R0:W2:Y:S02]  /*7780*/  LDG.E.U16 R5, desc[UR36][R2.64] ;  /* 0x0000002402057981 */ /* 0x0000a4000c1e1500 */
[----:B0-----:R-:W-:Y:S01]  /*7790*/  PRMT R3, RZ, 0x7610, R3 ;  /* 0x00007610ff037816 */ /* 0x001fe20000000003 */
[----:B--2---:R-:W-:-:S05]  /*77a0*/  HADD2.F32 R5, -RZ, R5.H0_H0 ;  /* 0x20000005ff057230 */ /* 0x004fca0000004100 */
[----:B------:R-:W-:Y:S01]  /*77b0*/  F2FP.F16.F32.PACK_AB R5, RZ, R5 ;  /* 0x00000005ff05723e */ /* 0x000fe200000000ff */
[----:B------:R-:W-:Y:S06]  /*77c0*/  BRA `(.L_x_3470) ;  /* 0x0000000c00587947 */ /* 0x000fec0003800000 */
.L_x_3473:
        /* <DEDUP_REMOVED lines=10> */
.L_x_3476:
[----:B------:R-:W2:Y:S02]  /*7870*/  LDG.E R3, desc[UR36][R2.64] ;  /* 0x0000002402037981 */ /* 0x000ea4000c1e1900 */
[C---:B--2---:R-:W-:Y:S02]  /*7880*/  PRMT R5, R3.reuse, 0x7610, R5 ;  /* 0x0000761003057816 */ /* 0x044fe40000000005 */
[----:B------:R-:W-:Y:S01]  /*7890*/  PRMT R3, R3, 0x7632, R3 ;  /* 0x0000763203037816 */ /* 0x000fe20000000003 */
[----:B------:R-:W-:Y:S06]  /*78a0*/  BRA `(.L_x_3470) ;  /* 0x0000000c00207947 */ /* 0x000fec0003800000 */
.L_x_3475:
        /* <DEDUP_REMOVED lines=9> */
.L_x_3465:
        /* <DEDUP_REMOVED lines=14> */
.L_x_3479:
        /* <DEDUP_REMOVED lines=12> */
.L_x_3478:
[----:B------:R-:W-:-:S13]  /*7ae0*/  ISETP.NE.AND P0, PT, R4, 0xf, PT ;  /* 0x0000000f0400780c */ /* 0x000fda0003f05270 */
[----:B------:R-:W-:Y:S05]  /*7af0*/  @!P0 BRA `(.L_x_3480) ;  /* 0x0000000000a48947 */ /* 0x000fea0003800000 */
[----:B------:R-:W-:-:S13]  /*7b00*/  ISETP.NE.AND P0, PT, R4, 0x17, PT ;  /* 0x000000170400780c */ /* 0x000fda0003f05270 */
[----:B------:R-:W-:Y:S05]  /*7b10*/  @!P0 BRA `(.L_x_3481) ;  /* 0x0000000000608947 */ /* 0x000fea0003800000 */
[----:B------:R-:W-:-:S13]  /*7b20*/  ISETP.NE.AND P0, PT, R4, 0x18, PT ;  /* 0x000000180400780c */ /* 0x000fda0003f05270 */
[----:B------:R-:W-:Y:S05]  /*7b30*/  @P0 BRA `(.L_x_3469) ;  /* 0x00000008000c0947 */ /* 0x000fea0003800000 */
[----:B------:R0:W2:Y:S01]  /*7b40*/  LDG.E.U8 R0, desc[UR36][R2.64] ;  /* 0x0000002402007981 */ /* 0x0000a2000c1e1100 */
[----:B------:R-:W-:Y:S01]  /*7b50*/  IMAD.MOV.U32 R8, RZ, RZ, -0x800000 ;  /* 0xff800000ff087424 */ /* 0x000fe200078e00ff */
[----:B0-----:R-:W-:Y:S02]  /*7b60*/  PRMT R3, RZ, 0x7610, R3 ;  /* 0x00007610ff037816 */ /* 0x001fe40000000003 */
[----:B--2---:R-:W-:-:S04]  /*7b70*/  SHF.L.U32 R0, R0, 0x18, RZ ;  /* 0x0000001800007819 */ /* 0x004fc800000006ff */
[----:B------:R-:W-:-:S04]  /*7b80*/  LOP3.LUT R4, R0, 0x7f000000, RZ, 0xc0, !PT ;  /* 0x7f00000000047812 */ /* 0x000fc800078ec0ff */
[----:B------:R-:W0:Y:S01]  /*7b90*/  FLO.U32 R5, R4 ;  /* 0x0000000400057300 */ /* 0x000e2200000e0000 */
[C---:B------:R-:W-:Y:S01]  /*7ba0*/  IADD3 R6, R4.reuse, 0x1000000, RZ ;  /* 0x0100000004067810 */ /* 0x040fe20007ffe0ff */
        /* <DEDUP_REMOVED lines=15> */
.L_x_3481:
[----:B------:R0:W2:Y:S02]  /*7ca0*/  LDG.E.U8 R2, desc[UR36][R2.64] ;  /* 0x0000002402027981 */ /* 0x0000a4000c1e1100 */
[----:B0-----:R-:W-:Y:S01]  /*7cb0*/  PRMT R3, RZ, 0x7610, R3 ;  /* 0x00007610ff037816 */ /* 0x001fe20000000003 */
[C---:B--2---:R-:W-:Y:S02]  /*7cc0*/  IMAD.SHL.U32 R0, R2.reuse, 0x2000000, RZ ;  /* 0x0200000002007824 */ /* 0x044fe400078e00ff */
[----:B------:R-:W-:-:S03]  /*7cd0*/  IMAD.SHL.U32 R5, R2, 0x1000000, RZ ;  /* 0x0100000002057824 */ /* 0x000fc600078e00ff */
[----:B------:R-:W-:-:S13]  /*7ce0*/  ISETP.GE.U32.AND P0, PT, R0, 0x8000000, PT ;  /* 0x080000000000780c */ /* 0x000fda0003f06070 */
[C---:B------:R-:W-:Y:S01]  /*7cf0*/  @!P0 IMAD.SHL.U32 R0, R2.reuse, 0x100, RZ ;  /* 0x0000010002008824 */ /* 0x040fe200078e00ff */
[----:B------:R-:W-:-:S04]  /*7d00*/  @P0 SHF.L.U32 R4, R2, 0x15, RZ ;  /* 0x0000001502040819 */ /* 0x000fc800000006ff */
        /* <DEDUP_REMOVED lines=8> */
.L_x_3480:
[----:B------:R0:W2:Y:S02]  /*7d90*/  LDG.E.U16 R5, desc[UR36][R2.64] ;  /* 0x0000002402057981 */ /* 0x0000a4000c1e1500 */
[----:B0-----:R-:W-:Y:S02]  /*7da0*/  PRMT R3, RZ, 0x7610, R3 ;  /* 0x00007610ff037816 */ /* 0x001fe40000000003 */
[----:B--2---:R-:W-:-:S04]  /*7db0*/  SHF.L.U32 R5, R5, 0x10, RZ ;  /* 0x0000001005057819 */ /* 0x004fc800000006ff */
[----:B------:R-:W-:Y:S01]  /*7dc0*/  F2FP.F16.F32.PACK_AB R5, RZ, R5 ;  /* 0x00000005ff05723e */ /* 0x000fe200000000ff */
[----:B------:R-:W-:Y:S06]  /*7dd0*/  BRA `(.L_x_3470) ;  /* 0x0000000400d47947 */ /* 0x000fec0003800000 */
.L_x_3477:
        /* <DEDUP_REMOVED lines=13> */
.L_x_3484:
        /* <DEDUP_REMOVED lines=21> */
.L_x_3488:
[----:B------:R-:W-:Y:S05]  /*8000*/  BSYNC B1 ;  /* 0x0000000000017941 */ /* 0x000fea0003800000 */
.L_x_3487:
[----:B------:R-:W-:Y:S01]  /*8010*/  IMAD.SHL.U32 R2, R2, 0x100000, RZ ;  /* 0x0010000002027824 */ /* 0x000fe200078e00ff */
[----:B------:R-:W-:-:S04]  /*8020*/  LEA R5, R0, 0x3b800000, 0x17 ;  /* 0x3b80000000057811 */ /* 0x000fc800078eb8ff */
[----:B------:R-:W-:-:S07]  /*8030*/  LOP3.LUT R5, R5, R2, R4, 0xfe, !PT ;  /* 0x0000000205057212 */ /* 0x000fce00078efe04 */
.L_x_3486:
[----:B------:R-:W-:Y:S05]  /*8040*/  BSYNC B0 ;  /* 0x0000000000007941 */ /* 0x000fea0003800000 */
.L_x_3485:
[----:B------:R-:W-:Y:S02]  /*8050*/  F2FP.F16.F32.PACK_AB R5, RZ, R5 ;  /* 0x00000005ff05723e */ /* 0x000fe400000000ff */
[----:B------:R-:W-:Y:S01]  /*8060*/  PRMT R3, RZ, 0x7610, R3 ;  /* 0x00007610ff037816 */ /* 0x000fe20000000003 */
[----:B------:R-:W-:Y:S06]  /*8070*/  BRA `(.L_x_3470) ;  /* 0x00000004002c7947 */ /* 0x000fec0003800000 */
.L_x_3483:
        /* <DEDUP_REMOVED lines=21> */
.L_x_3492:
[----:B------:R-:W-:Y:S05]  /*81d0*/  BSYNC B1 ;  /* 0x0000000000017941 */ /* 0x000fea0003800000 */
.L_x_3491:
[----:B------:R-:W-:Y:S01]  /*81e0*/  IMAD.SHL.U32 R2, R2, 0x200000, RZ ;  /* 0x0020000002027824 */ /* 0x000fe200078e00ff */
[----:B------:R-:W-:-:S04]  /*81f0*/  LEA R5, R0, 0x37800000, 0x17 ;  /* 0x3780000000057811 */ /* 0x000fc800078eb8ff */
[----:B------:R-:W-:-:S07]  /*8200*/  LOP3.LUT R5, R5, R2, R4, 0xfe, !PT ;  /* 0x0000000205057212 */ /* 0x000fce00078efe04 */
.L_x_3490:
[----:B------:R-:W-:Y:S05]  /*8210*/  BSYNC B0 ;  /* 0x0000000000007941 */ /* 0x000fea0003800000 */
.L_x_3489:
[----:B------:R-:W-:Y:S02]  /*8220*/  F2FP.F16.F32.PACK_AB R5, RZ, R5 ;  /* 0x00000005ff05723e */ /* 0x000fe400000000ff */
[----:B------:R-:W-:Y:S01]  /*8230*/  PRMT R3, RZ, 0x7610, R3 ;  /* 0x00007610ff037816 */ /* 0x000fe20000000003 */
[----:B------:R-:W-:Y:S06]  /*8240*/  BRA `(.L_x_3470) ;  /* 0x0000000000b87947 */ /* 0x000fec0003800000 */
.L_x_3482:
        /* <DEDUP_REMOVED lines=12> */
[----:B------:R-:W-:Y:S01]  /*8310*/  @!P0 MOV R5, 0x7f800001 ;  /* 0x7f80000100058802 */ /* 0x000fe20000000f00 */
[----:B------:R-:W-:-:S07]  /*8320*/  @P0 IMAD.SHL.U32 R5, R2, 0x800000, RZ ;  /* 0x0080000002050824 */ /* 0x000fce00078e00ff */
.L_x_3496:
[----:B------:R-:W-:Y:S05]  /*8330*/  BSYNC B0 ;  /* 0x0000000000007941 */ /* 0x000fea0003800000 */
.L_x_3495:
[----:B------:R-:W-:Y:S02]  /*8340*/  PRMT R3, RZ, 0x7610, R3 ;  /* 0x00007610ff037816 */ /* 0x000fe40000000003 */
[----:B------:R-:W-:Y:S01]  /*8350*/  F2FP.F16.F32.PACK_AB R5, RZ, R5 ;  /* 0x00000005ff05723e */ /* 0x000fe200000000ff */
[----:B------:R-:W-:Y:S06]  /*8360*/  BRA `(.L_x_3470) ;  /* 0x0000000000707947 */ /* 0x000fec0003800000 */
.L_x_3469:
[----:B------:R-:W-:Y:S01]  /*8370*/  MOV R0, 0x0 ;  /* 0x0000000000007802 */ /* 0x000fe20000000f00 */
[----:B------:R-:W-:Y:S01]  /*8380*/  ULDC.64 UR4, c[0x4][0x158] ;  /* 0x0100560000047ab9 */ /* 0x000fe20000000a00 */
[----:B------:R-:W-:Y:S01]  /*8390*/  ULDC.64 UR6, c[0x4][0x28] ;  /* 0x01000a0000067ab9 */ /* 0x000fe20000000a00 */
[----:B------:R-:W-:Y:S01]  /*83a0*/  IMAD.U32 R4, RZ, RZ, UR4 ;  /* 0x00000004ff047e24 */ /* 0x000fe2000f8e00ff */
[----:B------:R0:W1:Y:S01]  /*83b0*/  LDC.64 R2, c[0x4][R0] ;  /* 0x0100000000027b82 */ /* 0x0000620000000a00 */
[----:B------:R-:W-:Y:S01]  /*83c0*/  MOV R5, UR5 ;  /* 0x0000000500057c02 */ /* 0x000fe20008000f00 */
[----:B------:R-:W-:Y:S01]  /*83d0*/  ULDC.64 UR4, c[0x4][0x160] ;  /* 0x0100580000047ab9 */ /* 0x000fe20000000a00 */
[----:B------:R-:W-:Y:S01]  /*83e0*/  HFMA2.MMA R12, -RZ, RZ, 0, 5.9604644775390625e-08 ;  /* 0x00000001ff0c7435 */ /* 0x000fe200000001ff */
        /* <DEDUP_REMOVED lines=8> */
.L_x_3497:
[----:B------:R-:W-:Y:S02]  /*8470*/  PRMT R3, RZ, 0x7610, R3 ;  /* 0x00007610ff037816 */ /* 0x000fe40000000003 */
[----:B------:R-:W-:Y:S01]  /*8480*/  PRMT R5, RZ, 0x7610, R5 ;  /* 0x00007610ff057816 */ /* 0x000fe20000000005 */
[----:B------:R-:W-:Y:S06]  /*8490*/  BRA `(.L_x_3470) ;  /* 0x0000000000247947 */ /* 0x000fec0003800000 */
.L_x_3494:
[----:B------:R-:W2:Y:S02]  /*84a0*/  LDG.E.64 R2, desc[UR36][R2.64] ;  /* 0x0000002402027981 */ /* 0x000ea4000c1e1b00 */
[----:B--2---:R0:W1:Y:S02]  /*84b0*/  I2F.U64 R5, R2 ;  /* 0x0000000200057312 */ /* 0x0040640000301000 */
[----:B0-----:R-:W-:Y:S02]  /*84c0*/  PRMT R3, RZ, 0x7610, R3 ;  /* 0x00007610ff037816 */ /* 0x001fe40000000003 */
[----:B-1----:R-:W-:Y:S01]  /*84d0*/  F2FP.F16.F32.PACK_AB R5, RZ, R5 ;  /* 0x00000005ff05723e */ /* 0x002fe200000000ff */
[----:B------:R-:W-:Y:S06]  /*84e0*/  BRA `(.L_x_3470) ;  /* 0x0000000000107947 */ /* 0x000fec0003800000 */
.L_x_3493:
[----:B------:R0:W2:Y:S02]  /*84f0*/  LDG.E R2, desc[UR36][R2.64] ;  /* 0x0000002402027981 */ /* 0x0000a4000c1e1900 */
[----:B0-----:R-:W-:Y:S02]  /*8500*/  PRMT R3, RZ, 0x7610, R3 ;  /* 0x00007610ff037816 */ /* 0x001fe40000000003 */
[----:B--2---:R-:W-:-:S04]  /*8510*/  I2FP.F32.U32 R5, R2 ;  /* 0x0000000200057245 */ /* 0x004fc80000201000 */
[----:B------:R-:W-:-:S07]  /*8520*/  F2FP.F16.F32.PACK_AB R5, RZ, R5 ;  /* 0x00000005ff05723e */ /* 0x000fce00000000ff */
.L_x_3470:
[----:B------:R-:W-:Y:S01]  /*8530*/  HADD2.F32 R5, -RZ, R5.H0_H0 ;  /* 0x20000005ff057230 */ /* 0x000fe20000004100 */
[----:B------:R-:W-:Y:S01]  /*8540*/  BSSY B2, `(.L_x_3498) ;  /* 0x00002be000027945 */ /* 0x000fe20003800000 */
[----:B------:R-:W-:-:S03]  /*8550*/  HADD2.F32 R4, -RZ, R3.H0_H0 ;  /* 0x20000003ff047230 */ /* 0x000fc60000004100 */
[----:B------:R-:W-:Y:S02]  /*8560*/  FSETP.GTU.FTZ.AND P0, PT, |R5|, +INF , PT ;  /* 0x7f8000000500780b */ /* 0x000fe40003f1c200 */
[C---:B------:R-:W-:Y:S01]  /*8570*/  FSETP.GTU.FTZ.AND P1, PT, |R4|.reuse, +INF , PT ;  /* 0x7f8000000400780b */ /* 0x040fe20003f3c200 */
[----:B------:R-:W-:-:S03]  /*8580*/  FADD.FTZ R6, |R4|, -RZ ;  /* 0x800000ff04067221 */ /* 0x000fc60000010200 */
        /* <DEDUP_REMOVED lines=75> */
[----:B------:R-:W-:-:S03]  /*8a40*/  MOV R13, 0x3e800000 ;  /* 0x3e800000000d7802 */ /* 0x000fc60000000f00 */
        /* <DEDUP_REMOVED lines=26> */
[----:B------:R-:W-:Y:S01]  /*8bf0*/  FSEL R8, R8, -RZ, P1 ;  /* 0x800000ff08087208 */ /* 0x000fe20000800000 */
[----:B------:R-:W-:Y:S06]  /*8c00*/  BRA `(.L_x_3503) ;  /* 0x0000000000fc7947 */ /* 0x000fec0003800000 */
.L_x_3505:
        /* <DEDUP_REMOVED lines=10> */
.L_x_3507:
[----:B------:R-:W-:-:S04]  /*8cb0*/  FADD.FTZ R2, -R3, R20 ;  /* 0x0000001403027221 */ /* 0x000fc80000010100 */
[----:B------:R-:W-:-:S07]  /*8cc0*/  FMUL.FTZ R2, R2, 0.5 ;  /* 0x3f00000002027820 */ /* 0x000fce0000410000 */
.L_x_3508:
[----:B------:R-:W-:Y:S05]  /*8cd0*/  BSYNC B1 ;  /* 0x0000000000017941 */ /* 0x000fea0003800000 */
.L_x_3506:
        /* <DEDUP_REMOVED lines=11> */
.L_x_3510:
[----:B------:R-:W-:-:S04]  /*8d90*/  FADD.FTZ R8, R11, -R8 ;  /* 0x800000080b087221 */ /* 0x000fc80000010000 */
[----:B------:R-:W-:-:S07]  /*8da0*/  FMUL.FTZ R13, R8, 0.5 ;  /* 0x3f000000080d7820 */ /* 0x000fce0000410000 */
.L_x_3511:
[----:B------:R-:W-:Y:S05]  /*8db0*/  BSYNC B1 ;  /* 0x0000000000017941 */ /* 0x000fea0003800000 */
.L_x_3509:
[----:B------:R-:W-:Y:S01]  /*8dc0*/  FADD.FTZ R13, R13, R2 ;  /* 0x000000020d0d7221 */ /* 0x000fe20000010000 */
[----:B------:R-:W-:Y:S01]  /*8dd0*/  FADD.FTZ R2, R9, 1 ;  /* 0x3f80000009027421 */ /* 0x000fe20000010000 */
[----:B------:R-:W-:-:S03]  /*8de0*/  IMAD.MOV.U32 R21, RZ, RZ, 0x3d39bf78 ;  /* 0x3d39bf78ff157424 */ /* 0x000fc600078e00ff */
[----:B------:R-:W-:-:S06]  /*8df0*/  FMUL.FTZ R2, R2, R13 ;  /* 0x0000000d02027220 */ /* 0x000fcc0000410000 */
        /* <DEDUP_REMOVED lines=31> */
.L_x_3504:
[----:B------:R0:W1:Y:S02]  /*8ff0*/  MUFU.SQRT R8, R7 ;  /* 0x0000000700087308 */ /* 0x0000640000002000 */
.L_x_3503:
[----:B------:R-:W-:Y:S05]  /*9000*/  BSYNC B0 ;  /* 0x0000000000007941 */ /* 0x000fea0003800000 */
.L_x_3502:
        /* <DEDUP_REMOVED lines=9> */
[----:B------:R-:W-:Y:S01]  /*90a0*/  HFMA2.MMA R3, -RZ, RZ, 1.75, 0 ;  /* 0x3f000000ff037435 */ /* 0x000fe200000001ff */
[C---:B------:R-:W-:Y:S01]  /*90b0*/  FADD.FTZ R0, |R13|.reuse, -RZ ;  /* 0x800000ff0d007221 */ /* 0x040fe20000010200 */
[C---:B------:R-:W-:Y:S02]  /*90c0*/  FSETP.GT.FTZ.AND P0, PT, |R13|.reuse, 0.56000000238418579102, PT ;  /* 0x3f0f5c290d00780b */ /* 0x040fe40003f14200 */
[----:B------:R-:W-:-:S06]  /*90d0*/  FSETP.NEU.FTZ.AND P1, PT, |R13|, 1, PT ;  /* 0x3f8000000d00780b */ /* 0x000fcc0003f3d200 */
[----:B------:R-:W-:-:S04]  /*90e0*/  FFMA.FTZ R2, -R0, R3, 0.5 ;  /* 0x3f00000000027423 */ /* 0x000fc80000010103 */
[----:B------:R-:W2:Y:S02]  /*90f0*/  MUFU.RSQ R3, R2 ;  /* 0x0000000200037308 */ /* 0x000ea40000001400 */
[----:B--2---:R-:W-:Y:S01]  /*9100*/  FMUL.FTZ R6, R2, R3 ;  /* 0x0000000302067220 */ /* 0x004fe20000410000 */
[----:B------:R-:W-:-:S04]  /*9110*/  FMUL.FTZ R3, R3, 0.5 ;  /* 0x3f00000003037820 */ /* 0x000fc80000410000 */
[----:B------:R-:W-:-:S04]  /*9120*/  FFMA.FTZ R3, -R6, R3, 0.5 ;  /* 0x3f00000006037423 */ /* 0x000fc80000010103 */
[----:B------:R-:W-:Y:S01]  /*9130*/  FFMA.FTZ R3, R6, R3, R6 ;  /* 0x0000000306037223 */ /* 0x000fe20000010006 */
[----:B------:R-:W-:-:S04]  /*9140*/  IMAD.MOV.U32 R6, RZ, RZ, 0x3d4dd2f7 ;  /* 0x3d4dd2f7ff067424 */ /* 0x000fc800078e00ff */
        /* <DEDUP_REMOVED lines=15> */
.L_x_3515:
        /* <DEDUP_REMOVED lines=17> */
.L_x_3521:
[----:B------:R-:W-:-:S04]  /*9350*/  FADD.FTZ R2, -R3, R20 ;  /* 0x0000001403027221 */ /* 0x000fc80000010100 */
[----:B------:R-:W-:-:S07]  /*9360*/  FMUL.FTZ R2, R2, 0.5 ;  /* 0x3f00000002027820 */ /* 0x000fce0000410000 */
.L_x_3522:
[----:B------:R-:W-:Y:S05]  /*9370*/  BSYNC B4 ;  /* 0x0000000000047941 */ /* 0x000fea0003800000 */
.L_x_3520:
        /* <DEDUP_REMOVED lines=10> */
.L_x_3524:
[----:B------:R-:W-:-:S04]  /*9420*/  FADD.FTZ R0, -R0, R11 ;  /* 0x0000000b00007221 */ /* 0x000fc80000010100 */
[----:B------:R-:W-:-:S07]  /*9430*/  FMUL.FTZ R3, R0, 0.5 ;  /* 0x3f00000000037820 */ /* 0x000fce0000410000 */
.L_x_3525:
[----:B------:R-:W-:Y:S05]  /*9440*/  BSYNC B4 ;  /* 0x0000000000047941 */ /* 0x000fea0003800000 */
.L_x_3523:
[----:B------:R-:W-:Y:S01]  /*9450*/  FADD.FTZ R2, R3, R2 ;  /* 0x0000000203027221 */ /* 0x000fe20000010000 */
[----:B------:R-:W-:-:S04]  /*9460*/  FADD.FTZ R9, R6, R9 ;  /* 0x0000000906097221 */ /* 0x000fc80000010000 */
[----:B------:R-:W-:-:S06]  /*9470*/  FMUL.FTZ R9, R9, R2 ;  /* 0x0000000209097220 */ /* 0x000fcc0000410000 */
[----:B------:R-:W2:Y:S01]  /*9480*/  MUFU.SQRT R9, R9 ;  /* 0x0000000900097308 */ /* 0x000ea20000002000 */
[----:B------:R-:W-:Y:S05]  /*9490*/  BRA `(.L_x_3526) ;  /* 0x0000000000487947 */ /* 0x000fea0003800000 */
.L_x_3519:
        /* <DEDUP_REMOVED lines=12> */
.L_x_3518:
[----:B------:R-:W-:Y:S01]  /*9560*/  FADD.FTZ R0, R9, 1 ;  /* 0x3f80000009007421 */ /* 0x000fe20000010000 */
[----:B0-----:R-:W-:Y:S01]  /*9570*/  MUFU.SQRT R7, R7 ;  /* 0x0000000700077308 */ /* 0x001fe20000002000 */
[----:B------:R-:W-:Y:S02]  /*9580*/  MOV R6, 0x3f800000 ;  /* 0x3f80000000067802 */ /* 0x000fe40000000f00 */
[----:B------:R-:W-:-:S06]  /*9590*/  FMUL.FTZ R0, R0, 0.5 ;  /* 0x3f00000000007820 */ /* 0x000fcc0000410000 */
[----:B------:R-:W0:Y:S02]  /*95a0*/  MUFU.SQRT R0, R0 ;  /* 0x0000000000007308 */ /* 0x000e240000002000 */
[----:B0-----:R-:W-:-:S07]  /*95b0*/  FMUL.FTZ R9, R7, R0 ;  /* 0x0000000007097220 */ /* 0x001fce0000410000 */
.L_x_3526:
[----:B------:R-:W-:Y:S05]  /*95c0*/  BSYNC B1 ;  /* 0x0000000000017941 */ /* 0x000fea0003800000 */
.L_x_3517:
[----:B------:R-:W-:Y:S05]  /*95d0*/  BRA `(.L_x_3527) ;  /* 0x0000000000087947 */ /* 0x000fea0003800000 */
.L_x_3514:
[----:B------:R-:W-:Y:S01]  /*95e0*/  FMUL.FTZ R9, R9, 16777216 ;  /* 0x4b80000009097820 */ /* 0x000fe20000410000 */
[----:B------:R-:W-:-:S07]  /*95f0*/  FMUL.FTZ R6, R6, 16777216 ;  /* 0x4b80000006067820 */ /* 0x000fce0000410000 */
.L_x_3527:
[----:B------:R-:W-:Y:S05]  /*9600*/  BSYNC B0 ;  /* 0x0000000000007941 */ /* 0x000fea0003800000 */
.L_x_3513:
        /* <DEDUP_REMOVED lines=14> */
[----:B------:R-:W-:Y:S01]  /*96f0*/  IMAD.MOV.U32 R11, RZ, RZ, R23 ;  /* 0x000000ffff0b7224 */ /* 0x000fe200078e0017 */
[----:B------:R-:W-:-:S07]  /*9700*/  MOV R2, 0x9720 ;  /* 0x0000972000027802 */ /* 0x000fce0000000f00 */
[----:B-1----:R-:W-:Y:S05]  /*9710*/  CALL.REL.NOINC `($__internal_7_$__cuda_sm3x_div_rn_ftz_f32_slowpath) ;  /* 0x000000e800887944 */ /* 0x002fea0003c00000 */
[----:B------:R-:W-:-:S07]  /*9720*/  IMAD.MOV.U32 R2, RZ, RZ, R0 ;  /* 0x000000ffff027224 */ /* 0x000fce00078e0000 */
.L_x_3529:
[----:B------:R-:W-:Y:S05]  /*9730*/  BSYNC B4 ;  /* 0x0000000000047941 */ /* 0x000fea0003800000 */
.L_x_3528:
        /* <DEDUP_REMOVED lines=15> */
[----:B------:R-:W-:-:S04]  /*9830*/  IMAD.MOV.U32 R3, RZ, RZ, 0x3fd774eb ;  /* 0x3fd774ebff037424 */ /* 0x000fc800078e00ff */
[----:B------:R-:W-:Y:S01]  /*9840*/  FFMA.FTZ R2, R3, 1.8663789033889770508, -R2 ;  /* 0x3feee58103027823 */ /* 0x000fe20000010802 */
[----:B------:R-:W-:Y:S06]  /*9850*/  BRA `(.L_x_3532) ;  /* 0x0000000000107947 */ /* 0x000fec0003800000 */
.L_x_3531:
[----:B------:R-:W-:Y:S01]  /*9860*/  ISETP.GE.AND P0, PT, R9, RZ, PT ;  /* 0x000000ff0900720c */ /* 0x000fe20003f06270 */
[----:B------:R-:W-:-:S12]  /*9870*/  IMAD.MOV.U32 R3, RZ, RZ, 0x3fd774eb ;  /* 0x3fd774ebff037424 */ /* 0x000fd800078e00ff */
[----:B------:R-:W-:-:S04]  /*9880*/  @P0 FFMA.FTZ R2, R3, 0.93318945169448852539, -R2 ;  /* 0x3f6ee58103020823 */ /* 0x000fc80000010802 */
[----:B------:R-:W-:-:S07]  /*9890*/  @!P0 FFMA.FTZ R2, R3, 0.93318945169448852539, R2 ;  /* 0x3f6ee58103028823 */ /* 0x000fce0000010002 */
.L_x_3532:
[----:B------:R-:W-:Y:S05]  /*98a0*/  BSYNC B0 ;  /* 0x0000000000007941 */ /* 0x000fea0003800000 */
.L_x_3530:
        /* <DEDUP_REMOVED lines=9> */
[----:B------:R-:W-:-:S07]  /*9940*/  FSEL R3, R3, R2, P0 ;  /* 0x0000000203037208 */ /* 0x000fce0000000000 */
.L_x_3516:
[----:B------:R-:W-:Y:S05]  /*9950*/  BSYNC B3 ;  /* 0x0000000000037941 */ /* 0x000fea0003800000 */
.L_x_3512:
[----:B------:R-:W-:Y:S02]  /*9960*/  LOP3.LUT R4, R3, 0x80000000, R4, 0xb8, !PT ;  /* 0x8000000003047812 */ /* 0x000fe400078eb804 */
[----:B-1----:R-:W-:Y:S01]  /*9970*/  LOP3.LUT R5, R8, 0x80000000, R5, 0xb8, !PT ;  /* 0x8000000008057812 */ /* 0x002fe200078eb805 */
[----:B------:R-:W-:Y:S06]  /*9980*/  BRA `(.L_x_3501) ;  /* 0x0000001400e47947 */ /* 0x000fec0003800000 */
.L_x_3500:
        /* <DEDUP_REMOVED lines=31> */
.L_x_3538:
[----:B------:R-:W-:Y:S05]  /*9b80*/  BSYNC B4 ;  /* 0x0000000000047941 */ /* 0x000fea0003800000 */
.L_x_3537:
        /* <DEDUP_REMOVED lines=18> */
.L_x_3540:
[----:B------:R-:W-:Y:S01]  /*9cb0*/  ISETP.GE.AND P0, PT, R7, RZ, PT ;  /* 0x000000ff0700720c */ /* 0x000fe20003f06270 */
[----:B------:R-:W-:-:S12]  /*9cc0*/  IMAD.MOV.U32 R3, RZ, RZ, 0x3fd774eb ;  /* 0x3fd774ebff037424 */ /* 0x000fd800078e00ff */
[----:B------:R-:W-:-:S04]  /*9cd0*/  @P0 FFMA.FTZ R0, R3, 0.93318945169448852539, -R0 ;  /* 0x3f6ee58103000823 */ /* 0x000fc80000010800 */
[----:B------:R-:W-:-:S07]  /*9ce0*/  @!P0 FFMA.FTZ R0, R3, 0.93318945169448852539, R0 ;  /* 0x3f6ee58103008823 */ /* 0x000fce0000010000 */
.L_x_3541:
[----:B------:R-:W-:Y:S05]  /*9cf0*/  BSYNC B0 ;  /* 0x0000000000007941 */ /* 0x000fea0003800000 */
.L_x_3539:
[----:B------:R-:W-:Y:S01]  /*9d00*/  FSETP.NEU.FTZ.AND P0, PT, |R7|, |R6|, PT ;  /* 0x400000060700720b */ /* 0x000fe20003f1d200 */
[----:B------:R-:W0:Y:S01]  /*9d10*/  MUFU.LG2 R8, R18 ;  /* 0x0000001200087308 */ /* 0x000e220000000c00 */
[----:B------:R-:W-:Y:S01]  /*9d20*/  FSETP.NEU.FTZ.AND P1, PT, R9, RZ, PT ;  /* 0x000000ff0900720b */ /* 0x000fe20003f3d000 */
[C---:B------:R-:W-:Y:S01]  /*9d30*/  FADD.FTZ R3, |R7|.reuse, |R6| ;  /* 0x4000000607037221 */ /* 0x040fe20000010200 */
[----:B------:R-:W-:Y:S02]  /*9d40*/  ISETP.GE.AND P2, PT, R7, RZ, PT ;  /* 0x000000ff0700720c */ /* 0x000fe40003f46270 */
[----:B------:R-:W-:-:S07]  /*9d50*/  MOV R2, 0x4016cbe4 ;  /* 0x4016cbe400027802 */ /* 0x000fce0000000f00 */
[----:B------:R-:W-:Y:S02]  /*9d60*/  @!P0 FSEL R0, R2, 0.78539818525314331055, !P2 ;  /* 0x3f490fdb02008808 */ /* 0x000fe40005000000 */
[----:B------:R-:W-:Y:S02]  /*9d70*/  @!P1 FSEL R0, RZ, 3.1415927410125732422, P2 ;  /* 0x40490fdbff009808 */ /* 0x000fe40001000000 */
[----:B------:R-:W-:Y:S01]  /*9d80*/  FSETP.GTU.FTZ.AND P0, PT, |R3|, +INF , PT ;  /* 0x7f8000000300780b */ /* 0x000fe20003f1c200 */
[----:B0-----:R-:W-:Y:S01]  /*9d90*/  FMUL.FTZ.D2 R8, R8, 0.69314718246459960938 ;  /* 0x3f31721808087820 */ /* 0x001fe20000310000 */
[----:B------:R-:W-:-:S04]  /*9da0*/  LOP3.LUT R0, R0, 0x80000000, R6, 0xb8, !PT ;  /* 0x8000000000007812 */ /* 0x000fc800078eb806 */
[----:B------:R-:W-:Y:S01]  /*9db0*/  FSEL R3, R3, R0, P0 ;  /* 0x0000000003037208 */ /* 0x000fe20000000000 */
[----:B------:R-:W-:Y:S06]  /*9dc0*/  BRA `(.L_x_3542) ;  /* 0x0000001000887947 */ /* 0x000fec0003800000 */
.L_x_3536:
        /* <DEDUP_REMOVED lines=12> */
[----:B------:R-:W-:-:S07]  /*9e90*/  IMAD.MOV.U32 R2, RZ, RZ, R0 ;  /* 0x000000ffff027224 */ /* 0x000fce00078e0000 */
.L_x_3544:
[----:B------:R-:W-:Y:S05]  /*9ea0*/  BSYNC B4 ;  /* 0x0000000000047941 */ /* 0x000fea0003800000 */
.L_x_3543:
        /* <DEDUP_REMOVED lines=18> */
.L_x_3546:
[----:B------:R-:W-:Y:S01]  /*9fd0*/  ISETP.GE.AND P0, PT, R7, RZ, PT ;  /* 0x000000ff0700720c */ /* 0x000fe20003f06270 */
[----:B------:R-:W-:-:S12]  /*9fe0*/  IMAD.MOV.U32 R3, RZ, RZ, 0x3fd774eb ;  /* 0x3fd774ebff037424 */ /* 0x000fd800078e00ff */
[----:B------:R-:W-:-:S04]  /*9ff0*/  @P0 FFMA.FTZ R2, R3, 0.93318945169448852539, -R2 ;  /* 0x3f6ee58103020823 */ /* 0x000fc80000010802 */
[----:B------:R-:W-:-:S07]  /*a000*/  @!P0 FFMA.FTZ R2, R3, 0.93318945169448852539, R2 ;  /* 0x3f6ee58103028823 */ /* 0x000fce0000010002 */
.L_x_3547:
[----:B------:R-:W-:Y:S05]  /*a010*/  BSYNC B0 ;  /* 0x0000000000007941 */ /* 0x000fea0003800000 */
.L_x_3545:
        /* <DEDUP_REMOVED lines=15> */
[----:B------:R-:W-:Y:S02]  /*a110*/  FSEL R0, R3, +INF , P0 ;  /* 0x7f80000003007808 */ /* 0x000fe40000000000 */
[----:B------:R-:W-:Y:S02]  /*a120*/  ISETP.GE.AND P0, PT, R7, RZ, PT ;  /* 0x000000ff0700720c */ /* 0x000fe40003f06270 */
[----:B------:R-:W-:Y:S02]  /*a130*/  MOV R3, 0x4016cbe4 ;  /* 0x4016cbe400037802 */ /* 0x000fe40000000f00 */
[----:B------:R-:W0:Y:S02]  /*a140*/  MUFU.LG2 R0, R0 ;  /* 0x0000000000007308 */ /* 0x000e240000000c00 */
        /* <DEDUP_REMOVED lines=8> */
.L_x_3535:
        /* <DEDUP_REMOVED lines=14> */
[----:B------:R-:W-:-:S03]  /*a2b0*/  IMAD.MOV.U32 R11, RZ, RZ, 0x3f800000 ;  /* 0x3f800000ff0b7424 */ /* 0x000fc600078e00ff */
        /* <DEDUP_REMOVED lines=18> */
[----:B------:R-:W-:-:S07]  /*a3e0*/  MOV R3, R0 ;  /* 0x0000000000037202 */ /* 0x000fce0000000f00 */
.L_x_3549:
[----:B------:R-:W-:Y:S05]  /*a3f0*/  BSYNC B4 ;  /* 0x0000000000047941 */ /* 0x000fea0003800000 */
.L_x_3548:
        /* <DEDUP_REMOVED lines=18> */
.L_x_3551:
[----:B------:R-:W-:Y:S01]  /*a520*/  ISETP.GE.AND P0, PT, R7, RZ, PT ;  /* 0x000000ff0700720c */ /* 0x000fe20003f06270 */
[----:B------:R-:W-:-:S12]  /*a530*/  HFMA2.MMA R3, -RZ, RZ, 1.9599609375, 20144 ;  /* 0x3fd774ebff037435 */ /* 0x000fd800000001ff */
[----:B------:R-:W-:-:S04]  /*a540*/  @P0 FFMA.FTZ R0, R3, 0.93318945169448852539, -R0 ;  /* 0x3f6ee58103000823 */ /* 0x000fc80000010800 */
[----:B------:R-:W-:-:S07]  /*a550*/  @!P0 FFMA.FTZ R0, R3, 0.93318945169448852539, R0 ;  /* 0x3f6ee58103008823 */ /* 0x000fce0000010000 */
.L_x_3552:
[----:B------:R-:W-:Y:S05]  /*a560*/  BSYNC B0 ;  /* 0x0000000000007941 */ /* 0x000fea0003800000 */
.L_x_3550:
        /* <DEDUP_REMOVED lines=9> */
[----:B------:R-:W-:Y:S01]  /*a600*/  FSEL R3, R3, R0, P0 ;  /* 0x0000000003037208 */ /* 0x000fe20000000000 */
[----:B------:R-:W-:Y:S06]  /*a610*/  BRA `(.L_x_3542) ;  /* 0x0000000800747947 */ /* 0x000fec0003800000 */
.L_x_3534:
        /* <DEDUP_REMOVED lines=23> */
[----:B------:R-:W-:-:S07]  /*a790*/  MOV R3, R0 ;  /* 0x0000000000037202 */ /* 0x000fce0000000f00 */
.L_x_3556:
[----:B------:R-:W-:Y:S05]  /*a7a0*/  BSYNC B4 ;  /* 0x0000000000047941 */ /* 0x000fea0003800000 */
.L_x_3555:
[----:B------:R-:W-:Y:S02]  /*a7b0*/  IMAD.MOV.U32 R7, RZ, RZ, 0x3b33710b ;  /* 0x3b33710bff077424 */ /* 0x000fe400078e00ff */
[----:B------:R-:W-:Y:S01]  /*a7c0*/  FMUL.FTZ R0, R3, R3 ;  /* 0x0000000303007220 */ /* 0x000fe20000410000 */
[----:B------:R-:W0:Y:S01]  /*a7d0*/  MUFU.LG2 R8, R18 ;  /* 0x0000001200087308 */ /* 0x000e220000000c00 */
[C---:B------:R-:W-:Y:S01]  /*a7e0*/  FSETP.NEU.FTZ.AND P0, PT, |R5|.reuse, R6, PT ;  /* 0x000000060500720b */ /* 0x040fe20003f1d200 */
[----:B------:R-:W-:Y:S01]  /*a7f0*/  FADD.FTZ R6, |R5|, R6 ;  /* 0x0000000605067221 */ /* 0x000fe20000010200 */
[----:B------:R-:W-:Y:S01]  /*a800*/  FFMA.FTZ R7, R0, R7, -0.015681877732276916504 ;  /* 0xbc80774800077423 */ /* 0x000fe20000010007 */
[----:B------:R-:W-:-:S03]  /*a810*/  FSETP.NEU.FTZ.AND P1, PT, R9, RZ, PT ;  /* 0x000000ff0900720b */ /* 0x000fc60003f3d000 */
[----:B------:R-:W-:-:S04]  /*a820*/  FFMA.FTZ R7, R0, R7, 0.042200751602649688721 ;  /* 0x3d2cdab200077423 */ /* 0x000fc80000010007 */
[----:B------:R-:W-:-:S04]  /*a830*/  FFMA.FTZ R7, R0, R7, -0.074792981147766113281 ;  /* 0xbd992d1000077423 */ /* 0x000fc80000010007 */
[----:B------:R-:W-:Y:S01]  /*a840*/  FFMA.FTZ R7, R0, R7, 0.10640415549278259277 ;  /* 0x3dd9ea6c00077423 */ /* 0x000fe20000010007 */
[----:B0-----:R-:W-:-:S03]  /*a850*/  FMUL.FTZ.D2 R8, R8, 0.69314718246459960938 ;  /* 0x3f31721808087820 */ /* 0x001fc60000310000 */
        /* <DEDUP_REMOVED lines=13> */
.L_x_3554:
        /* <DEDUP_REMOVED lines=13> */
.L_x_3558:
[----:B------:R-:W-:Y:S05]  /*aa00*/  BSYNC B4 ;  /* 0x0000000000047941 */ /* 0x000fea0003800000 */
.L_x_3557:
        /* <DEDUP_REMOVED lines=24> */
[----:B------:R-:W-:Y:S02]  /*ab90*/  FSETP.NEU.FTZ.AND P0, PT, R7, +INF , PT ;  /* 0x7f8000000700780b */ /* 0x000fe40003f1d000 */
[----:B------:R-:W-:Y:S02]  /*aba0*/  @!P6 MOV R7, 0x3fd774eb ;  /* 0x3fd774eb0007e802 */ /* 0x000fe40000000f00 */
[----:B------:R-:W-:Y:S02]  /*abb0*/  FSEL R0, R8, +INF , P0 ;  /* 0x7f80000008007808 */ /* 0x000fe40000000000 */
[----:B------:R-:W-:Y:S01]  /*abc0*/  FSETP.NEU.FTZ.AND P0, PT, |R5|, R6, PT ;  /* 0x000000060500720b */ /* 0x000fe20003f1d200 */
[----:B------:R-:W-:Y:S01]  /*abd0*/  @!P6 FFMA.FTZ R2, R7, 0.93318945169448852539, -R2 ;  /* 0x3f6ee5810702e823 */ /* 0x000fe20000010802 */
[----:B------:R-:W-:-:S02]  /*abe0*/  FADD.FTZ R6, |R5|, R6 ;  /* 0x0000000605067221 */ /* 0x000fc40000010200 */
[----:B------:R-:W0:Y:S02]  /*abf0*/  MUFU.LG2 R0, R0 ;  /* 0x0000000000007308 */ /* 0x000e240000000c00 */
[----:B------:R-:W-:Y:S02]  /*ac00*/  FSEL R2, R2, 0.78539818525314331055, P0 ;  /* 0x3f490fdb02027808 */ /* 0x000fe40000000000 */
[----:B------:R-:W-:Y:S02]  /*ac10*/  FSETP.GTU.FTZ.AND P0, PT, |R6|, +INF , PT ;  /* 0x7f8000000600780b */ /* 0x000fe40003f1c200 */
[----:B------:R-:W-:-:S04]  /*ac20*/  FSEL R3, R2, RZ, P1 ;  /* 0x000000ff02037208 */ /* 0x000fc80000800000 */
[----:B------:R-:W-:-:S04]  /*ac30*/  LOP3.LUT R3, R3, 0x80000000, R4, 0xb8, !PT ;  /* 0x8000000003037812 */ /* 0x000fc800078eb804 */
[----:B------:R-:W-:Y:S01]  /*ac40*/  FSEL R3, R6, R3, P0 ;  /* 0x0000000306037208 */ /* 0x000fe20000000000 */
[----:B0-----:R-:W-:Y:S01]  /*ac50*/  FMUL.FTZ R8, R0, 0.69314718246459960938 ;  /* 0x3f31721800087820 */ /* 0x001fe20000410000 */
[----:B------:R-:W-:Y:S06]  /*ac60*/  BRA `(.L_x_3542) ;  /* 0x0000000000e07947 */ /* 0x000fec0003800000 */
.L_x_3553:
        /* <DEDUP_REMOVED lines=16> */
[----:B------:R-:W-:-:S04]  /*ad70*/  IMAD.MOV.U32 R8, RZ, RZ, 0x3f800000 ;  /* 0x3f800000ff087424 */ /* 0x000fc800078e00ff */
        /* <DEDUP_REMOVED lines=17> */
.L_x_3560:
[----:B------:R-:W-:Y:S05]  /*ae90*/  BSYNC B4 ;  /* 0x0000000000047941 */ /* 0x000fea0003800000 */
.L_x_3559:
[----:B------:R-:W-:Y:S02]  /*aea0*/  IMAD.MOV.U32 R3, RZ, RZ, 0x3b33710b ;  /* 0x3b33710bff037424 */ /* 0x000fe400078e00ff */
        /* <DEDUP_REMOVED lines=20> */
.L_x_3542:
[----:B------:R-:W-:Y:S05]  /*aff0*/  BSYNC B3 ;  /* 0x0000000000037941 */ /* 0x000fea0003800000 */
.L_x_3533:
[----:B------:R-:W-:Y:S01]  /*b000*/  FADD.FTZ R8, R8, 0.69314718246459960938 ;  /* 0x3f31721808087421 */ /* 0x000fe20000010000 */
[----:B------:R-:W-:-:S04]  /*b010*/  LOP3.LUT R4, R3, 0x80000000, R4, 0xb8, !PT ;  /* 0x8000000003047812 */ /* 0x000fc800078eb804 */
[----:B------:R-:W-:Y:S01]  /*b020*/  LOP3.LUT R5, R8, 0x80000000, R5, 0xb8, !PT ;  /* 0x8000000008057812 */ /* 0x000fe200078eb805 */
[----:B------:R-:W-:Y:S06]  /*b030*/  BRA `(.L_x_3501) ;  /* 0x0000000000387947 */ /* 0x000fec0003800000 */
.L_x_3499:
[----:B------:R-:W-:-:S13]  /*b040*/  FSETP.NEU.FTZ.AND P0, PT, |R5|, +INF , PT ;  /* 0x7f8000000500780b */ /* 0x000fda0003f1d200 */
[----:B------:R-:W-:Y:S01]  /*b050*/  @!P0 FADD.FTZ R4, R4, R4 ;  /* 0x0000000404048221 */ /* 0x000fe20000010000 */
[----:B------:R-:W-:Y:S06]  /*b060*/  @!P0 BRA `(.L_x_3501) ;  /* 0x00000000002c8947 */ /* 0x000fec0003800000 */
[----:B------:R-:W-:-:S13]  /*b070*/  FSETP.NEU.FTZ.AND P0, PT, R6, +INF , PT ;  /* 0x7f8000000600780b */ /* 0x000fda0003f1d000 */
[----:B------:R-:W-:Y:S01]  /*b080*/  @!P0 FADD.FTZ R0, R5, R5 ;  /* 0x0000000505008221 */ /* 0x000fe20000010000 */
[----:B------:R-:W-:-:S03]  /*b090*/  @!P0 MOV R5, R4 ;  /* 0x0000000400058202 */ /* 0x000fc60000000f00 */
[----:B------:R-:W-:Y:S01]  /*b0a0*/  @!P0 IMAD.MOV.U32 R4, RZ, RZ, R0 ;  /* 0x000000ffff048224 */ /* 0x000fe200078e0000 */
[----:B------:R-:W-:Y:S06]  /*b0b0*/  @!P0 BRA `(.L_x_3501) ;  /* 0x0000000000188947 */ /* 0x000fec0003800000 */
[----:B------:R-:W-:-:S13]  /*b0c0*/  FSETP.NEU.FTZ.AND P0, PT, R4, RZ, PT ;  /* 0x000000ff0400720b */ /* 0x000fda0003f1d000 */
[----:B------:R-:W-:Y:S01]  /*b0d0*/  @P0 FADD.FTZ R0, RZ, R5 ;  /* 0x00000005ff000221 */ /* 0x000fe20000010000 */
[----:B------:R-:W-:-:S04]  /*b0e0*/  @P0 FADD.FTZ R3, RZ, R4 ;  /* 0x00000004ff030221 */ /* 0x000fc80000010000 */
[----:B------:R-:W-:-:S04]  /*b0f0*/  @P0 FADD.FTZ R4, R0, R3 ;  /* 0x0000000300040221 */ /* 0x000fc80000010000 */
[----:B------:R-:W-:-:S04]  /*b100*/  @P0 IMAD.MOV.U32 R5, RZ, RZ, R4 ;  /* 0x000000ffff050224 */ /* 0x000fc800078e0004 */
[----:B------:R-:W-:-:S07]  /*b110*/  @!P0 FADD.FTZ R5, R5, R5 ;  /* 0x0000000505058221 */ /* 0x000fce0000010000 */
.L_x_3501:
[----:B------:R-:W-:Y:S05]  /*b120*/  BSYNC B2 ;  /* 0x0000000000027941 */ /* 0x000fea0003800000 */
.L_x_3498:
        /* <DEDUP_REMOVED lines=17> */
.L_x_3564:
[----:B------:R-:W-:-:S06]  /*b240*/  HADD2.F32 R3, -RZ, R3.H0_H0 ;  /* 0x20000003ff037230 */ /* 0x000fcc0000004100 */
[----:B------:R-:W1:Y:S02]  /*b250*/  F2I.S64.TRUNC R2, R3 ;  /* 0x0000000300027311 */ /* 0x000e64000020d900 */
[----:B-1----:R1:W-:Y:S01]  /*b260*/  STG.E.U8 desc[UR36][R16.64], R2 ;  /* 0x0000000210007986 */ /* 0x0023e2000c101124 */
[----:B------:R-:W-:Y:S05]  /*b270*/  BRA `(.L_x_3566) ;  /* 0x0000000c00907947 */ /* 0x000fea0003800000 */
.L_x_3563:
        /* <DEDUP_REMOVED lines=10> */
.L_x_3568:
[----:B------:R-:W-:-:S06]  /*b320*/  HADD2.F32 R3, -RZ, R3.H0_H0 ;  /* 0x20000003ff037230 */ /* 0x000fcc0000004100 */
[----:B------:R-:W1:Y:S02]  /*b330*/  F2I.FTZ.TRUNC.NTZ R3, R3 ;  /* 0x0000000300037305 */ /* 0x000e64000021f100 */
[----:B-1----:R1:W-:Y:S01]  /*b340*/  STG.E desc[UR36][R16.64], R3 ;  /* 0x0000000310007986 */ /* 0x0023e2000c101924 */
[----:B------:R-:W-:Y:S05]  /*b350*/  BRA `(.L_x_3566) ;  /* 0x0000000c00587947 */ /* 0x000fea0003800000 */
.L_x_3567:
[----:B------:R-:W-:-:S06]  /*b360*/  HADD2.F32 R3, -RZ, R3.H0_H0 ;  /* 0x20000003ff037230 */ /* 0x000fcc0000004100 */
[----:B------:R-:W1:Y:S02]  /*b370*/  F2I.FTZ.TRUNC.NTZ R3, R3 ;  /* 0x0000000300037305 */ /* 0x000e64000021f100 */
[----:B-1----:R1:W-:Y:S01]  /*b380*/  STG.E.U16 desc[UR36][R16.64], R3 ;  /* 0x0000000310007986 */ /* 0x0023e2000c101524 */
[----:B------:R-:W-:Y:S05]  /*b390*/  BRA `(.L_x_3566) ;  /* 0x0000000c00487947 */ /* 0x000fea0003800000 */
.L_x_3562:
        /* <DEDUP_REMOVED lines=9> */
.L_x_3570:
[----:B------:R1:W-:Y:S01]  /*b430*/  STG.E.U16 desc[UR36][R16.64], R3 ;  /* 0x0000000310007986 */ /* 0x0003e2000c101524 */
[----:B------:R-:W-:Y:S05]  /*b440*/  BRA `(.L_x_3566) ;  /* 0x0000000c001c7947 */ /* 0x000fea0003800000 */
.L_x_3569:
        /* <DEDUP_REMOVED lines=10> */
.L_x_3572:
[----:B------:R1:W-:Y:S01]  /*b4f0*/  STG.E desc[UR36][R16.64], R3 ;  /* 0x0000000310007986 */ /* 0x0003e2000c101924 */
[----:B------:R-:W-:Y:S05]  /*b500*/  BRA `(.L_x_3566) ;  /* 0x0000000800ec7947 */ /* 0x000fea0003800000 */
.L_x_3571:
[----:B------:R-:W-:-:S05]  /*b510*/  HADD2.F32 R2, -RZ, R3.H0_H0 ;  /* 0x20000003ff027230 */ /* 0x000fca0000004100 */
[----:B------:R-:W-:-:S06]  /*b520*/  FMUL.FTZ R2, R2, 1 ;  /* 0x3f80000002027820 */ /* 0x000fcc0000410000 */
[----:B------:R-:W1:Y:S02]  /*b530*/  F2F.F64.F32 R2, R2 ;  /* 0x0000000200027310 */ /* 0x000e640000201800 */
[----:B-1----:R1:W-:Y:S01]  /*b540*/  STG.E.64 desc[UR36][R16.64], R2 ;  /* 0x0000000210007986 */ /* 0x0023e2000c101b24 */
[----:B------:R-:W-:Y:S05]  /*b550*/  BRA `(.L_x_3566) ;  /* 0x0000000800d87947 */ /* 0x000fea0003800000 */
.L_x_3561:
        /* <DEDUP_REMOVED lines=8> */
[----:B------:R-:W-:Y:S01]  /*b5e0*/  HADD2.F32 R0, -RZ, R3.H0_H0 ;  /* 0x20000003ff007230 */ /* 0x000fe20000004100 */
[----:B------:R-:W-:-:S04]  /*b5f0*/  HFMA2.MMA R2, -RZ, RZ, 0, 5.9604644775390625e-08 ;  /* 0x00000001ff027435 */ /* 0x000fc800000001ff */
[----:B------:R-:W-:-:S13]  /*b600*/  FSETP.NEU.FTZ.AND P0, PT, R0, RZ, PT ;  /* 0x000000ff0000720b */ /* 0x000fda0003f1d000 */
[----:B------:R-:W-:Y:S01]  /*b610*/  @!P0 HADD2.F32 R0, -RZ, R3.H1_H1 ;  /* 0x30000003ff008230 */ /* 0x000fe20000004100 */
[----:B------:R-:W-:-:S04]  /*b620*/  PRMT R3, R2, 0x7610, R3 ;  /* 0x0000761002037816 */ /* 0x000fc80000000003 */
[----:B------:R-:W-:-:S04]  /*b630*/  @!P0 FSETP.NEU.FTZ.AND P1, PT, R0, RZ, PT ;  /* 0x000000ff0000820b */ /* 0x000fc80003f3d000 */
[----:B------:R-:W-:-:S05]  /*b640*/  @!P0 SEL R3, RZ, 0x1, !P1 ;  /* 0x00000001ff038807 */ /* 0x000fca0004800000 */
[----:B------:R1:W-:Y:S01]  /*b650*/  STG.E.U8 desc[UR36][R16.64], R3 ;  /* 0x0000000310007986 */ /* 0x0003e2000c101124 */
[----:B------:R-:W-:Y:S05]  /*b660*/  BRA `(.L_x_3566) ;  /* 0x0000000800947947 */ /* 0x000fea0003800000 */
.L_x_3575:
        /* <DEDUP_REMOVED lines=8> */
.L_x_3574:
        /* <DEDUP_REMOVED lines=21> */
.L_x_3579:
[----:B------:R-:W-:Y:S05]  /*b840*/  BSYNC B0 ;  /* 0x0000000000007941 */ /* 0x000fea0003800000 */
.L_x_3578:
[----:B------:R-:W-:-:S05]  /*b850*/  LOP3.LUT R3, R0, R3, RZ, 0xfc, !PT ;  /* 0x0000000300037212 */ /* 0x000fca00078efcff */
[----:B------:R1:W-:Y:S01]  /*b860*/  STG.E.U8 desc[UR36][R16.64], R3 ;  /* 0x0000000310007986 */ /* 0x0003e2000c101124 */
[----:B------:R-:W-:Y:S05]  /*b870*/  BRA `(.L_x_3566) ;  /* 0x0000000800107947 */ /* 0x000fea0003800000 */
.L_x_3577:
        /* <DEDUP_REMOVED lines=13> */
.L_x_3581:
[----:B------:R-:W-:Y:S01]  /*b950*/  IMAD.MOV.U32 R0, RZ, RZ, 0x7f ;  /* 0x0000007fff007424 */ /* 0x000fe200078e00ff */
[----:B------:R-:W-:-:S04]  /*b960*/  ISETP.GT.U32.AND P0, PT, R2, 0x7f800000, PT ;  /* 0x7f8000000200780c */ /* 0x000fc80003f04070 */
[----:B------:R-:W-:-:S09]  /*b970*/  SEL R0, R0, 0x7c, P0 ;  /* 0x0000007c00007807 */ /* 0x000fd20000000000 */
.L_x_3582:
[----:B------:R-:W-:Y:S05]  /*b980*/  BSYNC B0 ;  /* 0x0000000000007941 */ /* 0x000fea0003800000 */
.L_x_3580:
[----:B------:R-:W-:-:S04]  /*b990*/  LOP3.LUT R2, R3, 0x80000000, RZ, 0xc0, !PT ;  /* 0x8000000003027812 */ /* 0x000fc800078ec0ff */
[----:B------:R-:W-:-:S04]  /*b9a0*/  SHF.R.U32.HI R3, RZ, 0x18, R2 ;  /* 0x00000018ff037819 */ /* 0x000fc80000011602 */
[----:B------:R-:W-:-:S05]  /*b9b0*/  LOP3.LUT R3, R0, R3, RZ, 0xfc, !PT ;  /* 0x0000000300037212 */ /* 0x000fca00078efcff */
[----:B------:R1:W-:Y:S01]  /*b9c0*/  STG.E.U8 desc[UR36][R16.64], R3 ;  /* 0x0000000310007986 */ /* 0x0003e2000c101124 */
[----:B------:R-:W-:Y:S05]  /*b9d0*/  BRA `(.L_x_3566) ;  /* 0x0000000400b87947 */ /* 0x000fea0003800000 */
.L_x_3576:
[----:B------:R-:W-:-:S05]  /*b9e0*/  HADD2.F32 R0, -RZ, R3.H0_H0 ;  /* 0x20000003ff007230 */ /* 0x000fca0000004100 */
[----:B------:R-:W-:-:S05]  /*b9f0*/  F2FP.BF16.F32.PACK_AB R0, RZ, R0 ;  /* 0x00000000ff00723e */ /* 0x000fca00000010ff */
[----:B------:R1:W-:Y:S01]  /*ba00*/  STG.E.U16 desc[UR36][R16.64], R0 ;  /* 0x0000000010007986 */ /* 0x0003e2000c101524 */
[----:B------:R-:W-:Y:S05]  /*ba10*/  BRA `(.L_x_3566) ;  /* 0x0000000400a87947 */ /* 0x000fea0003800000 */
.L_x_3573:
        /* <DEDUP_REMOVED lines=12> */
.L_x_3585:
        /* <DEDUP_REMOVED lines=17> */
.L_x_3588:
[----:B------:R-:W-:-:S04]  /*bbf0*/  LOP3.LUT R2, R3, 0x80000000, RZ, 0xc0, !PT ;  /* 0x8000000003027812 */ /* 0x000fc800078ec0ff */
[----:B------:R-:W-:-:S04]  /*bc00*/  SHF.R.U32.HI R3, RZ, 0x18, R2 ;  /* 0x00000018ff037819 */ /* 0x000fc80000011602 */
[----:B------:R-:W-:-:S04]  /*bc10*/  LOP3.LUT R0, R0, R3, RZ, 0xfc, !PT ;  /* 0x0000000300007212 */ /* 0x000fc800078efcff */
[----:B------:R-:W-:-:S07]  /*bc20*/  PRMT R8, R0, 0x7610, R8 ;  /* 0x0000761000087816 */ /* 0x000fce0000000008 */
.L_x_3587:
[----:B------:R-:W-:Y:S05]  /*bc30*/  BSYNC B0 ;  /* 0x0000000000007941 */ /* 0x000fea0003800000 */
.L_x_3586:
[----:B------:R1:W-:Y:S01]  /*bc40*/  STG.E.U8 desc[UR36][R16.64], R8 ;  /* 0x0000000810007986 */ /* 0x0003e2000c101124 */
[----:B------:R-:W-:Y:S05]  /*bc50*/  BRA `(.L_x_3566) ;  /* 0x0000000400187947 */ /* 0x000fea0003800000 */
.L_x_3584:
[----:B------:R-:W-:Y:S01]  /*bc60*/  HADD2.F32 R3, -RZ, R3.H0_H0 ;  /* 0x20000003ff037230 */ /* 0x000fe20000004100 */
[----:B------:R-:W-:Y:S01]  /*bc70*/  BSSY B0, `(.L_x_3589) ;  /* 0x0000014000007945 */ /* 0x000fe20003800000 */
[----:B------:R-:W-:-:S03]  /*bc80*/  MOV R8, 0x80 ;  /* 0x0000008000087802 */ /* 0x000fc60000000f00 */
        /* <DEDUP_REMOVED lines=14> */
.L_x_3591:
[----:B------:R-:W-:-:S04]  /*bd70*/  LOP3.LUT R2, R3, 0x80000000, RZ, 0xc0, !PT ;  /* 0x8000000003027812 */ /* 0x000fc800078ec0ff */
[----:B------:R-:W-:-:S04]  /*bd80*/  SHF.R.U32.HI R3, RZ, 0x18, R2 ;  /* 0x00000018ff037819 */ /* 0x000fc80000011602 */
[----:B------:R-:W-:-:S04]  /*bd90*/  LOP3.LUT R0, R0, R3, RZ, 0xfc, !PT ;  /* 0x0000000300007212 */ /* 0x000fc800078efcff */
[----:B------:R-:W-:-:S07]  /*bda0*/  PRMT R8, R0, 0x7610, R8 ;  /* 0x0000761000087816 */ /* 0x000fce0000000008 */
.L_x_3590:
[----:B------:R-:W-:Y:S05]  /*bdb0*/  BSYNC B0 ;  /* 0x0000000000007941 */ /* 0x000fea0003800000 */
.L_x_3589:
[----:B------:R4:W-:Y:S01]  /*bdc0*/  STG.E.U8 desc[UR36][R16.64], R8 ;  /* 0x0000000810007986 */ /* 0x0009e2000c101124 */
[----:B------:R-:W-:Y:S05]  /*bdd0*/  BRA `(.L_x_3566) ;  /* 0x0000000000b87947 */ /* 0x000fea0003800000 */
.L_x_3583:
        /* <DEDUP_REMOVED lines=18> */
[----:B------:R-:W-:-:S05]  /*bf00*/  @!P0 IADD3 R0, R4, RZ, RZ ;  /* 0x000000ff04008210 */ /* 0x000fca0007ffe0ff */
[----:B------:R-:W-:-:S05]  /*bf10*/  @P2 IMAD.MOV.U32 R3, RZ, RZ, R0 ;  /* 0x000000ffff032224 */ /* 0x000fca00078e0000 */
[----:B------:R2:W-:Y:S01]  /*bf20*/  STG.E.U8 desc[UR36][R16.64], R3 ;  /* 0x0000000310007986 */ /* 0x0005e2000c101124 */
[----:B------:R-:W-:Y:S05]  /*bf30*/  BRA `(.L_x_3566) ;  /* 0x0000000000607947 */ /* 0x000fea0003800000 */
.L_x_3565:
[----:B------:R-:W-:Y:S01]  /*bf40*/  MOV R0, 0x0 ;  /* 0x0000000000007802 */ /* 0x000fe20000000f00 */
[----:B------:R-:W-:Y:S01]  /*bf50*/  ULDC.64 UR4, c[0x4][0x158] ;  /* 0x0100560000047ab9 */ /* 0x000fe20000000a00 */
[----:B------:R-:W-:Y:S01]  /*bf60*/  ULDC.64 UR6, c[0x4][0x30] ;  /* 0x01000c0000067ab9 */ /* 0x000fe20000000a00 */
[----:B------:R-:W-:Y:S01]  /*bf70*/  IMAD.U32 R4, RZ, RZ, UR4 ;  /* 0x00000004ff047e24 */ /* 0x000fe2000f8e00ff */
[----:B------:R1:W2:Y:S01]  /*bf80*/  LDC.64 R2, c[0x4][R0] ;  /* 0x0100000000027b82 */ /* 0x0002a20000000a00 */
[----:B------:R-:W-:Y:S01]  /*bf90*/  MOV R5, UR5 ;  /* 0x0000000500057c02 */ /* 0x000fe20008000f00 */
[----:B------:R-:W-:Y:S01]  /*bfa0*/  ULDC.64 UR4, c[0x4][0x160] ;  /* 0x0100580000047ab9 */ /* 0x000fe20000000a00 */
[----:B------:R-:W-:Y:S01]  /*bfb0*/  HFMA2.MMA R12, -RZ, RZ, 0, 5.9604644775390625e-08 ;  /* 0x00000001ff0c7435 */ /* 0x000fe200000001ff */
[----:B------:R-:W-:Y:S01]  /*bfc0*/  IMAD.U32 R6, RZ, RZ, UR4 ;  /* 0x00000004ff067e24 */ /* 0x000fe2000f8e00ff */
[----:B------:R-:W-:Y:S01]  /*bfd0*/  MOV R10, UR6 ;  /* 0x00000006000a7c02 */ /* 0x000fe20008000f00 */
[----:B0-----:R-:W-:-:S02]  /*bfe0*/  IMAD.U32 R7, RZ, RZ, UR5 ;  /* 0x00000005ff077e24 */ /* 0x001fc4000f8e00ff */
[----:B------:R-:W-:Y:S02]  /*bff0*/  IMAD.U32 R11, RZ, RZ, UR7 ;  /* 0x00000007ff0b7e24 */ /* 0x000fe4000f8e00ff */
[----:B------:R-:W-:Y:S02]  /*c000*/  IMAD.MOV.U32 R8, RZ, RZ, 0x65 ;  /* 0x00000065ff087424 */ /* 0x000fe400078e00ff */
[----:B-1----:R-:W-:-:S07]  /*c010*/  IMAD.MOV.U32 R13, RZ, RZ, RZ ;  /* 0x000000ffff0d7224 */ /* 0x002fce00078e00ff */
[----:B------:R-:W-:-:S07]  /*c020*/  LEPC R20, `(.L_x_3594) ;  /* 0x000000001014794e */ /* 0x000fce0000000000 */
[----:B--2---:R-:W-:Y:S05]  /*c030*/  CALL.ABS.NOINC R2 ;  /* 0x0000000002007343 */ /* 0x004fea0003c00000 */
.L_x_3594:
[----:B------:R-:W-:Y:S05]  /*c040*/  BRA `(.L_x_3566) ;  /* 0x00000000001c7947 */ /* 0x000fea0003800000 */
.L_x_3593:
[----:B------:R-:W-:-:S06]  /*c050*/  HADD2.F32 R3, -RZ, R3.H0_H0 ;  /* 0x20000003ff037230 */ /* 0x000fcc0000004100 */
[----:B------:R-:W1:Y:S02]  /*c060*/  F2I.U64.TRUNC R2, R3 ;  /* 0x0000000300027311 */ /* 0x000e64000020d800 */
[----:B-1----:R3:W-:Y:S01]  /*c070*/  STG.E.64 desc[UR36][R16.64], R2 ;  /* 0x0000000210007986 */ /* 0x0027e2000c101b24 */
[----:B------:R-:W-:Y:S05]  /*c080*/  BRA `(.L_x_3566) ;  /* 0x00000000000c7947 */ /* 0x000fea0003800000 */
.L_x_3592:
[----:B------:R-:W-:-:S06]  /*c090*/  HADD2.F32 R3, -RZ, R3.H0_H0 ;  /* 0x20000003ff037230 */ /* 0x000fcc0000004100 */
[----:B------:R-:W1:Y:S02]  /*c0a0*/  F2I.FTZ.U32.TRUNC.NTZ R3, R3 ;  /* 0x0000000300037305 */ /* 0x000e64000021f000 */
[----:B-1----:R1:W-:Y:S02]  /*c0b0*/  STG.E desc[UR36][R16.64], R3 ;  /* 0x0000000310007986 */ /* 0x0023e4000c101924 */
.L_x_3566:
[----:B------:R-:W-:-:S07]  /*c0c0*/  VIADD R19, R19, 0x80 ;  /* 0x0000008013137836 */ /* 0x000fce0000000000 */
.L_x_3463:
[----:B------:R-:W-:Y:S05]  /*c0d0*/  BSYNC B6 ;  /* 0x0000000000067941 */ /* 0x000fea0003800000 */
.L_x_3462:
[----:B------:R-:W-:Y:S01]  /*c0e0*/  ULDC UR4, c[0x0][0x210] ;  /* 0x0000840000047ab9 */ /* 0x000fe20000000800 */
[----:B------:R-:W-:Y:S01]  /*c0f0*/  BSSY B6, `(.L_x_3595) ;  /* 0x0000602000067945 */ /* 0x000fe20003800000 */
[----:B------:R-:W-:-:S13]  /*c100*/  ISETP.GE.AND P0, PT, R19, UR4, PT ;  /* 0x0000000413007c0c */ /* 0x000fda000bf06270 */
[----:B------:R-:W-:Y:S05]  /*c110*/  @P0 BRA `(.L_x_3596) ;  /* 0x0000005c00fc0947 */ /* 0x000fea0003800000 */
[----:B0-----:R-:W0:Y:S01]  /*c120*/  LDC R6, c[0x0][0x218] ;  /* 0x00008600ff067b82 */ /* 0x001e220000000800 */
[----:B-1----:R-:W-:Y:S01]  /*c130*/  MOV R0, RZ ;  /* 0x000000ff00007202 */ /* 0x002fe20000000f00 */
[----:B--234-:R-:W-:Y:S01]  /*c140*/  IMAD.MOV.U32 R16, RZ, RZ, RZ ;  /* 0x000000ffff107224 */ /* 0x01cfe200078e00ff */
        /* <DEDUP_REMOVED lines=300> */
.L_x_3597:
        /* <DEDUP_REMOVED lines=23> */
.L_x_3601:
[----:B------:R0:W2:Y:S02]  /*d580*/  LDG.E.U8 R2, desc[UR36][R2.64] ;  /* 0x0000002402027981 */ /* 0x0000a4000c1e1100 */
[----:B0-----:R-:W-:Y:S02]  /*d590*/  PRMT R3, RZ, 0x7610, R3 ;  /* 0x00007610ff037816 */ /* 0x001fe40000000003 */
[----:B--2---:R-:W-:-:S04]  /*d5a0*/  I2FP.F32.U32 R5, R2 ;  /* 0x0000000200057245 */ /* 0x004fc80000201000 */
[----:B------:R-:W-:Y:S01]  /*d5b0*/  F2FP.F16.F32.PACK_AB R5, RZ, R5 ;  /* 0x00000005ff05723e */ /* 0x000fe200000000ff */
[----:B------:R-:W-:Y:S06]  /*d5c0*/  BRA `(.L_x_3603) ;  /* 0x0000000c00e87947 */ /* 0x000fec0003800000 */
.L_x_3600:
        /* <DEDUP_REMOVED lines=11> */
.L_x_3605:
[----:B------:R0:W2:Y:S02]  /*d680*/  LDG.E R2, desc[UR36][R2.64] ;  /* 0x0000002402027981 */ /* 0x0000a4000c1e1900 */
[----:B0-----:R-:W-:Y:S02]  /*d690*/  PRMT R3, RZ, 0x7610, R3 ;  /* 0x00007610ff037816 */ /* 0x001fe40000000003 */
[----:B--2---:R-:W-:-:S04]  /*d6a0*/  I2FP.F32.S32 R5, R2 ;  /* 0x0000000200057245 */ /* 0x004fc80000201400 */
[----:B------:R-:W-:Y:S01]  /*d6b0*/  F2FP.F16.F32.PACK_AB R5, RZ, R5 ;  /* 0x00000005ff05723e */ /* 0x000fe200000000ff */
[----:B------:R-:W-:Y:S06]  /*d6c0*/  BRA `(.L_x_3603) ;  /* 0x0000000c00a87947 */ /* 0x000fec0003800000 */
.L_x_3604:
[----:B------:R0:W2:Y:S02]  /*d6d0*/  LDG.E.U16 R2, desc[UR36][R2.64] ;  /* 0x0000002402027981 */ /* 0x0000a4000c1e1500 */
[----:B0-----:R-:W-:Y:S01]  /*d6e0*/  PRMT R3, RZ, 0x7610, R3 ;  /* 0x00007610ff037816 */ /* 0x001fe20000000003 */
[----:B--2---:R-:W0:Y:S02]  /*d6f0*/  I2F.S16 R5, R2 ;  /* 0x0000000200057306 */ /* 0x004e240000101400 */
[----:B0-----:R-:W-:Y:S01]  /*d700*/  F2FP.F16.F32.PACK_AB R5, RZ, R5 ;  /* 0x00000005ff05723e */ /* 0x001fe200000000ff */
[----:B------:R-:W-:Y:S06]  /*d710*/  BRA `(.L_x_3603) ;  /* 0x0000000c00947947 */ /* 0x000fec0003800000 */
.L_x_3599:
        /* <DEDUP_REMOVED lines=10> */
.L_x_3607:
[----:B------:R0:W2:Y:S02]  /*d7c0*/  LDG.E.U16 R5, desc[UR36][R2.64] ;  /* 0x0000002402057981 */ /* 0x0000a4000c1e1500 */
[----:B0-----:R-:W-:Y:S01]  /*d7d0*/  PRMT R3, RZ, 0x7610, R3 ;  /* 0x00007610ff037816 */ /* 0x001fe20000000003 */
[----:B--2---:R-:W-:-:S05]  /*d7e0*/  HADD2.F32 R5, -RZ, R5.H0_H0 ;  /* 0x20000005ff057230 */ /* 0x004fca0000004100 */
[----:B------:R-:W-:Y:S01]  /*d7f0*/  F2FP.F16.F32.PACK_AB R5, RZ, R5 ;  /* 0x00000005ff05723e */ /* 0x000fe200000000ff */
[----:B------:R-:W-:Y:S06]  /*d800*/  BRA `(.L_x_3603) ;  /* 0x0000000c00587947 */ /* 0x000fec0003800000 */
.L_x_3606:
        /* <DEDUP_REMOVED lines=10> */
.L_x_3609:
[----:B------:R-:W2:Y:S02]  /*d8b0*/  LDG.E R3, desc[UR36][R2.64] ;  /* 0x0000002402037981 */ /* 0x000ea4000c1e1900 */
[C---:B--2---:R-:W-:Y:S02]  /*d8c0*/  PRMT R5, R3.reuse, 0x7610, R5 ;  /* 0x0000761003057816 */ /* 0x044fe40000000005 */
[----:B------:R-:W-:Y:S01]  /*d8d0*/  PRMT R3, R3, 0x7632, R3 ;  /* 0x0000763203037816 */ /* 0x000fe20000000003 */
[----:B------:R-:W-:Y:S06]  /*d8e0*/  BRA `(.L_x_3603) ;  /* 0x0000000c00207947 */ /* 0x000fec0003800000 */
.L_x_3608:
        /* <DEDUP_REMOVED lines=9> */
.L_x_3598:
        /* <DEDUP_REMOVED lines=14> */
.L_x_3612:
        /* <DEDUP_REMOVED lines=12> */
.L_x_3611:
        /* <DEDUP_REMOVED lines=8> */
[----:B0-----:R-:W-:Y:S01]  /*dba0*/  PRMT R3, RZ, 0x7610, R3 ;  /* 0x00007610ff037816 */ /* 0x001fe20000000003 */
[----:B--2---:R-:W-:-:S05]  /*dbb0*/  IMAD.SHL.U32 R0, R0, 0x1000000, RZ ;  /* 0x0100000000007824 */ /* 0x004fca00078e00ff */
[----:B------:R-:W-:-:S04]  /*dbc0*/  LOP3.LUT R4, R0, 0x7f000000, RZ, 0xc0, !PT ;  /* 0x7f00000000047812 */ /* 0x000fc800078ec0ff */
[----:B------:R-:W0:Y:S01]  /*dbd0*/  FLO.U32 R5, R4 ;  /* 0x0000000400057300 */ /* 0x000e2200000e0000 */
[C---:B------:R-:W-:Y:S01]  /*dbe0*/  IADD3 R6, R4.reuse, 0x1000000, RZ ;  /* 0x0100000004067810 */ /* 0x040fe20007ffe0ff */
        /* <DEDUP_REMOVED lines=15> */
.L_x_3614:
[----:B------:R0:W2:Y:S02]  /*dce0*/  LDG.E.U8 R2, desc[UR36][R2.64] ;  /* 0x0000002402027981 */ /* 0x0000a4000c1e1100 */
[----:B0-----:R-:W-:Y:S02]  /*dcf0*/  PRMT R3, RZ, 0x7610, R3 ;  /* 0x00007610ff037816 */ /* 0x001fe40000000003 */
[C---:B--2---:R-:W-:Y:S01]  /*dd00*/  SHF.L.U32 R0, R2.reuse, 0x19, RZ ;  /* 0x0000001902007819 */ /* 0x044fe200000006ff */
        /* <DEDUP_REMOVED lines=12> */
.L_x_3613:
[----:B------:R0:W2:Y:S02]  /*ddd0*/  LDG.E.U16 R5, desc[UR36][R2.64] ;  /* 0x0000002402057981 */ /* 0x0000a4000c1e1500 */
[----:B0-----:R-:W-:Y:S02]  /*dde0*/  PRMT R3, RZ, 0x7610, R3 ;  /* 0x00007610ff037816 */ /* 0x001fe40000000003 */
[----:B--2---:R-:W-:-:S04]  /*ddf0*/  SHF.L.U32 R5, R5, 0x10, RZ ;  /* 0x0000001005057819 */ /* 0x004fc800000006ff */
[----:B------:R-:W-:Y:S01]  /*de00*/  F2FP.F16.F32.PACK_AB R5, RZ, R5 ;  /* 0x00000005ff05723e */ /* 0x000fe200000000ff */
[----:B------:R-:W-:Y:S06]  /*de10*/  BRA `(.L_x_3603) ;  /* 0x0000000400d47947 */ /* 0x000fec0003800000 */
.L_x_3610:
        /* <DEDUP_REMOVED lines=13> */
.L_x_3617:
        /* <DEDUP_REMOVED lines=21> */
.L_x_3621:
[----:B------:R-:W-:Y:S05]  /*e040*/  BSYNC B1 ;  /* 0x0000000000017941 */ /* 0x000fea0003800000 */
.L_x_3620:
[----:B------:R-:W-:Y:S01]  /*e050*/  IMAD.SHL.U32 R2, R2, 0x100000, RZ ;  /* 0x0010000002027824 */ /* 0x000fe200078e00ff */
[----:B------:R-:W-:-:S04]  /*e060*/  LEA R5, R0, 0x3b800000, 0x17 ;  /* 0x3b80000000057811 */ /* 0x000fc800078eb8ff */
[----:B------:R-:W-:-:S07]  /*e070*/  LOP3.LUT R5, R5, R2, R4, 0xfe, !PT ;  /* 0x0000000205057212 */ /* 0x000fce00078efe04 */
.L_x_3619:
[----:B------:R-:W-:Y:S05]  /*e080*/  BSYNC B0 ;  /* 0x0000000000007941 */ /* 0x000fea0003800000 */
.L_x_3618:
[----:B------:R-:W-:Y:S02]  /*e090*/  F2FP.F16.F32.PACK_AB R5, RZ, R5 ;  /* 0x00000005ff05723e */ /* 0x000fe400000000ff */
[----:B------:R-:W-:Y:S01]  /*e0a0*/  PRMT R3, RZ, 0x7610, R3 ;  /* 0x00007610ff037816 */ /* 0x000fe20000000003 */
[----:B------:R-:W-:Y:S06]  /*e0b0*/  BRA `(.L_x_3603) ;  /* 0x00000004002c7947 */ /* 0x000fec0003800000 */
.L_x_3616:
[----:B------:R-:W2:Y:S01]  /*e0c0*/  LDG.E.U8 R2, desc[UR36][R2.64] ;  /* 0x0000002402027981 */ /* 0x000ea2000c1e1100 */
[----:B------:R-:W-:Y:S01]  /*e0d0*/  BSSY B0, `(.L_x_3622) ;  /* 0x0000018000007945 */ /* 0x000fe20003800000 */
[----:B------:R-:W-:Y:S01]  /*e0e0*/  HFMA2.MMA R5, -RZ, RZ, 0, 0 ;  /* 0x00000000ff057435 */ /* 0x000fe200000001ff */
        /* <DEDUP_REMOVED lines=18> */
.L_x_3625:
[----:B------:R-:W-:Y:S05]  /*e210*/  BSYNC B1 ;  /* 0x0000000000017941 */ /* 0x000fea0003800000 */
.L_x_3624:
[----:B------:R-:W-:Y:S02]  /*e220*/  LEA R5, R0, 0x37800000, 0x17 ;  /* 0x3780000000057811 */ /* 0x000fe400078eb8ff */
[----:B------:R-:W-:-:S04]  /*e230*/  SHF.L.U32 R2, R2, 0x15, RZ ;  /* 0x0000001502027819 */ /* 0x000fc800000006ff */
[----:B------:R-:W-:-:S07]  /*e240*/  LOP3.LUT R5, R5, R2, R4, 0xfe, !PT ;  /* 0x0000000205057212 */ /* 0x000fce00078efe04 */
.L_x_3623:
[----:B------:R-:W-:Y:S05]  /*e250*/  BSYNC B0 ;  /* 0x0000000000007941 */ /* 0x000fea0003800000 */
.L_x_3622:
[----:B------:R-:W-:Y:S02]  /*e260*/  F2FP.F16.F32.PACK_AB R5, RZ, R5 ;  /* 0x00000005ff05723e */ /* 0x000fe400000000ff */
[----:B------:R-:W-:Y:S01]  /*e270*/  PRMT R3, RZ, 0x7610, R3 ;  /* 0x00007610ff037816 */ /* 0x000fe20000000003 */
[----:B------:R-:W-:Y:S06]  /*e280*/  BRA `(.L_x_3603) ;  /* 0x0000000000b87947 */ /* 0x000fec0003800000 */
.L_x_3615:
        /* <DEDUP_REMOVED lines=14> */
.L_x_3629:
[----:B------:R-:W-:Y:S05]  /*e370*/  BSYNC B0 ;  /* 0x0000000000007941 */ /* 0x000fea0003800000 */
.L_x_3628:
[----:B------:R-:W-:Y:S02]  /*e380*/  PRMT R3, RZ, 0x7610, R3 ;  /* 0x00007610ff037816 */ /* 0x000fe40000000003 */
[----:B------:R-:W-:Y:S01]  /*e390*/  F2FP.F16.F32.PACK_AB R5, RZ, R5 ;  /* 0x00000005ff05723e */ /* 0x000fe200000000ff */
[----:B------:R-:W-:Y:S06]  /*e3a0*/  BRA `(.L_x_3603) ;  /* 0x0000000000707947 */ /* 0x000fec0003800000 */
.L_x_3602:
        /* <DEDUP_REMOVED lines=8> */
[----:B------:R-:W-:Y:S01]  /*e430*/  MOV R6, UR4 ;  /* 0x0000000400067c02 */ /* 0x000fe20008000f00 */
[----:B------:R-:W-:Y:S01]  /*e440*/  IMAD.U32 R7, RZ, RZ, UR5 ;  /* 0x00000005ff077e24 */ /* 0x000fe2000f8e00ff */
[----:B------:R-:W-:Y:S01]  /*e450*/  MOV R10, UR6 ;  /* 0x00000006000a7c02 */ /* 0x000fe20008000f00 */
[----:B------:R-:W-:Y:S01]  /*e460*/  IMAD.U32 R11, RZ, RZ, UR7 ;  /* 0x00000007ff0b7e24 */ /* 0x000fe2000f8e00ff */
[----:B------:R-:W-:Y:S01]  /*e470*/  MOV R13, RZ ;  /* 0x000000ff000d7202 */ /* 0x000fe20000000f00 */
[----:B0-----:R-:W-:-:S07]  /*e480*/  IMAD.MOV.U32 R12, RZ, RZ, 0x1 ;  /* 0x00000001ff0c7424 */ /* 0x001fce00078e00ff */
[----:B------:R-:W-:-:S07]  /*e490*/  LEPC R20, `(.L_x_3630) ;  /* 0x000000001014794e */ /* 0x000fce0000000000 */
[----:B-1----:R-:W-:Y:S05]  /*e4a0*/  CALL.ABS.NOINC R2 ;  /* 0x0000000002007343 */ /* 0x002fea0003c00000 */
.L_x_3630:
[----:B------:R-:W-:Y:S02]  /*e4b0*/  PRMT R3, RZ, 0x7610, R3 ;  /* 0x00007610ff037816 */ /* 0x000fe40000000003 */
[----:B------:R-:W-:Y:S01]  /*e4c0*/  PRMT R5, RZ, 0x7610, R5 ;  /* 0x00007610ff057816 */ /* 0x000fe20000000005 */
[----:B------:R-:W-:Y:S06]  /*e4d0*/  BRA `(.L_x_3603) ;  /* 0x0000000000247947 */ /* 0x000fec0003800000 */
.L_x_3627:
[----:B------:R-:W2:Y:S02]  /*e4e0*/  LDG.E.64 R2, desc[UR36][R2.64] ;  /* 0x0000002402027981 */ /* 0x000ea4000c1e1b00 */
[----:B--2---:R0:W1:Y:S02]  /*e4f0*/  I2F.U64 R5, R2 ;  /* 0x0000000200057312 */ /* 0x0040640000301000 */
[----:B0-----:R-:W-:Y:S02]  /*e500*/  PRMT R3, RZ, 0x7610, R3 ;  /* 0x00007610ff037816 */ /* 0x001fe40000000003 */
[----:B-1----:R-:W-:Y:S01]  /*e510*/  F2FP.F16.F32.PACK_AB R5, RZ, R5 ;  /* 0x00000005ff05723e */ /* 0x002fe200000000ff */
[----:B------:R-:W-:Y:S06]  /*e520*/  BRA `(.L_x_3603) ;  /* 0x0000000000107947 */ /* 0x000fec0003800000 */
.L_x_3626:
[----:B------:R0:W2:Y:S02]  /*e530*/  LDG.E R2, desc[UR36][R2.64] ;  /* 0x0000002402027981 */ /* 0x0000a4000c1e1900 */
[----:B0-----:R-:W-:Y:S02]  /*e540*/  PRMT R3, RZ, 0x7610, R3 ;  /* 0x00007610ff037816 */ /* 0x001fe40000000003 */
[----:B--2---:R-:W-:-:S04]  /*e550*/  I2FP.F32.U32 R5, R2 ;  /* 0x0000000200057245 */ /* 0x004fc80000201000 */
[----:B------:R-:W-:-:S07]  /*e560*/  F2FP.F16.F32.PACK_AB R5, RZ, R5 ;  /* 0x00000005ff05723e */ /* 0x000fce00000000ff */
.L_x_3603:
        /* <DEDUP_REMOVED lines=78> */
[----:B------:R-:W-:-:S03]  /*ea50*/  MOV R21, 0x3d39bf78 ;  /* 0x3d39bf7800157802 */ /* 0x000fc60000000f00 */
[----:B------:R-:W0:Y:S02]  /*ea60*/  MUFU.SQRT R13, R2 ;  /* 0x00000002000d7308 */ /* 0x000e240000002000 */
[----:B0-----:R-:W-:Y:S01]  /*ea70*/  FADD.FTZ R15, R0, R13 ;  /* 0x0000000d000f7221 */ /* 0x001fe20000010000 */
[----:B------:R-:W-:-:S03]  /*ea80*/  HFMA2.MMA R13, -RZ, RZ, 1.625, 0 ;  /* 0x3e800000ff0d7435 */ /* 0x000fc600000001ff */
        /* <DEDUP_REMOVED lines=28> */
.L_x_3638:
        /* <DEDUP_REMOVED lines=10> */
.L_x_3640:
[----:B------:R-:W-:-:S04]  /*ecf0*/  FADD.FTZ R2, -R3, R20 ;  /* 0x0000001403027221 */ /* 0x000fc80000010100 */
[----:B------:R-:W-:-:S07]  /*ed00*/  FMUL.FTZ R2, R2, 0.5 ;  /* 0x3f00000002027820 */ /* 0x000fce0000410000 */
.L_x_3641:
[----:B------:R-:W-:Y:S05]  /*ed10*/  BSYNC B1 ;  /* 0x0000000000017941 */ /* 0x000fea0003800000 */
.L_x_3639:
        /* <DEDUP_REMOVED lines=11> */
.L_x_3643:
[----:B------:R-:W-:-:S04]  /*edd0*/  FADD.FTZ R8, R11, -R8 ;  /* 0x800000080b087221 */ /* 0x000fc80000010000 */
[----:B------:R-:W-:-:S07]  /*ede0*/  FMUL.FTZ R13, R8, 0.5 ;  /* 0x3f000000080d7820 */ /* 0x000fce0000410000 */
.L_x_3644:
[----:B------:R-:W-:Y:S05]  /*edf0*/  BSYNC B1 ;  /* 0x0000000000017941 */ /* 0x000fea0003800000 */
.L_x_3642:
        /* <DEDUP_REMOVED lines=35> */
.L_x_3637:
[----:B------:R0:W1:Y:S02]  /*f030*/  MUFU.SQRT R8, R7 ;  /* 0x0000000700087308 */ /* 0x0000640000002000 */
.L_x_3636:
[----:B------:R-:W-:Y:S05]  /*f040*/  BSYNC B0 ;  /* 0x0000000000007941 */ /* 0x000fea0003800000 */
.L_x_3635:
        /* <DEDUP_REMOVED lines=35> */
.L_x_3648:
        /* <DEDUP_REMOVED lines=17> */
.L_x_3654:
[----:B------:R-:W-:-:S04]  /*f390*/  FADD.FTZ R2, -R3, R20 ;  /* 0x0000001403027221 */ /* 0x000fc80000010100 */
[----:B------:R-:W-:-:S07]  /*f3a0*/  FMUL.FTZ R2, R2, 0.5 ;  /* 0x3f00000002027820 */ /* 0x000fce0000410000 */
.L_x_3655:
[----:B------:R-:W-:Y:S05]  /*f3b0*/  BSYNC B4 ;  /* 0x0000000000047941 */ /* 0x000fea0003800000 */
.L_x_3653:
        /* <DEDUP_REMOVED lines=10> */
.L_x_3657:
[----:B------:R-:W-:-:S04]  /*f460*/  FADD.FTZ R0, -R0, R11 ;  /* 0x0000000b00007221 */ /* 0x000fc80000010100 */
[----:B------:R-:W-:-:S07]  /*f470*/  FMUL.FTZ R3, R0, 0.5 ;  /* 0x3f00000000037820 */ /* 0x000fce0000410000 */
.L_x_3658:
[----:B------:R-:W-:Y:S05]  /*f480*/  BSYNC B4 ;  /* 0x0000000000047941 */ /* 0x000fea0003800000 */
.L_x_3656:
[----:B------:R-:W-:Y:S01]  /*f490*/  FADD.FTZ R2, R3, R2 ;  /* 0x0000000203027221 */ /* 0x000fe20000010000 */
[----:B------:R-:W-:-:S04]  /*f4a0*/  FADD.FTZ R9, R6, R9 ;  /* 0x0000000906097221 */ /* 0x000fc80000010000 */
[----:B------:R-:W-:-:S06]  /*f4b0*/  FMUL.FTZ R9, R9, R2 ;  /* 0x0000000209097220 */ /* 0x000fcc0000410000 */
[----:B------:R-:W2:Y:S01]  /*f4c0*/  MUFU.SQRT R9, R9 ;  /* 0x0000000900097308 */ /* 0x000ea20000002000 */
[----:B------:R-:W-:Y:S05]  /*f4d0*/  BRA `(.L_x_3659) ;  /* 0x0000000000487947 */ /* 0x000fea0003800000 */
.L_x_3652:
        /* <DEDUP_REMOVED lines=12> */
.L_x_3651:
[----:B------:R-:W-:Y:S01]  /*f5a0*/  FADD.FTZ R0, R9, 1 ;  /* 0x3f80000009007421 */ /* 0x000fe20000010000 */
[----:B0-----:R-:W-:Y:S01]  /*f5b0*/  MUFU.SQRT R7, R7 ;  /* 0x0000000700077308 */ /* 0x001fe20000002000 */
[----:B------:R-:W-:Y:S02]  /*f5c0*/  MOV R6, 0x3f800000 ;  /* 0x3f80000000067802 */ /* 0x000fe40000000f00 */
[----:B------:R-:W-:-:S06]  /*f5d0*/  FMUL.FTZ R0, R0, 0.5 ;  /* 0x3f00000000007820 */ /* 0x000fcc0000410000 */
[----:B------:R-:W0:Y:S02]  /*f5e0*/  MUFU.SQRT R0, R0 ;  /* 0x0000000000007308 */ /* 0x000e240000002000 */
[----:B0-----:R-:W-:-:S07]  /*f5f0*/  FMUL.FTZ R9, R7, R0 ;  /* 0x0000000007097220 */ /* 0x001fce0000410000 */
.L_x_3659:
[----:B------:R-:W-:Y:S05]  /*f600*/  BSYNC B1 ;  /* 0x0000000000017941 */ /* 0x000fea0003800000 */
.L_x_3650:
[----:B------:R-:W-:Y:S05]  /*f610*/  BRA `(.L_x_3660) ;  /* 0x0000000000087947 */ /* 0x000fea0003800000 */
.L_x_3647:
[----:B------:R-:W-:Y:S01]  /*f620*/  FMUL.FTZ R9, R9, 16777216 ;  /* 0x4b80000009097820 */ /* 0x000fe20000410000 */
[----:B------:R-:W-:-:S07]  /*f630*/  FMUL.FTZ R6, R6, 16777216 ;  /* 0x4b80000006067820 */ /* 0x000fce0000410000 */
.L_x_3660:
[----:B------:R-:W-:Y:S05]  /*f640*/  BSYNC B0 ;  /* 0x0000000000007941 */ /* 0x000fea0003800000 */
.L_x_3646:
        /* <DEDUP_REMOVED lines=17> */
[----:B------:R-:W-:-:S07]  /*f760*/  MOV R2, R0 ;  /* 0x0000000000027202 */ /* 0x000fce0000000f00 */
.L_x_3662:
[----:B------:R-:W-:Y:S05]  /*f770*/  BSYNC B4 ;  /* 0x0000000000047941 */ /* 0x000fea0003800000 */
.L_x_3661:
        /* <DEDUP_REMOVED lines=18> */
.L_x_3664:
[----:B------:R-:W-:Y:S01]  /*f8a0*/  ISETP.GE.AND P0, PT, R9, RZ, PT ;  /* 0x000000ff0900720c */ /* 0x000fe20003f06270 */
[----:B------:R-:W-:-:S12]  /*f8b0*/  IMAD.MOV.U32 R3, RZ, RZ, 0x3fd774eb ;  /* 0x3fd774ebff037424 */ /* 0x000fd800078e00ff */
[----:B------:R-:W-:-:S04]  /*f8c0*/  @P0 FFMA.FTZ R2, R3, 0.93318945169448852539, -R2 ;  /* 0x3f6ee58103020823 */ /* 0x000fc80000010802 */
[----:B------:R-:W-:-:S07]  /*f8d0*/  @!P0 FFMA.FTZ R2, R3, 0.93318945169448852539, R2 ;  /* 0x3f6ee58103028823 */ /* 0x000fce0000010002 */
.L_x_3665:
[----:B------:R-:W-:Y:S05]  /*f8e0*/  BSYNC B0 ;  /* 0x0000000000007941 */ /* 0x000fea0003800000 */
.L_x_3663:
        /* <DEDUP_REMOVED lines=10> */
.L_x_3649:
[----:B------:R-:W-:Y:S05]  /*f990*/  BSYNC B3 ;  /* 0x0000000000037941 */ /* 0x000fea0003800000 */
.L_x_3645:
[----:B------:R-:W-:Y:S02]  /*f9a0*/  LOP3.LUT R4, R3, 0x80000000, R4, 0xb8, !PT ;  /* 0x8000000003047812 */ /* 0x000fe400078eb804 */
[----:B-1----:R-:W-:Y:S01]  /*f9b0*/  LOP3.LUT R5, R8, 0x80000000, R5, 0xb8, !PT ;  /* 0x8000000008057812 */ /* 0x002fe200078eb805 */
[----:B------:R-:W-:Y:S06]  /*f9c0*/  BRA `(.L_x_3634) ;  /* 0x0000001400e47947 */ /* 0x000fec0003800000 */
.L_x_3633:
        /* <DEDUP_REMOVED lines=31> */
.L_x_3671:
[----:B------:R-:W-:Y:S05]  /*fbc0*/  BSYNC B4 ;  /* 0x0000000000047941 */ /* 0x000fea0003800000 */
.L_x_3670:
        /* <DEDUP_REMOVED lines=18> */
.L_x_3673:
[----:B------:R-:W-:Y:S01]  /*fcf0*/  ISETP.GE.AND P0, PT, R7, RZ, PT ;  /* 0x000000ff0700720c */ /* 0x000fe20003f06270 */
[----:B------:R-:W-:-:S12]  /*fd00*/  IMAD.MOV.U32 R3, RZ, RZ, 0x3fd774eb ;  /* 0x3fd774ebff037424 */ /* 0x000fd800078e00ff */
[----:B------:R-:W-:-:S04]  /*fd10*/  @P0 FFMA.FTZ R0, R3, 0.93318945169448852539, -R0 ;  /* 0x3f6ee58103000823 */ /* 0x000fc80000010800 */
[----:B------:R-:W-:-:S07]  /*fd20*/  @!P0 FFMA.FTZ R0, R3, 0.93318945169448852539, R0 ;  /* 0x3f6ee58103008823 */ /* 0x000fce0000010000 */
.L_x_3674:
[----:B------:R-:W-:Y:S05]  /*fd30*/  BSYNC B0 ;  /* 0x0000000000007941 */ /* 0x000fea0003800000 */
.L_x_3672:
        /* <DEDUP_REMOVED lines=13> */
.L_x_3669:
        /* <DEDUP_REMOVED lines=13> */
.L_x_3677:
[----:B------:R-:W-:Y:S05]  /*fee0*/  BSYNC B4 ;  /* 0x0000000000047941 */ /* 0x000fea0003800000 */
.L_x_3676:
        /* <DEDUP_REMOVED lines=18> */
.L_x_3679:
[----:B------:R-:W-:Y:S01]  /*10010*/  ISETP.GE.AND P0, PT, R7, RZ, PT ;  /* 0x000000ff0700720c */ /* 0x000fe20003f06270 */
[----:B------:R-:W-:-:S12]  /*10020*/  IMAD.MOV.U32 R3, RZ, RZ, 0x3fd774eb ;  /* 0x3fd774ebff037424 */ /* 0x000fd800078e00ff */
[----:B------:R-:W-:-:S04]  /*10030*/  @P0 FFMA.FTZ R2, R3, 0.93318945169448852539, -R2 ;  /* 0x3f6ee58103020823 */ /* 0x000fc80000010802 */
[----:B------:R-:W-:-:S07]  /*10040*/  @!P0 FFMA.FTZ R2, R3, 0.93318945169448852539, R2 ;  /* 0x3f6ee58103028823 */ /* 0x000fce0000010002 */
.L_x_3680:
[----:B------:R-:W-:Y:S05]  /*10050*/  BSYNC B0 ;  /* 0x0000000000007941 */ /* 0x000fea0003800000 */
.L_x_3678:
        /* <DEDUP_REMOVED lines=27> */
.L_x_3668:
        /* <DEDUP_REMOVED lines=30> */
[----:B------:R-:W-:Y:S02]  /*103f0*/  MOV R11, R9 ;  /* 0x00000009000b7202 */ /* 0x000fe40000000f00 */
[----:B------:R-:W-:-:S07]  /*10400*/  MOV R2, 0x10420 ;  /* 0x0001042000027802 */ /* 0x000fce0000000f00 */
[----:B------:R-:W-:Y:S05]  /*10410*/  CALL.REL.NOINC `($__internal_7_$__cuda_sm3x_div_rn_ftz_f32_slowpath) ;  /* 0x0000007c00487944 */ /* 0x000fea0003c00000 */
[----:B------:R-:W-:-:S07]  /*10420*/  IMAD.MOV.U32 R3, RZ, RZ, R0 ;  /* 0x000000ffff037224 */ /* 0x000fce00078e0000 */
.L_x_3682:
[----:B------:R-:W-:Y:S05]  /*10430*/  BSYNC B4 ;  /* 0x0000000000047941 */ /* 0x000fea0003800000 */
.L_x_3681:
        /* <DEDUP_REMOVED lines=18> */
.L_x_3684:
[----:B------:R-:W-:Y:S02]  /*10560*/  ISETP.GE.AND P0, PT, R7, RZ, PT ;  /* 0x000000ff0700720c */ /* 0x000fe40003f06270 */
[----:B------:R-:W-:-:S11]  /*10570*/  MOV R3, 0x3fd774eb ;  /* 0x3fd774eb00037802 */ /* 0x000fd60000000f00 */
[----:B------:R-:W-:-:S04]  /*10580*/  @P0 FFMA.FTZ R0, R3, 0.93318945169448852539, -R0 ;  /* 0x3f6ee58103000823 */ /* 0x000fc80000010800 */
[----:B------:R-:W-:-:S07]  /*10590*/  @!P0 FFMA.FTZ R0, R3, 0.93318945169448852539, R0 ;  /* 0x3f6ee58103008823 */ /* 0x000fce0000010000 */
.L_x_3685:
[----:B------:R-:W-:Y:S05]  /*105a0*/  BSYNC B0 ;  /* 0x0000000000007941 */ /* 0x000fea0003800000 */
.L_x_3683:
        /* <DEDUP_REMOVED lines=11> */
.L_x_3667:
        /* <DEDUP_REMOVED lines=24> */
.L_x_3689:
[----:B------:R-:W-:Y:S05]  /*107e0*/  BSYNC B4 ;  /* 0x0000000000047941 */ /* 0x000fea0003800000 */
.L_x_3688:
        /* <DEDUP_REMOVED lines=24> */
.L_x_3687:
        /* <DEDUP_REMOVED lines=13> */
.L_x_3691:
[----:B------:R-:W-:Y:S05]  /*10a40*/  BSYNC B4 ;  /* 0x0000000000047941 */ /* 0x000fea0003800000 */
.L_x_3690:
[CC--:B------:R-:W-:Y:S01]  /*10a50*/  VIMNMX R8, R7.reuse, R6.reuse, !PT ;  /* 0x0000000607087248 */ /* 0x0c0fe20007fe0100 */
[----:B------:R-:W-:Y:S01]  /*10a60*/  HFMA2.MMA R3, -RZ, RZ, 0.89990234375, 10328 ;  /* 0x3b33710bff037435 */ /* 0x000fe200000001ff */
[----:B------:R-:W-:Y:S01]  /*10a70*/  VIMNMX R7, R7, R6, PT ;  /* 0x0000000607077248 */ /* 0x000fe20003fe0100 */
[----:B------:R-:W-:Y:S01]  /*10a80*/  FMUL.FTZ R0, R2, R2 ;  /* 0x0000000202007220 */ /* 0x000fe20000410000 */
[----:B------:R-:W-:Y:S02]  /*10a90*/  LOP3.LUT R10, R8, 0xfe000000, RZ, 0xc0, !PT ;  /* 0xfe000000080a7812 */ /* 0x000fe400078ec0ff */
[----:B------:R-:W-:Y:S02]  /*10aa0*/  FSETP.NEU.FTZ.AND P0, PT, R7, RZ, PT ;  /* 0x000000ff0700720b */ /* 0x000fe40003f1d000 */
[C---:B------:R-:W-:Y:S02]  /*10ab0*/  IADD3 R11, -R10.reuse, 0x7e800000, RZ ;  /* 0x7e8000000a0b7810 */ /* 0x040fe40007ffe1ff */
[----:B------:R-:W-:Y:S01]  /*10ac0*/  LOP3.LUT R10, R10, 0x800000, RZ, 0xfc, !PT ;  /* 0x008000000a0a7812 */ /* 0x000fe200078efcff */
[----:B------:R-:W-:Y:S01]  /*10ad0*/  FFMA.FTZ R3, R0, R3, -0.015681877732276916504 ;  /* 0xbc80774800037423 */ /* 0x000fe20000010003 */
[----:B------:R-:W-:Y:S01]  /*10ae0*/  FSETP.NEU.FTZ.AND P1, PT, R9, RZ, PT ;  /* 0x000000ff0900720b */ /* 0x000fe20003f3d000 */
[-C--:B------:R-:W-:Y:S01]  /*10af0*/  FMUL.FTZ R12, R7, R11.reuse ;  /* 0x0000000b070c7220 */ /* 0x080fe20000410000 */
[----:B------:R-:W-:Y:S01]  /*10b00*/  FMUL.FTZ R11, R8, R11 ;  /* 0x0000000b080b7220 */ /* 0x000fe20000410000 */
[----:B------:R-:W-:-:S02]  /*10b10*/  FFMA.FTZ R3, R0, R3, 0.042200751602649688721 ;  /* 0x3d2cdab200037423 */ /* 0x000fc40000010003 */
[----:B------:R-:W-:Y:S02]  /*10b20*/  FMUL.FTZ R12, R12, R12 ;  /* 0x0000000c0c0c7220 */ /* 0x000fe40000410000 */
[C---:B------:R-:W-:Y:S02]  /*10b30*/  FFMA.FTZ R3, R0.reuse, R3, -0.074792981147766113281 ;  /* 0xbd992d1000037423 */ /* 0x040fe40000010003 */
[----:B------:R-:W-:Y:S02]  /*10b40*/  FFMA.FTZ R12, R11, R11, R12 ;  /* 0x0000000b0b0c7223 */ /* 0x000fe4000001000c */
[C---:B------:R-:W-:Y:S02]  /*10b50*/  FFMA.FTZ R3, R0.reuse, R3, 0.10640415549278259277 ;  /* 0x3dd9ea6c00037423 */ /* 0x040fe40000010003 */
[----:B------:R-:W0:Y:S02]  /*10b60*/  MUFU.SQRT R11, R12 ;  /* 0x0000000c000b7308 */ /* 0x000e240000002000 */
[----:B------:R-:W-:-:S04]  /*10b70*/  FFMA.FTZ R3, R0, R3, -0.14207722246646881104 ;  /* 0xbe117cb100037423 */ /* 0x000fc80000010003 */
[----:B------:R-:W-:-:S04]  /*10b80*/  FFMA.FTZ R3, R0, R3, 0.19993925094604492188 ;  /* 0x3e4cbce000037423 */ /* 0x000fc80000010003 */
[----:B------:R-:W-:-:S04]  /*10b90*/  FFMA.FTZ R3, R0, R3, -0.33333197236061096191 ;  /* 0xbeaaaa7d00037423 */ /* 0x000fc80000010003 */
[----:B------:R-:W-:Y:S01]  /*10ba0*/  FMUL.FTZ R3, R0, R3 ;  /* 0x0000000300037220 */ /* 0x000fe20000410000 */
[----:B0-----:R-:W-:Y:S01]  /*10bb0*/  @P0 FMUL.FTZ R8, R10, R11 ;  /* 0x0000000b0a080220 */ /* 0x001fe20000410000 */
[----:B------:R-:W-:Y:S01]  /*10bc0*/  FSETP.NEU.FTZ.AND P0, PT, R7, +INF , PT ;  /* 0x7f8000000700780b */ /* 0x000fe20003f1d000 */
[----:B------:R-:W-:Y:S02]  /*10bd0*/  @!P6 IMAD.MOV.U32 R7, RZ, RZ, 0x3fd774eb ;  /* 0x3fd774ebff07e424 */ /* 0x000fe400078e00ff */
[----:B------:R-:W-:Y:S01]  /*10be0*/  FFMA.FTZ R2, R3, R2, R2 ;  /* 0x0000000203027223 */ /* 0x000fe20000010002 */
[----:B------:R-:W-:-:S03]  /*10bf0*/  FSEL R0, R8, +INF , P0 ;  /* 0x7f80000008007808 */ /* 0x000fc60000000000 */
[----:B------:R-:W-:Y:S01]  /*10c00*/  @!P6 FFMA.FTZ R2, R7, 0.93318945169448852539, -R2 ;  /* 0x3f6ee5810702e823 */ /* 0x000fe20000010802 */
[C---:B------:R-:W-:Y:S01]  /*10c10*/  FSETP.NEU.FTZ.AND P0, PT, |R5|.reuse, R6, PT ;  /* 0x000000060500720b */ /* 0x040fe20003f1d200 */
[----:B------:R-:W-:Y:S01]  /*10c20*/  FADD.FTZ R6, |R5|, R6 ;  /* 0x0000000605067221 */ /* 0x000fe20000010200 */
        /* <DEDUP_REMOVED lines=8> */
.L_x_3686:
        /* <DEDUP_REMOVED lines=15> */
[----:B------:R-:W-:Y:S02]  /*10da0*/  LOP3.LUT R3, R8, 0x800000, RZ, 0xfc, !PT ;  /* 0x0080000008037812 */ /* 0x000fe400078efcff */
[----:B------:R-:W-:-:S03]  /*10db0*/  MOV R8, 0x3f800000 ;  /* 0x3f80000000087802 */ /* 0x000fc60000000f00 */
        /* <DEDUP_REMOVED lines=17> */
.L_x_3693:
[----:B------:R-:W-:Y:S05]  /*10ed0*/  BSYNC B4 ;  /* 0x0000000000047941 */ /* 0x000fea0003800000 */
.L_x_3692:
[----:B------:R-:W-:Y:S02]  /*10ee0*/  IMAD.MOV.U32 R3, RZ, RZ, 0x3b33710b ;  /* 0x3b33710bff037424 */ /* 0x000fe400078e00ff */
[----:B------:R-:W-:Y:S01]  /*10ef0*/  FMUL.FTZ R0, R2, R2 ;  /* 0x0000000202007220 */ /* 0x000fe20000410000 */
[----:B------:R-:W-:Y:S02]  /*10f00*/  @!P6 MOV R7, 0x3fd774eb ;  /* 0x3fd774eb0007e802 */ /* 0x000fe40000000f00 */
[----:B------:R-:W-:Y:S01]  /*10f10*/  FSETP.NEU.FTZ.AND P0, PT, |R5|, R6, PT ;  /* 0x000000060500720b */ /* 0x000fe20003f1d200 */
[C---:B------:R-:W-:Y:S01]  /*10f20*/  FFMA.FTZ R3, R0.reuse, R3, -0.015681877732276916504 ;  /* 0xbc80774800037423 */ /* 0x040fe20000010003 */
[----:B------:R-:W-:Y:S01]  /*10f30*/  FSETP.NEU.FTZ.AND P1, PT, R9, RZ, PT ;  /* 0x000000ff0900720b */ /* 0x000fe20003f3d000 */
[----:B------:R-:W-:Y:S02]  /*10f40*/  FADD.FTZ R6, |R5|, R6 ;  /* 0x0000000605067221 */ /* 0x000fe40000010200 */
        /* <DEDUP_REMOVED lines=14> */
.L_x_3675:
[----:B------:R-:W-:Y:S05]  /*11030*/  BSYNC B3 ;  /* 0x0000000000037941 */ /* 0x000fea0003800000 */
.L_x_3666:
[----:B------:R-:W-:Y:S01]  /*11040*/  FADD.FTZ R8, R8, 0.69314718246459960938 ;  /* 0x3f31721808087421 */ /* 0x000fe20000010000 */
[----:B------:R-:W-:-:S04]  /*11050*/  LOP3.LUT R4, R3, 0x80000000, R4, 0xb8, !PT ;  /* 0x8000000003047812 */ /* 0x000fc800078eb804 */
[----:B------:R-:W-:Y:S01]  /*11060*/  LOP3.LUT R5, R8, 0x80000000, R5, 0xb8, !PT ;  /* 0x8000000008057812 */ /* 0x000fe200078eb805 */
[----:B------:R-:W-:Y:S06]  /*11070*/  BRA `(.L_x_3634) ;  /* 0x0000000000387947 */ /* 0x000fec0003800000 */
.L_x_3632:
        /* <DEDUP_REMOVED lines=14> */
.L_x_3634:
[----:B------:R-:W-:Y:S05]  /*11160*/  BSYNC B2 ;  /* 0x0000000000027941 */ /* 0x000fea0003800000 */
.L_x_3631:
        /* <DEDUP_REMOVED lines=17> */
.L_x_3697:
[----:B------:R-:W-:-:S06]  /*11280*/  HADD2.F32 R3, -RZ, R3.H0_H0 ;  /* 0x20000003ff037230 */ /* 0x000fcc0000004100 */
[----:B------:R-:W1:Y:S02]  /*11290*/  F2I.S64.TRUNC R2, R3 ;  /* 0x0000000300027311 */ /* 0x000e64000020d900 */
[----:B-1----:R1:W-:Y:S01]  /*112a0*/  STG.E.U8 desc[UR36][R16.64], R2 ;  /* 0x0000000210007986 */ /* 0x0023e2000c101124 */
[----:B------:R-:W-:Y:S05]  /*112b0*/  BRA `(.L_x_3699) ;  /* 0x0000000c00907947 */ /* 0x000fea0003800000 */
.L_x_3696:
        /* <DEDUP_REMOVED lines=10> */
.L_x_3701:
[----:B------:R-:W-:-:S06]  /*11360*/  HADD2.F32 R3, -RZ, R3.H0_H0 ;  /* 0x20000003ff037230 */ /* 0x000fcc0000004100 */
[----:B------:R-:W1:Y:S02]  /*11370*/  F2I.FTZ.TRUNC.NTZ R3, R3 ;  /* 0x0000000300037305 */ /* 0x000e64000021f100 */
[----:B-1----:R1:W-:Y:S01]  /*11380*/  STG.E desc[UR36][R16.64], R3 ;  /* 0x0000000310007986 */ /* 0x0023e2000c101924 */
[----:B------:R-:W-:Y:S05]  /*11390*/  BRA `(.L_x_3699) ;  /* 0x0000000c00587947 */ /* 0x000fea0003800000 */
.L_x_3700:
[----:B------:R-:W-:-:S06]  /*113a0*/  HADD2.F32 R3, -RZ, R3.H0_H0 ;  /* 0x20000003ff037230 */ /* 0x000fcc0000004100 */
[----:B------:R-:W1:Y:S02]  /*113b0*/  F2I.FTZ.TRUNC.NTZ R3, R3 ;  /* 0x0000000300037305 */ /* 0x000e64000021f100 */
[----:B-1----:R1:W-:Y:S01]  /*113c0*/  STG.E.U16 desc[UR36][R16.64], R3 ;  /* 0x0000000310007986 */ /* 0x0023e2000c101524 */
[----:B------:R-:W-:Y:S05]  /*113d0*/  BRA `(.L_x_3699) ;  /* 0x0000000c00487947 */ /* 0x000fea0003800000 */
.L_x_3695:
        /* <DEDUP_REMOVED lines=9> */
.L_x_3703:
[----:B------:R1:W-:Y:S01]  /*11470*/  STG.E.U16 desc[UR36][R16.64], R3 ;  /* 0x0000000310007986 */ /* 0x0003e2000c101524 */
[----:B------:R-:W-:Y:S05]  /*11480*/  BRA `(.L_x_3699) ;  /* 0x0000000c001c7947 */ /* 0x000fea0003800000 */
.L_x_3702:
        /* <DEDUP_REMOVED lines=10> */
.L_x_3705:
[----:B------:R1:W-:Y:S01]  /*11530*/  STG.E desc[UR36][R16.64], R3 ;  /* 0x0000000310007986 */ /* 0x0003e2000c101924 */
[----:B------:R-:W-:Y:S05]  /*11540*/  BRA `(.L_x_3699) ;  /* 0x0000000800ec7947 */ /* 0x000fea0003800000 */
.L_x_3704:
[----:B------:R-:W-:-:S05]  /*11550*/  HADD2.F32 R2, -RZ, R3.H0_H0 ;  /* 0x20000003ff027230 */ /* 0x000fca0000004100 */
[----:B------:R-:W-:-:S06]  /*11560*/  FMUL.FTZ R2, R2, 1 ;  /* 0x3f80000002027820 */ /* 0x000fcc0000410000 */
[----:B------:R-:W1:Y:S02]  /*11570*/  F2F.F64.F32 R2, R2 ;  /* 0x0000000200027310 */ /* 0x000e640000201800 */
[----:B-1----:R1:W-:Y:S01]  /*11580*/  STG.E.64 desc[UR36][R16.64], R2 ;  /* 0x0000000210007986 */ /* 0x0023e2000c101b24 */
[----:B------:R-:W-:Y:S05]  /*11590*/  BRA `(.L_x_3699) ;  /* 0x0000000800d87947 */ /* 0x000fea0003800000 */
.L_x_3694:
        /* <DEDUP_REMOVED lines=17> */
.L_x_3708:
        /* <DEDUP_REMOVED lines=8> */
.L_x_3707:
        /* <DEDUP_REMOVED lines=19> */
[----:B------:R-:W-:Y:S02]  /*11860*/  @P0 SHF.R.U32.HI R0, RZ, 0x14, R0 ;  /* 0x00000014ff000819 */ /* 0x000fe40000011600 */
[----:B------:R-:W-:-:S07]  /*11870*/  @!P0 IADD3 R0, R2, -0x46800000, RZ ;  /* 0xb980000002008810 */ /* 0x000fce0007ffe0ff */
.L_x_3712:
[----:B------:R-:W-:Y:S05]  /*11880*/  BSYNC B0 ;  /* 0x0000000000007941 */ /* 0x000fea0003800000 */
.L_x_3711:
[----:B------:R-:W-:-:S05]  /*11890*/  LOP3.LUT R3, R0, R3, RZ, 0xfc, !PT ;  /* 0x0000000300037212 */ /* 0x000fca00078efcff */
[----:B------:R3:W-:Y:S01]  /*118a0*/  STG.E.U8 desc[UR36][R16.64], R3 ;  /* 0x0000000310007986 */ /* 0x0007e2000c101124 */
[----:B------:R-:W-:Y:S05]  /*118b0*/  BRA `(.L_x_3699) ;  /* 0x0000000800107947 */ /* 0x000fea0003800000 */
.L_x_3710:
        /* <DEDUP_REMOVED lines=13> */
.L_x_3714:
[----:B------:R-:W-:Y:S02]  /*11990*/  ISETP.GT.U32.AND P0, PT, R2, 0x7f800000, PT ;  /* 0x7f8000000200780c */ /* 0x000fe40003f04070 */
[----:B------:R-:W-:-:S04]  /*119a0*/  MOV R0, 0x7f ;  /* 0x0000007f00007802 */ /* 0x000fc80000000f00 */
[----:B------:R-:W-:-:S07]  /*119b0*/  SEL R0, R0, 0x7c, P0 ;  /* 0x0000007c00007807 */ /* 0x000fce0000000000 */
.L_x_3715:
[----:B------:R-:W-:Y:S05]  /*119c0*/  BSYNC B0 ;  /* 0x0000000000007941 */ /* 0x000fea0003800000 */
.L_x_3713:
[----:B------:R-:W-:-:S04]  /*119d0*/  LOP3.LUT R2, R3, 0x80000000, RZ, 0xc0, !PT ;  /* 0x8000000003027812 */ /* 0x000fc800078ec0ff */
[----:B------:R-:W-:-:S04]  /*119e0*/  SHF.R.U32.HI R3, RZ, 0x18, R2 ;  /* 0x00000018ff037819 */ /* 0x000fc80000011602 */
[----:B------:R-:W-:-:S05]  /*119f0*/  LOP3.LUT R3, R0, R3, RZ, 0xfc, !PT ;  /* 0x0000000300037212 */ /* 0x000fca00078efcff */
[----:B------:R4:W-:Y:S01]  /*11a00*/  STG.E.U8 desc[UR36][R16.64], R3 ;  /* 0x0000000310007986 */ /* 0x0009e2000c101124 */
[----:B------:R-:W-:Y:S05]  /*11a10*/  BRA `(.L_x_3699) ;  /* 0x0000000400b87947 */ /* 0x000fea0003800000 */
.L_x_3709:
[----:B------:R-:W-:-:S05]  /*11a20*/  HADD2.F32 R0, -RZ, R3.H0_H0 ;  /* 0x20000003ff007230 */ /* 0x000fca0000004100 */
[----:B------:R-:W-:-:S05]  /*11a30*/  F2FP.BF16.F32.PACK_AB R0, RZ, R0 ;  /* 0x00000000ff00723e */ /* 0x000fca00000010ff */
[----:B------:R1:W-:Y:S01]  /*11a40*/  STG.E.U16 desc[UR36][R16.64], R0 ;  /* 0x0000000010007986 */ /* 0x0003e2000c101524 */
[----:B------:R-:W-:Y:S05]  /*11a50*/  BRA `(.L_x_3699) ;  /* 0x0000000400a87947 */ /* 0x000fea0003800000 */
.L_x_3706:
        /* <DEDUP_REMOVED lines=12> */
.L_x_3718:
        /* <DEDUP_REMOVED lines=17> */
.L_x_3721:
[----:B------:R-:W-:-:S04]  /*11c30*/  LOP3.LUT R2, R3, 0x80000000, RZ, 0xc0, !PT ;  /* 0x8000000003027812 */ /* 0x000fc800078ec0ff */
[----:B------:R-:W-:-:S04]  /*11c40*/  SHF.R.U32.HI R3, RZ, 0x18, R2 ;  /* 0x00000018ff037819 */ /* 0x000fc80000011602 */
[----:B------:R-:W-:-:S04]  /*11c50*/  LOP3.LUT R0, R0, R3, RZ, 0xfc, !PT ;  /* 0x0000000300007212 */ /* 0x000fc800078efcff */
[----:B------:R-:W-:-:S07]  /*11c60*/  PRMT R8, R0, 0x7610, R8 ;  /* 0x0000761000087816 */ /* 0x000fce0000000008 */
.L_x_3720:
[----:B------:R-:W-:Y:S05]  /*11c70*/  BSYNC B0 ;  /* 0x0000000000007941 */ /* 0x000fea0003800000 */
.L_x_3719:
[----:B------:R1:W-:Y:S01]  /*11c80*/  STG.E.U8 desc[UR36][R16.64], R8 ;  /* 0x0000000810007986 */ /* 0x0003e2000c101124 */
[----:B------:R-:W-:Y:S05]  /*11c90*/  BRA `(.L_x_3699) ;  /* 0x0000000400187947 */ /* 0x000fea0003800000 */
.L_x_3717:
[----:B------:R-:W-:Y:S01]  /*11ca0*/  HADD2.F32 R3, -RZ, R3.H0_H0 ;  /* 0x20000003ff037230 */ /* 0x000fe20000004100 */
        /* <DEDUP_REMOVED lines=16> */
.L_x_3724:
[----:B------:R-:W-:-:S04]  /*11db0*/  LOP3.LUT R2, R3, 0x80000000, RZ, 0xc0, !PT ;  /* 0x8000000003027812 */ /* 0x000fc800078ec0ff */
[----:B------:R-:W-:-:S04]  /*11dc0*/  SHF.R.U32.HI R3, RZ, 0x18, R2 ;  /* 0x00000018ff037819 */ /* 0x000fc80000011602 */
[----:B------:R-:W-:-:S04]  /*11dd0*/  LOP3.LUT R0, R0, R3, RZ, 0xfc, !PT ;  /* 0x0000000300007212 */ /* 0x000fc800078efcff */
[----:B------:R-:W-:-:S07]  /*11de0*/  PRMT R8, R0, 0x7610, R8 ;  /* 0x0000761000087816 */ /* 0x000fce0000000008 */
.L_x_3723:
[----:B------:R-:W-:Y:S05]  /*11df0*/  BSYNC B0 ;  /* 0x0000000000007941 */ /* 0x000fea0003800000 */
.L_x_3722:
[----:B------:R1:W-:Y:S01]  /*11e00*/  STG.E.U8 desc[UR36][R16.64], R8 ;  /* 0x0000000810007986 */ /* 0x0003e2000c101124 */
[----:B------:R-:W-:Y:S05]  /*11e10*/  BRA `(.L_x_3699) ;  /* 0x0000000000b87947 */ /* 0x000fea0003800000 */
.L_x_3716:
        /* <DEDUP_REMOVED lines=14> */
[----:B------:R-:W-:Y:S02]  /*11f00*/  @P2 ISETP.EQ.U32.AND P1, PT, R0, 0x1, P0 ;  /* 0x000000010000280c */ /* 0x000fe40000722070 */
[----:B------:R-:W-:Y:S02]  /*11f10*/  PLOP3.LUT P0, PT, PT, PT, PT, 0x80, 0x0 ;  /* 0x000000000000781c */ /* 0x000fe40003f0f070 */
[----:B------:R-:W-:Y:S02]  /*11f20*/  @P2 PLOP3.LUT P0, PT, P1, PT, PT, 0x80, 0x0 ;  /* 0x000000000000281c */ /* 0x000fe40000f0f070 */
[----:B------:R-:W-:-:S11]  /*11f30*/  @P2 IADD3 R0, R4, 0x1, RZ ;  /* 0x0000000104002810 */ /* 0x000fd60007ffe0ff */
[----:B------:R-:W-:-:S05]  /*11f40*/  @!P0 IMAD.MOV R0, RZ, RZ, R4 ;  /* 0x000000ffff008224 */ /* 0x000fca00078e0204 */
[----:B------:R-:W-:-:S05]  /*11f50*/  @P2 MOV R3, R0 ;  /* 0x0000000000032202 */ /* 0x000fca0000000f00 */
[----:B------:R1:W-:Y:S01]  /*11f60*/  STG.E.U8 desc[UR36][R16.64], R3 ;  /* 0x0000000310007986 */ /* 0x0003e2000c101124 */
[----:B------:R-:W-:Y:S05]  /*11f70*/  BRA `(.L_x_3699) ;  /* 0x0000000000607947 */ /* 0x000fea0003800000 */
.L_x_3698:
        /* <DEDUP_REMOVED lines=9> */
[----:B0-----:R-:W-:Y:S01]  /*12010*/  MOV R7, UR5 ;  /* 0x0000000500077c02 */ /* 0x001fe20008000f00 */
[----:B------:R-:W-:Y:S01]  /*12020*/  IMAD.U32 R10, RZ, RZ, UR6 ;  /* 0x00000006ff0a7e24 */ /* 0x000fe2000f8e00ff */
[----:B------:R-:W-:Y:S01]  /*12030*/  MOV R11, UR7 ;  /* 0x00000007000b7c02 */ /* 0x000fe20008000f00 */
[----:B------:R-:W-:-:S02]  /*12040*/  IMAD.MOV.U32 R8, RZ, RZ, 0x65 ;  /* 0x00000065ff087424 */ /* 0x000fc400078e00ff */
[----:B-1----:R-:W-:-:S07]  /*12050*/  IMAD.MOV.U32 R13, RZ, RZ, RZ ;  /* 0x000000ffff0d7224 */ /* 0x002fce00078e00ff */
[----:B------:R-:W-:-:S07]  /*12060*/  LEPC R20, `(.L_x_3727) ;  /* 0x000000001014794e */ /* 0x000fce0000000000 */
[----:B--2---:R-:W-:Y:S05]  /*12070*/  CALL.ABS.NOINC R2 ;  /* 0x0000000002007343 */ /* 0x004fea0003c00000 */
.L_x_3727:
[----:B------:R-:W-:Y:S05]  /*12080*/  BRA `(.L_x_3699) ;  /* 0x00000000001c7947 */ /* 0x000fea0003800000 */
.L_x_3726:
[----:B------:R-:W-:-:S06]  /*12090*/  HADD2.F32 R3, -RZ, R3.H0_H0 ;  /* 0x20000003ff037230 */ /* 0x000fcc0000004100 */
[----:B------:R-:W1:Y:S02]  /*120a0*/  F2I.U64.TRUNC R2, R3 ;  /* 0x0000000300027311 */ /* 0x000e64000020d800 */
[----:B-1----:R1:W-:Y:S01]  /*120b0*/  STG.E.64 desc[UR36][R16.64], R2 ;  /* 0x0000000210007986 */ /* 0x0023e2000c101b24 */
[----:B------:R-:W-:Y:S05]  /*120c0*/  BRA `(.L_x_3699) ;  /* 0x00000000000c7947 */ /* 0x000fea0003800000 */
.L_x_3725:
[----:B------:R-:W-:-:S06]  /*120d0*/  HADD2.F32 R3, -RZ, R3.H0_H0 ;  /* 0x20000003ff037230 */ /* 0x000fcc0000004100 */
[----:B------:R-:W1:Y:S02]  /*120e0*/  F2I.FTZ.U32.TRUNC.NTZ R3, R3 ;  /* 0x0000000300037305 */ /* 0x000e64000021f000 */
[----:B-1----:R1:W-:Y:S02]  /*120f0*/  STG.E desc[UR36][R16.64], R3 ;  /* 0x0000000310007986 */ /* 0x0023e4000c101924 */
.L_x_3699:
[----:B------:R-:W-:-:S07]  /*12100*/  IADD3 R19, R19, 0x80, RZ ;  /* 0x0000008013137810 */ /* 0x000fce0007ffe0ff */
.L_x_3596:
[----:B------:R-:W-:Y:S05]  /*12110*/  BSYNC B6 ;  /* 0x0000000000067941 */ /* 0x000fea0003800000 */
.L_x_3595:
[----:B------:R-:W-:Y:S02]  /*12120*/  ULDC UR4, c[0x0][0x210] ;  /* 0x0000840000047ab9 */ /* 0x000fe40000000800 */
[----:B------:R-:W-:-:S13]  /*12130*/  ISETP.GE.AND P0, PT, R19, UR4, PT ;  /* 0x0000000413007c0c */ /* 0x000fda000bf06270 */
[----:B------:R-:W-:Y:S05]  /*12140*/  @P0 EXIT ;  /* 0x000000000000094d */ /* 0x000fea0003800000 */
[----:B0-2---:R-:W0:Y:S01]  /*12150*/  LDC R6, c[0x0][0x218] ;  /* 0x00008600ff067b82 */ /* 0x005e220000000800 */
[----:B-1----:R-:W-:Y:S01]  /*12160*/  IMAD.MOV.U32 R0, RZ, RZ, RZ ;  /* 0x000000ffff007224 */ /* 0x002fe200078e00ff */
[----:B---34-:R-:W-:Y:S02]  /*12170*/  MOV R16, RZ ;  /* 0x000000ff00107202 */ /* 0x018fe40000000f00 */
        /* <DEDUP_REMOVED lines=300> */
.L_x_3728:
        /* <DEDUP_REMOVED lines=23> */
.L_x_3732:
[----:B------:R0:W2:Y:S02]  /*135b0*/  LDG.E.U8 R2, desc[UR36][R2.64] ;  /* 0x0000002402027981 */ /* 0x0000a4000c1e1100 */
[----:B0-----:R-:W-:Y:S02]  /*135c0*/  PRMT R3, RZ, 0x7610, R3 ;  /* 0x00007610ff037816 */ /* 0x001fe40000000003 */
[----:B--2---:R-:W-:-:S04]  /*135d0*/  I2FP.F32.U32 R5, R2 ;  /* 0x0000000200057245 */ /* 0x004fc80000201000 */
[----:B------:R-:W-:Y:S01]  /*135e0*/  F2FP.F16.F32.PACK_AB R5, RZ, R5 ;  /* 0x00000005ff05723e */ /* 0x000fe200000000ff */
[----:B------:R-:W-:Y:S06]  /*135f0*/  BRA `(.L_x_3734) ;  /* 0x0000000c00e87947 */ /* 0x000fec0003800000 */
.L_x_3731:
        /* <DEDUP_REMOVED lines=11> */
.L_x_3736:
[----:B------:R0:W2:Y:S02]  /*136b0*/  LDG.E R2, desc[UR36][R2.64] ;  /* 0x0000002402027981 */ /* 0x0000a4000c1e1900 */
[----:B0-----:R-:W-:Y:S02]  /*136c0*/  PRMT R3, RZ, 0x7610, R3 ;  /* 0x00007610ff037816 */ /* 0x001fe40000000003 */
[----:B--2---:R-:W-:-:S04]  /*136d0*/  I2FP.F32.S32 R5, R2 ;  /* 0x0000000200057245 */ /* 0x004fc80000201400 */
[----:B------:R-:W-:Y:S01]  /*136e0*/  F2FP.F16.F32.PACK_AB R5, RZ, R5 ;  /* 0x00000005ff05723e */ /* 0x000fe200000000ff */
[----:B------:R-:W-:Y:S06]  /*136f0*/  BRA `(.L_x_3734) ;  /* 0x0000000c00a87947 */ /* 0x000fec0003800000 */
.L_x_3735:
[----:B------:R0:W2:Y:S02]  /*13700*/  LDG.E.U16 R2, desc[UR36][R2.64] ;  /* 0x0000002402027981 */ /* 0x0000a4000c1e1500 */
[----:B0-----:R-:W-:Y:S01]  /*13710*/  PRMT R3, RZ, 0x7610, R3 ;  /* 0x00007610ff037816 */ /* 0x001fe20000000003 */
[----:B--2---:R-:W0:Y:S02]  /*13720*/  I2F.S16 R5, R2 ;  /* 0x0000000200057306 */ /* 0x004e240000101400 */
[----:B0-----:R-:W-:Y:S01]  /*13730*/  F2FP.F16.F32.PACK_AB R5, RZ, R5 ;  /* 0x00000005ff05723e */ /* 0x001fe200000000ff */
[----:B------:R-:W-:Y:S06]  /*13740*/  BRA `(.L_x_3734) ;  /* 0x0000000c00947947 */ /* 0x000fec0003800000 */
.L_x_3730:
        /* <DEDUP_REMOVED lines=10> */
.L_x_3738:
[----:B------:R0:W2:Y:S02]  /*137f0*/  LDG.E.U16 R5, desc[UR36][R2.64] ;  /* 0x0000002402057981 */ /* 0x0000a4000c1e1500 */
[----:B0-----:R-:W-:Y:S01]  /*13800*/  PRMT R3, RZ, 0x7610, R3 ;  /* 0x00007610ff037816 */ /* 0x001fe20000000003 */
[----:B--2---:R-:W-:-:S05]  /*13810*/  HADD2.F32 R5, -RZ, R5.H0_H0 ;  /* 0x20000005ff057230 */ /* 0x004fca0000004100 */
[----:B------:R-:W-:Y:S01]  /*13820*/  F2FP.F16.F32.PACK_AB R5, RZ, R5 ;  /* 0x00000005ff05723e */ /* 0x000fe200000000ff */
[----:B------:R-:W-:Y:S06]  /*13830*/  BRA `(.L_x_3734) ;  /* 0x0000000c00587947 */ /* 0x000fec0003800000 */
.L_x_3737:
        /* <DEDUP_REMOVED lines=10> */
.L_x_3740:
[----:B------:R-:W2:Y:S02]  /*138e0*/  LDG.E R3, desc[UR36][R2.64] ;  /* 0x0000002402037981 */ /* 0x000ea4000c1e1900 */
[C---:B--2---:R-:W-:Y:S02]  /*138f0*/  PRMT R5, R3.reuse, 0x7610, R5 ;  /* 0x0000761003057816 */ /* 0x044fe40000000005 */
[----:B------:R-:W-:Y:S01]  /*13900*/  PRMT R3, R3, 0x7632, R3 ;  /* 0x0000763203037816 */ /* 0x000fe20000000003 */
[----:B------:R-:W-:Y:S06]  /*13910*/  BRA `(.L_x_3734) ;  /* 0x0000000c00207947 */ /* 0x000fec0003800000 */
.L_x_3739:
        /* <DEDUP_REMOVED lines=9> */
.L_x_3729:
        /* <DEDUP_REMOVED lines=14> */
.L_x_3743:
        /* <DEDUP_REMOVED lines=12> */
.L_x_3742:
        /* <DEDUP_REMOVED lines=28> */
.L_x_3745:
        /* <DEDUP_REMOVED lines=15> */
.L_x_3744:
[----:B------:R0:W2:Y:S02]  /*13e00*/  LDG.E.U16 R5, desc[UR36][R2.64] ;  /* 0x0000002402057981 */ /* 0x0000a4000c1e1500 */
[----:B0-----:R-:W-:Y:S02]  /*13e10*/  PRMT R3, RZ, 0x7610, R3 ;  /* 0x00007610ff037816 */ /* 0x001fe40000000003 */
[----:B--2---:R-:W-:-:S04]  /*13e20*/  SHF.L.U32 R5, R5, 0x10, RZ ;  /* 0x0000001005057819 */ /* 0x004fc800000006ff */
[----:B------:R-:W-:Y:S01]  /*13e30*/  F2FP.F16.F32.PACK_AB R5, RZ, R5 ;  /* 0x00000005ff05723e */ /* 0x000fe200000000ff */
[----:B------:R-:W-:Y:S06]  /*13e40*/  BRA `(.L_x_3734) ;  /* 0x0000000400d47947 */ /* 0x000fec0003800000 */
.L_x_3741:
        /* <DEDUP_REMOVED lines=13> */
.L_x_3748:
        /* <DEDUP_REMOVED lines=21> */
.L_x_3752:
[----:B------:R-:W-:Y:S05]  /*14070*/  BSYNC B1 ;  /* 0x0000000000017941 */ /* 0x000fea0003800000 */
.L_x_3751:
[----:B------:R-:W-:Y:S01]  /*14080*/  IMAD.SHL.U32 R2, R2, 0x100000, RZ ;  /* 0x0010000002027824 */ /* 0x000fe200078e00ff */
[----:B------:R-:W-:-:S04]  /*14090*/  LEA R5, R0, 0x3b800000, 0x17 ;  /* 0x3b80000000057811 */ /* 0x000fc800078eb8ff */
[----:B------:R-:W-:-:S07]  /*140a0*/  LOP3.LUT R5, R5, R2, R4, 0xfe, !PT ;  /* 0x0000000205057212 */ /* 0x000fce00078efe04 */
.L_x_3750:
[----:B------:R-:W-:Y:S05]  /*140b0*/  BSYNC B0 ;  /* 0x0000000000007941 */ /* 0x000fea0003800000 */
.L_x_3749:
[----:B------:R-:W-:Y:S02]  /*140c0*/  F2FP.F16.F32.PACK_AB R5, RZ, R5 ;  /* 0x00000005ff05723e */ /* 0x000fe400000000ff */
[----:B------:R-:W-:Y:S01]  /*140d0*/  PRMT R3, RZ, 0x7610, R3 ;  /* 0x00007610ff037816 */ /* 0x000fe20000000003 */
[----:B------:R-:W-:Y:S06]  /*140e0*/  BRA `(.L_x_3734) ;  /* 0x00000004002c7947 */ /* 0x000fec0003800000 */
.L_x_3747:
        /* <DEDUP_REMOVED lines=21> */
.L_x_3756:
[----:B------:R-:W-:Y:S05]  /*14240*/  BSYNC B1 ;  /* 0x0000000000017941 */ /* 0x000fea0003800000 */
.L_x_3755:
[----:B------:R-:W-:Y:S02]  /*14250*/  LEA R5, R0, 0x37800000, 0x17 ;  /* 0x3780000000057811 */ /* 0x000fe400078eb8ff */
[----:B------:R-:W-:-:S04]  /*14260*/  SHF.L.U32 R2, R2, 0x15, RZ ;  /* 0x0000001502027819 */ /* 0x000fc800000006ff */
[----:B------:R-:W-:-:S07]  /*14270*/  LOP3.LUT R5, R5, R2, R4, 0xfe, !PT ;  /* 0x0000000205057212 */ /* 0x000fce00078efe04 */
.L_x_3754:
[----:B------:R-:W-:Y:S05]  /*14280*/  BSYNC B0 ;  /* 0x0000000000007941 */ /* 0x000fea0003800000 */
.L_x_3753:
[----:B------:R-:W-:Y:S02]  /*14290*/  F2FP.F16.F32.PACK_AB R5, RZ, R5 ;  /* 0x00000005ff05723e */ /* 0x000fe400000000ff */
[----:B------:R-:W-:Y:S01]  /*142a0*/  PRMT R3, RZ, 0x7610, R3 ;  /* 0x00007610ff037816 */ /* 0x000fe20000000003 */
[----:B------:R-:W-:Y:S06]  /*142b0*/  BRA `(.L_x_3734) ;  /* 0x0000000000b87947 */ /* 0x000fec0003800000 */
.L_x_3746:
        /* <DEDUP_REMOVED lines=14> */
.L_x_3760:
[----:B------:R-:W-:Y:S05]  /*143a0*/  BSYNC B0 ;  /* 0x0000000000007941 */ /* 0x000fea0003800000 */
.L_x_3759:
[----:B------:R-:W-:Y:S02]  /*143b0*/  PRMT R3, RZ, 0x7610, R3 ;  /* 0x00007610ff037816 */ /* 0x000fe40000000003 */
[----:B------:R-:W-:Y:S01]  /*143c0*/  F2FP.F16.F32.PACK_AB R5, RZ, R5 ;  /* 0x00000005ff05723e */ /* 0x000fe200000000ff */
[----:B------:R-:W-:Y:S06]  /*143d0*/  BRA `(.L_x_3734) ;  /* 0x0000000000707947 */ /* 0x000fec0003800000 */
.L_x_3733:
        /* <DEDUP_REMOVED lines=16> */
.L_x_3761:
[----:B------:R-:W-:Y:S02]  /*144e0*/  PRMT R3, RZ, 0x7610, R3 ;  /* 0x00007610ff037816 */ /* 0x000fe40000000003 */
[----:B------:R-:W-:Y:S01]  /*144f0*/  PRMT R5, RZ, 0x7610, R5 ;  /* 0x00007610ff057816 */ /* 0x000fe20000000005 */
[----:B------:R-:W-:Y:S06]  /*14500*/  BRA `(.L_x_3734) ;  /* 0x0000000000247947 */ /* 0x000fec0003800000 */
.L_x_3758:
[----:B------:R-:W2:Y:S02]  /*14510*/  LDG.E.64 R2, desc[UR36][R2.64] ;  /* 0x0000002402027981 */ /* 0x000ea4000c1e1b00 */
[----:B--2---:R0:W1:Y:S02]  /*14520*/  I2F.U64 R5, R2 ;  /* 0x0000000200057312 */ /* 0x0040640000301000 */
[----:B0-----:R-:W-:Y:S02]  /*14530*/  PRMT R3, RZ, 0x7610, R3 ;  /* 0x00007610ff037816 */ /* 0x001fe40000000003 */
[----:B-1----:R-:W-:Y:S01]  /*14540*/  F2FP.F16.F32.PACK_AB R5, RZ, R5 ;  /* 0x00000005ff05723e */ /* 0x002fe200000000ff */
[----:B------:R-:W-:Y:S06]  /*14550*/  BRA `(.L_x_3734) ;  /* 0x0000000000107947 */ /* 0x000fec0003800000 */
.L_x_3757:
[----:B------:R0:W2:Y:S02]  /*14560*/  LDG.E R2, desc[UR36][R2.64] ;  /* 0x0000002402027981 */ /* 0x0000a4000c1e1900 */
[----:B0-----:R-:W-:Y:S02]  /*14570*/  PRMT R3, RZ, 0x7610, R3 ;  /* 0x00007610ff037816 */ /* 0x001fe40000000003 */
[----:B--2---:R-:W-:-:S04]  /*14580*/  I2FP.F32.U32 R5, R2 ;  /* 0x0000000200057245 */ /* 0x004fc80000201000 */
[----:B------:R-:W-:-:S07]  /*14590*/  F2FP.F16.F32.PACK_AB R5, RZ, R5 ;  /* 0x00000005ff05723e */ /* 0x000fce00000000ff */
.L_x_3734:
        /* <DEDUP_REMOVED lines=110> */
.L_x_3769:
        /* <DEDUP_REMOVED lines=10> */
.L_x_3771:
[----:B------:R-:W-:-:S04]  /*14d20*/  FADD.FTZ R2, -R3, R20 ;  /* 0x0000001403027221 */ /* 0x000fc80000010100 */
[----:B------:R-:W-:-:S07]  /*14d30*/  FMUL.FTZ R2, R2, 0.5 ;  /* 0x3f00000002027820 */ /* 0x000fce0000410000 */
.L_x_3772:
[----:B------:R-:W-:Y:S05]  /*14d40*/  BSYNC B1 ;  /* 0x0000000000017941 */ /* 0x000fea0003800000 */
.L_x_3770:
        /* <DEDUP_REMOVED lines=11> */
.L_x_3774:
[----:B------:R-:W-:-:S04]  /*14e00*/  FADD.FTZ R8, R11, -R8 ;  /* 0x800000080b087221 */ /* 0x000fc80000010000 */
[----:B------:R-:W-:-:S07]  /*14e10*/  FMUL.FTZ R13, R8, 0.5 ;  /* 0x3f000000080d7820 */ /* 0x000fce0000410000 */
.L_x_3775:
[----:B------:R-:W-:Y:S05]  /*14e20*/  BSYNC B1 ;  /* 0x0000000000017941 */ /* 0x000fea0003800000 */
.L_x_3773:
        /* <DEDUP_REMOVED lines=35> */
.L_x_3768:
[----:B------:R0:W1:Y:S02]  /*15060*/  MUFU.SQRT R8, R7 ;  /* 0x0000000700087308 */ /* 0x0000640000002000 */
.L_x_3767:
[----:B------:R-:W-:Y:S05]  /*15070*/  BSYNC B0 ;  /* 0x0000000000007941 */ /* 0x000fea0003800000 */
.L_x_3766:
        /* <DEDUP_REMOVED lines=35> */
.L_x_3779:
        /* <DEDUP_REMOVED lines=17> */
.L_x_3785:
[----:B------:R-:W-:-:S04]  /*153c0*/  FADD.FTZ R2, -R3, R20 ;  /* 0x0000001403027221 */ /* 0x000fc80000010100 */
[----:B------:R-:W-:-:S07]  /*153d0*/  FMUL.FTZ R2, R2, 0.5 ;  /* 0x3f00000002027820 */ /* 0x000fce0000410000 */
.L_x_3786:
[----:B------:R-:W-:Y:S05]  /*153e0*/  BSYNC B4 ;  /* 0x0000000000047941 */ /* 0x000fea0003800000 */
.L_x_3784:
        /* <DEDUP_REMOVED lines=10> */
.L_x_3788:
[----:B------:R-:W-:-:S04]  /*15490*/  FADD.FTZ R0, -R0, R11 ;  /* 0x0000000b00007221 */ /* 0x000fc80000010100 */
[----:B------:R-:W-:-:S07]  /*154a0*/  FMUL.FTZ R3, R0, 0.5 ;  /* 0x3f00000000037820 */ /* 0x000fce0000410000 */
.L_x_3789:
[----:B------:R-:W-:Y:S05]  /*154b0*/  BSYNC B4 ;  /* 0x0000000000047941 */ /* 0x000fea0003800000 */
.L_x_3787:
[----:B------:R-:W-:Y:S01]  /*154c0*/  FADD.FTZ R2, R3, R2 ;  /* 0x0000000203027221 */ /* 0x000fe20000010000 */
[----:B------:R-:W-:-:S04]  /*154d0*/  FADD.FTZ R9, R6, R9 ;  /* 0x0000000906097221 */ /* 0x000fc80000010000 */
[----:B------:R-:W-:-:S06]  /*154e0*/  FMUL.FTZ R9, R9, R2 ;  /* 0x0000000209097220 */ /* 0x000fcc0000410000 */
[----:B------:R-:W2:Y:S01]  /*154f0*/  MUFU.SQRT R9, R9 ;  /* 0x0000000900097308 */ /* 0x000ea20000002000 */
[----:B------:R-:W-:Y:S05]  /*15500*/  BRA `(.L_x_3790) ;  /* 0x0000000000487947 */ /* 0x000fea0003800000 */
.L_x_3783:
        /* <DEDUP_REMOVED lines=12> */
.L_x_3782:
[----:B------:R-:W-:Y:S01]  /*155d0*/  FADD.FTZ R0, R9, 1 ;  /* 0x3f80000009007421 */ /* 0x000fe20000010000 */
[----:B0-----:R-:W-:Y:S01]  /*155e0*/  MUFU.SQRT R7, R7 ;  /* 0x0000000700077308 */ /* 0x001fe20000002000 */
[----:B------:R-:W-:Y:S02]  /*155f0*/  MOV R6, 0x3f800000 ;  /* 0x3f80000000067802 */ /* 0x000fe40000000f00 */
[----:B------:R-:W-:-:S06]  /*15600*/  FMUL.FTZ R0, R0, 0.5 ;  /* 0x3f00000000007820 */ /* 0x000fcc0000410000 */
[----:B------:R-:W0:Y:S02]  /*15610*/  MUFU.SQRT R0, R0 ;  /* 0x0000000000007308 */ /* 0x000e240000002000 */
[----:B0-----:R-:W-:-:S07]  /*15620*/  FMUL.FTZ R9, R7, R0 ;  /* 0x0000000007097220 */ /* 0x001fce0000410000 */
.L_x_3790:
[----:B------:R-:W-:Y:S05]  /*15630*/  BSYNC B1 ;  /* 0x0000000000017941 */ /* 0x000fea0003800000 */
.L_x_3781:
[----:B------:R-:W-:Y:S05]  /*15640*/  BRA `(.L_x_3791) ;  /* 0x0000000000087947 */ /* 0x000fea0003800000 */
.L_x_3778:
[----:B------:R-:W-:Y:S01]  /*15650*/  FMUL.FTZ R9, R9, 16777216 ;  /* 0x4b80000009097820 */ /* 0x000fe20000410000 */
[----:B------:R-:W-:-:S07]  /*15660*/  FMUL.FTZ R6, R6, 16777216 ;  /* 0x4b80000006067820 */ /* 0x000fce0000410000 */
.L_x_3791:
[----:B------:R-:W-:Y:S05]  /*15670*/  BSYNC B0 ;  /* 0x0000000000007941 */ /* 0x000fea0003800000 */
.L_x_3777:
        /* <DEDUP_REMOVED lines=18> */
.L_x_3793:
[----:B------:R-:W-:Y:S05]  /*157a0*/  BSYNC B4 ;  /* 0x0000000000047941 */ /* 0x000fea0003800000 */
.L_x_3792:
        /* <DEDUP_REMOVED lines=18> */
.L_x_3795:
[----:B------:R-:W-:Y:S01]  /*158d0*/  ISETP.GE.AND P0, PT, R9, RZ, PT ;  /* 0x000000ff0900720c */ /* 0x000fe20003f06270 */
[----:B------:R-:W-:-:S12]  /*158e0*/  IMAD.MOV.U32 R3, RZ, RZ, 0x3fd774eb ;  /* 0x3fd774ebff037424 */ /* 0x000fd800078e00ff */
[----:B------:R-:W-:-:S04]  /*158f0*/  @P0 FFMA.FTZ R2, R3, 0.93318945169448852539, -R2 ;  /* 0x3f6ee58103020823 */ /* 0x000fc80000010802 */
[----:B------:R-:W-:-:S07]  /*15900*/  @!P0 FFMA.FTZ R2, R3, 0.93318945169448852539, R2 ;  /* 0x3f6ee58103028823 */ /* 0x000fce0000010002 */
.L_x_3796:
[----:B------:R-:W-:Y:S05]  /*15910*/  BSYNC B0 ;  /* 0x0000000000007941 */ /* 0x000fea0003800000 */
.L_x_3794:
        /* <DEDUP_REMOVED lines=10> */
.L_x_3780:
[----:B------:R-:W-:Y:S05]  /*159c0*/  BSYNC B3 ;  /* 0x0000000000037941 */ /* 0x000fea0003800000 */
.L_x_3776:
[----:B------:R-:W-:Y:S02]  /*159d0*/  LOP3.LUT R4, R3, 0x80000000, R4, 0xb8, !PT ;  /* 0x8000000003047812 */ /* 0x000fe400078eb804 */
[----:B-1----:R-:W-:Y:S01]  /*159e0*/  LOP3.LUT R5, R8, 0x80000000, R5, 0xb8, !PT ;  /* 0x8000000008057812 */ /* 0x002fe200078eb805 */
[----:B------:R-:W-:Y:S06]  /*159f0*/  BRA `(.L_x_3765) ;  /* 0x0000001400e47947 */ /* 0x000fec0003800000 */
.L_x_3764:
        /* <DEDUP_REMOVED lines=31> */
.L_x_3802:
[----:B------:R-:W-:Y:S05]  /*15bf0*/  BSYNC B4 ;  /* 0x0000000000047941 */ /* 0x000fea0003800000 */
.L_x_3801:
        /* <DEDUP_REMOVED lines=18> */
.L_x_3804:
[----:B------:R-:W-:Y:S01]  /*15d20*/  ISETP.GE.AND P0, PT, R7, RZ, PT ;  /* 0x000000ff0700720c */ /* 0x000fe20003f06270 */
[----:B------:R-:W-:-:S12]  /*15d30*/  IMAD.MOV.U32 R3, RZ, RZ, 0x3fd774eb ;  /* 0x3fd774ebff037424 */ /* 0x000fd800078e00ff */
[----:B------:R-:W-:-:S04]  /*15d40*/  @P0 FFMA.FTZ R0, R3, 0.93318945169448852539, -R0 ;  /* 0x3f6ee58103000823 */ /* 0x000fc80000010800 */
[----:B------:R-:W-:-:S07]  /*15d50*/  @!P0 FFMA.FTZ R0, R3, 0.93318945169448852539, R0 ;  /* 0x3f6ee58103008823 */ /* 0x000fce0000010000 */
.L_x_3805:
[----:B------:R-:W-:Y:S05]  /*15d60*/  BSYNC B0 ;  /* 0x0000000000007941 */ /* 0x000fea0003800000 */
.L_x_3803:
        /* <DEDUP_REMOVED lines=13> */
.L_x_3800:
        /* <DEDUP_REMOVED lines=13> */
.L_x_3808:
[----:B------:R-:W-:Y:S05]  /*15f10*/  BSYNC B4 ;  /* 0x0000000000047941 */ /* 0x000fea0003800000 */
.L_x_3807:
        /* <DEDUP_REMOVED lines=18> */
.L_x_3810:
[----:B------:R-:W-:Y:S01]  /*16040*/  ISETP.GE.AND P0, PT, R7, RZ, PT ;  /* 0x000000ff0700720c */ /* 0x000fe20003f06270 */
[----:B------:R-:W-:-:S12]  /*16050*/  IMAD.MOV.U32 R3, RZ, RZ, 0x3fd774eb ;  /* 0x3fd774ebff037424 */ /* 0x000fd800078e00ff */
[----:B------:R-:W-:-:S04]  /*16060*/  @P0 FFMA.FTZ R2, R3, 0.93318945169448852539, -R2 ;  /* 0x3f6ee58103020823 */ /* 0x000fc80000010802 */
[----:B------:R-:W-:-:S07]  /*16070*/  @!P0 FFMA.FTZ R2, R3, 0.93318945169448852539, R2 ;  /* 0x3f6ee58103028823 */ /* 0x000fce0000010002 */
.L_x_3811:
[----:B------:R-:W-:Y:S05]  /*16080*/  BSYNC B0 ;  /* 0x0000000000007941 */ /* 0x000fea0003800000 */
.L_x_3809:
        /* <DEDUP_REMOVED lines=27> */
.L_x_3799:
        /* <DEDUP_REMOVED lines=34> */
.L_x_3813:
[----:B------:R-:W-:Y:S05]  /*16460*/  BSYNC B4 ;  /* 0x0000000000047941 */ /* 0x000fea0003800000 */
.L_x_3812:
        /* <DEDUP_REMOVED lines=18> */
.L_x_3815:
[----:B------:R-:W-:Y:S02]  /*16590*/  ISETP.GE.AND P0, PT, R7, RZ, PT ;  /* 0x000000ff0700720c */ /* 0x000fe40003f06270 */
[----:B------:R-:W-:-:S11]  /*165a0*/  MOV R3, 0x3fd774eb ;  /* 0x3fd774eb00037802 */ /* 0x000fd60000000f00 */
[----:B------:R-:W-:-:S04]  /*165b0*/  @P0 FFMA.FTZ R0, R3, 0.93318945169448852539, -R0 ;  /* 0x3f6ee58103000823 */ /* 0x000fc80000010800 */
[----:B------:R-:W-:-:S07]  /*165c0*/  @!P0 FFMA.FTZ R0, R3, 0.93318945169448852539, R0 ;  /* 0x3f6ee58103008823 */ /* 0x000fce0000010000 */
.L_x_3816:
[----:B------:R-:W-:Y:S05]  /*165d0*/  BSYNC B0 ;  /* 0x0000000000007941 */ /* 0x000fea0003800000 */
.L_x_3814:
        /* <DEDUP_REMOVED lines=11> */
.L_x_3798:
        /* <DEDUP_REMOVED lines=24> */
.L_x_3820:
[----:B------:R-:W-:Y:S05]  /*16810*/  BSYNC B4 ;  /* 0x0000000000047941 */ /* 0x000fea0003800000 */
.L_x_3819:
        /* <DEDUP_REMOVED lines=24> */
.L_x_3818:
        /* <DEDUP_REMOVED lines=13> */
.L_x_3822:
[----:B------:R-:W-:Y:S05]  /*16a70*/  BSYNC B4 ;  /* 0x0000000000047941 */ /* 0x000fea0003800000 */
.L_x_3821:
        /* <DEDUP_REMOVED lines=38> */
.L_x_3817:
        /* <DEDUP_REMOVED lines=34> */
.L_x_3824:
[----:B------:R-:W-:Y:S05]  /*16f00*/  BSYNC B4 ;  /* 0x0000000000047941 */ /* 0x000fea0003800000 */
.L_x_3823:
        /* <DEDUP_REMOVED lines=21> */
.L_x_3806:
[----:B------:R-:W-:Y:S05]  /*17060*/  BSYNC B3 ;  /* 0x0000000000037941 */ /* 0x000fea0003800000 */
.L_x_3797:
[----:B------:R-:W-:Y:S01]  /*17070*/  FADD.FTZ R8, R8, 0.69314718246459960938 ;  /* 0x3f31721808087421 */ /* 0x000fe20000010000 */
[----:B------:R-:W-:-:S04]  /*17080*/  LOP3.LUT R4, R3, 0x80000000, R4, 0xb8, !PT ;  /* 0x8000000003047812 */ /* 0x000fc800078eb804 */
[----:B------:R-:W-:Y:S01]  /*17090*/  LOP3.LUT R5, R8, 0x80000000, R5, 0xb8, !PT ;  /* 0x8000000008057812 */ /* 0x000fe200078eb805 */
[----:B------:R-:W-:Y:S06]  /*170a0*/  BRA `(.L_x_3765) ;  /* 0x0000000000387947 */ /* 0x000fec0003800000 */
.L_x_3763:
        /* <DEDUP_REMOVED lines=14> */
.L_x_3765:
[----:B------:R-:W-:Y:S05]  /*17190*/  BSYNC B2 ;  /* 0x0000000000027941 */ /* 0x000fea0003800000 */
.L_x_3762:
        /* <DEDUP_REMOVED lines=15> */
[----:B-1----:R-:W-:Y:S01]  /*17290*/  STG.E.U8 desc[UR36][R16.64], R3 ;  /* 0x0000000310007986 */ /* 0x002fe2000c101124 */
[----:B------:R-:W-:Y:S05]  /*172a0*/  EXIT ;  /* 0x000000000000794d */ /* 0x000fea0003800000 */
.L_x_3828:
[----:B------:R-:W-:-:S06]  /*172b0*/  HADD2.F32 R3, -RZ, R3.H0_H0 ;  /* 0x20000003ff037230 */ /* 0x000fcc0000004100 */
[----:B------:R-:W1:Y:S02]  /*172c0*/  F2I.S64.TRUNC R2, R3 ;  /* 0x0000000300027311 */ /* 0x000e64000020d900 */
[----:B-1----:R-:W-:Y:S01]  /*172d0*/  STG.E.U8 desc[UR36][R16.64], R2 ;  /* 0x0000000210007986 */ /* 0x002fe2000c101124 */
[----:B------:R-:W-:Y:S05]  /*172e0*/  EXIT ;  /* 0x000000000000794d */ /* 0x000fea0003800000 */
.L_x_3827:
        /* <DEDUP_REMOVED lines=8> */
[----:B-1----:R-:W-:Y:S01]  /*17370*/  STG.E.64 desc[UR36][R16.64], R2 ;  /* 0x0000000210007986 */ /* 0x002fe2000c101b24 */
[----:B------:R-:W-:Y:S05]  /*17380*/  EXIT ;  /* 0x000000000000794d */ /* 0x000fea0003800000 */
.L_x_3831:
[----:B------:R-:W-:-:S06]  /*17390*/  HADD2.F32 R3, -RZ, R3.H0_H0 ;  /* 0x20000003ff037230 */ /* 0x000fcc0000004100 */
[----:B------:R-:W1:Y:S02]  /*173a0*/  F2I.FTZ.TRUNC.NTZ R3, R3 ;  /* 0x0000000300037305 */ /* 0x000e64000021f100 */
[----:B-1----:R-:W-:Y:S01]  /*173b0*/  STG.E desc[UR36][R16.64], R3 ;  /* 0x0000000310007986 */ /* 0x002fe2000c101924 */
[----:B------:R-:W-:Y:S05]  /*173c0*/  EXIT ;  /* 0x000000000000794d */ /* 0x000fea0003800000 */
.L_x_3830:
[----:B------:R-:W-:-:S06]  /*173d0*/  HADD2.F32 R3, -RZ, R3.H0_H0 ;  /* 0x20000003ff037230 */ /* 0x000fcc0000004100 */
[----:B------:R-:W1:Y:S02]  /*173e0*/  F2I.FTZ.TRUNC.NTZ R3, R3 ;  /* 0x0000000300037305 */ /* 0x000e64000021f100 */
[----:B-1----:R-:W-:Y:S01]  /*173f0*/  STG.E.U16 desc[UR36][R16.64], R3 ;  /* 0x0000000310007986 */ /* 0x002fe2000c101524 */
[----:B------:R-:W-:Y:S05]  /*17400*/  EXIT ;  /* 0x000000000000794d */ /* 0x000fea0003800000 */
.L_x_3826:
        /* <DEDUP_REMOVED lines=9> */
.L_x_3833:
[----:B------:R-:W-:Y:S01]  /*174a0*/  STG.E.U16 desc[UR36][R16.64], R3 ;  /* 0x0000000310007986 */ /* 0x000fe2000c101524 */
[----:B------:R-:W-:Y:S05]  /*174b0*/  EXIT ;  /* 0x000000000000794d */ /* 0x000fea0003800000 */
.L_x_3832:
        /* <DEDUP_REMOVED lines=8> */
[----:B------:R-:W-:Y:S01]  /*17540*/  STG.E.64 desc[UR36][R16.64], R4 ;  /* 0x0000000410007986 */ /* 0x000fe2000c101b24 */
[----:B------:R-:W-:Y:S05]  /*17550*/  EXIT ;  /* 0x000000000000794d */ /* 0x000fea0003800000 */
.L_x_3835:
[----:B------:R-:W-:Y:S01]  /*17560*/  STG.E desc[UR36][R16.64], R3 ;  /* 0x0000000310007986 */ /* 0x000fe2000c101924 */
[----:B------:R-:W-:Y:S05]  /*17570*/  EXIT ;  /* 0x000000000000794d */ /* 0x000fea0003800000 */
.L_x_3834:
[----:B------:R-:W-:-:S05]  /*17580*/  HADD2.F32 R2, -RZ, R3.H0_H0 ;  /* 0x20000003ff027230 */ /* 0x000fca0000004100 */
[----:B------:R-:W-:-:S06]  /*17590*/  FMUL.FTZ R2, R2, 1 ;  /* 0x3f80000002027820 */ /* 0x000fcc0000410000 */
[----:B------:R-:W1:Y:S02]  /*175a0*/  F2F.F64.F32 R2, R2 ;  /* 0x0000000200027310 */ /* 0x000e640000201800 */
[----:B-1----:R-:W-:Y:S01]  /*175b0*/  STG.E.64 desc[UR36][R16.64], R2 ;  /* 0x0000000210007986 */ /* 0x002fe2000c101b24 */
[----:B------:R-:W-:Y:S05]  /*175c0*/  EXIT ;  /* 0x000000000000794d */ /* 0x000fea0003800000 */
.L_x_3825:
        /* <DEDUP_REMOVED lines=15> */
[----:B------:R-:W-:Y:S01]  /*176c0*/  STG.E.U8 desc[UR36][R16.64], R3 ;  /* 0x0000000310007986 */ /* 0x000fe2000c101124 */
[----:B------:R-:W-:Y:S05]  /*176d0*/  EXIT ;  /* 0x000000000000794d */ /* 0x000fea0003800000 */
.L_x_3838:
[--C-:B------:R-:W-:Y:S02]  /*176e0*/  HADD2.F32 R6, -RZ, R3.reuse.H1_H1 ;  /* 0x30000003ff067230 */ /* 0x100fe40000004100 */
[----:B------:R-:W-:-:S03]  /*176f0*/  HADD2.F32 R3, -RZ, R3.H0_H0 ;  /* 0x20000003ff037230 */ /* 0x000fc60000004100 */
[----:B------:R-:W-:Y:S02]  /*17700*/  FMUL.FTZ R6, R6, 1 ;  /* 0x3f80000006067820 */ /* 0x000fe40000410000 */
[----:B------:R-:W-:-:S04]  /*17710*/  FMUL.FTZ R3, R3, 1 ;  /* 0x3f80000003037820 */ /* 0x000fc80000410000 */
[----:B0-----:R-:W-:Y:S08]  /*17720*/  F2F.F64.F32 R6, R6 ;  /* 0x0000000600067310 */ /* 0x001ff00000201800 */
[----:B------:R-:W0:Y:S02]  /*17730*/  F2F.F64.F32 R4, R3 ;  /* 0x0000000300047310 */ /* 0x000e240000201800 */
[----:B0-----:R-:W-:Y:S01]  /*17740*/  STG.E.128 desc[UR36][R16.64], R4 ;  /* 0x0000000410007986 */ /* 0x001fe2000c101d24 */
[----:B------:R-:W-:Y:S05]  /*17750*/  EXIT ;  /* 0x000000000000794d */ /* 0x000fea0003800000 */
.L_x_3837:
        /* <DEDUP_REMOVED lines=21> */
.L_x_3842:
[----:B------:R-:W-:Y:S05]  /*178b0*/  BSYNC B0 ;  /* 0x0000000000007941 */ /* 0x000fea0003800000 */
.L_x_3841:
[----:B------:R-:W-:-:S05]  /*178c0*/  LOP3.LUT R3, R0, R3, RZ, 0xfc, !PT ;  /* 0x0000000300037212 */ /* 0x000fca00078efcff */
[----:B------:R-:W-:Y:S01]  /*178d0*/  STG.E.U8 desc[UR36][R16.64], R3 ;  /* 0x0000000310007986 */ /* 0x000fe2000c101124 */
[----:B------:R-:W-:Y:S05]  /*178e0*/  EXIT ;  /* 0x000000000000794d */ /* 0x000fea0003800000 */
.L_x_3840:
        /* <DEDUP_REMOVED lines=13> */
.L_x_3844:
[----:B------:R-:W-:Y:S02]  /*179c0*/  ISETP.GT.U32.AND P0, PT, R2, 0x7f800000, PT ;  /* 0x7f8000000200780c */ /* 0x000fe40003f04070 */
[----:B------:R-:W-:-:S04]  /*179d0*/  MOV R0, 0x7f ;  /* 0x0000007f00007802 */ /* 0x000fc80000000f00 */
[----:B------:R-:W-:-:S07]  /*179e0*/  SEL R0, R0, 0x7c, P0 ;  /* 0x0000007c00007807 */ /* 0x000fce0000000000 */
.L_x_3845:
[----:B------:R-:W-:Y:S05]  /*179f0*/  BSYNC B0 ;  /* 0x0000000000007941 */ /* 0x000fea0003800000 */
.L_x_3843:
[----:B------:R-:W-:-:S04]  /*17a00*/  LOP3.LUT R2, R3, 0x80000000, RZ, 0xc0, !PT ;  /* 0x8000000003027812 */ /* 0x000fc800078ec0ff */
[----:B------:R-:W-:-:S04]  /*17a10*/  SHF.R.U32.HI R3, RZ, 0x18, R2 ;  /* 0x00000018ff037819 */ /* 0x000fc80000011602 */
[----:B------:R-:W-:-:S05]  /*17a20*/  LOP3.LUT R3, R0, R3, RZ, 0xfc, !PT ;  /* 0x0000000300037212 */ /* 0x000fca00078efcff */
[----:B------:R-:W-:Y:S01]  /*17a30*/  STG.E.U8 desc[UR36][R16.64], R3 ;  /* 0x0000000310007986 */ /* 0x000fe2000c101124 */
[----:B------:R-:W-:Y:S05]  /*17a40*/  EXIT ;  /* 0x000000000000794d */ /* 0x000fea0003800000 */
.L_x_3839:
[----:B------:R-:W-:-:S05]  /*17a50*/  HADD2.F32 R0, -RZ, R3.H0_H0 ;  /* 0x20000003ff007230 */ /* 0x000fca0000004100 */
[----:B------:R-:W-:-:S05]  /*17a60*/  F2FP.BF16.F32.PACK_AB R0, RZ, R0 ;  /* 0x00000000ff00723e */ /* 0x000fca00000010ff */
[----:B------:R-:W-:Y:S01]  /*17a70*/  STG.E.U16 desc[UR36][R16.64], R0 ;  /* 0x0000000010007986 */ /* 0x000fe2000c101524 */
[----:B------:R-:W-:Y:S05]  /*17a80*/  EXIT ;  /* 0x000000000000794d */ /* 0x000fea0003800000 */
.L_x_3836:
        /* <DEDUP_REMOVED lines=10> */
[----:B-1----:R-:W-:Y:S01]  /*17b30*/  STG.E.U16 desc[UR36][R16.64], R3 ;  /* 0x0000000310007986 */ /* 0x002fe2000c101524 */
[----:B------:R-:W-:Y:S05]  /*17b40*/  EXIT ;  /* 0x000000000000794d */ /* 0x000fea0003800000 */
.L_x_3848:
        /* <DEDUP_REMOVED lines=17> */
.L_x_3851:
[----:B------:R-:W-:-:S04]  /*17c60*/  LOP3.LUT R2, R3, 0x80000000, RZ, 0xc0, !PT ;  /* 0x8000000003027812 */ /* 0x000fc800078ec0ff */
[----:B------:R-:W-:-:S04]  /*17c70*/  SHF.R.U32.HI R3, RZ, 0x18, R2 ;  /* 0x00000018ff037819 */ /* 0x000fc80000011602 */
[----:B------:R-:W-:-:S04]  /*17c80*/  LOP3.LUT R0, R0, R3, RZ, 0xfc, !PT ;  /* 0x0000000300007212 */ /* 0x000fc800078efcff */
[----:B------:R-:W-:-:S07]  /*17c90*/  PRMT R8, R0, 0x7610, R8 ;  /* 0x0000761000087816 */ /* 0x000fce0000000008 */
.L_x_3850:
[----:B------:R-:W-:Y:S05]  /*17ca0*/  BSYNC B0 ;  /* 0x0000000000007941 */ /* 0x000fea0003800000 */
.L_x_3849:
[----:B------:R-:W-:Y:S01]  /*17cb0*/  STG.E.U8 desc[UR36][R16.64], R8 ;  /* 0x0000000810007986 */ /* 0x000fe2000c101124 */
[----:B------:R-:W-:Y:S05]  /*17cc0*/  EXIT ;  /* 0x000000000000794d */ /* 0x000fea0003800000 */
.L_x_3847:
        /* <DEDUP_REMOVED lines=17> */
.L_x_3854:
[----:B------:R-:W-:-:S04]  /*17de0*/  LOP3.LUT R2, R3, 0x80000000, RZ, 0xc0, !PT ;  /* 0x8000000003027812 */ /* 0x000fc800078ec0ff */
[----:B------:R-:W-:-:S04]  /*17df0*/  SHF.R.U32.HI R3, RZ, 0x18, R2 ;  /* 0x00000018ff037819 */ /* 0x000fc80000011602 */
[----:B------:R-:W-:-:S04]  /*17e00*/  LOP3.LUT R0, R0, R3, RZ, 0xfc, !PT ;  /* 0x0000000300007212 */ /* 0x000fc800078efcff */
[----:B------:R-:W-:-:S07]  /*17e10*/  PRMT R8, R0, 0x7610, R8 ;  /* 0x0000761000087816 */ /* 0x000fce0000000008 */
.L_x_3853:
[----:B------:R-:W-:Y:S05]  /*17e20*/  BSYNC B0 ;  /* 0x0000000000007941 */ /* 0x000fea0003800000 */
.L_x_3852:
[----:B------:R-:W-:Y:S01]  /*17e30*/  STG.E.U8 desc[UR36][R16.64], R8 ;  /* 0x0000000810007986 */ /* 0x000fe2000c101124 */
[----:B------:R-:W-:Y:S05]  /*17e40*/  EXIT ;  /* 0x000000000000794d */ /* 0x000fea0003800000 */
.L_x_3846:
        /* <DEDUP_REMOVED lines=20> */
[----:B------:R-:W-:Y:S01]  /*17f90*/  STG.E.U8 desc[UR36][R16.64], R3 ;  /* 0x0000000310007986 */ /* 0x000fe2000c101124 */
[----:B------:R-:W-:Y:S05]  /*17fa0*/  EXIT ;  /* 0x000000000000794d */ /* 0x000fea0003800000 */
.L_x_3829:
        /* <DEDUP_REMOVED lines=16> */
.L_x_3857:
[----:B------:R-:W-:Y:S05]  /*180b0*/  EXIT ;  /* 0x000000000000794d */ /* 0x000fea0003800000 */
.L_x_3856:
[----:B------:R-:W-:-:S06]  /*180c0*/  HADD2.F32 R3, -RZ, R3.H0_H0 ;  /* 0x20000003ff037230 */ /* 0x000fcc0000004100 */
[----:B------:R-:W1:Y:S02]  /*180d0*/  F2I.U64.TRUNC R2, R3 ;  /* 0x0000000300027311 */ /* 0x000e64000020d800 */
[----:B-1----:R-:W-:Y:S01]  /*180e0*/  STG.E.64 desc[UR36][R16.64], R2 ;  /* 0x0000000210007986 */ /* 0x002fe2000c101b24 */
[----:B------:R-:W-:Y:S05]  /*180f0*/  EXIT ;  /* 0x000000000000794d */ /* 0x000fea0003800000 */
.L_x_3855:
[----:B------:R-:W-:-:S06]  /*18100*/  HADD2.F32 R3, -RZ, R3.H0_H0 ;  /* 0x20000003ff037230 */ /* 0x000fcc0000004100 */
[----:B------:R-:W1:Y:S02]  /*18110*/  F2I.FTZ.U32.TRUNC.NTZ R3, R3 ;  /* 0x0000000300037305 */ /* 0x000e64000021f000 */
[----:B-1----:R-:W-:Y:S01]  /*18120*/  STG.E desc[UR36][R16.64], R3 ;  /* 0x0000000310007986 */ /* 0x002fe2000c101924 */
[----:B------:R-:W-:Y:S05]  /*18130*/  EXIT ;  /* 0x000000000000794d */ /* 0x000fea0003800000 */
        .weak           $__internal_7_$__cuda_sm3x_div_rn_ftz_f32_slowpath
        .type           $__internal_7_$__cuda_sm3x_div_rn_ftz_f32_slowpath,@function
        .size           $__internal_7_$__cuda_sm3x_div_rn_ftz_f32_slowpath,(.L_x_21423 - $__internal_7_$__cuda_sm3x_div_rn_ftz_f32_slowpath)
$__internal_7_$__cuda_sm3x_div_rn_ftz_f32_slowpath:
[----:B------:R-:W-:Y:S01]  /*18140*/  SHF.R.U32.HI R10, RZ, 0x17, R11 ;  /* 0x00000017ff0a7819 */ /* 0x000fe2000001160b */
[----:B------:R-:W-:Y:S01]  /*18150*/  BSSY B0, `(.L_x_3858) ;  /* 0x0000046000007945 */ /* 0x000fe20003800000 */
[----:B------:R-:W-:-:S03]  /*18160*/  SHF.R.U32.HI R3, RZ, 0x17, R0 ;  /* 0x00000017ff037819 */ /* 0x000fc60000011600 */
[----:B------:R-:W-:Y:S01]  /*18170*/  BSSY B1, `(.L_x_3859) ;  /* 0x000001d000017945 */ /* 0x000fe20003800000 */
[----:B------:R-:W-:Y:S02]  /*18180*/  LOP3.LUT R12, R10, 0xff, RZ, 0xc0, !PT ;  /* 0x000000ff0a0c7812 */ /* 0x000fe400078ec0ff */
[----:B------:R-:W-:Y:S02]  /*18190*/  LOP3.LUT R10, R3, 0xff, RZ, 0xc0, !PT ;  /* 0x000000ff030a7812 */ /* 0x000fe400078ec0ff */
[----:B------:R-:W-:-:S03]  /*181a0*/  IADD3 R13, R12, -0x1, RZ ;  /* 0xffffffff0c0d7810 */ /* 0x000fc60007ffe0ff */
[----:B------:R-:W-:Y:S01]  /*181b0*/  VIADD R3, R10, 0xffffffff ;  /* 0xffffffff0a037836 */ /* 0x000fe20000000000 */
[----:B------:R-:W-:-:S04]  /*181c0*/  ISETP.GT.U32.AND P0, PT, R13, 0xfd, PT ;  /* 0x000000fd0d00780c */ /* 0x000fc80003f04070 */
[----:B------:R-:W-:-:S13]  /*181d0*/  ISETP.GT.U32.OR P0, PT, R3, 0xfd, P0 ;  /* 0x000000fd0300780c */ /* 0x000fda0000704470 */
[----:B------:R-:W-:Y:S05]  /*181e0*/  @!P0 BRA `(.L_x_3860) ;  /* 0x0000000000548947 */ /* 0x000fea0003800000 */
[----:B------:R-:W-:Y:S02]  /*181f0*/  FSETP.GTU.FTZ.AND P0, PT, |R0|, +INF , PT ;  /* 0x7f8000000000780b */ /* 0x000fe40003f1c200 */
[----:B------:R-:W-:-:S04]  /*18200*/  FSETP.GTU.FTZ.AND P1, PT, |R11|, +INF , PT ;  /* 0x7f8000000b00780b */ /* 0x000fc80003f3c200 */
[----:B------:R-:W-:-:S13]  /*18210*/  PLOP3.LUT P0, PT, P0, P1, PT, 0xa8, 0x0 ;  /* 0x000000000000781c */ /* 0x000fda0000703570 */
[----:B------:R-:W-:Y:S05]  /*18220*/  @P0 BREAK B1 ;  /* 0x0000000000010942 */ /* 0x000fea0003800000 */
[----:B------:R-:W-:Y:S05]  /*18230*/  @P0 BRA `(.L_x_3861) ;  /* 0x0000000000d80947 */ /* 0x000fea0003800000 */
[C---:B------:R-:W-:Y:S02]  /*18240*/  FSETP.NEU.FTZ.AND P2, PT, R0.reuse, RZ, PT ;  /* 0x000000ff0000720b */ /* 0x040fe40003f5d000 */
[----:B------:R-:W-:Y:S02]  /*18250*/  FSETP.NEU.FTZ.AND P1, PT, R11, RZ, PT ;  /* 0x000000ff0b00720b */ /* 0x000fe40003f3d000 */
[----:B------:R-:W-:-:S11]  /*18260*/  FSETP.NEU.FTZ.AND P0, PT, R0, RZ, PT ;  /* 0x000000ff0000720b */ /* 0x000fd60003f1d000 */
[----:B------:R-:W-:Y:S05]  /*18270*/  @!P1 BREAK !P2, B1 ;  /* 0x0000000000019942 */ /* 0x000fea0005000000 */
[----:B------:R-:W-:Y:S05]  /*18280*/  @!P1 BRA !P2, `(.L_x_3862) ;  /* 0x0000000000bc9947 */ /* 0x000fea0005000000 */
[C---:B------:R-:W-:Y:S02]  /*18290*/  FSETP.NEU.FTZ.AND P4, PT, |R0|.reuse, +INF , PT ;  /* 0x7f8000000000780b */ /* 0x040fe40003f9d200 */
[----:B------:R-:W-:Y:S02]  /*182a0*/  FSETP.NEU.FTZ.AND P3, PT, |R11|, +INF , PT ;  /* 0x7f8000000b00780b */ /* 0x000fe40003f7d200 */
[----:B------:R-:W-:-:S11]  /*182b0*/  FSETP.NEU.FTZ.AND P2, PT, |R0|, +INF , PT ;  /* 0x7f8000000000780b */ /* 0x000fd60003f5d200 */
[----:B------:R-:W-:Y:S05]  /*182c0*/  @!P3 BREAK !P4, B1 ;  /* 0x000000000001b942 */ /* 0x000fea0006000000 */
[----:B------:R-:W-:Y:S05]  /*182d0*/  @!P3 BRA !P4, `(.L_x_3862) ;  /* 0x0000000000a8b947 */ /* 0x000fea0006000000 */
[----:B------:R-:W-:-:S13]  /*182e0*/  PLOP3.LUT P0, PT, P3, P0, PT, 0x2a, 0x0 ;  /* 0x000000000000781c */ /* 0x000fda0001f00572 */
[----:B------:R-:W-:Y:S05]  /*182f0*/  @P0 BREAK B1 ;  /* 0x0000000000010942 */ /* 0x000fea0003800000 */
[----:B------:R-:W-:Y:S05]  /*18300*/  @P0 BRA `(.L_x_3863) ;  /* 0x0000000000940947 */ /* 0x000fea0003800000 */
[----:B------:R-:W-:-:S13]  /*18310*/  PLOP3.LUT P2, PT, P2, P1, PT, 0x2a, 0x0 ;  /* 0x000000000000781c */ /* 0x000fda0001742572 */
[----:B------:R-:W-:Y:S05]  /*18320*/  @P2 BREAK B1 ;  /* 0x0000000000012942 */ /* 0x000fea0003800000 */
[----:B------:R-:W-:Y:S05]  /*18330*/  @P2 BRA `(.L_x_3864) ;  /* 0x00000000007c2947 */ /* 0x000fea0003800000 */
.L_x_3860:
[----:B------:R-:W-:Y:S05]  /*18340*/  BSYNC B1 ;  /* 0x0000000000017941 */ /* 0x000fea0003800000 */
.L_x_3859:
[----:B------:R-:W-:Y:S01]  /*18350*/  IADD3 R3, R12, -0x7f, RZ ;  /* 0xffffff810c037810 */ /* 0x000fe20007ffe0ff */
[----:B------:R-:W-:Y:S01]  /*18360*/  VIADD R10, R10, 0xffffff81 ;  /* 0xffffff810a0a7836 */ /* 0x000fe20000000000 */
[----:B------:R-:W-:Y:S03]  /*18370*/  BSSY B1, `(.L_x_3865) ;  /* 0x000001a000017945 */ /* 0x000fe60003800000 */
[----:B------:R-:W-:Y:S01]  /*18380*/  IMAD R11, R3, -0x800000, R11 ;  /* 0xff800000030b7824 */ /* 0x000fe200078e020b */
[C---:B------:R-:W-:Y:S01]  /*18390*/  IADD3 R3, R10.reuse, -R3, RZ ;  /* 0x800000030a037210 */ /* 0x040fe20007ffe0ff */
[----:B------:R-:W-:Y:S02]  /*183a0*/  IMAD R0, R10, -0x800000, R0 ;  /* 0xff8000000a007824 */ /* 0x000fe400078e0200 */
[----:B------:R-:W0:Y:S01]  /*183b0*/  MUFU.RCP R12, R11 ;  /* 0x0000000b000c7308 */ /* 0x000e220000001000 */
[----:B------:R-:W-:-:S04]  /*183c0*/  FADD.FTZ R13, -R11, -RZ ;  /* 0x800000ff0b0d7221 */ /* 0x000fc80000010100 */
[----:B0-----:R-:W-:-:S04]  /*183d0*/  FFMA R15, R12, R13, 1 ;  /* 0x3f8000000c0f7423 */ /* 0x001fc8000000000d */
[----:B------:R-:W-:-:S04]  /*183e0*/  FFMA R15, R12, R15, R12 ;  /* 0x0000000f0c0f7223 */ /* 0x000fc8000000000c */
[----:B------:R-:W-:-:S04]  /*183f0*/  FFMA R12, R0, R15, RZ ;  /* 0x0000000f000c7223 */ /* 0x000fc800000000ff */
[----:B------:R-:W-:-:S04]  /*18400*/  FFMA R14, R13, R12, R0 ;  /* 0x0000000c0d0e7223 */ /* 0x000fc80000000000 */
[----:B------:R-:W-:-:S04]  /*18410*/  FFMA R21, R15, R14, R12 ;  /* 0x0000000e0f157223 */ /* 0x000fc8000000000c */
[----:B------:R-:W-:-:S04]  /*18420*/  FFMA R0, R13, R21, R0 ;  /* 0x000000150d007223 */ /* 0x000fc80000000000 */
[----:B------:R-:W-:-:S05]  /*18430*/  FFMA.FTZ R15, R15, R0, R21 ;  /* 0x000000000f0f7223 */ /* 0x000fca0000010015 */
[----:B------:R-:W-:-:S04]  /*18440*/  SHF.R.U32.HI R0, RZ, 0x17, R15 ;  /* 0x00000017ff007819 */ /* 0x000fc8000001160f */
[----:B------:R-:W-:-:S05]  /*18450*/  LOP3.LUT R0, R0, 0xff, RZ, 0xc0, !PT ;  /* 0x000000ff00007812 */ /* 0x000fca00078ec0ff */
[----:B------:R-:W-:-:S05]  /*18460*/  IMAD.IADD R0, R0, 0x1, R3 ;  /* 0x0000000100007824 */ /* 0x000fca00078e0203 */
[----:B------:R-:W-:-:S04]  /*18470*/  IADD3 R10, R0, -0x1, RZ ;  /* 0xffffffff000a7810 */ /* 0x000fc80007ffe0ff */
[----:B------:R-:W-:-:S13]  /*18480*/  ISETP.GE.U32.AND P0, PT, R10, 0xfe, PT ;  /* 0x000000fe0a00780c */ /* 0x000fda0003f06070 */
[----:B------:R-:W-:Y:S05]  /*18490*/  @!P0 BRA `(.L_x_3866) ;  /* 0x0000000000188947 */ /* 0x000fea0003800000 */
[----:B------:R-:W-:Y:S02]  /*184a0*/  ISETP.GT.AND P0, PT, R0, 0xfe, PT ;  /* 0x000000fe0000780c */ /* 0x000fe40003f04270 */
[----:B------:R-:W-:-:S11]  /*184b0*/  LOP3.LUT R10, R15, 0x80000000, RZ, 0xc0, !PT ;  /* 0x800000000f0a7812 */ /* 0x000fd600078ec0ff */
[----:B------:R-:W-:-:S04]  /*184c0*/  @!P0 ISETP.GE.AND P1, PT, R0, 0x1, PT ;  /* 0x000000010000880c */ /* 0x000fc80003f26270 */
[C---:B------:R-:W-:Y:S02]  /*184d0*/  @!P0 SEL R0, R10.reuse, R15, !P1 ;  /* 0x0000000f0a008207 */ /* 0x040fe40004800000 */
[----:B------:R-:W-:Y:S01]  /*184e0*/  @P0 LOP3.LUT R0, R10, 0x7f800000, RZ, 0xfc, !PT ;  /* 0x7f8000000a000812 */ /* 0x000fe200078efcff */
[----:B------:R-:W-:Y:S06]  /*184f0*/  BRA `(.L_x_3867) ;  /* 0x0000000000047947 */ /* 0x000fec0003800000 */
.L_x_3866:
[----:B------:R-:W-:-:S07]  /*18500*/  IMAD R0, R3, 0x800000, R15 ;  /* 0x0080000003007824 */ /* 0x000fce00078e020f */
.L_x_3867:
[----:B------:R-:W-:Y:S05]  /*18510*/  BSYNC B1 ;  /* 0x0000000000017941 */ /* 0x000fea0003800000 */
.L_x_3865:
[----:B------:R-:W-:Y:S05]  /*18520*/  BRA `(.L_x_3868) ;  /* 0x0000000000207947 */ /* 0x000fea0003800000 */
.L_x_3864:
[----:B------:R-:W-:-:S04]  /*18530*/  LOP3.LUT R0, R11, 0x80000000, R0, 0x48, !PT ;  /* 0x800000000b007812 */ /* 0x000fc800078e4800 */
[----:B------:R-:W-:Y:S01]  /*18540*/  LOP3.LUT R0, R0, 0x7f800000, RZ, 0xfc, !PT ;  /* 0x7f80000000007812 */ /* 0x000fe200078efcff */
[----:B------:R-:W-:Y:S06]  /*18550*/  BRA `(.L_x_3868) ;  /* 0x0000000000147947 */ /* 0x000fec0003800000 */
.L_x_3863:
[----:B------:R-:W-:Y:S01]  /*18560*/  LOP3.LUT R0, R11, 0x80000000, R0, 0x48, !PT ;  /* 0x800000000b007812 */ /* 0x000fe200078e4800 */
[----:B------:R-:W-:Y:S06]  /*18570*/  BRA `(.L_x_3868) ;  /* 0x00000000000c7947 */ /* 0x000fec0003800000 */
.L_x_3862:
[----:B------:R-:W0:Y:S01]  /*18580*/  MUFU.RSQ R0, -QNAN ;  /* 0xffc0000000007908 */ /* 0x000e220000001400 */
[----:B------:R-:W-:Y:S05]  /*18590*/  BRA `(.L_x_3868) ;  /* 0x0000000000047947 */ /* 0x000fea0003800000 */
.L_x_3861:
[----:B------:R-:W-:-:S07]  /*185a0*/  FADD.FTZ R0, R0, R11 ;  /* 0x0000000b00007221 */ /* 0x000fce0000010000 */
.L_x_3868:
[----:B------:R-:W-:Y:S05]  /*185b0*/  BSYNC B0 ;  /* 0x0000000000007941 */ /* 0x000fea0003800000 */
.L_x_3858:
[----:B------:R-:W-:-:S04]  /*185c0*/  MOV R3, 0x0 ;  /* 0x0000000000037802 */ /* 0x000fc80000000f00 */
[----:B0-----:R-:W-:Y:S05]  /*185d0*/  RET.REL.NODEC R2 `(_ZN2at6native18elementwise_kernelILi128ELi4EZNS0_15gpu_kernel_implIZZZNS0_17asinh_kernel_cudaERNS_18TensorIteratorBaseEENKUlvE_clEvENKUlvE1_clEvEUlN3c107complexINS7_4HalfEEEE_EEvS4_RKT_EUliE_EEviT1_) ;  /* 0xfffffe7802887950 */ /* 0x001fea0003c3ffff */
.L_x_3869:
        /* <DEDUP_REMOVED lines=10> */
.L_x_21423:


//--------------------- .text._ZN2at6native27unrolled_elementwise_kernelIZZZNS0_17asinh_kernel_cudaERNS_18TensorIteratorBaseEENKUlvE_clEvENKUlvE1_clEvEUlN3c107complexINS6_4HalfEEEE_St5arrayIPcLm2EELi4E23TrivialOffsetCalculatorILi1EjESF_NS0_6memory12LoadWithCastILi1EEENSG_13StoreWithCastILi1EEEEEviT_T0_T2_T3_T4_T5_ --------------------------
	.section	.text._ZN2at6native27unrolled_elementwise_kernelIZZZNS0_17asinh_kernel_cudaERNS_18TensorIteratorBaseEENKUlvE_clEvENKUlvE1_clEvEUlN3c107complexINS6_4HalfEEEE_St5arrayIPcLm2EELi4E23TrivialOffsetCalculatorILi1EjESF_NS0_6memory12LoadWithCastILi1EEENSG_13StoreWithCastILi1EEEEEviT_T0_T2_T3_T4_T5_,"ax",@progbits
	.align	128
        .global         _ZN2at6native27unrolled_elementwise_kernelIZZZNS0_17asinh_kernel_cudaERNS_18TensorIteratorBaseEENKUlvE_clEvENKUlvE1_clEvEUlN3c107complexINS6_4HalfEEEE_St5arrayIPcLm2EELi4E23TrivialOffsetCalculatorILi1EjESF_NS0_6memory12LoadWithCastILi1EEENSG_13StoreWithCastILi1EEEEEviT_T0_T2_T3_T4_T5_
        .type           _ZN2at6native27unrolled_elementwise_kernelIZZZNS0_17asinh_kernel_cudaERNS_18TensorIteratorBaseEENKUlvE_clEvENKUlvE1_clEvEUlN3c107complexINS6_4HalfEEEE_St5arrayIPcLm2EELi4E23TrivialOffsetCalculatorILi1EjESF_NS0_6memory12LoadWithCastILi1EEENSG_13StoreWithCastILi1EEEEEviT_T0_T2_T3_T4_T5_,@function
        .size           _ZN2at6native27unrolled_elementwise_kernelIZZZNS0_17asinh_kernel_cudaERNS_18TensorIteratorBaseEENKUlvE_clEvENKUlvE1_clEvEUlN3c107complexINS6_4HalfEEEE_St5arrayIPcLm2EELi4E23TrivialOffsetCalculatorILi1EjESF_NS0_6memory12LoadWithCastILi1EEENSG_13StoreWithCastILi1EEEEEviT_T0_T2_T3_T4_T5_,(.L_x_21424 - _ZN2at6native27unrolled_elementwise_kernelIZZZNS0_17asinh_kernel_cudaERNS_18TensorIteratorBaseEENKUlvE_clEvENKUlvE1_clEvEUlN3c107complexINS6_4HalfEEEE_St5arrayIPcLm2EELi4E23TrivialOffsetCalculatorILi1EjESF_NS0_6memory12LoadWithCastILi1EEENSG_13StoreWithCastILi1EEEEEviT_T0_T2_T3_T4_T5_)
        .other          _ZN2at6native27unrolled_elementwise_kernelIZZZNS0_17asinh_kernel_cudaERNS_18TensorIteratorBaseEENKUlvE_clEvENKUlvE1_clEvEUlN3c107complexINS6_4HalfEEEE_St5arrayIPcLm2EELi4E23TrivialOffsetCalculatorILi1EjESF_NS0_6memory12LoadWithCastILi1EEENSG_13StoreWithCastILi1EEEEEviT_T0_T2_T3_T4_T5_,@"STO_CUDA_ENTRY STV_DEFAULT"
_ZN2at6native27unrolled_elementwise_kernelIZZZNS0_17asinh_kernel_cudaERNS_18TensorIteratorBaseEENKUlvE_clEvENKUlvE1_clEvEUlN3c107complexINS6_4HalfEEEE_St5arrayIPcLm2EELi4E23TrivialOffsetCalculatorILi1EjESF_NS0_6memory12LoadWithCastILi1EEENSG_13StoreWithCastILi1EEEEEviT_T0_T2_T3_T4_T5_:
.text._ZN2at6native27unrolled_elementwise_kernelIZZZNS0_17asinh_kernel_cudaERNS_18TensorIteratorBaseEENKUlvE_clEvENKUlvE1_clEvEUlN3c107complexINS6_4HalfEEEE_St5arrayIPcLm2EELi4E23TrivialOffsetCalculatorILi1EjESF_NS0_6memory12LoadWithCastILi1EEENSG_13StoreWithCastILi1EEEEEviT_T0_T2_T3_T4_T5_:
        /* <DEDUP_REMOVED lines=9> */
[----:B------:R-:W-:Y:S01]  /*0090*/  PRMT R24, RZ, 0x7610, R24 ;  /* 0x00007610ff187816 */ /* 0x000fe20000000018 */
[----:B-1----:R-:W-:-:S05]  /*00a0*/  IMAD R27, R28, -0x200, R27 ;  /* 0xfffffe001c1b7824 */ /* 0x002fca00078e021b */
[----:B--2---:R-:W-:-:S04]  /*00b0*/  ISETP.GE.AND P0, PT, R22, R27, PT ;  /* 0x0000001b1600720c */ /* 0x004fc80003f06270 */
[----:B------:R-:W-:-:S09]  /*00c0*/  P2R R26, PR, RZ, 0x1 ;  /* 0x00000001ff1a7803 */ /* 0x000fd20000000000 */
[----:B0--3--:R-:W-:Y:S05]  /*00d0*/  @P0 BRA `(.L_x_3871) ;  /* 0x00000010005c0947 */ /* 0x009fea0003800000 */
        /* <DEDUP_REMOVED lines=18> */
[----:B------:R-:W2:Y:S01]  /*0200*/  LDG.E.S8 R2, desc[UR36][R2.64] ;  /* 0x0000002402027981 */ /* 0x000ea2000c1e1300 */
[----:B------:R-:W-:Y:S01]  /*0210*/  PRMT R23, RZ, 0x7610, R23 ;  /* 0x00007610ff177816 */ /* 0x000fe20000000017 */
[----:B--2---:R-:W0:Y:S02]  /*0220*/  I2F.S16 R24, R2 ;  /* 0x0000000200187306 */ /* 0x004e240000101400 */
[----:B0-----:R-:W-:Y:S01]  /*0230*/  F2FP.F16.F32.PACK_AB R24, RZ, R24 ;  /* 0x00000018ff18723e */ /* 0x001fe200000000ff */
[----:B------:R-:W-:Y:S06]  /*0240*/  BRA `(.L_x_3877) ;  /* 0x0000000c00fc7947 */ /* 0x000fec0003800000 */
.L_x_3875:
[----:B------:R-:W2:Y:S01]  /*0250*/  LDG.E.U8 R2, desc[UR36][R2.64] ;  /* 0x0000002402027981 */ /* 0x000ea2000c1e1100 */
[----:B------:R-:W-:Y:S02]  /*0260*/  PRMT R23, RZ, 0x7610, R23 ;  /* 0x00007610ff177816 */ /* 0x000fe40000000017 */
[----:B--2---:R-:W-:-:S04]  /*0270*/  I2FP.F32.U32 R24, R2 ;  /* 0x0000000200187245 */ /* 0x004fc80000201000 */
[----:B------:R-:W-:Y:S01]  /*0280*/  F2FP.F16.F32.PACK_AB R24, RZ, R24 ;  /* 0x00000018ff18723e */ /* 0x000fe200000000ff */
[----:B------:R-:W-:Y:S06]  /*0290*/  BRA `(.L_x_3877) ;  /* 0x0000000c00e87947 */ /* 0x000fec0003800000 */
.L_x_3874:
[----:B------:R-:W-:-:S13]  /*02a0*/  ISETP.NE.AND P0, PT, R0, 0x2, PT ;  /* 0x000000020000780c */ /* 0x000fda0003f05270 */
[----:B------:R-:W-:Y:S05]  /*02b0*/  @!P0 BRA `(.L_x_3878) ;  /* 0x0000000000388947 */ /* 0x000fea0003800000 */
[----:B------:R-:W-:-:S13]  /*02c0*/  ISETP.NE.AND P0, PT, R0, 0x3, PT ;  /* 0x000000030000780c */ /* 0x000fda0003f05270 */
[----:B------:R-:W-:Y:S05]  /*02d0*/  @!P0 BRA `(.L_x_3879) ;  /* 0x00000000001c8947 */ /* 0x000fea0003800000 */
[----:B------:R-:W-:-:S13]  /*02e0*/  ISETP.NE.AND P0, PT, R0, 0x4, PT ;  /* 0x000000040000780c */ /* 0x000fda0003f05270 */
[----:B------:R-:W-:Y:S05]  /*02f0*/  @P0 BRA `(.L_x_3876) ;  /* 0x0000000c00600947 */ /* 0x000fea0003800000 */
[----:B------:R-:W2:Y:S01]  /*0300*/  LDG.E.64 R2, desc[UR36][R2.64] ;  /* 0x0000002402027981 */ /* 0x000ea2000c1e1b00 */
[----:B------:R-:W-:Y:S01]  /*0310*/  PRMT R23, RZ, 0x7610, R23 ;  /* 0x00007610ff177816 */ /* 0x000fe20000000017 */
[----:B--2---:R-:W0:Y:S02]  /*0320*/  I2F.S64 R24, R2 ;  /* 0x0000000200187312 */ /* 0x004e240000301400 */
[----:B0-----:R-:W-:Y:S01]  /*0330*/  F2FP.F16.F32.PACK_AB R24, RZ, R24 ;  /* 0x00000018ff18723e */ /* 0x001fe200000000ff */
[----:B------:R-:W-:Y:S06]  /*0340*/  BRA `(.L_x_3877) ;  /* 0x0000000c00bc7947 */ /* 0x000fec0003800000 */
.L_x_3879:
[----:B------:R-:W2:Y:S01]  /*0350*/  LDG.E R2, desc[UR36][R2.64] ;  /* 0x0000002402027981 */ /* 0x000ea2000c1e1900 */
[----:B------:R-:W-:Y:S02]  /*0360*/  PRMT R23, RZ, 0x7610, R23 ;  /* 0x00007610ff177816 */ /* 0x000fe40000000017 */
[----:B--2---:R-:W-:-:S04]  /*0370*/  I2FP.F32.S32 R24, R2 ;  /* 0x0000000200187245 */ /* 0x004fc80000201400 */
[----:B------:R-:W-:Y:S01]  /*0380*/  F2FP.F16.F32.PACK_AB R24, RZ, R24 ;  /* 0x00000018ff18723e */ /* 0x000fe200000000ff */
[----:B------:R-:W-:Y:S06]  /*0390*/  BRA `(.L_x_3877) ;  /* 0x0000000c00a87947 */ /* 0x000fec0003800000 */
.L_x_3878:
[----:B------:R-:W2:Y:S01]  /*03a0*/  LDG.E.U16 R2, desc[UR36][R2.64] ;  /* 0x0000002402027981 */ /* 0x000ea2000c1e1500 */
[----:B------:R-:W-:Y:S01]  /*03b0*/  PRMT R23, RZ, 0x7610, R23 ;  /* 0x00007610ff177816 */ /* 0x000fe20000000017 */
[----:B--2---:R-:W0:Y:S02]  /*03c0*/  I2F.S16 R24, R2 ;  /* 0x0000000200187306 */ /* 0x004e240000101400 */
[----:B0-----:R-:W-:Y:S01]  /*03d0*/  F2FP.F16.F32.PACK_AB R24, RZ, R24 ;  /* 0x00000018ff18723e */ /* 0x001fe200000000ff */
[----:B------:R-:W-:Y:S06]  /*03e0*/  BRA `(.L_x_3877) ;  /* 0x0000000c00947947 */ /* 0x000fec0003800000 */
.L_x_3873:
[----:B------:R-:W-:-:S13]  /*03f0*/  ISETP.GT.AND P0, PT, R0, 0x6, PT ;  /* 0x000000060000780c */ /* 0x000fda0003f04270 */
[----:B------:R-:W-:Y:S05]  /*0400*/  @P0 BRA `(.L_x_3880) ;  /* 0x0000000000340947 */ /* 0x000fea0003800000 */
[----:B------:R-:W-:-:S13]  /*0410*/  ISETP.NE.AND P0, PT, R0, 0x5, PT ;  /* 0x000000050000780c */ /* 0x000fda0003f05270 */
[----:B------:R-:W-:Y:S05]  /*0420*/  @!P0 BRA `(.L_x_3881) ;  /* 0x0000000000188947 */ /* 0x000fea0003800000 */
[----:B------:R-:W-:-:S13]  /*0430*/  ISETP.NE.AND P0, PT, R0, 0x6, PT ;  /* 0x000000060000780c */ /* 0x000fda0003f05270 */
[----:B------:R-:W-:Y:S05]  /*0440*/  @P0 BRA `(.L_x_3876) ;  /* 0x0000000c000c0947 */ /* 0x000fea0003800000 */
[----:B------:R-:W2:Y:S01]  /*0450*/  LDG.E R24, desc[UR36][R2.64] ;  /* 0x0000002402187981 */ /* 0x000ea2000c1e1900 */
[----:B------:R-:W-:Y:S02]  /*0460*/  PRMT R23, RZ, 0x7610, R23 ;  /* 0x00007610ff177816 */ /* 0x000fe40000000017 */
[----:B--2---:R-:W-:Y:S01]  /*0470*/  F2FP.F16.F32.PACK_AB R24, RZ, R24 ;  /* 0x00000018ff18723e */ /* 0x004fe200000000ff */
[----:B------:R-:W-:Y:S06]  /*0480*/  BRA `(.L_x_3877) ;  /* 0x0000000c006c7947 */ /* 0x000fec0003800000 */
.L_x_3881:
[----:B------:R-:W2:Y:S01]  /*0490*/  LDG.E.U16 R24, desc[UR36][R2.64] ;  /* 0x0000002402187981 */ /* 0x000ea2000c1e1500 */
[----:B------:R-:W-:Y:S01]  /*04a0*/  PRMT R23, RZ, 0x7610, R23 ;  /* 0x00007610ff177816 */ /* 0x000fe20000000017 */
[----:B--2---:R-:W-:-:S05]  /*04b0*/  HADD2.F32 R24, -RZ, R24.H0_H0 ;  /* 0x20000018ff187230 */ /* 0x004fca0000004100 */
[----:B------:R-:W-:Y:S01]  /*04c0*/  F2FP.F16.F32.PACK_AB R24, RZ, R24 ;  /* 0x00000018ff18723e */ /* 0x000fe200000000ff */
[----:B------:R-:W-:Y:S06]  /*04d0*/  BRA `(.L_x_3877) ;  /* 0x0000000c00587947 */ /* 0x000fec0003800000 */
.L_x_3880:
        /* <DEDUP_REMOVED lines=10> */
.L_x_3883:
[----:B------:R-:W2:Y:S02]  /*0580*/  LDG.E R2, desc[UR36][R2.64] ;  /* 0x0000002402027981 */ /* 0x000ea4000c1e1900 */
[C---:B--2---:R-:W-:Y:S02]  /*0590*/  PRMT R24, R2.reuse, 0x7610, R24 ;  /* 0x0000761002187816 */ /* 0x044fe40000000018 */
[----:B------:R-:W-:Y:S01]  /*05a0*/  PRMT R23, R2, 0x7632, R23 ;  /* 0x0000763202177816 */ /* 0x000fe20000000017 */
[----:B------:R-:W-:Y:S06]  /*05b0*/  BRA `(.L_x_3877) ;  /* 0x0000000c00207947 */ /* 0x000fec0003800000 */
.L_x_3882:
[----:B------:R-:W2:Y:S01]  /*05c0*/  LDG.E.64 R2, desc[UR36][R2.64] ;  /* 0x0000002402027981 */ /* 0x000ea2000c1e1b00 */
[----:B------:R-:W-:Y:S01]  /*05d0*/  UMOV UR4, 0xf0000000 ;  /* 0xf000000000047882 */ /* 0x000fe20000000000 */
[----:B------:R-:W-:Y:S01]  /*05e0*/  UMOV UR5, 0x380fffff ;  /* 0x380fffff00057882 */ /* 0x000fe20000000000 */
[----:B------:R-:W-:Y:S01]  /*05f0*/  PRMT R23, RZ, 0x7610, R23 ;  /* 0x00007610ff177816 */ /* 0x000fe20000000017 */
[----:B--2---:R-:W0:Y:S01]  /*0600*/  F2F.F32.F64 R24, R2 ;  /* 0x0000000200187310 */ /* 0x004e220000301000 */
[----:B------:R-:W-:-:S14]  /*0610*/  DSETP.GEU.AND P0, PT, |R2|, UR4, PT ;  /* 0x0000000402007e2a */ /* 0x000fdc000bf0e200 */
[----:B0-----:R-:W-:-:S05]  /*0620*/  @!P0 FMUL R24, R24, 1.175494350822287508e-38 ;  /* 0x0080000018188820 */ /* 0x001fca0000400000 */
[----:B------:R-:W-:Y:S01]  /*0630*/  F2FP.F16.F32.PACK_AB R24, RZ, R24 ;  /* 0x00000018ff18723e */ /* 0x000fe200000000ff */
[----:B------:R-:W-:Y:S06]  /*0640*/  BRA `(.L_x_3877) ;  /* 0x0000000800fc7947 */ /* 0x000fec0003800000 */
.L_x_3872:
        /* <DEDUP_REMOVED lines=9> */
[----:B------:R-:W-:Y:S02]  /*06e0*/  PRMT R23, RZ, 0x7610, R23 ;  /* 0x00007610ff177816 */ /* 0x000fe40000000017 */
[----:B--2---:R-:W-:-:S04]  /*06f0*/  ISETP.NE.AND P0, PT, R2, RZ, PT ;  /* 0x000000ff0200720c */ /* 0x004fc80003f05270 */
[----:B------:R-:W-:-:S04]  /*0700*/  FSEL R24, RZ, 1, !P0 ;  /* 0x3f800000ff187808 */ /* 0x000fc80004000000 */
[----:B------:R-:W-:Y:S01]  /*0710*/  F2FP.F16.F32.PACK_AB R24, RZ, R24 ;  /* 0x00000018ff18723e */ /* 0x000fe200000000ff */
[----:B------:R-:W-:Y:S06]  /*0720*/  BRA `(.L_x_3877) ;  /* 0x0000000800c47947 */ /* 0x000fec0003800000 */
.L_x_3886:
        /* <DEDUP_REMOVED lines=12> */
.L_x_3885:
[----:B------:R-:W-:-:S13]  /*07f0*/  ISETP.NE.AND P0, PT, R0, 0xf, PT ;  /* 0x0000000f0000780c */ /* 0x000fda0003f05270 */
[----:B------:R-:W-:Y:S05]  /*0800*/  @!P0 BRA `(.L_x_3887) ;  /* 0x0000000000a48947 */ /* 0x000fea0003800000 */
[----:B------:R-:W-:-:S13]  /*0810*/  ISETP.NE.AND P0, PT, R0, 0x17, PT ;  /* 0x000000170000780c */ /* 0x000fda0003f05270 */
[----:B------:R-:W-:Y:S05]  /*0820*/  @!P0 BRA `(.L_x_3888) ;  /* 0x0000000000608947 */ /* 0x000fea0003800000 */
[----:B------:R-:W-:-:S13]  /*0830*/  ISETP.NE.AND P0, PT, R0, 0x18, PT ;  /* 0x000000180000780c */ /* 0x000fda0003f05270 */
[----:B------:R-:W-:Y:S05]  /*0840*/  @P0 BRA `(.L_x_3876) ;  /* 0x00000008000c0947 */ /* 0x000fea0003800000 */
[----:B------:R-:W2:Y:S01]  /*0850*/  LDG.E.U8 R0, desc[UR36][R2.64] ;  /* 0x0000002402007981 */ /* 0x000ea2000c1e1100 */
[----:B------:R-:W-:Y:S01]  /*0860*/  IMAD.MOV.U32 R8, RZ, RZ, -0x800000 ;  /* 0xff800000ff087424 */ /* 0x000fe200078e00ff */
[----:B------:R-:W-:Y:S01]  /*0870*/  PRMT R23, RZ, 0x7610, R23 ;  /* 0x00007610ff177816 */ /* 0x000fe20000000017 */
        /* <DEDUP_REMOVED lines=19> */
.L_x_3888:
[----:B------:R-:W2:Y:S01]  /*09b0*/  LDG.E.U8 R2, desc[UR36][R2.64] ;  /* 0x0000002402027981 */ /* 0x000ea2000c1e1100 */
[----:B------:R-:W-:Y:S01]  /*09c0*/  PRMT R23, RZ, 0x7610, R23 ;  /* 0x00007610ff177816 */ /* 0x000fe20000000017 */
        /* <DEDUP_REMOVED lines=13> */
.L_x_3887:
[----:B------:R-:W2:Y:S01]  /*0aa0*/  LDG.E.U16 R24, desc[UR36][R2.64] ;  /* 0x0000002402187981 */ /* 0x000ea2000c1e1500 */
[----:B------:R-:W-:Y:S02]  /*0ab0*/  PRMT R23, RZ, 0x7610, R23 ;  /* 0x00007610ff177816 */ /* 0x000fe40000000017 */
[----:B--2---:R-:W-:-:S04]  /*0ac0*/  SHF.L.U32 R24, R24, 0x10, RZ ;  /* 0x0000001018187819 */ /* 0x004fc800000006ff */
[----:B------:R-:W-:Y:S01]  /*0ad0*/  F2FP.F16.F32.PACK_AB R24, RZ, R24 ;  /* 0x00000018ff18723e */ /* 0x000fe200000000ff */
[----:B------:R-:W-:Y:S06]  /*0ae0*/  BRA `(.L_x_3877) ;  /* 0x0000000400d47947 */ /* 0x000fec0003800000 */
.L_x_3884:
        /* <DEDUP_REMOVED lines=8> */
[----:B------:R-:W2:Y:S01]  /*0b70*/  LDG.E.U16 R24, desc[UR36][R2.64] ;  /* 0x0000002402187981 */ /* 0x000ea2000c1e1500 */
[----:B------:R-:W-:Y:S02]  /*0b80*/  PRMT R23, RZ, 0x7610, R23 ;  /* 0x00007610ff177816 */ /* 0x000fe40000000017 */
[----:B--2---:R-:W-:-:S04]  /*0b90*/  I2FP.F32.U32 R24, R24 ;  /* 0x0000001800187245 */ /* 0x004fc80000201000 */
[----:B------:R-:W-:Y:S01]  /*0ba0*/  F2FP.F16.F32.PACK_AB R24, RZ, R24 ;  /* 0x00000018ff18723e */ /* 0x000fe200000000ff */
[----:B------:R-:W-:Y:S06]  /*0bb0*/  BRA `(.L_x_3877) ;  /* 0x0000000400a07947 */ /* 0x000fec0003800000 */
.L_x_3891:
        /* <DEDUP_REMOVED lines=21> */
.L_x_3895:
[----:B------:R-:W-:Y:S05]  /*0d10*/  BSYNC B1 ;  /* 0x0000000000017941 */ /* 0x000fea0003800000 */
.L_x_3894:
[----:B------:R-:W-:Y:S01]  /*0d20*/  IMAD.SHL.U32 R2, R2, 0x100000, RZ ;  /* 0x0010000002027824 */ /* 0x000fe200078e00ff */
[----:B------:R-:W-:-:S04]  /*0d30*/  LEA R3, R0, 0x3b800000, 0x17 ;  /* 0x3b80000000037811 */ /* 0x000fc800078eb8ff */
[----:B------:R-:W-:-:S07]  /*0d40*/  LOP3.LUT R24, R3, R2, R24, 0xfe, !PT ;  /* 0x0000000203187212 */ /* 0x000fce00078efe18 */
.L_x_3893:
[----:B------:R-:W-:Y:S05]  /*0d50*/  BSYNC B0 ;  /* 0x0000000000007941 */ /* 0x000fea0003800000 */
.L_x_3892:
[----:B------:R-:W-:Y:S02]  /*0d60*/  F2FP.F16.F32.PACK_AB R24, RZ, R24 ;  /* 0x00000018ff18723e */ /* 0x000fe400000000ff */
[----:B------:R-:W-:Y:S01]  /*0d70*/  PRMT R23, RZ, 0x7610, R23 ;  /* 0x00007610ff177816 */ /* 0x000fe20000000017 */
[----:B------:R-:W-:Y:S06]  /*0d80*/  BRA `(.L_x_3877) ;  /* 0x00000004002c7947 */ /* 0x000fec0003800000 */
.L_x_3890:
        /* <DEDUP_REMOVED lines=21> */
.L_x_3899:
[----:B------:R-:W-:Y:S05]  /*0ee0*/  BSYNC B1 ;  /* 0x0000000000017941 */ /* 0x000fea0003800000 */
.L_x_3898:
[----:B------:R-:W-:Y:S01]  /*0ef0*/  IMAD.SHL.U32 R2, R2, 0x200000, RZ ;  /* 0x0020000002027824 */ /* 0x000fe200078e00ff */
[----:B------:R-:W-:-:S04]  /*0f00*/  LEA R3, R0, 0x37800000, 0x17 ;  /* 0x3780000000037811 */ /* 0x000fc800078eb8ff */
[----:B------:R-:W-:-:S07]  /*0f10*/  LOP3.LUT R24, R3, R2, R24, 0xfe, !PT ;  /* 0x0000000203187212 */ /* 0x000fce00078efe18 */
.L_x_3897:
[----:B------:R-:W-:Y:S05]  /*0f20*/  BSYNC B0 ;  /* 0x0000000000007941 */ /* 0x000fea0003800000 */
.L_x_3896:
[----:B------:R-:W-:Y:S02]  /*0f30*/  F2FP.F16.F32.PACK_AB R24, RZ, R24 ;  /* 0x00000018ff18723e */ /* 0x000fe400000000ff */
[----:B------:R-:W-:Y:S01]  /*0f40*/  PRMT R23, RZ, 0x7610, R23 ;  /* 0x00007610ff177816 */ /* 0x000fe20000000017 */
[----:B------:R-:W-:Y:S06]  /*0f50*/  BRA `(.L_x_3877) ;  /* 0x0000000000b87947 */ /* 0x000fec0003800000 */
.L_x_3889:
        /* <DEDUP_REMOVED lines=14> */
.L_x_3903:
[----:B------:R-:W-:Y:S05]  /*1040*/  BSYNC B0 ;  /* 0x0000000000007941 */ /* 0x000fea0003800000 */
.L_x_3902:
[----:B------:R-:W-:Y:S02]  /*1050*/  PRMT R23, RZ, 0x7610, R23 ;  /* 0x00007610ff177816 */ /* 0x000fe40000000017 */
[----:B------:R-:W-:Y:S01]  /*1060*/  F2FP.F16.F32.PACK_AB R24, RZ, R24 ;  /* 0x00000018ff18723e */ /* 0x000fe200000000ff */
[----:B------:R-:W-:Y:S06]  /*1070*/  BRA `(.L_x_3877) ;  /* 0x0000000000707947 */ /* 0x000fec0003800000 */
.L_x_3876:
        /* <DEDUP_REMOVED lines=16> */
.L_x_3904:
[----:B------:R-:W-:Y:S02]  /*1180*/  PRMT R23, RZ, 0x7610, R23 ;  /* 0x00007610ff177816 */ /* 0x000fe40000000017 */
[----:B------:R-:W-:Y:S01]  /*1190*/  PRMT R24, RZ, 0x7610, R24 ;  /* 0x00007610ff187816 */ /* 0x000fe20000000018 */
[----:B------:R-:W-:Y:S06]  /*11a0*/  BRA `(.L_x_3877) ;  /* 0x0000000000247947 */ /* 0x000fec0003800000 */
.L_x_3901:
[----:B------:R-:W2:Y:S01]  /*11b0*/  LDG.E.64 R2, desc[UR36][R2.64] ;  /* 0x0000002402027981 */ /* 0x000ea2000c1e1b00 */
[----:B------:R-:W-:Y:S01]  /*11c0*/  PRMT R23, RZ, 0x7610, R23 ;  /* 0x00007610ff177816 */ /* 0x000fe20000000017 */
[----:B--2---:R-:W0:Y:S02]  /*11d0*/  I2F.U64 R24, R2 ;  /* 0x0000000200187312 */ /* 0x004e240000301000 */
[----:B0-----:R-:W-:Y:S01]  /*11e0*/  F2FP.F16.F32.PACK_AB R24, RZ, R24 ;  /* 0x00000018ff18723e */ /* 0x001fe200000000ff */
[----:B------:R-:W-:Y:S06]  /*11f0*/  BRA `(.L_x_3877) ;  /* 0x0000000000107947 */ /* 0x000fec0003800000 */
.L_x_3900:
[----:B------:R-:W2:Y:S01]  /*1200*/  LDG.E R2, desc[UR36][R2.64] ;  /* 0x0000002402027981 */ /* 0x000ea2000c1e1900 */
[----:B------:R-:W-:Y:S02]  /*1210*/  PRMT R23, RZ, 0x7610, R23 ;  /* 0x00007610ff177816 */ /* 0x000fe40000000017 */
[----:B--2---:R-:W-:-:S04]  /*1220*/  I2FP.F32.U32 R24, R2 ;  /* 0x0000000200187245 */ /* 0x004fc80000201000 */
[----:B------:R-:W-:-:S07]  /*1230*/  F2FP.F16.F32.PACK_AB R24, RZ, R24 ;  /* 0x00000018ff18723e */ /* 0x000fce00000000ff */
.L_x_3877:
[----:B------:R-:W-:-:S07]  /*1240*/  VIADD R22, R22, 0x80 ;  /* 0x0000008016167836 */ /* 0x000fce0000000000 */
.L_x_3871:
[----:B------:R-:W-:Y:S05]  /*1250*/  BSYNC B6 ;  /* 0x0000000000067941 */ /* 0x000fea0003800000 */
.L_x_3870:
[----:B------:R-:W-:Y:S01]  /*1260*/  ISETP.GE.AND P0, PT, R22, R27, PT ;  /* 0x0000001b1600720c */ /* 0x000fe20003f06270 */
[----:B------:R-:W-:Y:S01]  /*1270*/  BSSY B6, `(.L_x_3905) ;  /* 0x000011a000067945 */ /* 0x000fe20003800000 */
[----:B------:R-:W-:-:S11]  /*1280*/  PRMT R17, RZ, 0x7610, R17 ;  /* 0x00007610ff117816 */ /* 0x000fd60000000011 */
[----:B------:R-:W-:Y:S05]  /*1290*/  @P0 BRA `(.L_x_3906) ;  /* 0x00000010005c0947 */ /* 0x000fea0003800000 */
[----:B------:R-:W0:Y:S01]  /*12a0*/  LDC.64 R2, c[0x0][0x220] ;  /* 0x00008800ff027b82 */ /* 0x000e220000000a00 */
[----:B------:R-:W-:Y:S01]  /*12b0*/  LEA R0, R28, R22, 0x9 ;  /* 0x000000161c007211 */ /* 0x000fe200078e48ff */
[----:B------:R-:W-:Y:S01]  /*12c0*/  ULDC UR4, c[0x0][0x230] ;  /* 0x00008c0000047ab9 */ /* 0x000fe20000000800 */
[----:B------:R-:W-:-:S03]  /*12d0*/  PRMT R4, R29, 0x9910, RZ ;  /* 0x000099101d047816 */ /* 0x000fc600000000ff */
        /* <DEDUP_REMOVED lines=19> */
.L_x_3910:
[----:B------:R-:W2:Y:S01]  /*1410*/  LDG.E.U8 R2, desc[UR36][R2.64] ;  /* 0x0000002402027981 */ /* 0x000ea2000c1e1100 */
[----:B------:R-:W-:Y:S02]  /*1420*/  PRMT R18, RZ, 0x7610, R18 ;  /* 0x00007610ff127816 */ /* 0x000fe40000000012 */
[----:B--2---:R-:W-:-:S04]  /*1430*/  I2FP.F32.U32 R17, R2 ;  /* 0x0000000200117245 */ /* 0x004fc80000201000 */
[----:B------:R-:W-:Y:S01]  /*1440*/  F2FP.F16.F32.PACK_AB R17, RZ, R17 ;  /* 0x00000011ff11723e */ /* 0x000fe200000000ff */
[----:B------:R-:W-:Y:S06]  /*1450*/  BRA `(.L_x_3912) ;  /* 0x0000000c00e87947 */ /* 0x000fec0003800000 */
.L_x_3909:
        /* <DEDUP_REMOVED lines=11> */
.L_x_3914:
[----:B------:R-:W2:Y:S01]  /*1510*/  LDG.E R2, desc[UR36][R2.64] ;  /* 0x0000002402027981 */ /* 0x000ea2000c1e1900 */
[----:B------:R-:W-:Y:S02]  /*1520*/  PRMT R18, RZ, 0x7610, R18 ;  /* 0x00007610ff127816 */ /* 0x000fe40000000012 */
[----:B--2---:R-:W-:-:S04]  /*1530*/  I2FP.F32.S32 R17, R2 ;  /* 0x0000000200117245 */ /* 0x004fc80000201400 */
[----:B------:R-:W-:Y:S01]  /*1540*/  F2FP.F16.F32.PACK_AB R17, RZ, R17 ;  /* 0x00000011ff11723e */ /* 0x000fe200000000ff */
[----:B------:R-:W-:Y:S06]  /*1550*/  BRA `(.L_x_3912) ;  /* 0x0000000c00a87947 */ /* 0x000fec0003800000 */
.L_x_3913:
[----:B------:R-:W2:Y:S01]  /*1560*/  LDG.E.U16 R2, desc[UR36][R2.64] ;  /* 0x0000002402027981 */ /* 0x000ea2000c1e1500 */
[----:B------:R-:W-:Y:S01]  /*1570*/  PRMT R18, RZ, 0x7610, R18 ;  /* 0x00007610ff127816 */ /* 0x000fe20000000012 */
[----:B--2---:R-:W0:Y:S02]  /*1580*/  I2F.S16 R17, R2 ;  /* 0x0000000200117306 */ /* 0x004e240000101400 */
[----:B0-----:R-:W-:Y:S01]  /*1590*/  F2FP.F16.F32.PACK_AB R17, RZ, R17 ;  /* 0x00000011ff11723e */ /* 0x001fe200000000ff */
[----:B------:R-:W-:Y:S06]  /*15a0*/  BRA `(.L_x_3912) ;  /* 0x0000000c00947947 */ /* 0x000fec0003800000 */
.L_x_3908:
        /* <DEDUP_REMOVED lines=10> */
.L_x_3916:
[----:B------:R-:W2:Y:S01]  /*1650*/  LDG.E.U16 R17, desc[UR36][R2.64] ;  /* 0x0000002402117981 */ /* 0x000ea2000c1e1500 */
[----:B------:R-:W-:Y:S01]  /*1660*/  PRMT R18, RZ, 0x7610, R18 ;  /* 0x00007610ff127816 */ /* 0x000fe20000000012 */
[----:B--2---:R-:W-:-:S05]  /*1670*/  HADD2.F32 R17, -RZ, R17.H0_H0 ;  /* 0x20000011ff117230 */ /* 0x004fca0000004100 */
[----:B------:R-:W-:Y:S01]  /*1680*/  F2FP.F16.F32.PACK_AB R17, RZ, R17 ;  /* 0x00000011ff11723e */ /* 0x000fe200000000ff */
[----:B------:R-:W-:Y:S06]  /*1690*/  BRA `(.L_x_3912) ;  /* 0x0000000c00587947 */ /* 0x000fec0003800000 */
.L_x_3915:
        /* <DEDUP_REMOVED lines=10> */
.L_x_3918:
[----:B------:R-:W2:Y:S02]  /*1740*/  LDG.E R2, desc[UR36][R2.64] ;  /* 0x0000002402027981 */ /* 0x000ea4000c1e1900 */
[C---:B--2---:R-:W-:Y:S02]  /*1750*/  PRMT R17, R2.reuse, 0x7610, R17 ;  /* 0x0000761002117816 */ /* 0x044fe40000000011 */
[----:B------:R-:W-:Y:S01]  /*1760*/  PRMT R18, R2, 0x7632, R18 ;  /* 0x0000763202127816 */ /* 0x000fe20000000012 */
[----:B------:R-:W-:Y:S06]  /*1770*/  BRA `(.L_x_3912) ;  /* 0x0000000c00207947 */ /* 0x000fec0003800000 */
.L_x_3917:
        /* <DEDUP_REMOVED lines=9> */
.L_x_3907:
        /* <DEDUP_REMOVED lines=14> */
.L_x_3921:
        /* <DEDUP_REMOVED lines=12> */
.L_x_3920:
        /* <DEDUP_REMOVED lines=28> */
.L_x_3923:
        /* <DEDUP_REMOVED lines=15> */
.L_x_3922:
[----:B------:R-:W2:Y:S01]  /*1c60*/  LDG.E.U16 R17, desc[UR36][R2.64] ;  /* 0x0000002402117981 */ /* 0x000ea2000c1e1500 */
[----:B------:R-:W-:Y:S02]  /*1c70*/  PRMT R18, RZ, 0x7610, R18 ;  /* 0x00007610ff127816 */ /* 0x000fe40000000012 */
[----:B--2---:R-:W-:-:S04]  /*1c80*/  SHF.L.U32 R17, R17, 0x10, RZ ;  /* 0x0000001011117819 */ /* 0x004fc800000006ff */
[----:B------:R-:W-:Y:S01]  /*1c90*/  F2FP.F16.F32.PACK_AB R17, RZ, R17 ;  /* 0x00000011ff11723e */ /* 0x000fe200000000ff */
[----:B------:R-:W-:Y:S06]  /*1ca0*/  BRA `(.L_x_3912) ;  /* 0x0000000400d47947 */ /* 0x000fec0003800000 */
.L_x_3919:
        /* <DEDUP_REMOVED lines=13> */
.L_x_3926:
        /* <DEDUP_REMOVED lines=21> */
.L_x_3930:
[----:B------:R-:W-:Y:S05]  /*1ed0*/  BSYNC B1 ;  /* 0x0000000000017941 */ /* 0x000fea0003800000 */
.L_x_3929:
[----:B------:R-:W-:Y:S01]  /*1ee0*/  IMAD.SHL.U32 R2, R2, 0x100000, RZ ;  /* 0x0010000002027824 */ /* 0x000fe200078e00ff */
[----:B------:R-:W-:-:S04]  /*1ef0*/  LEA R0, R0, 0x3b800000, 0x17 ;  /* 0x3b80000000007811 */ /* 0x000fc800078eb8ff */
[----:B------:R-:W-:-:S07]  /*1f00*/  LOP3.LUT R17, R0, R2, R17, 0xfe, !PT ;  /* 0x0000000200117212 */ /* 0x000fce00078efe11 */
.L_x_3928:
[----:B------:R-:W-:Y:S05]  /*1f10*/  BSYNC B0 ;  /* 0x0000000000007941 */ /* 0x000fea0003800000 */
.L_x_3927:
[----:B------:R-:W-:Y:S02]  /*1f20*/  F2FP.F16.F32.PACK_AB R17, RZ, R17 ;  /* 0x00000011ff11723e */ /* 0x000fe400000000ff */
[----:B------:R-:W-:Y:S01]  /*1f30*/  PRMT R18, RZ, 0x7610, R18 ;  /* 0x00007610ff127816 */ /* 0x000fe20000000012 */
[----:B------:R-:W-:Y:S06]  /*1f40*/  BRA `(.L_x_3912) ;  /* 0x00000004002c7947 */ /* 0x000fec0003800000 */
.L_x_3925:
        /* <DEDUP_REMOVED lines=21> */
.L_x_3934:
[----:B------:R-:W-:Y:S05]  /*20a0*/  BSYNC B1 ;  /* 0x0000000000017941 */ /* 0x000fea0003800000 */
.L_x_3933:
[----:B------:R-:W-:Y:S01]  /*20b0*/  IMAD.SHL.U32 R2, R2, 0x200000, RZ ;  /* 0x0020000002027824 */ /* 0x000fe200078e00ff */
[----:B------:R-:W-:-:S04]  /*20c0*/  LEA R0, R0, 0x37800000, 0x17 ;  /* 0x3780000000007811 */ /* 0x000fc800078eb8ff */
[----:B------:R-:W-:-:S07]  /*20d0*/  LOP3.LUT R17, R0, R2, R17, 0xfe, !PT ;  /* 0x0000000200117212 */ /* 0x000fce00078efe11 */
.L_x_3932:
[----:B------:R-:W-:Y:S05]  /*20e0*/  BSYNC B0 ;  /* 0x0000000000007941 */ /* 0x000fea0003800000 */
.L_x_3931:
[----:B------:R-:W-:Y:S02]  /*20f0*/  F2FP.F16.F32.PACK_AB R17, RZ, R17 ;  /* 0x00000011ff11723e */ /* 0x000fe400000000ff */
[----:B------:R-:W-:Y:S01]  /*2100*/  PRMT R18, RZ, 0x7610, R18 ;  /* 0x00007610ff127816 */ /* 0x000fe20000000012 */
[----:B------:R-:W-:Y:S06]  /*2110*/  BRA `(.L_x_3912) ;  /* 0x0000000000b87947 */ /* 0x000fec0003800000 */
.L_x_3924:
        /* <DEDUP_REMOVED lines=14> */
.L_x_3938:
[----:B------:R-:W-:Y:S05]  /*2200*/  BSYNC B0 ;  /* 0x0000000000007941 */ /* 0x000fea0003800000 */
.L_x_3937:
[----:B------:R-:W-:Y:S02]  /*2210*/  PRMT R18, RZ, 0x7610, R18 ;  /* 0x00007610ff127816 */ /* 0x000fe40000000012 */
[----:B------:R-:W-:Y:S01]  /*2220*/  F2FP.F16.F32.PACK_AB R17, RZ, R17 ;  /* 0x00000011ff11723e */ /* 0x000fe200000000ff */
[----:B------:R-:W-:Y:S06]  /*2230*/  BRA `(.L_x_3912) ;  /* 0x0000000000707947 */ /* 0x000fec0003800000 */
.L_x_3911:
        /* <DEDUP_REMOVED lines=16> */
.L_x_3939:
[----:B------:R-:W-:Y:S02]  /*2340*/  PRMT R18, RZ, 0x7610, R18 ;  /* 0x00007610ff127816 */ /* 0x000fe40000000012 */
[----:B------:R-:W-:Y:S01]  /*2350*/  PRMT R17, RZ, 0x7610, R17 ;  /* 0x00007610ff117816 */ /* 0x000fe20000000011 */
[----:B------:R-:W-:Y:S06]  /*2360*/  BRA `(.L_x_3912) ;  /* 0x0000000000247947 */ /* 0x000fec0003800000 */
.L_x_3936:
[----:B------:R-:W2:Y:S01]  /*2370*/  LDG.E.64 R2, desc[UR36][R2.64] ;  /* 0x0000002402027981 */ /* 0x000ea2000c1e1b00 */
[----:B------:R-:W-:Y:S01]  /*2380*/  PRMT R18, RZ, 0x7610, R18 ;  /* 0x00007610ff127816 */ /* 0x000fe20000000012 */
[----:B--2---:R-:W0:Y:S02]  /*2390*/  I2F.U64 R17, R2 ;  /* 0x0000000200117312 */ /* 0x004e240000301000 */
[----:B0-----:R-:W-:Y:S01]  /*23a0*/  F2FP.F16.F32.PACK_AB R17, RZ, R17 ;  /* 0x00000011ff11723e */ /* 0x001fe200000000ff */
[----:B------:R-:W-:Y:S06]  /*23b0*/  BRA `(.L_x_3912) ;  /* 0x0000000000107947 */ /* 0x000fec0003800000 */
.L_x_3935:
[----:B------:R-:W2:Y:S01]  /*23c0*/  LDG.E R2, desc[UR36][R2.64] ;  /* 0x0000002402027981 */ /* 0x000ea2000c1e1900 */
[----:B------:R-:W-:Y:S02]  /*23d0*/  PRMT R18, RZ, 0x7610, R18 ;  /* 0x00007610ff127816 */ /* 0x000fe40000000012 */
[----:B--2---:R-:W-:-:S04]  /*23e0*/  I2FP.F32.U32 R17, R2 ;  /* 0x0000000200117245 */ /* 0x004fc80000201000 */
[----:B------:R-:W-:-:S07]  /*23f0*/  F2FP.F16.F32.PACK_AB R17, RZ, R17 ;  /* 0x00000011ff11723e */ /* 0x000fce00000000ff */
.L_x_3912:
[----:B------:R-:W-:-:S07]  /*2400*/  VIADD R22, R22, 0x80 ;  /* 0x0000008016167836 */ /* 0x000fce0000000000 */
.L_x_3906:
[----:B------:R-:W-:Y:S05]  /*2410*/  BSYNC B6 ;  /* 0x0000000000067941 */ /* 0x000fea0003800000 */
.L_x_3905:
[----:B------:R-:W-:Y:S01]  /*2420*/  ISETP.GE.AND P0, PT, R22, R27, PT ;  /* 0x0000001b1600720c */ /* 0x000fe20003f06270 */
[----:B------:R-:W-:Y:S01]  /*2430*/  BSSY B6, `(.L_x_3940) ;  /* 0x000011c000067945 */ /* 0x000fe20003800000 */
[----:B------:R-:W-:Y:S02]  /*2440*/  PRMT R25, RZ, 0x7610, R25 ;  /* 0x00007610ff197816 */ /* 0x000fe40000000019 */
[----:B------:R-:W-:Y:S02]  /*2450*/  PRMT R19, RZ, 0x7610, R19 ;  /* 0x00007610ff137816 */ /* 0x000fe40000000013 */
[----:B------:R-:W-:-:S07]  /*2460*/  PRMT R16, RZ, 0x7610, R16 ;  /* 0x00007610ff107816 */ /* 0x000fce0000000010 */
        /* <DEDUP_REMOVED lines=24> */
.L_x_3945:
[----:B------:R-:W2:Y:S01]  /*25f0*/  LDG.E.U8 R2, desc[UR36][R2.64] ;  /* 0x0000002402027981 */ /* 0x000ea2000c1e1100 */
[----:B------:R-:W-:Y:S02]  /*2600*/  PRMT R19, RZ, 0x7610, R19 ;  /* 0x00007610ff137816 */ /* 0x000fe40000000013 */
[----:B--2---:R-:W-:-:S04]  /*2610*/  I2FP.F32.U32 R16, R2 ;  /* 0x0000000200107245 */ /* 0x004fc80000201000 */
[----:B------:R-:W-:Y:S01]  /*2620*/  F2FP.F16.F32.PACK_AB R16, RZ, R16 ;  /* 0x00000010ff10723e */ /* 0x000fe200000000ff */
[----:B------:R-:W-:Y:S06]  /*2630*/  BRA `(.L_x_3947) ;  /* 0x0000000c00e87947 */ /* 0x000fec0003800000 */
.L_x_3944:
        /* <DEDUP_REMOVED lines=11> */
.L_x_3949:
[----:B------:R-:W2:Y:S01]  /*26f0*/  LDG.E R2, desc[UR36][R2.64] ;  /* 0x0000002402027981 */ /* 0x000ea2000c1e1900 */
[----:B------:R-:W-:Y:S02]  /*2700*/  PRMT R19, RZ, 0x7610, R19 ;  /* 0x00007610ff137816 */ /* 0x000fe40000000013 */
[----:B--2---:R-:W-:-:S04]  /*2710*/  I2FP.F32.S32 R16, R2 ;  /* 0x0000000200107245 */ /* 0x004fc80000201400 */
[----:B------:R-:W-:Y:S01]  /*2720*/  F2FP.F16.F32.PACK_AB R16, RZ, R16 ;  /* 0x00000010ff10723e */ /* 0x000fe200000000ff */
[----:B------:R-:W-:Y:S06]  /*2730*/  BRA `(.L_x_3947) ;  /* 0x0000000c00a87947 */ /* 0x000fec0003800000 */
.L_x_3948:
[----:B------:R-:W2:Y:S01]  /*2740*/  LDG.E.U16 R2, desc[UR36][R2.64] ;  /* 0x0000002402027981 */ /* 0x000ea2000c1e1500 */
[----:B------:R-:W-:Y:S01]  /*2750*/  PRMT R19, RZ, 0x7610, R19 ;  /* 0x00007610ff137816 */ /* 0x000fe20000000013 */
[----:B--2---:R-:W0:Y:S02]  /*2760*/  I2F.S16 R16, R2 ;  /* 0x0000000200107306 */ /* 0x004e240000101400 */
[----:B0-----:R-:W-:Y:S01]  /*2770*/  F2FP.F16.F32.PACK_AB R16, RZ, R16 ;  /* 0x00000010ff10723e */ /* 0x001fe200000000ff */
[----:B------:R-:W-:Y:S06]  /*2780*/  BRA `(.L_x_3947) ;  /* 0x0000000c00947947 */ /* 0x000fec0003800000 */
.L_x_3943:
        /* <DEDUP_REMOVED lines=10> */
.L_x_3951:
[----:B------:R-:W2:Y:S01]  /*2830*/  LDG.E.U16 R16, desc[UR36][R2.64] ;  /* 0x0000002402107981 */ /* 0x000ea2000c1e1500 */
[----:B------:R-:W-:Y:S01]  /*2840*/  PRMT R19, RZ, 0x7610, R19 ;  /* 0x00007610ff137816 */ /* 0x000fe20000000013 */
[----:B--2---:R-:W-:-:S05]  /*2850*/  HADD2.F32 R16, -RZ, R16.H0_H0 ;  /* 0x20000010ff107230 */ /* 0x004fca0000004100 */
[----:B------:R-:W-:Y:S01]  /*2860*/  F2FP.F16.F32.PACK_AB R16, RZ, R16 ;  /* 0x00000010ff10723e */ /* 0x000fe200000000ff */
[----:B------:R-:W-:Y:S06]  /*2870*/  BRA `(.L_x_3947) ;  /* 0x0000000c00587947 */ /* 0x000fec0003800000 */
.L_x_3950:
        /* <DEDUP_REMOVED lines=10> */
.L_x_3953:
[----:B------:R-:W2:Y:S02]  /*2920*/  LDG.E R2, desc[UR36][R2.64] ;  /* 0x0000002402027981 */ /* 0x000ea4000c1e1900 */
[C---:B--2---:R-:W-:Y:S02]  /*2930*/  PRMT R16, R2.reuse, 0x7610, R16 ;  /* 0x0000761002107816 */ /* 0x044fe40000000010 */
[----:B------:R-:W-:Y:S01]  /*2940*/  PRMT R19, R2, 0x7632, R19 ;  /* 0x0000763202137816 */ /* 0x000fe20000000013 */
[----:B------:R-:W-:Y:S06]  /*2950*/  BRA `(.L_x_3947) ;  /* 0x0000000c00207947 */ /* 0x000fec0003800000 */
.L_x_3952:
        /* <DEDUP_REMOVED lines=9> */
.L_x_3942:
        /* <DEDUP_REMOVED lines=14> */
.L_x_3956:
        /* <DEDUP_REMOVED lines=12> */
.L_x_3955:
        /* <DEDUP_REMOVED lines=28> */
.L_x_3958:
        /* <DEDUP_REMOVED lines=15> */
.L_x_3957:
[----:B------:R-:W2:Y:S01]  /*2e40*/  LDG.E.U16 R16, desc[UR36][R2.64] ;  /* 0x0000002402107981 */ /* 0x000ea2000c1e1500 */
[----:B------:R-:W-:Y:S02]  /*2e50*/  PRMT R19, RZ, 0x7610, R19 ;  /* 0x00007610ff137816 */ /* 0x000fe40000000013 */
[----:B--2---:R-:W-:-:S04]  /*2e60*/  SHF.L.U32 R16, R16, 0x10, RZ ;  /* 0x0000001010107819 */ /* 0x004fc800000006ff */
[----:B------:R-:W-:Y:S01]  /*2e70*/  F2FP.F16.F32.PACK_AB R16, RZ, R16 ;  /* 0x00000010ff10723e */ /* 0x000fe200000000ff */
[----:B------:R-:W-:Y:S06]  /*2e80*/  BRA `(.L_x_3947) ;  /* 0x0000000400d47947 */ /* 0x000fec0003800000 */
.L_x_3954:
        /* <DEDUP_REMOVED lines=13> */
.L_x_3961:
        /* <DEDUP_REMOVED lines=21> */
.L_x_3965:
[----:B------:R-:W-:Y:S05]  /*30b0*/  BSYNC B1 ;  /* 0x0000000000017941 */ /* 0x000fea0003800000 */
.L_x_3964:
[----:B------:R-:W-:Y:S01]  /*30c0*/  IMAD.SHL.U32 R2, R2, 0x100000, RZ ;  /* 0x0010000002027824 */ /* 0x000fe200078e00ff */
[----:B------:R-:W-:-:S04]  /*30d0*/  LEA R3, R0, 0x3b800000, 0x17 ;  /* 0x3b80000000037811 */ /* 0x000fc800078eb8ff */
[----:B------:R-:W-:-:S07]  /*30e0*/  LOP3.LUT R16, R3, R2, R16, 0xfe, !PT ;  /* 0x0000000203107212 */ /* 0x000fce00078efe10 */
.L_x_3963:
[----:B------:R-:W-:Y:S05]  /*30f0*/  BSYNC B0 ;  /* 0x0000000000007941 */ /* 0x000fea0003800000 */
.L_x_3962:
[----:B------:R-:W-:Y:S02]  /*3100*/  F2FP.F16.F32.PACK_AB R16, RZ, R16 ;  /* 0x00000010ff10723e */ /* 0x000fe400000000ff */
[----:B------:R-:W-:Y:S01]  /*3110*/  PRMT R19, RZ, 0x7610, R19 ;  /* 0x00007610ff137816 */ /* 0x000fe20000000013 */
[----:B------:R-:W-:Y:S06]  /*3120*/  BRA `(.L_x_3947) ;  /* 0x00000004002c7947 */ /* 0x000fec0003800000 */
.L_x_3960:
        /* <DEDUP_REMOVED lines=21> */
.L_x_3969:
[----:B------:R-:W-:Y:S05]  /*3280*/  BSYNC B1 ;  /* 0x0000000000017941 */ /* 0x000fea0003800000 */
.L_x_3968:
[----:B------:R-:W-:Y:S01]  /*3290*/  IMAD.SHL.U32 R2, R2, 0x200000, RZ ;  /* 0x0020000002027824 */ /* 0x000fe200078e00ff */
[----:B------:R-:W-:-:S04]  /*32a0*/  LEA R3, R0, 0x37800000, 0x17 ;  /* 0x3780000000037811 */ /* 0x000fc800078eb8ff */
[----:B------:R-:W-:-:S07]  /*32b0*/  LOP3.LUT R16, R3, R2, R16, 0xfe, !PT ;  /* 0x0000000203107212 */ /* 0x000fce00078efe10 */
.L_x_3967:
[----:B------:R-:W-:Y:S05]  /*32c0*/  BSYNC B0 ;  /* 0x0000000000007941 */ /* 0x000fea0003800000 */
.L_x_3966:
[----:B------:R-:W-:Y:S02]  /*32d0*/  F2FP.F16.F32.PACK_AB R16, RZ, R16 ;  /* 0x00000010ff10723e */ /* 0x000fe400000000ff */
[----:B------:R-:W-:Y:S01]  /*32e0*/  PRMT R19, RZ, 0x7610, R19 ;  /* 0x00007610ff137816 */ /* 0x000fe20000000013 */
[----:B------:R-:W-:Y:S06]  /*32f0*/  BRA `(.L_x_3947) ;  /* 0x0000000000b87947 */ /* 0x000fec0003800000 */
.L_x_3959:
        /* <DEDUP_REMOVED lines=14> */
.L_x_3973:
[----:B------:R-:W-:Y:S05]  /*33e0*/  BSYNC B0 ;  /* 0x0000000000007941 */ /* 0x000fea0003800000 */
.L_x_3972:
[----:B------:R-:W-:Y:S02]  /*33f0*/  PRMT R19, RZ, 0x7610, R19 ;  /* 0x00007610ff137816 */ /* 0x000fe40000000013 */
[----:B------:R-:W-:Y:S01]  /*3400*/  F2FP.F16.F32.PACK_AB R16, RZ, R16 ;  /* 0x00000010ff10723e */ /* 0x000fe200000000ff */
[----:B------:R-:W-:Y:S06]  /*3410*/  BRA `(.L_x_3947) ;  /* 0x0000000000707947 */ /* 0x000fec0003800000 */
.L_x_3946:
        /* <DEDUP_REMOVED lines=16> */
.L_x_3974:
[----:B------:R-:W-:Y:S02]  /*3520*/  PRMT R19, RZ, 0x7610, R19 ;  /* 0x00007610ff137816 */ /* 0x000fe40000000013 */
[----:B------:R-:W-:Y:S01]  /*3530*/  PRMT R16, RZ, 0x7610, R16 ;  /* 0x00007610ff107816 */ /* 0x000fe20000000010 */
[----:B------:R-:W-:Y:S06]  /*3540*/  BRA `(.L_x_3947) ;  /* 0x0000000000247947 */ /* 0x000fec0003800000 */
.L_x_3971:
[----:B------:R-:W2:Y:S01]  /*3550*/  LDG.E.64 R2, desc[UR36][R2.64] ;  /* 0x0000002402027981 */ /* 0x000ea2000c1e1b00 */
[----:B------:R-:W-:Y:S01]  /*3560*/  PRMT R19, RZ, 0x7610, R19 ;  /* 0x00007610ff137816 */ /* 0x000fe20000000013 */
[----:B--2---:R-:W0:Y:S02]  /*3570*/  I2F.U64 R16, R2 ;  /* 0x0000000200107312 */ /* 0x004e240000301000 */
[----:B0-----:R-:W-:Y:S01]  /*3580*/  F2FP.F16.F32.PACK_AB R16, RZ, R16 ;  /* 0x00000010ff10723e */ /* 0x001fe200000000ff */
[----:B------:R-:W-:Y:S06]  /*3590*/  BRA `(.L_x_3947) ;  /* 0x0000000000107947 */ /* 0x000fec0003800000 */
.L_x_3970:
[----:B------:R-:W2:Y:S01]  /*35a0*/  LDG.E R2, desc[UR36][R2.64] ;  /* 0x0000002402027981 */ /* 0x000ea2000c1e1900 */
[----:B------:R-:W-:Y:S02]  /*35b0*/  PRMT R19, RZ, 0x7610, R19 ;  /* 0x00007610ff137816 */ /* 0x000fe40000000013 */
[----:B--2---:R-:W-:-:S04]  /*35c0*/  I2FP.F32.U32 R16, R2 ;  /* 0x0000000200107245 */ /* 0x004fc80000201000 */
[----:B------:R-:W-:-:S07]  /*35d0*/  F2FP.F16.F32.PACK_AB R16, RZ, R16 ;  /* 0x00000010ff10723e */ /* 0x000fce00000000ff */
.L_x_3947:
[----:B------:R-:W-:-:S07]  /*35e0*/  VIADD R22, R22, 0x80 ;  /* 0x0000008016167836 */ /* 0x000fce0000000000 */
.L_x_3941:
[----:B------:R-:W-:Y:S05]  /*35f0*/  BSYNC B6 ;  /* 0x0000000000067941 */ /* 0x000fea0003800000 */
.L_x_3940:
[----:B------:R-:W-:Y:S01]  /*3600*/  ISETP.GE.AND P0, PT, R22, R27, PT ;  /* 0x0000001b1600720c */ /* 0x000fe20003f06270 */
[----:B------:R-:W-:Y:S01]  /*3610*/  BSSY B6, `(.L_x_3975) ;  /* 0x0000118000067945 */ /* 0x000fe20003800000 */
[----:B------:R-:W-:-:S11]  /*3620*/  PRMT R3, RZ, 0x7610, R3 ;  /* 0x00007610ff037816 */ /* 0x000fd60000000003 */
[----:B------:R-:W-:Y:S05]  /*3630*/  @P0 BRA `(.L_x_3976) ;  /* 0x0000001000540947 */ /* 0x000fea0003800000 */
[----:B------:R-:W0:Y:S01]  /*3640*/  LDC.64 R2, c[0x0][0x220] ;  /* 0x00008800ff027b82 */ /* 0x000e220000000a00 */
[----:B------:R-:W-:Y:S01]  /*3650*/  PRMT R0, R29, 0x9910, RZ ;  /* 0x000099101d007816 */ /* 0x000fe200000000ff */
[----:B------:R-:W-:Y:S01]  /*3660*/  ULDC UR4, c[0x0][0x230] ;  /* 0x00008c0000047ab9 */ /* 0x000fe20000000800 */
[----:B------:R-:W-:Y:S02]  /*3670*/  LEA R22, R28, R22, 0x9 ;  /* 0x000000161c167211 */ /* 0x000fe400078e48ff */
[----:B------:R-:W-:-:S03]  /*3680*/  ISETP.GT.AND P1, PT, R0, 0x9, PT ;  /* 0x000000090000780c */ /* 0x000fc60003f24270 */
[----:B------:R-:W-:-:S05]  /*3690*/  IMAD R5, R22, UR4, RZ ;  /* 0x0000000416057c24 */ /* 0x000fca000f8e02ff */
[----:B0-----:R-:W-:-:S05]  /*36a0*/  IADD3 R4, P0, R5, R2, RZ ;  /* 0x0000000205047210 */ /* 0x001fca0007f1e0ff */
[----:B------:R-:W-:Y:S01]  /*36b0*/  IMAD.X R5, RZ, RZ, R3, P0 ;  /* 0x000000ffff057224 */ /* 0x000fe200000e0603 */
[----:B------:R-:W-:Y:S07]  /*36c0*/  @P1 BRA `(.L_x_3977) ;  /* 0x0000000400341947 */ /* 0x000fee0003800000 */
        /* <DEDUP_REMOVED lines=13> */
.L_x_3980:
[----:B------:R-:W2:Y:S01]  /*37a0*/  LDG.E.U8 R4, desc[UR36][R4.64] ;  /* 0x0000002404047981 */ /* 0x000ea2000c1e1100 */
[----:B------:R-:W-:Y:S02]  /*37b0*/  PRMT R25, RZ, 0x7610, R25 ;  /* 0x00007610ff197816 */ /* 0x000fe40000000019 */
[----:B--2---:R-:W-:-:S04]  /*37c0*/  I2FP.F32.U32 R3, R4 ;  /* 0x0000000400037245 */ /* 0x004fc80000201000 */
[----:B------:R-:W-:Y:S01]  /*37d0*/  F2FP.F16.F32.PACK_AB R3, RZ, R3 ;  /* 0x00000003ff03723e */ /* 0x000fe200000000ff */
[----:B------:R-:W-:Y:S06]  /*37e0*/  BRA `(.L_x_3976) ;  /* 0x0000000c00e87947 */ /* 0x000fec0003800000 */
.L_x_3979:
        /* <DEDUP_REMOVED lines=11> */
.L_x_3983:
[----:B------:R-:W2:Y:S01]  /*38a0*/  LDG.E R4, desc[UR36][R4.64] ;  /* 0x0000002404047981 */ /* 0x000ea2000c1e1900 */
[----:B------:R-:W-:Y:S02]  /*38b0*/  PRMT R25, RZ, 0x7610, R25 ;  /* 0x00007610ff197816 */ /* 0x000fe40000000019 */
[----:B--2---:R-:W-:-:S04]  /*38c0*/  I2FP.F32.S32 R3, R4 ;  /* 0x0000000400037245 */ /* 0x004fc80000201400 */
[----:B------:R-:W-:Y:S01]  /*38d0*/  F2FP.F16.F32.PACK_AB R3, RZ, R3 ;  /* 0x00000003ff03723e */ /* 0x000fe200000000ff */
[----:B------:R-:W-:Y:S06]  /*38e0*/  BRA `(.L_x_3976) ;  /* 0x0000000c00a87947 */ /* 0x000fec0003800000 */
.L_x_3982:
[----:B------:R-:W2:Y:S01]  /*38f0*/  LDG.E.U16 R4, desc[UR36][R4.64] ;  /* 0x0000002404047981 */ /* 0x000ea2000c1e1500 */
[----:B------:R-:W-:Y:S01]  /*3900*/  PRMT R25, RZ, 0x7610, R25 ;  /* 0x00007610ff197816 */ /* 0x000fe20000000019 */
[----:B--2---:R-:W0:Y:S02]  /*3910*/  I2F.S16 R3, R4 ;  /* 0x0000000400037306 */ /* 0x004e240000101400 */
[----:B0-----:R-:W-:Y:S01]  /*3920*/  F2FP.F16.F32.PACK_AB R3, RZ, R3 ;  /* 0x00000003ff03723e */ /* 0x001fe200000000ff */
[----:B------:R-:W-:Y:S06]  /*3930*/  BRA `(.L_x_3976) ;  /* 0x0000000c00947947 */ /* 0x000fec0003800000 */
.L_x_3978:
        /* <DEDUP_REMOVED lines=10> */
.L_x_3985:
[----:B------:R-:W2:Y:S01]  /*39e0*/  LDG.E.U16 R3, desc[UR36][R4.64] ;  /* 0x0000002404037981 */ /* 0x000ea2000c1e1500 */
[----:B------:R-:W-:Y:S01]  /*39f0*/  PRMT R25, RZ, 0x7610, R25 ;  /* 0x00007610ff197816 */ /* 0x000fe20000000019 */
[----:B--2---:R-:W-:-:S05]  /*3a00*/  HADD2.F32 R3, -RZ, R3.H0_H0 ;  /* 0x20000003ff037230 */ /* 0x004fca0000004100 */
[----:B------:R-:W-:Y:S01]  /*3a10*/  F2FP.F16.F32.PACK_AB R3, RZ, R3 ;  /* 0x00000003ff03723e */ /* 0x000fe200000000ff */
[----:B------:R-:W-:Y:S06]  /*3a20*/  BRA `(.L_x_3976) ;  /* 0x0000000c00587947 */ /* 0x000fec0003800000 */
.L_x_3984:
        /* <DEDUP_REMOVED lines=10> */
.L_x_3987:
[----:B------:R-:W2:Y:S02]  /*3ad0*/  LDG.E R4, desc[UR36][R4.64] ;  /* 0x0000002404047981 */ /* 0x000ea4000c1e1900 */
[C---:B--2---:R-:W-:Y:S02]  /*3ae0*/  PRMT R3, R4.reuse, 0x7610, R3 ;  /* 0x0000761004037816 */ /* 0x044fe40000000003 */
[----:B------:R-:W-:Y:S01]  /*3af0*/  PRMT R25, R4, 0x7632, R25 ;  /* 0x0000763204197816 */ /* 0x000fe20000000019 */
[----:B------:R-:W-:Y:S06]  /*3b00*/  BRA `(.L_x_3976) ;  /* 0x0000000c00207947 */ /* 0x000fec0003800000 */
.L_x_3986:
        /* <DEDUP_REMOVED lines=9> */
.L_x_3977:
        /* <DEDUP_REMOVED lines=14> */
.L_x_3990:
        /* <DEDUP_REMOVED lines=12> */
.L_x_3989:
        /* <DEDUP_REMOVED lines=19> */
[----:B------:R-:W-:Y:S01]  /*3e70*/  IMAD R7, R3, R8, 0x3c000000 ;  /* 0x3c00000003077424 */ /* 0x000fe200078e0208 */
[----:B------:R-:W-:-:S04]  /*3e80*/  IADD3 R3, R2, -0x1, RZ ;  /* 0xffffffff02037810 */ /* 0x000fc80007ffe0ff */
[----:B------:R-:W-:Y:S02]  /*3e90*/  LEA.HI R7, R4, R7, RZ, 0x1c ;  /* 0x0000000704077211 */ /* 0x000fe400078fe0ff */
[----:B------:R-:W-:Y:S02]  /*3ea0*/  SHF.R.S32.HI R3, RZ, 0x1f, R3 ;  /* 0x0000001fff037819 */ /* 0x000fe40000011403 */
[----:B------:R-:W-:-:S04]  /*3eb0*/  LOP3.LUT R6, R7, 0x7f800000, R6, 0xf8, !PT ;  /* 0x7f80000007067812 */ /* 0x000fc800078ef806 */
[----:B------:R-:W-:-:S04]  /*3ec0*/  LOP3.LUT R3, R6, R3, RZ, 0x30, !PT ;  /* 0x0000000306037212 */ /* 0x000fc800078e30ff */
[----:B------:R-:W-:-:S04]  /*3ed0*/  LOP3.LUT R3, R3, 0x80000000, R0, 0xf8, !PT ;  /* 0x8000000003037812 */ /* 0x000fc800078ef800 */
[----:B------:R-:W-:Y:S01]  /*3ee0*/  F2FP.F16.F32.PACK_AB R3, RZ, R3 ;  /* 0x00000003ff03723e */ /* 0x000fe200000000ff */
[----:B------:R-:W-:Y:S06]  /*3ef0*/  BRA `(.L_x_3976) ;  /* 0x0000000800247947 */ /* 0x000fec0003800000 */
.L_x_3992:
[----:B------:R-:W2:Y:S01]  /*3f00*/  LDG.E.U8 R3, desc[UR36][R4.64] ;  /* 0x0000002404037981 */ /* 0x000ea2000c1e1100 */
[----:B------:R-:W-:Y:S01]  /*3f10*/  PRMT R25, RZ, 0x7610, R25 ;  /* 0x00007610ff197816 */ /* 0x000fe20000000019 */
        /* <DEDUP_REMOVED lines=13> */
.L_x_3991:
[----:B------:R-:W2:Y:S01]  /*3ff0*/  LDG.E.U16 R3, desc[UR36][R4.64] ;  /* 0x0000002404037981 */ /* 0x000ea2000c1e1500 */
[----:B------:R-:W-:Y:S01]  /*4000*/  PRMT R25, RZ, 0x7610, R25 ;  /* 0x00007610ff197816 */ /* 0x000fe20000000019 */
[----:B--2---:R-:W-:-:S05]  /*4010*/  IMAD.U32 R3, R3, 0x10000, RZ ;  /* 0x0001000003037824 */ /* 0x004fca00078e00ff */
[----:B------:R-:W-:Y:S01]  /*4020*/  F2FP.F16.F32.PACK_AB R3, RZ, R3 ;  /* 0x00000003ff03723e */ /* 0x000fe200000000ff */
[----:B------:R-:W-:Y:S06]  /*4030*/  BRA `(.L_x_3976) ;  /* 0x0000000400d47947 */ /* 0x000fec0003800000 */
.L_x_3988:
        /* <DEDUP_REMOVED lines=13> */
.L_x_3995:
        /* <DEDUP_REMOVED lines=21> */
.L_x_3999:
[----:B------:R-:W-:Y:S05]  /*4260*/  BSYNC B1 ;  /* 0x0000000000017941 */ /* 0x000fea0003800000 */
.L_x_3998:
[----:B------:R-:W-:Y:S01]  /*4270*/  IMAD.SHL.U32 R2, R2, 0x100000, RZ ;  /* 0x0010000002027824 */ /* 0x000fe200078e00ff */
[----:B------:R-:W-:-:S04]  /*4280*/  LEA R3, R0, 0x3b800000, 0x17 ;  /* 0x3b80000000037811 */ /* 0x000fc800078eb8ff */
[----:B------:R-:W-:-:S07]  /*4290*/  LOP3.LUT R3, R3, R2, R4, 0xfe, !PT ;  /* 0x0000000203037212 */ /* 0x000fce00078efe04 */
.L_x_3997:
[----:B------:R-:W-:Y:S05]  /*42a0*/  BSYNC B0 ;  /* 0x0000000000007941 */ /* 0x000fea0003800000 */
.L_x_3996:
[----:B------:R-:W-:Y:S02]  /*42b0*/  F2FP.F16.F32.PACK_AB R3, RZ, R3 ;  /* 0x00000003ff03723e */ /* 0x000fe400000000ff */
[----:B------:R-:W-:Y:S01]  /*42c0*/  PRMT R25, RZ, 0x7610, R25 ;  /* 0x00007610ff197816 */ /* 0x000fe20000000019 */
[----:B------:R-:W-:Y:S06]  /*42d0*/  BRA `(.L_x_3976) ;  /* 0x00000004002c7947 */ /* 0x000fec0003800000 */
.L_x_3994:
        /* <DEDUP_REMOVED lines=21> */
.L_x_4003:
[----:B------:R-:W-:Y:S05]  /*4430*/  BSYNC B1 ;  /* 0x0000000000017941 */ /* 0x000fea0003800000 */
.L_x_4002:
[----:B------:R-:W-:Y:S01]  /*4440*/  IMAD.SHL.U32 R2, R2, 0x200000, RZ ;  /* 0x0020000002027824 */ /* 0x000fe200078e00ff */
[----:B------:R-:W-:-:S04]  /*4450*/  LEA R3, R0, 0x37800000, 0x17 ;  /* 0x3780000000037811 */ /* 0x000fc800078eb8ff */
[----:B------:R-:W-:-:S07]  /*4460*/  LOP3.LUT R3, R3, R2, R4, 0xfe, !PT ;  /* 0x0000000203037212 */ /* 0x000fce00078efe04 */
.L_x_4001:
[----:B------:R-:W-:Y:S05]  /*4470*/  BSYNC B0 ;  /* 0x0000000000007941 */ /* 0x000fea0003800000 */
.L_x_4000:
[----:B------:R-:W-:Y:S02]  /*4480*/  F2FP.F16.F32.PACK_AB R3, RZ, R3 ;  /* 0x00000003ff03723e */ /* 0x000fe400000000ff */
[----:B------:R-:W-:Y:S01]  /*4490*/  PRMT R25, RZ, 0x7610, R25 ;  /* 0x00007610ff197816 */ /* 0x000fe20000000019 */
[----:B------:R-:W-:Y:S06]  /*44a0*/  BRA `(.L_x_3976) ;  /* 0x0000000000b87947 */ /* 0x000fec0003800000 */
.L_x_3993:
        /* <DEDUP_REMOVED lines=12> */
[----:B------:R-:W-:Y:S01]  /*4570*/  @!P0 IMAD.MOV.U32 R3, RZ, RZ, 0x7f800001 ;  /* 0x7f800001ff038424 */ /* 0x000fe200078e00ff */
[----:B------:R-:W-:-:S07]  /*4580*/  @P0 SHF.L.U32 R3, R4, 0x17, RZ ;  /* 0x0000001704030819 */ /* 0x000fce00000006ff */
.L_x_4007:
[----:B------:R-:W-:Y:S05]  /*4590*/  BSYNC B0 ;  /* 0x0000000000007941 */ /* 0x000fea0003800000 */
.L_x_4006:
[----:B------:R-:W-:Y:S02]  /*45a0*/  PRMT R25, RZ, 0x7610, R25 ;  /* 0x00007610ff197816 */ /* 0x000fe40000000019 */
[----:B------:R-:W-:Y:S01]  /*45b0*/  F2FP.F16.F32.PACK_AB R3, RZ, R3 ;  /* 0x00000003ff03723e */ /* 0x000fe200000000ff */
[----:B------:R-:W-:Y:S06]  /*45c0*/  BRA `(.L_x_3976) ;  /* 0x0000000000707947 */ /* 0x000fec0003800000 */
.L_x_3981:
        /* <DEDUP_REMOVED lines=16> */
.L_x_4008:
[----:B------:R-:W-:Y:S02]  /*46d0*/  PRMT R25, RZ, 0x7610, R25 ;  /* 0x00007610ff197816 */ /* 0x000fe40000000019 */
[----:B------:R-:W-:Y:S01]  /*46e0*/  PRMT R3, RZ, 0x7610, R3 ;  /* 0x00007610ff037816 */ /* 0x000fe20000000003 */
[----:B------:R-:W-:Y:S06]  /*46f0*/  BRA `(.L_x_3976) ;  /* 0x0000000000247947 */ /* 0x000fec0003800000 */
.L_x_4005:
[----:B------:R-:W2:Y:S01]  /*4700*/  LDG.E.64 R4, desc[UR36][R4.64] ;  /* 0x0000002404047981 */ /* 0x000ea2000c1e1b00 */
[----:B------:R-:W-:Y:S01]  /*4710*/  PRMT R25, RZ, 0x7610, R25 ;  /* 0x00007610ff197816 */ /* 0x000fe20000000019 */
[----:B--2---:R-:W0:Y:S02]  /*4720*/  I2F.U64 R3, R4 ;  /* 0x0000000400037312 */ /* 0x004e240000301000 */
[----:B0-----:R-:W-:Y:S01]  /*4730*/  F2FP.F16.F32.PACK_AB R3, RZ, R3 ;  /* 0x00000003ff03723e */ /* 0x001fe200000000ff */
[----:B------:R-:W-:Y:S06]  /*4740*/  BRA `(.L_x_3976) ;  /* 0x0000000000107947 */ /* 0x000fec0003800000 */
.L_x_4004:
[----:B------:R-:W2:Y:S01]  /*4750*/  LDG.E R4, desc[UR36][R4.64] ;  /* 0x0000002404047981 */ /* 0x000ea2000c1e1900 */
[----:B------:R-:W-:Y:S02]  /*4760*/  PRMT R25, RZ, 0x7610, R25 ;  /* 0x00007610ff197816 */ /* 0x000fe40000000019 */
[----:B--2---:R-:W-:-:S04]  /*4770*/  I2FP.F32.U32 R3, R4 ;  /* 0x0000000400037245 */ /* 0x004fc80000201000 */
[----:B------:R-:W-:-:S07]  /*4780*/  F2FP.F16.F32.PACK_AB R3, RZ, R3 ;  /* 0x00000003ff03723e */ /* 0x000fce00000000ff */
.L_x_3976:
[----:B------:R-:W-:Y:S05]  /*4790*/  BSYNC B6 ;  /* 0x0000000000067941 */ /* 0x000fea0003800000 */
.L_x_3975:
[----:B------:R-:W-:Y:S01]  /*47a0*/  ISETP.NE.AND P0, PT, R26, RZ, PT ;  /* 0x000000ff1a00720c */ /* 0x000fe20003f05270 */
[----:B------:R-:W-:-:S12]  /*47b0*/  BSSY B3, `(.L_x_4009) ;  /* 0x00002c3000037945 */ /* 0x000fd80003800000 */
[----:B------:R-:W-:Y:S05]  /*47c0*/  @P0 BRA `(.L_x_4010) ;  /* 0x0000002c00040947 */ /* 0x000fea0003800000 */
        /* <DEDUP_REMOVED lines=13> */
[----:B------:R-:W-:Y:S02]  /*48a0*/  FSETP.NEU.FTZ.AND P0, PT, R12, RZ, PT ;  /* 0x000000ff0c00720b */ /* 0x000fe40003f1d000 */
[----:B------:R-:W-:Y:S02]  /*48b0*/  FSETP.NEU.FTZ.AND P1, PT, R2, RZ, PT ;  /* 0x000000ff0200720b */ /* 0x000fe40003f3d000 */
[----:B------:R-:W-:Y:S02]  /*48c0*/  FSETP.GEU.FTZ.AND P2, PT, R11, 0.00021143197955098003149, PT ;  /* 0x395db3d70b00780b */ /* 0x000fe40003f5e000 */
[----:B------:R-:W-:Y:S02]  /*48d0*/  FSETP.GEU.FTZ.AND P3, PT, |R12|, 0.00021143197955098003149, PT ;  /* 0x395db3d70c00780b */ /* 0x000fe40003f7e200 */
[----:B------:R-:W-:-:S04]  /*48e0*/  PLOP3.LUT P0, PT, P0, P1, PT, 0x2, 0x0 ;  /* 0x000000000000781c */ /* 0x000fc80000702072 */
[----:B------:R-:W-:-:S13]  /*48f0*/  PLOP3.LUT P0, PT, P0, P3, P2, 0xf1, 0x0 ;  /* 0x000000000000781c */ /* 0x000fda0000707e21 */
[----:B------:R-:W-:Y:S05]  /*4900*/  @P0 BRA `(.L_x_4014) ;  /* 0x0000002800ac0947 */ /* 0x000fea0003800000 */
[----:B------:R-:W-:Y:S01]  /*4910*/  FADD.FTZ R5, R11, 1 ;  /* 0x3f8000000b057421 */ /* 0x000fe20000010000 */
        /* <DEDUP_REMOVED lines=23> */
[----:B------:R-:W-:-:S02]  /*4a90*/  LOP3.LUT R9, R9, 0x800000, RZ, 0xfc, !PT ;  /* 0x0080000009097812 */ /* 0x000fc400078efcff */
[----:B------:R-:W-:Y:S01]  /*4aa0*/  FSETP.NEU.FTZ.AND P1, PT, R8, +INF , PT ;  /* 0x7f8000000800780b */ /* 0x000fe20003f3d000 */
[----:B------:R-:W-:Y:S01]  /*4ab0*/  FFMA.FTZ R20, R23, R23, R20 ;  /* 0x0000001717147223 */ /* 0x000fe20000010014 */
[----:B------:R-:W0:Y:S08]  /*4ac0*/  MUFU.SQRT R14, R14 ;  /* 0x0000000e000e7308 */ /* 0x000e300000002000 */
        /* <DEDUP_REMOVED lines=10> */
[----:B------:R-:W-:-:S04]  /*4b70*/  @P0 FFMA.FTZ R4, R10, R10, -1 ;  /* 0xbf8000000a040423 */ /* 0x000fc8000001000a */
        /* <DEDUP_REMOVED lines=19> */
[----:B------:R-:W-:Y:S02]  /*4cb0*/  IMAD.MOV.U32 R21, RZ, RZ, 0x3e800000 ;  /* 0x3e800000ff157424 */ /* 0x000fe400078e00ff */
[----:B------:R-:W-:-:S03]  /*4cc0*/  IMAD.MOV.U32 R23, RZ, RZ, 0x3d39bf78 ;  /* 0x3d39bf78ff177424 */ /* 0x000fc600078e00ff */
[----:B------:R-:W0:Y:S02]  /*4cd0*/  MUFU.SQRT R13, R13 ;  /* 0x0000000d000d7308 */ /* 0x000e240000002000 */
[----:B0-----:R-:W-:-:S04]  /*4ce0*/  FADD.FTZ R4, R0, R13 ;  /* 0x0000000d00047221 */ /* 0x001fc80000010000 */
        /* <DEDUP_REMOVED lines=28> */
.L_x_4018:
        /* <DEDUP_REMOVED lines=10> */
.L_x_4020:
[----:B------:R-:W-:-:S04]  /*4f50*/  FADD.FTZ R4, -R5, R6 ;  /* 0x0000000605047221 */ /* 0x000fc80000010100 */
[----:B------:R-:W-:-:S07]  /*4f60*/  FMUL.FTZ R4, R4, 0.5 ;  /* 0x3f00000004047820 */ /* 0x000fce0000410000 */
.L_x_4021:
[----:B------:R-:W-:Y:S05]  /*4f70*/  BSYNC B1 ;  /* 0x0000000000017941 */ /* 0x000fea0003800000 */
.L_x_4019:
        /* <DEDUP_REMOVED lines=11> */
.L_x_4023:
[----:B------:R-:W-:-:S04]  /*5030*/  FADD.FTZ R8, R7, -R8 ;  /* 0x8000000807087221 */ /* 0x000fc80000010000 */
[----:B------:R-:W-:-:S07]  /*5040*/  FMUL.FTZ R9, R8, 0.5 ;  /* 0x3f00000008097820 */ /* 0x000fce0000410000 */
.L_x_4024:
[----:B------:R-:W-:Y:S05]  /*5050*/  BSYNC B1 ;  /* 0x0000000000017941 */ /* 0x000fea0003800000 */
.L_x_4022:
[----:B------:R-:W-:Y:S01]  /*5060*/  FADD.FTZ R9, R9, R4 ;  /* 0x0000000409097221 */ /* 0x000fe20000010000 */
[----:B------:R-:W-:Y:S01]  /*5070*/  FADD.FTZ R4, R10, 1 ;  /* 0x3f8000000a047421 */ /* 0x000fe20000010000 */
[----:B------:R-:W-:Y:S01]  /*5080*/  IMAD.MOV.U32 R21, RZ, RZ, 0x3e800000 ;  /* 0x3e800000ff157424 */ /* 0x000fe200078e00ff */
[----:B------:R-:W-:Y:S02]  /*5090*/  HFMA2.MMA R23, -RZ, RZ, 1.3056640625, -1.8671875 ;  /* 0x3d39bf78ff177435 */ /* 0x000fe400000001ff */
[----:B------:R-:W-:-:S04]  /*50a0*/  FMUL.FTZ R13, R4, R9 ;  /* 0x00000009040d7220 */ /* 0x000fc80000410000 */
[----:B------:R-:W0:Y:S02]  /*50b0*/  MUFU.SQRT R4, R13 ;  /* 0x0000000d00047308 */ /* 0x000e240000002000 */
[----:B0-----:R-:W-:-:S04]  /*50c0*/  FADD.FTZ R4, R9, R4 ;  /* 0x0000000409047221 */ /* 0x001fc80000010000 */
        /* <DEDUP_REMOVED lines=28> */
.L_x_4017:
[----:B------:R0:W1:Y:S02]  /*5290*/  MUFU.SQRT R14, R15 ;  /* 0x0000000f000e7308 */ /* 0x0000640000002000 */
.L_x_4016:
[----:B------:R-:W-:Y:S05]  /*52a0*/  BSYNC B0 ;  /* 0x0000000000007941 */ /* 0x000fea0003800000 */
.L_x_4015:
        /* <DEDUP_REMOVED lines=16> */
[----:B------:R-:W-:Y:S01]  /*53b0*/  FMUL.FTZ R6, R6, 0.5 ;  /* 0x3f00000006067820 */ /* 0x000fe20000410000 */
[----:B------:R-:W-:-:S03]  /*53c0*/  IMAD.MOV.U32 R5, RZ, RZ, 0x3fd774eb ;  /* 0x3fd774ebff057424 */ /* 0x000fc600078e00ff */
        /* <DEDUP_REMOVED lines=10> */
[----:B------:R-:W-:-:S04]  /*5470*/  FFMA.FTZ R7, R0, R7, R0 ;  /* 0x0000000700077223 */ /* 0x000fc80000010000 */
[----:B------:R-:W-:-:S04]  /*5480*/  FMUL.FTZ R0, R7, -2 ;  /* 0xc000000007007820 */ /* 0x000fc80000410000 */
[----:B------:R-:W-:-:S05]  /*5490*/  @P0 FFMA.FTZ R7, R5, 0.93318945169448852539, R0 ;  /* 0x3f6ee58105070823 */ /* 0x000fca0000010000 */
[C---:B------:R-:W-:Y:S02]  /*54a0*/  FSETP.GTU.FTZ.AND P0, PT, R7.reuse, +INF , PT ;  /* 0x7f8000000700780b */ /* 0x040fe40003f1c000 */
[----:B------:R-:W-:-:S04]  /*54b0*/  LOP3.LUT R4, R7, 0x80000000, R4, 0xb8, !PT ;  /* 0x8000000007047812 */ /* 0x000fc800078eb804 */
[----:B------:R-:W-:Y:S01]  /*54c0*/  FSEL R7, R4, R7, !P0 ;  /* 0x0000000704077208 */ /* 0x000fe20004000000 */
[----:B------:R-:W-:Y:S06]  /*54d0*/  BRA `(.L_x_4029) ;  /* 0x0000000400c47947 */ /* 0x000fec0003800000 */
.L_x_4028:
        /* <DEDUP_REMOVED lines=17> */
.L_x_4034:
[----:B------:R-:W-:-:S04]  /*55f0*/  FADD.FTZ R4, -R5, R6 ;  /* 0x0000000605047221 */ /* 0x000fc80000010100 */
[----:B------:R-:W-:-:S07]  /*5600*/  FMUL.FTZ R4, R4, 0.5 ;  /* 0x3f00000004047820 */ /* 0x000fce0000410000 */
.L_x_4035:
[----:B------:R-:W-:Y:S05]  /*5610*/  BSYNC B5 ;  /* 0x0000000000057941 */ /* 0x000fea0003800000 */
.L_x_4033:
        /* <DEDUP_REMOVED lines=10> */
.L_x_4037:
[----:B------:R-:W-:-:S04]  /*56c0*/  FADD.FTZ R0, -R0, R7 ;  /* 0x0000000700007221 */ /* 0x000fc80000010100 */
[----:B------:R-:W-:-:S07]  /*56d0*/  FMUL.FTZ R5, R0, 0.5 ;  /* 0x3f00000000057820 */ /* 0x000fce0000410000 */
.L_x_4038:
[----:B------:R-:W-:Y:S05]  /*56e0*/  BSYNC B5 ;  /* 0x0000000000057941 */ /* 0x000fea0003800000 */
.L_x_4036:
[----:B------:R-:W-:Y:S01]  /*56f0*/  FADD.FTZ R5, R5, R4 ;  /* 0x0000000405057221 */ /* 0x000fe20000010000 */
[----:B------:R-:W-:-:S04]  /*5700*/  FADD.FTZ R10, R11, R10 ;  /* 0x0000000a0b0a7221 */ /* 0x000fc80000010000 */
[----:B------:R-:W-:-:S06]  /*5710*/  FMUL.FTZ R10, R10, R5 ;  /* 0x000000050a0a7220 */ /* 0x000fcc0000410000 */
[----:B------:R-:W2:Y:S01]  /*5720*/  MUFU.SQRT R10, R10 ;  /* 0x0000000a000a7308 */ /* 0x000ea20000002000 */
[----:B------:R-:W-:Y:S05]  /*5730*/  BRA `(.L_x_4039) ;  /* 0x0000000000487947 */ /* 0x000fea0003800000 */
.L_x_4032:
[----:B------:R-:W-:-:S13]  /*5740*/  FSETP.GT.FTZ.AND P0, PT, R11, 1, PT ;  /* 0x3f8000000b00780b */ /* 0x000fda0003f14000 */
[----:B------:R-:W-:Y:S01]  /*5750*/  @P0 FMUL.FTZ R6, R5, R0 ;  /* 0x0000000005060220 */ /* 0x000fe20000410000 */
[----:B------:R-:W-:-:S04]  /*5760*/  @!P0 FADD.FTZ R0, -R11, 1 ;  /* 0x3f8000000b008421 */ /* 0x000fc80000010100 */
[----:B------:R-:W-:Y:S01]  /*5770*/  @!P0 FMUL.FTZ R4, R5, R0 ;  /* 0x0000000005048220 */ /* 0x000fe20000410000 */
[----:B------:R-:W2:Y:S01]  /*5780*/  @P0 MUFU.SQRT R6, R6 ;  /* 0x0000000600060308 */ /* 0x000ea20000002000 */
[----:B------:R-:W-:-:S04]  /*5790*/  @P0 FMUL.FTZ R0, |R12|, 2.81474976710656000000e+14 ;  /* 0x578000000c000820 */ /* 0x000fc80000410200 */
[C---:B------:R-:W-:Y:S01]  /*57a0*/  @P0 FMUL.FTZ R0, R11.reuse, R0 ;  /* 0x000000000b000220 */ /* 0x040fe20000410000 */
[----:B------:R-:W-:Y:S02]  /*57b0*/  @P0 FMUL.FTZ R11, R11, 2.81474976710656000000e+14 ;  /* 0x578000000b0b0820 */ /* 0x000fe40000410000 */
[----:B------:R-:W-:Y:S08]  /*57c0*/  @!P0 MUFU.SQRT R10, R4 ;  /* 0x00000004000a8308 */ /* 0x000ff00000002000 */
[----:B--2---:R-:W2:Y:S02]  /*57d0*/  @P0 MUFU.RCP R5, R6 ;  /* 0x0000000600050308 */ /* 0x004ea40000001000 */
[----:B--2---:R-:W-:Y:S01]  /*57e0*/  @P0 FMUL.FTZ R10, R0, R5 ;  /* 0x00000005000a0220 */ /* 0x004fe20000410000 */
[----:B------:R-:W-:Y:S06]  /*57f0*/  BRA `(.L_x_4039) ;  /* 0x0000000000187947 */ /* 0x000fec0003800000 */
.L_x_4031:
[----:B------:R-:W-:Y:S01]  /*5800*/  FADD.FTZ R0, R10, 1 ;  /* 0x3f8000000a007421 */ /* 0x000fe20000010000 */
[----:B0-----:R-:W-:Y:S01]  /*5810*/  MUFU.SQRT R15, R15 ;  /* 0x0000000f000f7308 */ /* 0x001fe20000002000 */
[----:B------:R-:W-:Y:S02]  /*5820*/  IMAD.MOV.U32 R11, RZ, RZ, 0x3f800000 ;  /* 0x3f800000ff0b7424 */ /* 0x000fe400078e00ff */
[----:B------:R-:W-:-:S06]  /*5830*/  FMUL.FTZ R0, R0, 0.5 ;  /* 0x3f00000000007820 */ /* 0x000fcc0000410000 */
[----:B------:R-:W0:Y:S02]  /*5840*/  MUFU.SQRT R0, R0 ;  /* 0x0000000000007308 */ /* 0x000e240000002000 */
[----:B0-----:R-:W-:-:S07]  /*5850*/  FMUL.FTZ R10, R15, R0 ;  /* 0x000000000f0a7220 */ /* 0x001fce0000410000 */
.L_x_4039:
[----:B------:R-:W-:Y:S05]  /*5860*/  BSYNC B1 ;  /* 0x0000000000017941 */ /* 0x000fea0003800000 */
.L_x_4030:
[----:B------:R-:W-:Y:S05]  /*5870*/  BRA `(.L_x_4040) ;  /* 0x0000000000087947 */ /* 0x000fea0003800000 */
.L_x_4027:
[----:B------:R-:W-:Y:S01]  /*5880*/  FMUL.FTZ R10, R10, 16777216 ;  /* 0x4b8000000a0a7820 */ /* 0x000fe20000410000 */
[----:B------:R-:W-:-:S07]  /*5890*/  FMUL.FTZ R11, R11, 16777216 ;  /* 0x4b8000000b0b7820 */ /* 0x000fce0000410000 */
.L_x_4040:
[----:B------:R-:W-:Y:S05]  /*58a0*/  BSYNC B0 ;  /* 0x0000000000007941 */ /* 0x000fea0003800000 */
.L_x_4026:
[C---:B------:R-:W-:Y:S01]  /*58b0*/  FADD.FTZ R0, |R11|.reuse, -RZ ;  /* 0x800000ff0b007221 */ /* 0x040fe20000010200 */
[----:B--2---:R-:W-:Y:S01]  /*58c0*/  FADD.FTZ R5, |R10|, -RZ ;  /* 0x800000ff0a057221 */ /* 0x004fe20000010200 */
[----:B------:R-:W-:Y:S01]  /*58d0*/  FSETP.GT.FTZ.AND P6, PT, |R11|, |R10|, PT ;  /* 0x4000000a0b00720b */ /* 0x000fe20003fd4200 */
[----:B------:R-:W-:Y:S03]  /*58e0*/  BSSY B5, `(.L_x_4041) ;  /* 0x000000f000057945 */ /* 0x000fe60003800000 */
[----:B0-----:R-:W-:Y:S02]  /*58f0*/  FSEL R15, R0, R5, P6 ;  /* 0x00000005000f7208 */ /* 0x001fe40003000000 */
        /* <DEDUP_REMOVED lines=11> */
[----:B-1----:R-:W-:Y:S05]  /*59b0*/  CALL.REL.NOINC `($__internal_8_$__cuda_sm3x_div_rn_ftz_f32_slowpath) ;  /* 0x000000e000587944 */ /* 0x002fea0003c00000 */
[----:B------:R-:W-:-:S07]  /*59c0*/  IMAD.MOV.U32 R4, RZ, RZ, R0 ;  /* 0x000000ffff047224 */ /* 0x000fce00078e0000 */
.L_x_4042:
[----:B------:R-:W-:Y:S05]  /*59d0*/  BSYNC B5 ;  /* 0x0000000000057941 */ /* 0x000fea0003800000 */
.L_x_4041:
        /* <DEDUP_REMOVED lines=18> */
.L_x_4044:
[----:B------:R-:W-:Y:S01]  /*5b00*/  ISETP.GE.AND P0, PT, R10, RZ, PT ;  /* 0x000000ff0a00720c */ /* 0x000fe20003f06270 */
[----:B------:R-:W-:-:S12]  /*5b10*/  IMAD.MOV.U32 R5, RZ, RZ, 0x3fd774eb ;  /* 0x3fd774ebff057424 */ /* 0x000fd800078e00ff */
[----:B------:R-:W-:-:S04]  /*5b20*/  @P0 FFMA.FTZ R4, R5, 0.93318945169448852539, -R4 ;  /* 0x3f6ee58105040823 */ /* 0x000fc80000010804 */
[----:B------:R-:W-:-:S07]  /*5b30*/  @!P0 FFMA.FTZ R4, R5, 0.93318945169448852539, R4 ;  /* 0x3f6ee58105048823 */ /* 0x000fce0000010004 */
.L_x_4045:
[----:B------:R-:W-:Y:S05]  /*5b40*/  BSYNC B0 ;  /* 0x0000000000007941 */ /* 0x000fea0003800000 */
.L_x_4043:
[C---:B------:R-:W-:Y:S01]  /*5b50*/  FSETP.NEU.FTZ.AND P0, PT, |R10|.reuse, |R11|, PT ;  /* 0x4000000b0a00720b */ /* 0x040fe20003f1d200 */
        /* <DEDUP_REMOVED lines=9> */
.L_x_4029:
[----:B------:R-:W-:Y:S05]  /*5bf0*/  BSYNC B4 ;  /* 0x0000000000047941 */ /* 0x000fea0003800000 */
.L_x_4025:
[----:B------:R-:W-:Y:S02]  /*5c00*/  LOP3.LUT R2, R7, 0x80000000, R2, 0xb8, !PT ;  /* 0x8000000007027812 */ /* 0x000fe400078eb802 */
[----:B-1----:R-:W-:Y:S01]  /*5c10*/  LOP3.LUT R12, R14, 0x80000000, R12, 0xb8, !PT ;  /* 0x800000000e0c7812 */ /* 0x002fe200078eb80c */
[----:B------:R-:W-:Y:S06]  /*5c20*/  BRA `(.L_x_4014) ;  /* 0x0000001400e47947 */ /* 0x000fec0003800000 */
.L_x_4013:
        /* <DEDUP_REMOVED lines=17> */
[----:B------:R-:W-:Y:S01]  /*5d40*/  FMUL.FTZ R15, R0, R0 ;  /* 0x00000000000f7220 */ /* 0x000fe20000410000 */
[----:B------:R-:W-:Y:S03]  /*5d50*/  BSSY B5, `(.L_x_4050) ;  /* 0x000000d000057945 */ /* 0x000fe60003800000 */
[----:B------:R-:W-:-:S03]  /*5d60*/  FFMA.FTZ R15, R10, R10, R15 ;  /* 0x0000000a0a0f7223 */ /* 0x000fc6000001000f */
        /* <DEDUP_REMOVED lines=9> */
[----:B------:R-:W-:Y:S05]  /*5e00*/  CALL.REL.NOINC `($__internal_8_$__cuda_sm3x_div_rn_ftz_f32_slowpath) ;  /* 0x000000dc00447944 */ /* 0x000fea0003c00000 */
[----:B------:R-:W-:-:S07]  /*5e10*/  IMAD.MOV.U32 R4, RZ, RZ, R0 ;  /* 0x000000ffff047224 */ /* 0x000fce00078e0000 */
.L_x_4051:
[----:B------:R-:W-:Y:S05]  /*5e20*/  BSYNC B5 ;  /* 0x0000000000057941 */ /* 0x000fea0003800000 */
.L_x_4050:
        /* <DEDUP_REMOVED lines=18> */
.L_x_4053:
[----:B------:R-:W-:Y:S01]  /*5f50*/  ISETP.GE.AND P0, PT, R11, RZ, PT ;  /* 0x000000ff0b00720c */ /* 0x000fe20003f06270 */
[----:B------:R-:W-:-:S12]  /*5f60*/  IMAD.MOV.U32 R5, RZ, RZ, 0x3fd774eb ;  /* 0x3fd774ebff057424 */ /* 0x000fd800078e00ff */
[----:B------:R-:W-:-:S04]  /*5f70*/  @P0 FFMA.FTZ R4, R5, 0.93318945169448852539, -R4 ;  /* 0x3f6ee58105040823 */ /* 0x000fc80000010804 */
[----:B------:R-:W-:-:S07]  /*5f80*/  @!P0 FFMA.FTZ R4, R5, 0.93318945169448852539, R4 ;  /* 0x3f6ee58105048823 */ /* 0x000fce0000010004 */
.L_x_4054:
[----:B------:R-:W-:Y:S05]  /*5f90*/  BSYNC B0 ;  /* 0x0000000000007941 */ /* 0x000fea0003800000 */
.L_x_4052:
[C---:B------:R-:W-:Y:S01]  /*5fa0*/  FSETP.NEU.FTZ.AND P1, PT, |R11|.reuse, |R14|, PT ;  /* 0x4000000e0b00720b */ /* 0x040fe20003f3d200 */
        /* <DEDUP_REMOVED lines=12> */
.L_x_4049:
        /* <DEDUP_REMOVED lines=13> */
.L_x_4057:
[----:B------:R-:W-:Y:S05]  /*6140*/  BSYNC B5 ;  /* 0x0000000000057941 */ /* 0x000fea0003800000 */
.L_x_4056:
        /* <DEDUP_REMOVED lines=18> */
.L_x_4059:
[----:B------:R-:W-:Y:S01]  /*6270*/  ISETP.GE.AND P0, PT, R11, RZ, PT ;  /* 0x000000ff0b00720c */ /* 0x000fe20003f06270 */
[----:B------:R-:W-:-:S12]  /*6280*/  IMAD.MOV.U32 R5, RZ, RZ, 0x3fd774eb ;  /* 0x3fd774ebff057424 */ /* 0x000fd800078e00ff */
[----:B------:R-:W-:-:S04]  /*6290*/  @P0 FFMA.FTZ R4, R5, 0.93318945169448852539, -R4 ;  /* 0x3f6ee58105040823 */ /* 0x000fc80000010804 */
[----:B------:R-:W-:-:S07]  /*62a0*/  @!P0 FFMA.FTZ R4, R5, 0.93318945169448852539, R4 ;  /* 0x3f6ee58105048823 */ /* 0x000fce0000010004 */
.L_x_4060:
[----:B------:R-:W-:Y:S05]  /*62b0*/  BSYNC B0 ;  /* 0x0000000000007941 */ /* 0x000fea0003800000 */
.L_x_4058:
        /* <DEDUP_REMOVED lines=11> */
[----:B------:R-:W-:-:S04]  /*6370*/  FFMA.FTZ R7, R6, R6, R7 ;  /* 0x0000000606077223 */ /* 0x000fc80000010007 */
[----:B------:R-:W0:Y:S02]  /*6380*/  MUFU.SQRT R6, R7 ;  /* 0x0000000700067308 */ /* 0x000e240000002000 */
[----:B0-----:R-:W-:Y:S01]  /*6390*/  @P0 FMUL.FTZ R0, R5, R6 ;  /* 0x0000000605000220 */ /* 0x001fe20000410000 */
[----:B------:R-:W-:Y:S01]  /*63a0*/  FSETP.NEU.FTZ.AND P0, PT, R15, +INF , PT ;  /* 0x7f8000000f00780b */ /* 0x000fe20003f1d000 */
[----:B------:R-:W-:-:S03]  /*63b0*/  IMAD.MOV.U32 R5, RZ, RZ, 0x4016cbe4 ;  /* 0x4016cbe4ff057424 */ /* 0x000fc600078e00ff */
[----:B------:R-:W-:Y:S02]  /*63c0*/  FSEL R0, R0, +INF , P0 ;  /* 0x7f80000000007808 */ /* 0x000fe40000000000 */
        /* <DEDUP_REMOVED lines=10> */
.L_x_4048:
[----:B------:R-:W-:Y:S01]  /*6470*/  FMUL.FTZ R4, R11, 0.36787945032119750977 ;  /* 0x3ebc5ab20b047820 */ /* 0x000fe20000410000 */
[----:B------:R-:W-:Y:S01]  /*6480*/  FMUL.FTZ R5, R14, 0.36787945032119750977 ;  /* 0x3ebc5ab20e057820 */ /* 0x000fe20000410000 */
[----:B------:R-:W-:Y:S01]  /*6490*/  HFMA2.MMA R15, -RZ, RZ, 1.875, 0 ;  /* 0x3f800000ff0f7435 */ /* 0x000fe200000001ff */
[----:B------:R-:W-:Y:S01]  /*64a0*/  BSSY B5, `(.L_x_4061) ;  /* 0x000001f000057945 */ /* 0x000fe20003800000 */
[----:B------:R-:W-:Y:S01]  /*64b0*/  FADD.FTZ R4, |R4|, -RZ ;  /* 0x800000ff04047221 */ /* 0x000fe20000010200 */
[----:B------:R-:W-:-:S05]  /*64c0*/  FADD.FTZ R5, |R5|, -RZ ;  /* 0x800000ff05057221 */ /* 0x000fca0000010200 */
[CC--:B------:R-:W-:Y:S02]  /*64d0*/  VIMNMX R6, R4.reuse, R5.reuse, !PT ;  /* 0x0000000504067248 */ /* 0x0c0fe40007fe0100 */
[----:B------:R-:W-:Y:S02]  /*64e0*/  VIMNMX R4, R4, R5, PT ;  /* 0x0000000504047248 */ /* 0x000fe40003fe0100 */
[----:B------:R-:W-:Y:S02]  /*64f0*/  LOP3.LUT R7, R6, 0xfe000000, RZ, 0xc0, !PT ;  /* 0xfe00000006077812 */ /* 0x000fe400078ec0ff */
[----:B------:R-:W-:Y:S02]  /*6500*/  FSETP.NEU.FTZ.AND P0, PT, R4, RZ, PT ;  /* 0x000000ff0400720b */ /* 0x000fe40003f1d000 */
[C---:B------:R-:W-:Y:S02]  /*6510*/  IADD3 R5, -R7.reuse, 0x7e800000, RZ ;  /* 0x7e80000007057810 */ /* 0x040fe40007ffe1ff */
[----:B------:R-:W-:-:S03]  /*6520*/  LOP3.LUT R7, R7, 0x800000, RZ, 0xfc, !PT ;  /* 0x0080000007077812 */ /* 0x000fc600078efcff */
[-C--:B------:R-:W-:Y:S01]  /*6530*/  FMUL.FTZ R8, R4, R5.reuse ;  /* 0x0000000504087220 */ /* 0x080fe20000410000 */
[----:B------:R-:W-:-:S03]  /*6540*/  FMUL.FTZ R5, R6, R5 ;  /* 0x0000000506057220 */ /* 0x000fc60000410000 */
[----:B------:R-:W-:-:S04]  /*6550*/  FMUL.FTZ R8, R8, R8 ;  /* 0x0000000808087220 */ /* 0x000fc80000410000 */
[----:B------:R-:W-:Y:S02]  /*6560*/  FFMA.FTZ R8, R5, R5, R8 ;  /* 0x0000000505087223 */ /* 0x000fe40000010008 */
[----:B------:R-:W-:Y:S08]  /*6570*/  MUFU.RCP R5, R10 ;  /* 0x0000000a00057308 */ /* 0x000ff00000001000 */
        /* <DEDUP_REMOVED lines=15> */
[----:B------:R-:W-:Y:S05]  /*6670*/  CALL.REL.NOINC `($__internal_8_$__cuda_sm3x_div_rn_ftz_f32_slowpath) ;  /* 0x000000d400287944 */ /* 0x000fea0003c00000 */
[----:B------:R-:W-:-:S07]  /*6680*/  IMAD.MOV.U32 R4, RZ, RZ, R0 ;  /* 0x000000ffff047224 */ /* 0x000fce00078e0000 */
.L_x_4062:
[----:B------:R-:W-:Y:S05]  /*6690*/  BSYNC B5 ;  /* 0x0000000000057941 */ /* 0x000fea0003800000 */
.L_x_4061:
        /* <DEDUP_REMOVED lines=18> */
.L_x_4064:
[----:B------:R-:W-:Y:S01]  /*67c0*/  ISETP.GE.AND P0, PT, R11, RZ, PT ;  /* 0x000000ff0b00720c */ /* 0x000fe20003f06270 */
[----:B------:R-:W-:-:S12]  /*67d0*/  IMAD.MOV.U32 R5, RZ, RZ, 0x3fd774eb ;  /* 0x3fd774ebff057424 */ /* 0x000fd800078e00ff */
[----:B------:R-:W-:-:S04]  /*67e0*/  @P0 FFMA.FTZ R4, R5, 0.93318945169448852539, -R4 ;  /* 0x3f6ee58105040823 */ /* 0x000fc80000010804 */
[----:B------:R-:W-:-:S07]  /*67f0*/  @!P0 FFMA.FTZ R4, R5, 0.93318945169448852539, R4 ;  /* 0x3f6ee58105048823 */ /* 0x000fce0000010004 */
.L_x_4065:
[----:B------:R-:W-:Y:S05]  /*6800*/  BSYNC B0 ;  /* 0x0000000000007941 */ /* 0x000fea0003800000 */
.L_x_4063:
[C---:B------:R-:W-:Y:S01]  /*6810*/  FSETP.NEU.FTZ.AND P2, PT, |R11|.reuse, |R14|, PT ;  /* 0x4000000e0b00720b */ /* 0x040fe20003f5d200 */
[C---:B------:R-:W-:Y:S01]  /*6820*/  FADD.FTZ R5, |R11|.reuse, |R14| ;  /* 0x4000000e0b057221 */ /* 0x040fe20000010200 */
        /* <DEDUP_REMOVED lines=9> */
.L_x_4047:
        /* <DEDUP_REMOVED lines=22> */
[----:B------:R-:W-:Y:S05]  /*6a20*/  CALL.REL.NOINC `($__internal_8_$__cuda_sm3x_div_rn_ftz_f32_slowpath) ;  /* 0x000000d0003c7944 */ /* 0x000fea0003c00000 */
[----:B------:R-:W-:-:S07]  /*6a30*/  IMAD.MOV.U32 R4, RZ, RZ, R0 ;  /* 0x000000ffff047224 */ /* 0x000fce00078e0000 */
.L_x_4069:
[----:B------:R-:W-:Y:S05]  /*6a40*/  BSYNC B5 ;  /* 0x0000000000057941 */ /* 0x000fea0003800000 */
.L_x_4068:
[----:B------:R-:W-:Y:S02]  /*6a50*/  IMAD.MOV.U32 R5, RZ, RZ, 0x3b33710b ;  /* 0x3b33710bff057424 */ /* 0x000fe400078e00ff */
[----:B------:R-:W-:Y:S01]  /*6a60*/  FMUL.FTZ R0, R4, R4 ;  /* 0x0000000404007220 */ /* 0x000fe20000410000 */
[----:B------:R-:W-:Y:S01]  /*6a70*/  @!P6 IMAD.MOV.U32 R7, RZ, RZ, 0x3fd774eb ;  /* 0x3fd774ebff07e424 */ /* 0x000fe200078e00ff */
[----:B------:R-:W0:Y:S01]  /*6a80*/  MUFU.LG2 R14, R14 ;  /* 0x0000000e000e7308 */ /* 0x000e220000000c00 */
[----:B------:R-:W-:Y:S01]  /*6a90*/  FSETP.NEU.FTZ.AND P0, PT, |R12|, R11, PT ;  /* 0x0000000b0c00720b */ /* 0x000fe20003f1d200 */
[----:B------:R-:W-:Y:S01]  /*6aa0*/  FFMA.FTZ R5, R0, R5, -0.015681877732276916504 ;  /* 0xbc80774800057423 */ /* 0x000fe20000010005 */
[----:B------:R-:W-:Y:S01]  /*6ab0*/  FSETP.NEU.FTZ.AND P1, PT, R10, RZ, PT ;  /* 0x000000ff0a00720b */ /* 0x000fe20003f3d000 */
[----:B------:R-:W-:Y:S02]  /*6ac0*/  FADD.FTZ R11, |R12|, R11 ;  /* 0x0000000b0c0b7221 */ /* 0x000fe40000010200 */
[----:B------:R-:W-:-:S04]  /*6ad0*/  FFMA.FTZ R5, R0, R5, 0.042200751602649688721 ;  /* 0x3d2cdab200057423 */ /* 0x000fc80000010005 */
[----:B------:R-:W-:-:S04]  /*6ae0*/  FFMA.FTZ R5, R0, R5, -0.074792981147766113281 ;  /* 0xbd992d1000057423 */ /* 0x000fc80000010005 */
[----:B------:R-:W-:Y:S01]  /*6af0*/  FFMA.FTZ R5, R0, R5, 0.10640415549278259277 ;  /* 0x3dd9ea6c00057423 */ /* 0x000fe20000010005 */
[----:B0-----:R-:W-:-:S03]  /*6b00*/  FMUL.FTZ.D2 R15, R14, 0.69314718246459960938 ;  /* 0x3f3172180e0f7820 */ /* 0x001fc60000310000 */
        /* <DEDUP_REMOVED lines=12> */
.L_x_4067:
        /* <DEDUP_REMOVED lines=11> */
[----:B------:R-:W-:Y:S05]  /*6c80*/  CALL.REL.NOINC `($__internal_8_$__cuda_sm3x_div_rn_ftz_f32_slowpath) ;  /* 0x000000cc00a47944 */ /* 0x000fea0003c00000 */
[----:B------:R-:W-:-:S07]  /*6c90*/  MOV R4, R0 ;  /* 0x0000000000047202 */ /* 0x000fce0000000f00 */
.L_x_4071:
[----:B------:R-:W-:Y:S05]  /*6ca0*/  BSYNC B5 ;  /* 0x0000000000057941 */ /* 0x000fea0003800000 */
.L_x_4070:
[CC--:B------:R-:W-:Y:S01]  /*6cb0*/  VIMNMX R0, R15.reuse, R11.reuse, !PT ;  /* 0x0000000b0f007248 */ /* 0x0c0fe20007fe0100 */
[----:B------:R-:W-:Y:S01]  /*6cc0*/  IMAD.MOV.U32 R8, RZ, RZ, 0x3b33710b ;  /* 0x3b33710bff087424 */ /* 0x000fe200078e00ff */
[----:B------:R-:W-:Y:S01]  /*6cd0*/  VIMNMX R15, R15, R11, PT ;  /* 0x0000000b0f0f7248 */ /* 0x000fe20003fe0100 */
[----:B------:R-:W-:Y:S01]  /*6ce0*/  FMUL.FTZ R5, R4, R4 ;  /* 0x0000000404057220 */ /* 0x000fe20000410000 */
[----:B------:R-:W-:Y:S02]  /*6cf0*/  LOP3.LUT R6, R0, 0xfe000000, RZ, 0xc0, !PT ;  /* 0xfe00000000067812 */ /* 0x000fe400078ec0ff */
[----:B------:R-:W-:Y:S01]  /*6d00*/  FSETP.NEU.FTZ.AND P0, PT, R15, RZ, PT ;  /* 0x000000ff0f00720b */ /* 0x000fe20003f1d000 */
[C---:B------:R-:W-:Y:S01]  /*6d10*/  FFMA.FTZ R8, R5.reuse, R8, -0.015681877732276916504 ;  /* 0xbc80774805087423 */ /* 0x040fe20000010008 */
        /* <DEDUP_REMOVED lines=8> */
[----:B------:R-:W-:Y:S02]  /*6da0*/  FFMA.FTZ R8, R5, R8, 0.10640415549278259277 ;  /* 0x3dd9ea6c05087423 */ /* 0x000fe40000010008 */
        /* <DEDUP_REMOVED lines=9> */
[----:B------:R-:W-:Y:S02]  /*6e40*/  @!P6 IMAD.MOV.U32 R7, RZ, RZ, 0x3fd774eb ;  /* 0x3fd774ebff07e424 */ /* 0x000fe400078e00ff */
[----:B------:R-:W-:Y:S01]  /*6e50*/  FADD.FTZ R6, |R12|, R11 ;  /* 0x0000000b0c067221 */ /* 0x000fe20000010200 */
[----:B------:R-:W-:Y:S01]  /*6e60*/  FSEL R0, R0, +INF , P0 ;  /* 0x7f80000000007808 */ /* 0x000fe20000000000 */
[----:B------:R-:W-:Y:S01]  /*6e70*/  @!P6 FFMA.FTZ R4, R7, 0.93318945169448852539, -R4 ;  /* 0x3f6ee5810704e823 */ /* 0x000fe20000010804 */
[----:B------:R-:W-:-:S04]  /*6e80*/  FSETP.NEU.FTZ.AND P0, PT, |R12|, R11, PT ;  /* 0x0000000b0c00720b */ /* 0x000fc80003f1d200 */
        /* <DEDUP_REMOVED lines=8> */
.L_x_4066:
[----:B------:R-:W-:Y:S01]  /*6f10*/  FMUL.FTZ R4, R12, 0.36787945032119750977 ;  /* 0x3ebc5ab20c047820 */ /* 0x000fe20000410000 */
[----:B------:R-:W-:Y:S01]  /*6f20*/  FMUL.FTZ R5, R2, 0.36787945032119750977 ;  /* 0x3ebc5ab202057820 */ /* 0x000fe20000410000 */
[----:B------:R-:W-:Y:S01]  /*6f30*/  IMAD.MOV.U32 R15, RZ, RZ, 0x3f800000 ;  /* 0x3f800000ff0f7424 */ /* 0x000fe200078e00ff */
        /* <DEDUP_REMOVED lines=31> */
.L_x_4073:
[----:B------:R-:W-:Y:S05]  /*7130*/  BSYNC B5 ;  /* 0x0000000000057941 */ /* 0x000fea0003800000 */
.L_x_4072:
[----:B------:R-:W-:Y:S01]  /*7140*/  HFMA2.MMA R5, -RZ, RZ, 0.89990234375, 10328 ;  /* 0x3b33710bff057435 */ /* 0x000fe200000001ff */
[----:B------:R-:W-:Y:S01]  /*7150*/  FMUL.FTZ R0, R4, R4 ;  /* 0x0000000404007220 */ /* 0x000fe20000410000 */
[----:B------:R-:W-:Y:S01]  /*7160*/  @!P6 IMAD.MOV.U32 R7, RZ, RZ, 0x3fd774eb ;  /* 0x3fd774ebff07e424 */ /* 0x000fe200078e00ff */
[----:B------:R-:W-:Y:S02]  /*7170*/  FSETP.NEU.FTZ.AND P0, PT, |R12|, R11, PT ;  /* 0x0000000b0c00720b */ /* 0x000fe40003f1d200 */
[----:B------:R-:W-:-:S05]  /*7180*/  FSETP.NEU.FTZ.AND P1, PT, R10, RZ, PT ;  /* 0x000000ff0a00720b */ /* 0x000fca0003f3d000 */
[----:B------:R-:W-:-:S04]  /*7190*/  FFMA.FTZ R5, R0, R5, -0.015681877732276916504 ;  /* 0xbc80774800057423 */ /* 0x000fc80000010005 */
[----:B------:R-:W-:-:S04]  /*71a0*/  FFMA.FTZ R5, R0, R5, 0.042200751602649688721 ;  /* 0x3d2cdab200057423 */ /* 0x000fc80000010005 */
[----:B------:R-:W-:-:S04]  /*71b0*/  FFMA.FTZ R5, R0, R5, -0.074792981147766113281 ;  /* 0xbd992d1000057423 */ /* 0x000fc80000010005 */
[----:B------:R-:W-:-:S04]  /*71c0*/  FFMA.FTZ R5, R0, R5, 0.10640415549278259277 ;  /* 0x3dd9ea6c00057423 */ /* 0x000fc80000010005 */
[----:B------:R-:W-:-:S04]  /*71d0*/  FFMA.FTZ R5, R0, R5, -0.14207722246646881104 ;  /* 0xbe117cb100057423 */ /* 0x000fc80000010005 */
[----:B------:R-:W-:-:S04]  /*71e0*/  FFMA.FTZ R5, R0, R5, 0.19993925094604492188 ;  /* 0x3e4cbce000057423 */ /* 0x000fc80000010005 */
[----:B------:R-:W-:-:S04]  /*71f0*/  FFMA.FTZ R5, R0, R5, -0.33333197236061096191 ;  /* 0xbeaaaa7d00057423 */ /* 0x000fc80000010005 */
[----:B------:R-:W-:Y:S01]  /*7200*/  FMUL.FTZ R5, R0, R5 ;  /* 0x0000000500057220 */ /* 0x000fe20000410000 */
[----:B------:R-:W-:-:S03]  /*7210*/  FADD.FTZ R0, |R12|, R11 ;  /* 0x0000000b0c007221 */ /* 0x000fc60000010200 */
[----:B------:R-:W-:-:S04]  /*7220*/  FFMA.FTZ R4, R5, R4, R4 ;  /* 0x0000000405047223 */ /* 0x000fc80000010004 */
[----:B------:R-:W-:-:S05]  /*7230*/  @!P6 FFMA.FTZ R4, R7, 0.93318945169448852539, -R4 ;  /* 0x3f6ee5810704e823 */ /* 0x000fca0000010804 */
[----:B------:R-:W-:Y:S02]  /*7240*/  FSEL R4, R4, 0.78539818525314331055, P0 ;  /* 0x3f490fdb04047808 */ /* 0x000fe40000000000 */
[----:B------:R-:W-:Y:S02]  /*7250*/  FSETP.GTU.FTZ.AND P0, PT, |R0|, +INF , PT ;  /* 0x7f8000000000780b */ /* 0x000fe40003f1c200 */
[----:B------:R-:W-:-:S04]  /*7260*/  FSEL R5, R4, RZ, P1 ;  /* 0x000000ff04057208 */ /* 0x000fc80000800000 */
[----:B------:R-:W-:-:S04]  /*7270*/  LOP3.LUT R5, R5, 0x80000000, R2, 0xb8, !PT ;  /* 0x8000000005057812 */ /* 0x000fc800078eb802 */
[----:B------:R-:W-:-:S07]  /*7280*/  FSEL R5, R0, R5, P0 ;  /* 0x0000000500057208 */ /* 0x000fce0000000000 */
.L_x_4055:
[----:B------:R-:W-:Y:S05]  /*7290*/  BSYNC B4 ;  /* 0x0000000000047941 */ /* 0x000fea0003800000 */
.L_x_4046:
[----:B------:R-:W-:Y:S01]  /*72a0*/  FADD.FTZ R15, R15, 0.69314718246459960938 ;  /* 0x3f3172180f0f7421 */ /* 0x000fe20000010000 */
[----:B------:R-:W-:-:S04]  /*72b0*/  LOP3.LUT R2, R5, 0x80000000, R2, 0xb8, !PT ;  /* 0x8000000005027812 */ /* 0x000fc800078eb802 */
[----:B------:R-:W-:Y:S01]  /*72c0*/  LOP3.LUT R12, R15, 0x80000000, R12, 0xb8, !PT ;  /* 0x800000000f0c7812 */ /* 0x000fe200078eb80c */
[----:B------:R-:W-:Y:S06]  /*72d0*/  BRA `(.L_x_4014) ;  /* 0x0000000000387947 */ /* 0x000fec0003800000 */
.L_x_4012:
[----:B------:R-:W-:-:S13]  /*72e0*/  FSETP.NEU.FTZ.AND P0, PT, |R12|, +INF , PT ;  /* 0x7f8000000c00780b */ /* 0x000fda0003f1d200 */
[----:B------:R-:W-:Y:S01]  /*72f0*/  @!P0 FADD.FTZ R2, R2, R2 ;  /* 0x0000000202028221 */ /* 0x000fe20000010000 */
[----:B------:R-:W-:Y:S06]  /*7300*/  @!P0 BRA `(.L_x_4014) ;  /* 0x00000000002c8947 */ /* 0x000fec0003800000 */
[----:B------:R-:W-:-:S13]  /*7310*/  FSETP.NEU.FTZ.AND P0, PT, R11, +INF , PT ;  /* 0x7f8000000b00780b */ /* 0x000fda0003f1d000 */
[----:B------:R-:W-:Y:S01]  /*7320*/  @!P0 FADD.FTZ R0, R12, R12 ;  /* 0x0000000c0c008221 */ /* 0x000fe20000010000 */
[----:B------:R-:W-:-:S03]  /*7330*/  @!P0 IMAD.MOV.U32 R12, RZ, RZ, R2 ;  /* 0x000000ffff0c8224 */ /* 0x000fc600078e0002 */
        /* <DEDUP_REMOVED lines=8> */
.L_x_4014:
[----:B------:R-:W-:Y:S05]  /*73c0*/  BSYNC B2 ;  /* 0x0000000000027941 */ /* 0x000fea0003800000 */
.L_x_4011:
[----:B0-----:R-:W-:-:S07]  /*73d0*/  F2FP.F16.F32.PACK_AB R15, R2, R12 ;  /* 0x0000000c020f723e */ /* 0x001fce00000000ff */
.L_x_4010:
[----:B------:R-:W-:Y:S05]  /*73e0*/  BSYNC B3 ;  /* 0x0000000000037941 */ /* 0x000fea0003800000 */
.L_x_4009:
[----:B------:R-:W0:Y:S01]  /*73f0*/  S2R R2, SR_TID.X ;  /* 0x0000000000027919 */ /* 0x000e220000002100 */
[----:B------:R-:W-:Y:S01]  /*7400*/  BSSY B3, `(.L_x_4074) ;  /* 0x00002c6000037945 */ /* 0x000fe20003800000 */
[----:B0-----:R-:W-:-:S05]  /*7410*/  VIADD R0, R2, 0x80 ;  /* 0x0000008002007836 */ /* 0x001fca0000000000 */
[----:B------:R-:W-:-:S13]  /*7420*/  ISETP.GE.AND P0, PT, R0, R27, PT ;  /* 0x0000001b0000720c */ /* 0x000fda0003f06270 */
[----:B------:R-:W-:Y:S05]  /*7430*/  @P0 BRA `(.L_x_4075) ;  /* 0x0000002c00080947 */ /* 0x000fea0003800000 */
[----:B------:R-:W-:Y:S01]  /*7440*/  HADD2.F32 R17, -RZ, R17.H0_H0 ;  /* 0x20000011ff117230 */ /* 0x000fe20000004100 */
[----:B------:R-:W-:Y:S01]  /*7450*/  BSSY B2, `(.L_x_4076) ;  /* 0x00002bf000027945 */ /* 0x000fe20003800000 */
[----:B------:R-:W-:-:S03]  /*7460*/  HADD2.F32 R10, -RZ, R18.H0_H0 ;  /* 0x20000012ff0a7230 */ /* 0x000fc60000004100 */
[----:B------:R-:W-:Y:S02]  /*7470*/  FSETP.GTU.FTZ.AND P0, PT, |R17|, +INF , PT ;  /* 0x7f8000001100780b */ /* 0x000fe40003f1c200 */
[C---:B------:R-:W-:Y:S01]  /*7480*/  FSETP.GTU.FTZ.AND P1, PT, |R10|.reuse, +INF , PT ;  /* 0x7f8000000a00780b */ /* 0x040fe20003f3c200 */
[----:B------:R-:W-:Y:S01]  /*7490*/  FADD.FTZ R12, |R10|, -RZ ;  /* 0x800000ff0a0c7221 */ /* 0x000fe20000010200 */
[----:B------:R-:W-:Y:S02]  /*74a0*/  MOV R14, R17 ;  /* 0x00000011000e7202 */ /* 0x000fe40000000f00 */
        /* <DEDUP_REMOVED lines=14> */
[C---:B------:R-:W-:Y:S01]  /*7590*/  FADD.FTZ R5, R12.reuse, 1 ;  /* 0x3f8000000c057421 */ /* 0x040fe20000010000 */
[----:B------:R-:W-:Y:S01]  /*75a0*/  FADD.FTZ R0, R12, -1 ;  /* 0xbf8000000c007421 */ /* 0x000fe20000010000 */
[----:B------:R-:W-:Y:S01]  /*75b0*/  FADD.FTZ R11, |R20|, -RZ ;  /* 0x800000ff140b7221 */ /* 0x000fe20000010200 */
[----:B------:R-:W-:Y:S01]  /*75c0*/  BSSY B0, `(.L_x_4080) ;  /* 0x0000096000007945 */ /* 0x000fe20003800000 */
[----:B------:R-:W-:Y:S01]  /*75d0*/  FADD.FTZ R8, |R5|, -RZ ;  /* 0x800000ff05087221 */ /* 0x000fe20000010200 */
[----:B------:R-:W-:-:S04]  /*75e0*/  FADD.FTZ R18, |R0|, -RZ ;  /* 0x800000ff00127221 */ /* 0x000fc80000010200 */
[-C--:B------:R-:W-:Y:S02]  /*75f0*/  VIMNMX R6, R8, R11.reuse, !PT ;  /* 0x0000000b08067248 */ /* 0x080fe40007fe0100 */
[----:B------:R-:W-:Y:S02]  /*7600*/  VIMNMX R4, R11, R18, !PT ;  /* 0x000000120b047248 */ /* 0x000fe40007fe0100 */
[----:B------:R-:W-:Y:S02]  /*7610*/  LOP3.LUT R7, R6, 0xfe000000, RZ, 0xc0, !PT ;  /* 0xfe00000006077812 */ /* 0x000fe400078ec0ff */
[----:B------:R-:W-:Y:S02]  /*7620*/  LOP3.LUT R9, R4, 0xfe000000, RZ, 0xc0, !PT ;  /* 0xfe00000004097812 */ /* 0x000fe400078ec0ff */
[----:B------:R-:W-:Y:S02]  /*7630*/  VIMNMX R8, R8, R11, PT ;  /* 0x0000000b08087248 */ /* 0x000fe40003fe0100 */
[----:B------:R-:W-:-:S02]  /*7640*/  IADD3 R13, -R7, 0x7e800000, RZ ;  /* 0x7e800000070d7810 */ /* 0x000fc40007ffe1ff */
[----:B------:R-:W-:Y:S02]  /*7650*/  VIMNMX R11, R11, R18, PT ;  /* 0x000000120b0b7248 */ /* 0x000fe40003fe0100 */
[----:B------:R-:W-:Y:S01]  /*7660*/  IADD3 R21, -R9, 0x7e800000, RZ ;  /* 0x7e80000009157810 */ /* 0x000fe20007ffe1ff */
[-C--:B------:R-:W-:Y:S01]  /*7670*/  FMUL.FTZ R18, R8, R13.reuse ;  /* 0x0000000d08127220 */ /* 0x080fe20000410000 */
[----:B------:R-:W-:Y:S01]  /*7680*/  FMUL.FTZ R13, R6, R13 ;  /* 0x0000000d060d7220 */ /* 0x000fe20000410000 */
[----:B------:R-:W-:Y:S02]  /*7690*/  FSETP.NEU.FTZ.AND P0, PT, R8, RZ, PT ;  /* 0x000000ff0800720b */ /* 0x000fe40003f1d000 */
[CC--:B------:R-:W-:Y:S01]  /*76a0*/  FMUL.FTZ R22, R11.reuse, R21.reuse ;  /* 0x000000150b167220 */ /* 0x0c0fe20000410000 */
[----:B------:R-:W-:Y:S01]  /*76b0*/  FMUL.FTZ R18, R18, R18 ;  /* 0x0000001212127220 */ /* 0x000fe20000410000 */
[----:B------:R-:W-:Y:S01]  /*76c0*/  FMUL.FTZ R21, R4, R21 ;  /* 0x0000001504157220 */ /* 0x000fe20000410000 */
[----:B------:R-:W-:Y:S01]  /*76d0*/  FSETP.NEU.FTZ.AND P2, PT, R11, RZ, PT ;  /* 0x000000ff0b00720b */ /* 0x000fe20003f5d000 */
[----:B------:R-:W-:Y:S01]  /*76e0*/  FMUL.FTZ R22, R22, R22 ;  /* 0x0000001616167220 */ /* 0x000fe20000410000 */
[----:B------:R-:W-:Y:S01]  /*76f0*/  FFMA.FTZ R18, R13, R13, R18 ;  /* 0x0000000d0d127223 */ /* 0x000fe20000010012 */
[----:B------:R-:W-:-:S02]  /*7700*/  LOP3.LUT R7, R7, 0x800000, RZ, 0xfc, !PT ;  /* 0x0080000007077812 */ /* 0x000fc400078efcff */
[----:B------:R-:W-:Y:S01]  /*7710*/  FFMA.FTZ R22, R21, R21, R22 ;  /* 0x0000001515167223 */ /* 0x000fe20000010016 */
[----:B------:R-:W-:Y:S02]  /*7720*/  LOP3.LUT R9, R9, 0x800000, RZ, 0xfc, !PT ;  /* 0x0080000009097812 */ /* 0x000fe400078efcff */
[----:B------:R-:W0:Y:S01]  /*7730*/  MUFU.SQRT R18, R18 ;  /* 0x0000001200127308 */ /* 0x000e220000002000 */
[----:B------:R-:W-:-:S07]  /*7740*/  FSETP.NEU.FTZ.AND P1, PT, R8, +INF , PT ;  /* 0x7f8000000800780b */ /* 0x000fce0003f3d000 */
        /* <DEDUP_REMOVED lines=41> */
[----:B------:R-:W-:Y:S02]  /*79e0*/  FFMA.FTZ R21, R18, 0.25, -R21 ;  /* 0x3e80000012157823 */ /* 0x000fe40000010815 */
        /* <DEDUP_REMOVED lines=20> */
.L_x_4083:
        /* <DEDUP_REMOVED lines=10> */
.L_x_4085:
[----:B------:R-:W-:-:S04]  /*7bd0*/  FADD.FTZ R4, -R5, R6 ;  /* 0x0000000605047221 */ /* 0x000fc80000010100 */
[----:B------:R-:W-:-:S07]  /*7be0*/  FMUL.FTZ R4, R4, 0.5 ;  /* 0x3f00000004047820 */ /* 0x000fce0000410000 */
.L_x_4086:
[----:B------:R-:W-:Y:S05]  /*7bf0*/  BSYNC B1 ;  /* 0x0000000000017941 */ /* 0x000fea0003800000 */
.L_x_4084:
        /* <DEDUP_REMOVED lines=11> */
.L_x_4088:
[----:B------:R-:W-:-:S04]  /*7cb0*/  FADD.FTZ R8, R7, -R8 ;  /* 0x8000000807087221 */ /* 0x000fc80000010000 */
[----:B------:R-:W-:-:S07]  /*7cc0*/  FMUL.FTZ R9, R8, 0.5 ;  /* 0x3f00000008097820 */ /* 0x000fce0000410000 */
.L_x_4089:
[----:B------:R-:W-:Y:S05]  /*7cd0*/  BSYNC B1 ;  /* 0x0000000000017941 */ /* 0x000fea0003800000 */
.L_x_4087:
[----:B------:R-:W-:Y:S01]  /*7ce0*/  FADD.FTZ R9, R9, R4 ;  /* 0x0000000409097221 */ /* 0x000fe20000010000 */
[----:B------:R-:W-:Y:S01]  /*7cf0*/  FADD.FTZ R4, R11, 1 ;  /* 0x3f8000000b047421 */ /* 0x000fe20000010000 */
[----:B------:R-:W-:Y:S02]  /*7d00*/  IMAD.MOV.U32 R21, RZ, RZ, 0x3f800000 ;  /* 0x3f800000ff157424 */ /* 0x000fe400078e00ff */
[----:B------:R-:W-:Y:S02]  /*7d10*/  IMAD.MOV.U32 R23, RZ, RZ, 0x3d39bf78 ;  /* 0x3d39bf78ff177424 */ /* 0x000fe400078e00ff */
[----:B------:R-:W-:-:S04]  /*7d20*/  FMUL.FTZ R13, R4, R9 ;  /* 0x00000009040d7220 */ /* 0x000fc80000410000 */
[----:B------:R-:W0:Y:S02]  /*7d30*/  MUFU.SQRT R4, R13 ;  /* 0x0000000d00047308 */ /* 0x000e240000002000 */
[----:B0-----:R-:W-:-:S04]  /*7d40*/  FADD.FTZ R4, R9, R4 ;  /* 0x0000000409047221 */ /* 0x001fc80000010000 */
[C---:B------:R-:W-:Y:S01]  /*7d50*/  FADD.FTZ.RZ R8, R4.reuse, 1 ;  /* 0x3f80000004087421 */ /* 0x040fe2000001c000 */
[----:B------:R-:W-:-:S04]  /*7d60*/  ISETP.GE.U32.AND P0, PT, R4, 0x7f800000, PT ;  /* 0x7f8000000400780c */ /* 0x000fc80003f06070 */
[----:B------:R-:W-:-:S04]  /*7d70*/  IADD3 R8, R8, -0x3f400000, RZ ;  /* 0xc0c0000008087810 */ /* 0x000fc80007ffe0ff */
        /* <DEDUP_REMOVED lines=25> */
.L_x_4082:
[----:B------:R0:W1:Y:S02]  /*7f10*/  MUFU.SQRT R18, R20 ;  /* 0x0000001400127308 */ /* 0x0000640000002000 */
.L_x_4081:
[----:B------:R-:W-:Y:S05]  /*7f20*/  BSYNC B0 ;  /* 0x0000000000007941 */ /* 0x000fea0003800000 */
.L_x_4080:
        /* <DEDUP_REMOVED lines=35> */
.L_x_4093:
        /* <DEDUP_REMOVED lines=17> */
.L_x_4099:
[----:B------:R-:W-:-:S04]  /*8270*/  FADD.FTZ R4, -R5, R6 ;  /* 0x0000000605047221 */ /* 0x000fc80000010100 */
[----:B------:R-:W-:-:S07]  /*8280*/  FMUL.FTZ R4, R4, 0.5 ;  /* 0x3f00000004047820 */ /* 0x000fce0000410000 */
.L_x_4100:
[----:B------:R-:W-:Y:S05]  /*8290*/  BSYNC B5 ;  /* 0x0000000000057941 */ /* 0x000fea0003800000 */
.L_x_4098:
        /* <DEDUP_REMOVED lines=10> */
.L_x_4102:
[----:B------:R-:W-:-:S04]  /*8340*/  FADD.FTZ R0, -R0, R7 ;  /* 0x0000000700007221 */ /* 0x000fc80000010100 */
[----:B------:R-:W-:-:S07]  /*8350*/  FMUL.FTZ R5, R0, 0.5 ;  /* 0x3f00000000057820 */ /* 0x000fce0000410000 */
.L_x_4103:
[----:B------:R-:W-:Y:S05]  /*8360*/  BSYNC B5 ;  /* 0x0000000000057941 */ /* 0x000fea0003800000 */
.L_x_4101:
[----:B------:R-:W-:Y:S01]  /*8370*/  FADD.FTZ R4, R5, R4 ;  /* 0x0000000405047221 */ /* 0x000fe20000010000 */
[----:B------:R-:W-:-:S04]  /*8380*/  FADD.FTZ R11, R12, R11 ;  /* 0x0000000b0c0b7221 */ /* 0x000fc80000010000 */
[----:B------:R-:W-:-:S06]  /*8390*/  FMUL.FTZ R11, R11, R4 ;  /* 0x000000040b0b7220 */ /* 0x000fcc0000410000 */
[----:B------:R-:W2:Y:S01]  /*83a0*/  MUFU.SQRT R11, R11 ;  /* 0x0000000b000b7308 */ /* 0x000ea20000002000 */
[----:B------:R-:W-:Y:S05]  /*83b0*/  BRA `(.L_x_4104) ;  /* 0x0000000000487947 */ /* 0x000fea0003800000 */
.L_x_4097:
        /* <DEDUP_REMOVED lines=12> */
.L_x_4096:
[----:B------:R-:W-:Y:S01]  /*8480*/  FADD.FTZ R0, R11, 1 ;  /* 0x3f8000000b007421 */ /* 0x000fe20000010000 */
[----:B------:R-:W-:Y:S01]  /*8490*/  MUFU.SQRT R5, R20 ;  /* 0x0000001400057308 */ /* 0x000fe20000002000 */
[----:B------:R-:W-:Y:S02]  /*84a0*/  IMAD.MOV.U32 R12, RZ, RZ, 0x3f800000 ;  /* 0x3f800000ff0c7424 */ /* 0x000fe400078e00ff */
[----:B------:R-:W-:-:S06]  /*84b0*/  FMUL.FTZ R0, R0, 0.5 ;  /* 0x3f00000000007820 */ /* 0x000fcc0000410000 */
[----:B------:R-:W2:Y:S02]  /*84c0*/  MUFU.SQRT R0, R0 ;  /* 0x0000000000007308 */ /* 0x000ea40000002000 */
[----:B--2---:R-:W-:-:S07]  /*84d0*/  FMUL.FTZ R11, R5, R0 ;  /* 0x00000000050b7220 */ /* 0x004fce0000410000 */
.L_x_4104:
[----:B------:R-:W-:Y:S05]  /*84e0*/  BSYNC B1 ;  /* 0x0000000000017941 */ /* 0x000fea0003800000 */
.L_x_4095:
[----:B------:R-:W-:Y:S05]  /*84f0*/  BRA `(.L_x_4105) ;  /* 0x0000000000087947 */ /* 0x000fea0003800000 */
.L_x_4092:
[----:B------:R-:W-:Y:S01]  /*8500*/  FMUL.FTZ R11, R11, 16777216 ;  /* 0x4b8000000b0b7820 */ /* 0x000fe20000410000 */
[----:B------:R-:W-:-:S07]  /*8510*/  FMUL.FTZ R12, R12, 16777216 ;  /* 0x4b8000000c0c7820 */ /* 0x000fce0000410000 */
.L_x_4105:
[----:B------:R-:W-:Y:S05]  /*8520*/  BSYNC B0 ;  /* 0x0000000000007941 */ /* 0x000fea0003800000 */
.L_x_4091:
[C---:B------:R-:W-:Y:S01]  /*8530*/  FADD.FTZ R0, |R12|.reuse, -RZ ;  /* 0x800000ff0c007221 */ /* 0x040fe20000010200 */
[----:B--2---:R-:W-:Y:S01]  /*8540*/  FADD.FTZ R5, |R11|, -RZ ;  /* 0x800000ff0b057221 */ /* 0x004fe20000010200 */
[----:B------:R-:W-:Y:S01]  /*8550*/  FSETP.GT.FTZ.AND P6, PT, |R12|, |R11|, PT ;  /* 0x4000000b0c00720b */ /* 0x000fe20003fd4200 */
[----:B------:R-:W-:Y:S03]  /*8560*/  BSSY B5, `(.L_x_4106) ;  /* 0x000000f000057945 */ /* 0x000fe60003800000 */
[----:B------:R-:W-:Y:S02]  /*8570*/  FSEL R17, R0, R5, P6 ;  /* 0x0000000500117208 */ /* 0x000fe40003000000 */
[----:B------:R-:W-:Y:S02]  /*8580*/  FSEL R0, R5, R0, P6 ;  /* 0x0000000005007208 */ /* 0x000fe40003000000 */
[----:B------:R-:W2:Y:S08]  /*8590*/  MUFU.RCP R4, R17 ;  /* 0x0000001100047308 */ /* 0x000eb00000001000 */
[----:B------:R-:W3:Y:S01]  /*85a0*/  FCHK P0, R0, R17 ;  /* 0x0000001100007302 */ /* 0x000ee20000000000 */
[----:B--2---:R-:W-:-:S04]  /*85b0*/  FFMA R7, -R17, R4, 1 ;  /* 0x3f80000011077423 */ /* 0x004fc80000000104 */
[----:B------:R-:W-:-:S04]  /*85c0*/  FFMA R7, R4, R7, R4 ;  /* 0x0000000704077223 */ /* 0x000fc80000000004 */
[----:B------:R-:W-:-:S04]  /*85d0*/  FFMA R4, R0, R7, RZ ;  /* 0x0000000700047223 */ /* 0x000fc800000000ff */
[----:B------:R-:W-:-:S04]  /*85e0*/  FFMA R5, -R17, R4, R0 ;  /* 0x0000000411057223 */ /* 0x000fc80000000100 */
[----:B------:R-:W-:Y:S01]  /*85f0*/  FFMA R4, R7, R5, R4 ;  /* 0x0000000507047223 */ /* 0x000fe20000000004 */
[----:B---3--:R-:W-:Y:S06]  /*8600*/  @!P0 BRA `(.L_x_4107) ;  /* 0x0000000000108947 */ /* 0x008fec0003800000 */
[----:B------:R-:W-:Y:S01]  /*8610*/  IMAD.MOV.U32 R9, RZ, RZ, R17 ;  /* 0x000000ffff097224 */ /* 0x000fe200078e0011 */
[----:B------:R-:W-:-:S07]  /*8620*/  MOV R4, 0x8640 ;  /* 0x0000864000047802 */ /* 0x000fce0000000f00 */
[----:B01----:R-:W-:Y:S05]  /*8630*/  CALL.REL.NOINC `($__internal_8_$__cuda_sm3x_div_rn_ftz_f32_slowpath) ;  /* 0x000000b400387944 */ /* 0x003fea0003c00000 */
[----:B------:R-:W-:-:S07]  /*8640*/  IMAD.MOV.U32 R4, RZ, RZ, R0 ;  /* 0x000000ffff047224 */ /* 0x000fce00078e0000 */
.L_x_4107:
[----:B------:R-:W-:Y:S05]  /*8650*/  BSYNC B5 ;  /* 0x0000000000057941 */ /* 0x000fea0003800000 */
.L_x_4106:
        /* <DEDUP_REMOVED lines=15> */
[----:B------:R-:W-:-:S05]  /*8750*/  MOV R5, 0x3fd774eb ;  /* 0x3fd774eb00057802 */ /* 0x000fca0000000f00 */
[----:B------:R-:W-:Y:S01]  /*8760*/  FFMA.FTZ R4, R5, 1.8663789033889770508, -R4 ;  /* 0x3feee58105047823 */ /* 0x000fe20000010804 */
[----:B------:R-:W-:Y:S06]  /*8770*/  BRA `(.L_x_4110) ;  /* 0x0000000000107947 */ /* 0x000fec0003800000 */
.L_x_4109:
[----:B------:R-:W-:Y:S01]  /*8780*/  ISETP.GE.AND P0, PT, R11, RZ, PT ;  /* 0x000000ff0b00720c */ /* 0x000fe20003f06270 */
[----:B------:R-:W-:-:S12]  /*8790*/  IMAD.MOV.U32 R5, RZ, RZ, 0x3fd774eb ;  /* 0x3fd774ebff057424 */ /* 0x000fd800078e00ff */
[----:B------:R-:W-:-:S04]  /*87a0*/  @P0 FFMA.FTZ R4, R5, 0.93318945169448852539, -R4 ;  /* 0x3f6ee58105040823 */ /* 0x000fc80000010804 */
[----:B------:R-:W-:-:S07]  /*87b0*/  @!P0 FFMA.FTZ R4, R5, 0.93318945169448852539, R4 ;  /* 0x3f6ee58105048823 */ /* 0x000fce0000010004 */
.L_x_4110:
[----:B------:R-:W-:Y:S05]  /*87c0*/  BSYNC B0 ;  /* 0x0000000000007941 */ /* 0x000fea0003800000 */
.L_x_4108:
        /* <DEDUP_REMOVED lines=10> */
.L_x_4094:
[----:B------:R-:W-:Y:S05]  /*8870*/  BSYNC B4 ;  /* 0x0000000000047941 */ /* 0x000fea0003800000 */
.L_x_4090:
[----:B------:R-:W-:Y:S02]  /*8880*/  LOP3.LUT R10, R7, 0x80000000, R10, 0xb8, !PT ;  /* 0x80000000070a7812 */ /* 0x000fe400078eb80a */
[----:B-1----:R-:W-:Y:S01]  /*8890*/  LOP3.LUT R14, R18, 0x80000000, R14, 0xb8, !PT ;  /* 0x80000000120e7812 */ /* 0x002fe200078eb80e */
[----:B------:R-:W-:Y:S06]  /*88a0*/  BRA `(.L_x_4079) ;  /* 0x0000001400e47947 */ /* 0x000fec0003800000 */
.L_x_4078:
        /* <DEDUP_REMOVED lines=30> */
[----:B------:R-:W-:-:S07]  /*8a90*/  IMAD.MOV.U32 R4, RZ, RZ, R0 ;  /* 0x000000ffff047224 */ /* 0x000fce00078e0000 */
.L_x_4116:
[----:B------:R-:W-:Y:S05]  /*8aa0*/  BSYNC B5 ;  /* 0x0000000000057941 */ /* 0x000fea0003800000 */
.L_x_4115:
        /* <DEDUP_REMOVED lines=18> */
.L_x_4118:
[----:B------:R-:W-:Y:S01]  /*8bd0*/  ISETP.GE.AND P0, PT, R12, RZ, PT ;  /* 0x000000ff0c00720c */ /* 0x000fe20003f06270 */
[----:B------:R-:W-:-:S12]  /*8be0*/  IMAD.MOV.U32 R5, RZ, RZ, 0x3fd774eb ;  /* 0x3fd774ebff057424 */ /* 0x000fd800078e00ff */
[----:B------:R-:W-:-:S04]  /*8bf0*/  @P0 FFMA.FTZ R4, R5, 0.93318945169448852539, -R4 ;  /* 0x3f6ee58105040823 */ /* 0x000fc80000010804 */
[----:B------:R-:W-:-:S07]  /*8c00*/  @!P0 FFMA.FTZ R4, R5, 0.93318945169448852539, R4 ;  /* 0x3f6ee58105048823 */ /* 0x000fce0000010004 */
.L_x_4119:
[----:B------:R-:W-:Y:S05]  /*8c10*/  BSYNC B0 ;  /* 0x0000000000007941 */ /* 0x000fea0003800000 */
.L_x_4117:
        /* <DEDUP_REMOVED lines=13> */
.L_x_4114:
        /* <DEDUP_REMOVED lines=13> */
.L_x_4122:
[----:B------:R-:W-:Y:S05]  /*8dc0*/  BSYNC B5 ;  /* 0x0000000000057941 */ /* 0x000fea0003800000 */
.L_x_4121:
        /* <DEDUP_REMOVED lines=15> */
[----:B------:R-:W-:-:S05]  /*8ec0*/  MOV R5, 0x3fd774eb ;  /* 0x3fd774eb00057802 */ /* 0x000fca0000000f00 */
[----:B------:R-:W-:Y:S01]  /*8ed0*/  FFMA.FTZ R4, R5, 1.8663789033889770508, -R4 ;  /* 0x3feee58105047823 */ /* 0x000fe20000010804 */
[----:B------:R-:W-:Y:S06]  /*8ee0*/  BRA `(.L_x_4125) ;  /* 0x0000000000107947 */ /* 0x000fec0003800000 */
.L_x_4124:
[----:B------:R-:W-:Y:S01]  /*8ef0*/  ISETP.GE.AND P0, PT, R12, RZ, PT ;  /* 0x000000ff0c00720c */ /* 0x000fe20003f06270 */
[----:B------:R-:W-:-:S12]  /*8f00*/  IMAD.MOV.U32 R5, RZ, RZ, 0x3fd774eb ;  /* 0x3fd774ebff057424 */ /* 0x000fd800078e00ff */
[----:B------:R-:W-:-:S04]  /*8f10*/  @P0 FFMA.FTZ R4, R5, 0.93318945169448852539, -R4 ;  /* 0x3f6ee58105040823 */ /* 0x000fc80000010804 */
[----:B------:R-:W-:-:S07]  /*8f20*/  @!P0 FFMA.FTZ R4, R5, 0.93318945169448852539, R4 ;  /* 0x3f6ee58105048823 */ /* 0x000fce0000010004 */
.L_x_4125:
[----:B------:R-:W-:Y:S05]  /*8f30*/  BSYNC B0 ;  /* 0x0000000000007941 */ /* 0x000fea0003800000 */
.L_x_4123:
        /* <DEDUP_REMOVED lines=27> */
.L_x_4113:
[----:B------:R-:W-:Y:S01]  /*90f0*/  FMUL.FTZ R4, R12, 0.36787945032119750977 ;  /* 0x3ebc5ab20c047820 */ /* 0x000fe20000410000 */
[----:B------:R-:W-:Y:S01]  /*9100*/  FMUL.FTZ R5, R17, 0.36787945032119750977 ;  /* 0x3ebc5ab211057820 */ /* 0x000fe20000410000 */
[----:B------:R-:W0:Y:S01]  /*9110*/  MUFU.RCP R18, R11 ;  /* 0x0000000b00127308 */ /* 0x000e220000001000 */
        /* <DEDUP_REMOVED lines=12> */
[----:B------:R-:W-:Y:S01]  /*91e0*/  FFMA.FTZ R8, R5, R5, R8 ;  /* 0x0000000505087223 */ /* 0x000fe20000010008 */
[----:B0-----:R-:W-:-:S05]  /*91f0*/  FFMA R5, -R11, R18, 1 ;  /* 0x3f8000000b057423 */ /* 0x001fca0000000112 */
[----:B------:R-:W0:Y:S02]  /*9200*/  MUFU.SQRT R8, R8 ;  /* 0x0000000800087308 */ /* 0x000e240000002000 */
[----:B0-----:R-:W-:Y:S01]  /*9210*/  @P0 FMUL.FTZ R6, R8, R7 ;  /* 0x0000000708060220 */ /* 0x001fe20000410000 */
[----:B------:R-:W-:Y:S01]  /*9220*/  FSETP.NEU.FTZ.AND P0, PT, R4, +INF , PT ;  /* 0x7f8000000400780b */ /* 0x000fe20003f1d000 */
[----:B------:R-:W-:Y:S01]  /*9230*/  FFMA R7, R18, R5, R18 ;  /* 0x0000000512077223 */ /* 0x000fe20000000012 */
[----:B------:R-:W-:Y:S02]  /*9240*/  IMAD.MOV.U32 R5, RZ, RZ, 0x3f800000 ;  /* 0x3f800000ff057424 */ /* 0x000fe400078e00ff */
[----:B------:R-:W-:Y:S01]  /*9250*/  FSEL R6, R6, +INF , P0 ;  /* 0x7f80000006067808 */ /* 0x000fe20000000000 */
[----:B------:R-:W-:-:S04]  /*9260*/  FFMA R4, R0, R7, RZ ;  /* 0x0000000700047223 */ /* 0x000fc800000000ff */
[----:B------:R-:W-:Y:S01]  /*9270*/  FFMA R8, -R11, R4, R0 ;  /* 0x000000040b087223 */ /* 0x000fe20000000100 */
[----:B------:R-:W0:Y:S03]  /*9280*/  MUFU.LG2 R6, R6 ;  /* 0x0000000600067308 */ /* 0x000e260000000c00 */
[----:B------:R-:W-:-:S05]  /*9290*/  FFMA R4, R7, R8, R4 ;  /* 0x0000000807047223 */ /* 0x000fca0000000004 */
[----:B------:R-:W1:Y:S01]  /*92a0*/  FCHK P0, R0, R11 ;  /* 0x0000000b00007302 */ /* 0x000e620000000000 */
[----:B0-----:R-:W-:Y:S01]  /*92b0*/  FFMA.FTZ R18, R6, 0.69314718246459960938, R5 ;  /* 0x3f31721806127823 */ /* 0x001fe20000010005 */
[----:B-1----:R-:W-:Y:S06]  /*92c0*/  @!P0 BRA `(.L_x_4127) ;  /* 0x0000000000108947 */ /* 0x002fec0003800000 */
[----:B------:R-:W-:Y:S01]  /*92d0*/  IMAD.MOV.U32 R9, RZ, RZ, R11 ;  /* 0x000000ffff097224 */ /* 0x000fe200078e000b */
[----:B------:R-:W-:-:S07]  /*92e0*/  MOV R4, 0x9300 ;  /* 0x0000930000047802 */ /* 0x000fce0000000f00 */
[----:B------:R-:W-:Y:S05]  /*92f0*/  CALL.REL.NOINC `($__internal_8_$__cuda_sm3x_div_rn_ftz_f32_slowpath) ;  /* 0x000000a800087944 */ /* 0x000fea0003c00000 */
[----:B------:R-:W-:-:S07]  /*9300*/  IMAD.MOV.U32 R4, RZ, RZ, R0 ;  /* 0x000000ffff047224 */ /* 0x000fce00078e0000 */
.L_x_4127:
[----:B------:R-:W-:Y:S05]  /*9310*/  BSYNC B5 ;  /* 0x0000000000057941 */ /* 0x000fea0003800000 */
.L_x_4126:
        /* <DEDUP_REMOVED lines=18> */
.L_x_4129:
[----:B------:R-:W-:Y:S01]  /*9440*/  ISETP.GE.AND P0, PT, R12, RZ, PT ;  /* 0x000000ff0c00720c */ /* 0x000fe20003f06270 */
[----:B------:R-:W-:-:S12]  /*9450*/  IMAD.MOV.U32 R5, RZ, RZ, 0x3fd774eb ;  /* 0x3fd774ebff057424 */ /* 0x000fd800078e00ff */
[----:B------:R-:W-:-:S04]  /*9460*/  @P0 FFMA.FTZ R4, R5, 0.93318945169448852539, -R4 ;  /* 0x3f6ee58105040823 */ /* 0x000fc80000010804 */
[----:B------:R-:W-:-:S07]  /*9470*/  @!P0 FFMA.FTZ R4, R5, 0.93318945169448852539, R4 ;  /* 0x3f6ee58105048823 */ /* 0x000fce0000010004 */
.L_x_4130:
[----:B------:R-:W-:Y:S05]  /*9480*/  BSYNC B0 ;  /* 0x0000000000007941 */ /* 0x000fea0003800000 */
.L_x_4128:
        /* <DEDUP_REMOVED lines=11> */
.L_x_4112:
        /* <DEDUP_REMOVED lines=24> */
.L_x_4134:
[----:B------:R-:W-:Y:S05]  /*96c0*/  BSYNC B5 ;  /* 0x0000000000057941 */ /* 0x000fea0003800000 */
.L_x_4133:
[----:B------:R-:W-:Y:S01]  /*96d0*/  MOV R5, 0x3b33710b ;  /* 0x3b33710b00057802 */ /* 0x000fe20000000f00 */
[----:B------:R-:W-:Y:S01]  /*96e0*/  FMUL.FTZ R0, R4, R4 ;  /* 0x0000000404007220 */ /* 0x000fe20000410000 */
[----:B------:R-:W-:Y:S01]  /*96f0*/  @!P6 IMAD.MOV.U32 R7, RZ, RZ, 0x3fd774eb ;  /* 0x3fd774ebff07e424 */ /* 0x000fe200078e00ff */
[----:B------:R-:W0:Y:S01]  /*9700*/  MUFU.LG2 R18, R18 ;  /* 0x0000001200127308 */ /* 0x000e220000000c00 */
[----:B------:R-:W-:Y:S01]  /*9710*/  FSETP.NEU.FTZ.AND P0, PT, |R17|, R12, PT ;  /* 0x0000000c1100720b */ /* 0x000fe20003f1d200 */
[C---:B------:R-:W-:Y:S01]  /*9720*/  FFMA.FTZ R5, R0.reuse, R5, -0.015681877732276916504 ;  /* 0xbc80774800057423 */ /* 0x040fe20000010005 */
        /* <DEDUP_REMOVED lines=18> */
.L_x_4132:
        /* <DEDUP_REMOVED lines=13> */
.L_x_4136:
[----:B------:R-:W-:Y:S05]  /*9920*/  BSYNC B5 ;  /* 0x0000000000057941 */ /* 0x000fea0003800000 */
.L_x_4135:
        /* <DEDUP_REMOVED lines=38> */
.L_x_4131:
        /* <DEDUP_REMOVED lines=21> */
[----:B------:R-:W-:Y:S02]  /*9ce0*/  HFMA2.MMA R5, -RZ, RZ, 1.875, 0 ;  /* 0x3f800000ff057435 */ /* 0x000fe400000001ff */
        /* <DEDUP_REMOVED lines=12> */
.L_x_4138:
[----:B------:R-:W-:Y:S05]  /*9db0*/  BSYNC B5 ;  /* 0x0000000000057941 */ /* 0x000fea0003800000 */
.L_x_4137:
        /* <DEDUP_REMOVED lines=21> */
.L_x_4120:
[----:B------:R-:W-:Y:S05]  /*9f10*/  BSYNC B4 ;  /* 0x0000000000047941 */ /* 0x000fea0003800000 */
.L_x_4111:
[----:B------:R-:W-:Y:S01]  /*9f20*/  FADD.FTZ R7, R18, 0.69314718246459960938 ;  /* 0x3f31721812077421 */ /* 0x000fe20000010000 */
[----:B------:R-:W-:-:S04]  /*9f30*/  LOP3.LUT R10, R5, 0x80000000, R10, 0xb8, !PT ;  /* 0x80000000050a7812 */ /* 0x000fc800078eb80a */
[----:B------:R-:W-:Y:S01]  /*9f40*/  LOP3.LUT R14, R7, 0x80000000, R14, 0xb8, !PT ;  /* 0x80000000070e7812 */ /* 0x000fe200078eb80e */
[----:B------:R-:W-:Y:S06]  /*9f50*/  BRA `(.L_x_4079) ;  /* 0x0000000000387947 */ /* 0x000fec0003800000 */
.L_x_4077:
        /* <DEDUP_REMOVED lines=14> */
.L_x_4079:
[----:B------:R-:W-:Y:S05]  /*a040*/  BSYNC B2 ;  /* 0x0000000000027941 */ /* 0x000fea0003800000 */
.L_x_4076:
[----:B------:R-:W-:-:S07]  /*a050*/  F2FP.F16.F32.PACK_AB R17, R10, R14 ;  /* 0x0000000e0a11723e */ /* 0x000fce00000000ff */
.L_x_4075:
[----:B------:R-:W-:Y:S05]  /*a060*/  BSYNC B3 ;  /* 0x0000000000037941 */ /* 0x000fea0003800000 */
.L_x_4074:
[----:B------:R-:W-:Y:S01]  /*a070*/  VIADD R0, R2, 0x100 ;  /* 0x0000010002007836 */ /* 0x000fe20000000000 */
[----:B------:R-:W-:Y:S04]  /*a080*/  BSSY B3, `(.L_x_4139) ;  /* 0x00002c5000037945 */ /* 0x000fe80003800000 */
[----:B------:R-:W-:-:S13]  /*a090*/  ISETP.GE.AND P0, PT, R0, R27, PT ;  /* 0x0000001b0000720c */ /* 0x000fda0003f06270 */
[----:B------:R-:W-:Y:S05]  /*a0a0*/  @P0 BRA `(.L_x_4140) ;  /* 0x0000002c00080947 */ /* 0x000fea0003800000 */
[----:B------:R-:W-:Y:S01]  /*a0b0*/  HADD2.F32 R16, -RZ, R16.H0_H0 ;  /* 0x20000010ff107230 */ /* 0x000fe20000004100 */
[----:B------:R-:W-:Y:S01]  /*a0c0*/  BSSY B2, `(.L_x_4141) ;  /* 0x00002bf000027945 */ /* 0x000fe20003800000 */
[----:B------:R-:W-:-:S03]  /*a0d0*/  HADD2.F32 R10, -RZ, R19.H0_H0 ;  /* 0x20000013ff0a7230 */ /* 0x000fc60000004100 */
[----:B------:R-:W-:Y:S01]  /*a0e0*/  FSETP.GTU.FTZ.AND P0, PT, |R16|, +INF , PT ;  /* 0x7f8000001000780b */ /* 0x000fe20003f1c200 */
[----:B------:R-:W-:Y:S01]  /*a0f0*/  IMAD.MOV.U32 R14, RZ, RZ, R16 ;  /* 0x000000ffff0e7224 */ /* 0x000fe200078e0010 */
        /* <DEDUP_REMOVED lines=29> */
[----:B0-----:R-:W-:Y:S01]  /*a2d0*/  IADD3 R20, -R9, 0x7e800000, RZ ;  /* 0x7e80000009147810 */ /* 0x001fe20007ffe1ff */
[-C--:B------:R-:W-:Y:S01]  /*a2e0*/  FMUL.FTZ R18, R8, R13.reuse ;  /* 0x0000000d08127220 */ /* 0x080fe20000410000 */
[----:B------:R-:W-:Y:S01]  /*a2f0*/  FMUL.FTZ R13, R6, R13 ;  /* 0x0000000d060d7220 */ /* 0x000fe20000410000 */
[----:B------:R-:W-:Y:S02]  /*a300*/  FSETP.NEU.FTZ.AND P0, PT, R8, RZ, PT ;  /* 0x000000ff0800720b */ /* 0x000fe40003f1d000 */
[C---:B------:R-:W-:Y:S01]  /*a310*/  FMUL.FTZ R21, R11.reuse, R20 ;  /* 0x000000140b157220 */ /* 0x040fe20000410000 */
        /* <DEDUP_REMOVED lines=41> */
[----:B------:R-:W-:Y:S01]  /*a5b0*/  IMAD.MOV.U32 R23, RZ, RZ, 0x3d39bf78 ;  /* 0x3d39bf78ff177424 */ /* 0x000fe200078e00ff */
        /* <DEDUP_REMOVED lines=9> */
[----:B------:R-:W-:-:S04]  /*a650*/  FFMA.FTZ R21, R18, 0.25, -R21 ;  /* 0x3e80000012157823 */ /* 0x000fc80000010815 */
        /* <DEDUP_REMOVED lines=20> */
.L_x_4148:
        /* <DEDUP_REMOVED lines=10> */
.L_x_4150:
[----:B------:R-:W-:-:S04]  /*a840*/  FADD.FTZ R6, -R0, R7 ;  /* 0x0000000700067221 */ /* 0x000fc80000010100 */
[----:B------:R-:W-:-:S07]  /*a850*/  FMUL.FTZ R6, R6, 0.5 ;  /* 0x3f00000006067820 */ /* 0x000fce0000410000 */
.L_x_4151:
[----:B------:R-:W-:Y:S05]  /*a860*/  BSYNC B1 ;  /* 0x0000000000017941 */ /* 0x000fea0003800000 */
.L_x_4149:
        /* <DEDUP_REMOVED lines=11> */
.L_x_4153:
[----:B------:R-:W-:-:S04]  /*a920*/  FADD.FTZ R8, R4, -R9 ;  /* 0x8000000904087221 */ /* 0x000fc80000010000 */
[----:B------:R-:W-:-:S07]  /*a930*/  FMUL.FTZ R9, R8, 0.5 ;  /* 0x3f00000008097820 */ /* 0x000fce0000410000 */
.L_x_4154:
[----:B------:R-:W-:Y:S05]  /*a940*/  BSYNC B1 ;  /* 0x0000000000017941 */ /* 0x000fea0003800000 */
.L_x_4152:
        /* <DEDUP_REMOVED lines=35> */
.L_x_4147:
[----:B------:R0:W1:Y:S02]  /*ab80*/  MUFU.SQRT R18, R19 ;  /* 0x0000001300127308 */ /* 0x0000640000002000 */
.L_x_4146:
[----:B------:R-:W-:Y:S05]  /*ab90*/  BSYNC B0 ;  /* 0x0000000000007941 */ /* 0x000fea0003800000 */
.L_x_4145:
        /* <DEDUP_REMOVED lines=19> */
[----:B------:R-:W-:-:S04]  /*acd0*/  IMAD.MOV.U32 R7, RZ, RZ, 0x3fd774eb ;  /* 0x3fd774ebff077424 */ /* 0x000fc800078e00ff */
[----:B------:R-:W-:Y:S01]  /*ace0*/  @P0 FSEL R0, R8, RZ, P1 ;  /* 0x000000ff08000208 */ /* 0x000fe20000800000 */
[----:B------:R-:W-:-:S04]  /*acf0*/  IMAD.MOV.U32 R8, RZ, RZ, 0x3d4dd2f7 ;  /* 0x3d4dd2f7ff087424 */ /* 0x000fc800078e00ff */
        /* <DEDUP_REMOVED lines=13> */
.L_x_4158:
        /* <DEDUP_REMOVED lines=17> */
.L_x_4164:
[----:B------:R-:W-:-:S04]  /*aee0*/  FADD.FTZ R0, -R0, R7 ;  /* 0x0000000700007221 */ /* 0x000fc80000010100 */
[----:B------:R-:W-:-:S07]  /*aef0*/  FMUL.FTZ R0, R0, 0.5 ;  /* 0x3f00000000007820 */ /* 0x000fce0000410000 */
.L_x_4165:
[----:B------:R-:W-:Y:S05]  /*af00*/  BSYNC B5 ;  /* 0x0000000000057941 */ /* 0x000fea0003800000 */
.L_x_4163:
        /* <DEDUP_REMOVED lines=10> */
.L_x_4167:
[----:B------:R-:W-:-:S04]  /*afb0*/  FADD.FTZ R4, -R5, R4 ;  /* 0x0000000405047221 */ /* 0x000fc80000010100 */
[----:B------:R-:W-:-:S07]  /*afc0*/  FMUL.FTZ R5, R4, 0.5 ;  /* 0x3f00000004057820 */ /* 0x000fce0000410000 */
.L_x_4168:
[----:B------:R-:W-:Y:S05]  /*afd0*/  BSYNC B5 ;  /* 0x0000000000057941 */ /* 0x000fea0003800000 */
.L_x_4166:
[----:B------:R-:W-:Y:S01]  /*afe0*/  FADD.FTZ R0, R5, R0 ;  /* 0x0000000005007221 */ /* 0x000fe20000010000 */
[----:B------:R-:W-:-:S04]  /*aff0*/  FADD.FTZ R11, R12, R11 ;  /* 0x0000000b0c0b7221 */ /* 0x000fc80000010000 */
[----:B------:R-:W-:-:S06]  /*b000*/  FMUL.FTZ R11, R11, R0 ;  /* 0x000000000b0b7220 */ /* 0x000fcc0000410000 */
[----:B------:R-:W2:Y:S01]  /*b010*/  MUFU.SQRT R11, R11 ;  /* 0x0000000b000b7308 */ /* 0x000ea20000002000 */
[----:B------:R-:W-:Y:S05]  /*b020*/  BRA `(.L_x_4169) ;  /* 0x0000000000487947 */ /* 0x000fea0003800000 */
.L_x_4162:
        /* <DEDUP_REMOVED lines=12> */
.L_x_4161:
[----:B------:R-:W-:Y:S01]  /*b0f0*/  FADD.FTZ R0, R11, 1 ;  /* 0x3f8000000b007421 */ /* 0x000fe20000010000 */
[----:B0-----:R-:W-:Y:S01]  /*b100*/  MUFU.SQRT R19, R19 ;  /* 0x0000001300137308 */ /* 0x001fe20000002000 */
[----:B------:R-:W-:Y:S02]  /*b110*/  IMAD.MOV.U32 R12, RZ, RZ, 0x3f800000 ;  /* 0x3f800000ff0c7424 */ /* 0x000fe400078e00ff */
[----:B------:R-:W-:-:S06]  /*b120*/  FMUL.FTZ R0, R0, 0.5 ;  /* 0x3f00000000007820 */ /* 0x000fcc0000410000 */
[----:B------:R-:W0:Y:S02]  /*b130*/  MUFU.SQRT R0, R0 ;  /* 0x0000000000007308 */ /* 0x000e240000002000 */
[----:B0-----:R-:W-:-:S07]  /*b140*/  FMUL.FTZ R11, R19, R0 ;  /* 0x00000000130b7220 */ /* 0x001fce0000410000 */
.L_x_4169:
[----:B------:R-:W-:Y:S05]  /*b150*/  BSYNC B1 ;  /* 0x0000000000017941 */ /* 0x000fea0003800000 */
.L_x_4160:
[----:B------:R-:W-:Y:S05]  /*b160*/  BRA `(.L_x_4170) ;  /* 0x0000000000087947 */ /* 0x000fea0003800000 */
.L_x_4157:
[----:B------:R-:W-:Y:S01]  /*b170*/  FMUL.FTZ R11, R11, 16777216 ;  /* 0x4b8000000b0b7820 */ /* 0x000fe20000410000 */
[----:B------:R-:W-:-:S07]  /*b180*/  FMUL.FTZ R12, R12, 16777216 ;  /* 0x4b8000000c0c7820 */ /* 0x000fce0000410000 */
.L_x_4170:
[----:B------:R-:W-:Y:S05]  /*b190*/  BSYNC B0 ;  /* 0x0000000000007941 */ /* 0x000fea0003800000 */
.L_x_4156:
        /* <DEDUP_REMOVED lines=14> */
[----:B------:R-:W-:Y:S02]  /*b280*/  MOV R9, R16 ;  /* 0x0000001000097202 */ /* 0x000fe40000000f00 */
[----:B------:R-:W-:-:S07]  /*b290*/  MOV R4, 0xb2b0 ;  /* 0x0000b2b000047802 */ /* 0x000fce0000000f00 */
[----:B01----:R-:W-:Y:S05]  /*b2a0*/  CALL.REL.NOINC `($__internal_8_$__cuda_sm3x_div_rn_ftz_f32_slowpath) ;  /* 0x00000088001c7944 */ /* 0x003fea0003c00000 */
[----:B------:R-:W-:-:S07]  /*b2b0*/  IMAD.MOV.U32 R4, RZ, RZ, R0 ;  /* 0x000000ffff047224 */ /* 0x000fce00078e0000 */
.L_x_4172:
[----:B------:R-:W-:Y:S05]  /*b2c0*/  BSYNC B5 ;  /* 0x0000000000057941 */ /* 0x000fea0003800000 */
.L_x_4171:
        /* <DEDUP_REMOVED lines=18> */
.L_x_4174:
[----:B------:R-:W-:Y:S01]  /*b3f0*/  ISETP.GE.AND P0, PT, R11, RZ, PT ;  /* 0x000000ff0b00720c */ /* 0x000fe20003f06270 */
[----:B------:R-:W-:-:S12]  /*b400*/  IMAD.MOV.U32 R5, RZ, RZ, 0x3fd774eb ;  /* 0x3fd774ebff057424 */ /* 0x000fd800078e00ff */
[----:B------:R-:W-:-:S04]  /*b410*/  @P0 FFMA.FTZ R4, R5, 0.93318945169448852539, -R4 ;  /* 0x3f6ee58105040823 */ /* 0x000fc80000010804 */
[----:B------:R-:W-:-:S07]  /*b420*/  @!P0 FFMA.FTZ R4, R5, 0.93318945169448852539, R4 ;  /* 0x3f6ee58105048823 */ /* 0x000fce0000010004 */
.L_x_4175:
[----:B------:R-:W-:Y:S05]  /*b430*/  BSYNC B0 ;  /* 0x0000000000007941 */ /* 0x000fea0003800000 */
.L_x_4173:
        /* <DEDUP_REMOVED lines=10> */
.L_x_4159:
[----:B------:R-:W-:Y:S05]  /*b4e0*/  BSYNC B4 ;  /* 0x0000000000047941 */ /* 0x000fea0003800000 */
.L_x_4155:
[----:B------:R-:W-:Y:S02]  /*b4f0*/  LOP3.LUT R10, R5, 0x80000000, R10, 0xb8, !PT ;  /* 0x80000000050a7812 */ /* 0x000fe400078eb80a */
[----:B-1----:R-:W-:Y:S01]  /*b500*/  LOP3.LUT R14, R18, 0x80000000, R14, 0xb8, !PT ;  /* 0x80000000120e7812 */ /* 0x002fe200078eb80e */
[----:B------:R-:W-:Y:S06]  /*b510*/  BRA `(.L_x_4144) ;  /* 0x0000001400e47947 */ /* 0x000fec0003800000 */
.L_x_4143:
        /* <DEDUP_REMOVED lines=16> */
[----:B------:R-:W1:Y:S01]  /*b620*/  MUFU.RCP R5, R12 ;  /* 0x0000000c00057308 */ /* 0x000e620000001000 */
[----:B------:R-:W-:Y:S07]  /*b630*/  BSSY B5, `(.L_x_4180) ;  /* 0x000000e000057945 */ /* 0x000fee0003800000 */
[----:B------:R-:W2:Y:S01]  /*b640*/  FCHK P0, R0, R12 ;  /* 0x0000000c00007302 */ /* 0x000ea20000000000 */
[----:B-1----:R-:W-:-:S04]  /*b650*/  FFMA R4, -R12, R5, 1 ;  /* 0x3f8000000c047423 */ /* 0x002fc80000000105 */
[----:B------:R-:W-:Y:S01]  /*b660*/  FFMA R7, R5, R4, R5 ;  /* 0x0000000405077223 */ /* 0x000fe20000000005 */
[----:B------:R-:W-:-:S03]  /*b670*/  FMUL.FTZ R5, R0, R0 ;  /* 0x0000000000057220 */ /* 0x000fc60000410000 */
[----:B------:R-:W-:Y:S01]  /*b680*/  FFMA R4, R0, R7, RZ ;  /* 0x0000000700047223 */ /* 0x000fe200000000ff */
[----:B------:R-:W-:-:S03]  /*b690*/  FFMA.FTZ R18, R12, R12, R5 ;  /* 0x0000000c0c127223 */ /* 0x000fc60000010005 */
[----:B------:R-:W-:-:S04]  /*b6a0*/  FFMA R6, -R12, R4, R0 ;  /* 0x000000040c067223 */ /* 0x000fc80000000100 */
[----:B------:R-:W-:Y:S01]  /*b6b0*/  FFMA R4, R7, R6, R4 ;  /* 0x0000000607047223 */ /* 0x000fe20000000004 */
[----:B--2---:R-:W-:Y:S06]  /*b6c0*/  @!P0 BRA `(.L_x_4181) ;  /* 0x0000000000108947 */ /* 0x004fec0003800000 */
[----:B------:R-:W-:Y:S02]  /*b6d0*/  MOV R9, R12 ;  /* 0x0000000c00097202 */ /* 0x000fe40000000f00 */
[----:B------:R-:W-:-:S07]  /*b6e0*/  MOV R4, 0xb700 ;  /* 0x0000b70000047802 */ /* 0x000fce0000000f00 */
[----:B0-----:R-:W-:Y:S05]  /*b6f0*/  CALL.REL.NOINC `($__internal_8_$__cuda_sm3x_div_rn_ftz_f32_slowpath) ;  /* 0x0000008400087944 */ /* 0x001fea0003c00000 */
[----:B------:R-:W-:-:S07]  /*b700*/  IMAD.MOV.U32 R4, RZ, RZ, R0 ;  /* 0x000000ffff047224 */ /* 0x000fce00078e0000 */
.L_x_4181:
[----:B------:R-:W-:Y:S05]  /*b710*/  BSYNC B5 ;  /* 0x0000000000057941 */ /* 0x000fea0003800000 */
.L_x_4180:
        /* <DEDUP_REMOVED lines=18> */
.L_x_4183:
[----:B------:R-:W-:Y:S01]  /*b840*/  ISETP.GE.AND P0, PT, R11, RZ, PT ;  /* 0x000000ff0b00720c */ /* 0x000fe20003f06270 */
[----:B------:R-:W-:-:S12]  /*b850*/  IMAD.MOV.U32 R5, RZ, RZ, 0x3fd774eb ;  /* 0x3fd774ebff057424 */ /* 0x000fd800078e00ff */
[----:B------:R-:W-:-:S04]  /*b860*/  @P0 FFMA.FTZ R4, R5, 0.93318945169448852539, -R4 ;  /* 0x3f6ee58105040823 */ /* 0x000fc80000010804 */
[----:B------:R-:W-:-:S07]  /*b870*/  @!P0 FFMA.FTZ R4, R5, 0.93318945169448852539, R4 ;  /* 0x3f6ee58105048823 */ /* 0x000fce0000010004 */
.L_x_4184:
[----:B------:R-:W-:Y:S05]  /*b880*/  BSYNC B0 ;  /* 0x0000000000007941 */ /* 0x000fea0003800000 */
.L_x_4182:
[C---:B------:R-:W-:Y:S01]  /*b890*/  FSETP.NEU.FTZ.AND P0, PT, |R11|.reuse, |R16|, PT ;  /* 0x400000100b00720b */ /* 0x040fe20003f1d200 */
[----:B------:R-:W1:Y:S01]  /*b8a0*/  MUFU.LG2 R18, R18 ;  /* 0x0000001200127308 */ /* 0x000e620000000c00 */
[----:B------:R-:W-:Y:S01]  /*b8b0*/  FSETP.NEU.FTZ.AND P1, PT, R12, RZ, PT ;  /* 0x000000ff0c00720b */ /* 0x000fe20003f3d000 */
[----:B------:R-:W-:Y:S01]  /*b8c0*/  IMAD.MOV.U32 R0, RZ, RZ, 0x4016cbe4 ;  /* 0x4016cbe4ff007424 */ /* 0x000fe200078e00ff */
[C---:B------:R-:W-:Y:S01]  /*b8d0*/  ISETP.GE.AND P2, PT, R11.reuse, RZ, PT ;  /* 0x000000ff0b00720c */ /* 0x040fe20003f46270 */
[----:B------:R-:W-:-:S08]  /*b8e0*/  FADD.FTZ R5, |R11|, |R16| ;  /* 0x400000100b057221 */ /* 0x000fd00000010200 */
[----:B------:R-:W-:Y:S02]  /*b8f0*/  @!P0 FSEL R4, R0, 0.78539818525314331055, !P2 ;  /* 0x3f490fdb00048808 */ /* 0x000fe40005000000 */
[----:B------:R-:W-:Y:S02]  /*b900*/  @!P1 FSEL R4, RZ, 3.1415927410125732422, P2 ;  /* 0x40490fdbff049808 */ /* 0x000fe40001000000 */
[----:B------:R-:W-:Y:S01]  /*b910*/  FSETP.GTU.FTZ.AND P0, PT, |R5|, +INF , PT ;  /* 0x7f8000000500780b */ /* 0x000fe20003f1c200 */
[----:B-1----:R-:W-:Y:S01]  /*b920*/  FMUL.FTZ.D2 R18, R18, 0.69314718246459960938 ;  /* 0x3f31721812127820 */ /* 0x002fe20000310000 */
[----:B------:R-:W-:-:S04]  /*b930*/  LOP3.LUT R4, R4, 0x80000000, R16, 0xb8, !PT ;  /* 0x8000000004047812 */ /* 0x000fc800078eb810 */
[----:B------:R-:W-:Y:S01]  /*b940*/  FSEL R5, R5, R4, P0 ;  /* 0x0000000405057208 */ /* 0x000fe20000000000 */
[----:B------:R-:W-:Y:S06]  /*b950*/  BRA `(.L_x_4185) ;  /* 0x0000001000887947 */ /* 0x000fec0003800000 */
.L_x_4179:
[----:B------:R-:W1:Y:S01]  /*b960*/  MUFU.RCP R5, R12 ;  /* 0x0000000c00057308 */ /* 0x000e620000001000 */
[----:B------:R-:W-:Y:S07]  /*b970*/  BSSY B5, `(.L_x_4186) ;  /* 0x000000c000057945 */ /* 0x000fee0003800000 */
[----:B------:R-:W2:Y:S01]  /*b980*/  FCHK P0, R0, R12 ;  /* 0x0000000c00007302 */ /* 0x000ea20000000000 */
[----:B-1----:R-:W-:-:S04]  /*b990*/  FFMA R4, -R12, R5, 1 ;  /* 0x3f8000000c047423 */ /* 0x002fc80000000105 */
[----:B------:R-:W-:-:S04]  /*b9a0*/  FFMA R5, R5, R4, R5 ;  /* 0x0000000405057223 */ /* 0x000fc80000000005 */
[----:B------:R-:W-:-:S04]  /*b9b0*/  FFMA R4, R0, R5, RZ ;  /* 0x0000000500047223 */ /* 0x000fc800000000ff */
[----:B------:R-:W-:-:S04]  /*b9c0*/  FFMA R6, -R12, R4, R0 ;  /* 0x000000040c067223 */ /* 0x000fc80000000100 */
[----:B------:R-:W-:Y:S01]  /*b9d0*/  FFMA R4, R5, R6, R4 ;  /* 0x0000000605047223 */ /* 0x000fe20000000004 */
[----:B--2---:R-:W-:Y:S06]  /*b9e0*/  @!P0 BRA `(.L_x_4187) ;  /* 0x0000000000108947 */ /* 0x004fec0003800000 */
[----:B------:R-:W-:Y:S02]  /*b9f0*/  MOV R9, R12 ;  /* 0x0000000c00097202 */ /* 0x000fe40000000f00 */
[----:B------:R-:W-:-:S07]  /*ba00*/  MOV R4, 0xba20 ;  /* 0x0000ba2000047802 */ /* 0x000fce0000000f00 */
[----:B0-----:R-:W-:Y:S05]  /*ba10*/  CALL.REL.NOINC `($__internal_8_$__cuda_sm3x_div_rn_ftz_f32_slowpath) ;  /* 0x0000008000407944 */ /* 0x001fea0003c00000 */
[----:B------:R-:W-:-:S07]  /*ba20*/  IMAD.MOV.U32 R4, RZ, RZ, R0 ;  /* 0x000000ffff047224 */ /* 0x000fce00078e0000 */
.L_x_4187:
[----:B------:R-:W-:Y:S05]  /*ba30*/  BSYNC B5 ;  /* 0x0000000000057941 */ /* 0x000fea0003800000 */
.L_x_4186:
        /* <DEDUP_REMOVED lines=18> */
.L_x_4189:
[----:B------:R-:W-:Y:S01]  /*bb60*/  ISETP.GE.AND P0, PT, R11, RZ, PT ;  /* 0x000000ff0b00720c */ /* 0x000fe20003f06270 */
[----:B------:R-:W-:-:S12]  /*bb70*/  IMAD.MOV.U32 R5, RZ, RZ, 0x3fd774eb ;  /* 0x3fd774ebff057424 */ /* 0x000fd800078e00ff */
[----:B------:R-:W-:-:S04]  /*bb80*/  @P0 FFMA.FTZ R4, R5, 0.93318945169448852539, -R4 ;  /* 0x3f6ee58105040823 */ /* 0x000fc80000010804 */
[----:B------:R-:W-:-:S07]  /*bb90*/  @!P0 FFMA.FTZ R4, R5, 0.93318945169448852539, R4 ;  /* 0x3f6ee58105048823 */ /* 0x000fce0000010004 */
.L_x_4190:
[----:B------:R-:W-:Y:S05]  /*bba0*/  BSYNC B0 ;  /* 0x0000000000007941 */ /* 0x000fea0003800000 */
.L_x_4188:
        /* <DEDUP_REMOVED lines=12> */
[----:B------:R-:W1:Y:S02]  /*bc70*/  MUFU.SQRT R6, R6 ;  /* 0x0000000600067308 */ /* 0x000e640000002000 */
[----:B-1----:R-:W-:Y:S01]  /*bc80*/  @P0 FMUL.FTZ R0, R5, R6 ;  /* 0x0000000605000220 */ /* 0x002fe20000410000 */
[----:B------:R-:W-:Y:S01]  /*bc90*/  FSETP.NEU.FTZ.AND P0, PT, R18, +INF , PT ;  /* 0x7f8000001200780b */ /* 0x000fe20003f1d000 */
[----:B------:R-:W-:-:S03]  /*bca0*/  IMAD.MOV.U32 R5, RZ, RZ, 0x4016cbe4 ;  /* 0x4016cbe4ff057424 */ /* 0x000fc600078e00ff */
[----:B------:R-:W-:Y:S02]  /*bcb0*/  FSEL R0, R0, +INF , P0 ;  /* 0x7f80000000007808 */ /* 0x000fe40000000000 */
[----:B------:R-:W-:-:S04]  /*bcc0*/  ISETP.GE.AND P0, PT, R11, RZ, PT ;  /* 0x000000ff0b00720c */ /* 0x000fc80003f06270 */
[----:B------:R-:W1:Y:S01]  /*bcd0*/  MUFU.LG2 R0, R0 ;  /* 0x0000000000007308 */ /* 0x000e620000000c00 */
[----:B------:R-:W-:Y:S01]  /*bce0*/  @!P1 FSEL R4, R5, 0.78539818525314331055, !P0 ;  /* 0x3f490fdb05049808 */ /* 0x000fe20004000000 */
[----:B------:R-:W-:Y:S01]  /*bcf0*/  FADD.FTZ R5, |R11|, |R16| ;  /* 0x400000100b057221 */ /* 0x000fe20000010200 */
[----:B------:R-:W-:-:S04]  /*bd00*/  @!P2 FSEL R4, RZ, 3.1415927410125732422, P0 ;  /* 0x40490fdbff04a808 */ /* 0x000fc80000000000 */
[----:B------:R-:W-:Y:S02]  /*bd10*/  FSETP.GTU.FTZ.AND P0, PT, |R5|, +INF , PT ;  /* 0x7f8000000500780b */ /* 0x000fe40003f1c200 */
[----:B------:R-:W-:-:S04]  /*bd20*/  LOP3.LUT R4, R4, 0x80000000, R16, 0xb8, !PT ;  /* 0x8000000004047812 */ /* 0x000fc800078eb810 */
[----:B------:R-:W-:Y:S01]  /*bd30*/  FSEL R5, R5, R4, P0 ;  /* 0x0000000405057208 */ /* 0x000fe20000000000 */
[----:B-1----:R-:W-:Y:S01]  /*bd40*/  FMUL.FTZ R18, R0, 0.69314718246459960938 ;  /* 0x3f31721800127820 */ /* 0x002fe20000410000 */
[----:B------:R-:W-:Y:S06]  /*bd50*/  BRA `(.L_x_4185) ;  /* 0x0000000c00887947 */ /* 0x000fec0003800000 */
.L_x_4178:
[----:B------:R-:W-:Y:S01]  /*bd60*/  FMUL.FTZ R4, R11, 0.36787945032119750977 ;  /* 0x3ebc5ab20b047820 */ /* 0x000fe20000410000 */
[----:B------:R-:W-:Y:S01]  /*bd70*/  FMUL.FTZ R5, R16, 0.36787945032119750977 ;  /* 0x3ebc5ab210057820 */ /* 0x000fe20000410000 */
[----:B------:R-:W-:Y:S02]  /*bd80*/  BSSY B5, `(.L_x_4191) ;  /* 0x0000020000057945 */ /* 0x000fe40003800000 */
        /* <DEDUP_REMOVED lines=13> */
[----:B------:R-:W1:Y:S02]  /*be60*/  MUFU.SQRT R8, R8 ;  /* 0x0000000800087308 */ /* 0x000e640000002000 */
[----:B-1----:R-:W-:Y:S01]  /*be70*/  @P0 FMUL.FTZ R6, R8, R7 ;  /* 0x0000000708060220 */ /* 0x002fe20000410000 */
[----:B------:R-:W-:Y:S01]  /*be80*/  FSETP.NEU.FTZ.AND P0, PT, R4, +INF , PT ;  /* 0x7f8000000400780b */ /* 0x000fe20003f1d000 */
[----:B------:R-:W-:-:S03]  /*be90*/  FFMA R4, -R12, R5, 1 ;  /* 0x3f8000000c047423 */ /* 0x000fc60000000105 */
[----:B------:R-:W-:Y:S01]  /*bea0*/  FSEL R6, R6, +INF , P0 ;  /* 0x7f80000006067808 */ /* 0x000fe20000000000 */
[----:B------:R-:W-:Y:S01]  /*beb0*/  FFMA R7, R5, R4, R5 ;  /* 0x0000000405077223 */ /* 0x000fe20000000005 */
[----:B------:R-:W-:-:S03]  /*bec0*/  HFMA2.MMA R5, -RZ, RZ, 1.875, 0 ;  /* 0x3f800000ff057435 */ /* 0x000fc600000001ff */
[----:B------:R-:W-:Y:S01]  /*bed0*/  FFMA R4, R0, R7, RZ ;  /* 0x0000000700047223 */ /* 0x000fe200000000ff */
[----:B------:R-:W1:Y:S03]  /*bee0*/  MUFU.LG2 R6, R6 ;  /* 0x0000000600067308 */ /* 0x000e660000000c00 */
[----:B------:R-:W-:-:S04]  /*bef0*/  FFMA R8, -R12, R4, R0 ;  /* 0x000000040c087223 */ /* 0x000fc80000000100 */
[----:B------:R-:W-:Y:S01]  /*bf00*/  FFMA R4, R7, R8, R4 ;  /* 0x0000000807047223 */ /* 0x000fe20000000004 */
[----:B------:R-:W2:Y:S01]  /*bf10*/  FCHK P0, R0, R12 ;  /* 0x0000000c00007302 */ /* 0x000ea20000000000 */
[----:B-1----:R-:W-:Y:S01]  /*bf20*/  FFMA.FTZ R18, R6, 0.69314718246459960938, R5 ;  /* 0x3f31721806127823 */ /* 0x002fe20000010005 */
[----:B--2---:R-:W-:Y:S06]  /*bf30*/  @!P0 BRA `(.L_x_4192) ;  /* 0x0000000000108947 */ /* 0x004fec0003800000 */
[----:B------:R-:W-:Y:S01]  /*bf40*/  IMAD.MOV.U32 R9, RZ, RZ, R12 ;  /* 0x000000ffff097224 */ /* 0x000fe200078e000c */
[----:B------:R-:W-:-:S07]  /*bf50*/  MOV R4, 0xbf70 ;  /* 0x0000bf7000047802 */ /* 0x000fce0000000f00 */
[----:B0-----:R-:W-:Y:S05]  /*bf60*/  CALL.REL.NOINC `($__internal_8_$__cuda_sm3x_div_rn_ftz_f32_slowpath) ;  /* 0x0000007800ec7944 */ /* 0x001fea0003c00000 */
[----:B------:R-:W-:-:S07]  /*bf70*/  IMAD.MOV.U32 R4, RZ, RZ, R0 ;  /* 0x000000ffff047224 */ /* 0x000fce00078e0000 */
.L_x_4192:
[----:B------:R-:W-:Y:S05]  /*bf80*/  BSYNC B5 ;  /* 0x0000000000057941 */ /* 0x000fea0003800000 */
.L_x_4191:
        /* <DEDUP_REMOVED lines=18> */
.L_x_4194:
[----:B------:R-:W-:Y:S01]  /*c0b0*/  ISETP.GE.AND P0, PT, R11, RZ, PT ;  /* 0x000000ff0b00720c */ /* 0x000fe20003f06270 */
[----:B------:R-:W-:-:S12]  /*c0c0*/  IMAD.MOV.U32 R5, RZ, RZ, 0x3fd774eb ;  /* 0x3fd774ebff057424 */ /* 0x000fd800078e00ff */
[----:B------:R-:W-:-:S04]  /*c0d0*/  @P0 FFMA.FTZ R4, R5, 0.93318945169448852539, -R4 ;  /* 0x3f6ee58105040823 */ /* 0x000fc80000010804 */
[----:B------:R-:W-:-:S07]  /*c0e0*/  @!P0 FFMA.FTZ R4, R5, 0.93318945169448852539, R4 ;  /* 0x3f6ee58105048823 */ /* 0x000fce0000010004 */
.L_x_4195:
[----:B------:R-:W-:Y:S05]  /*c0f0*/  BSYNC B0 ;  /* 0x0000000000007941 */ /* 0x000fea0003800000 */
.L_x_4193:
        /* <DEDUP_REMOVED lines=11> */
.L_x_4177:
        /* <DEDUP_REMOVED lines=10> */
[----:B------:R-:W-:Y:S01]  /*c250*/  FMUL.FTZ R18, R0, R0 ;  /* 0x0000000000127220 */ /* 0x000fe20000410000 */
[----:B------:R-:W-:Y:S03]  /*c260*/  BSSY B5, `(.L_x_4198) ;  /* 0x000000d000057945 */ /* 0x000fe60003800000 */
[----:B------:R-:W-:-:S03]  /*c270*/  FFMA.FTZ R18, R11, R11, R18 ;  /* 0x0000000b0b127223 */ /* 0x000fc60000010012 */
[----:B------:R-:W2:Y:S01]  /*c280*/  FCHK P0, R0, R11 ;  /* 0x0000000b00007302 */ /* 0x000ea20000000000 */
[----:B-1----:R-:W-:-:S04]  /*c290*/  FFMA R5, -R11, R4, 1 ;  /* 0x3f8000000b057423 */ /* 0x002fc80000000104 */
[----:B------:R-:W-:-:S04]  /*c2a0*/  FFMA R5, R4, R5, R4 ;  /* 0x0000000504057223 */ /* 0x000fc80000000004 */
[----:B------:R-:W-:-:S04]  /*c2b0*/  FFMA R4, R0, R5, RZ ;  /* 0x0000000500047223 */ /* 0x000fc800000000ff */
[----:B------:R-:W-:-:S04]  /*c2c0*/  FFMA R6, -R11, R4, R0 ;  /* 0x000000040b067223 */ /* 0x000fc80000000100 */
[----:B------:R-:W-:Y:S01]  /*c2d0*/  FFMA R4, R5, R6, R4 ;  /* 0x0000000605047223 */ /* 0x000fe20000000004 */
[----:B--2---:R-:W-:Y:S06]  /*c2e0*/  @!P0 BRA `(.L_x_4199) ;  /* 0x0000000000108947 */ /* 0x004fec0003800000 */
[----:B------:R-:W-:Y:S01]  /*c2f0*/  IMAD.MOV.U32 R9, RZ, RZ, R11 ;  /* 0x000000ffff097224 */ /* 0x000fe200078e000b */
[----:B------:R-:W-:-:S07]  /*c300*/  MOV R4, 0xc320 ;  /* 0x0000c32000047802 */ /* 0x000fce0000000f00 */
[----:B0-----:R-:W-:Y:S05]  /*c310*/  CALL.REL.NOINC `($__internal_8_$__cuda_sm3x_div_rn_ftz_f32_slowpath) ;  /* 0x0000007800007944 */ /* 0x001fea0003c00000 */
[----:B------:R-:W-:-:S07]  /*c320*/  IMAD.MOV.U32 R4, RZ, RZ, R0 ;  /* 0x000000ffff047224 */ /* 0x000fce00078e0000 */
.L_x_4199:
[----:B------:R-:W-:Y:S05]  /*c330*/  BSYNC B5 ;  /* 0x0000000000057941 */ /* 0x000fea0003800000 */
.L_x_4198:
[----:B------:R-:W-:Y:S02]  /*c340*/  IMAD.MOV.U32 R5, RZ, RZ, 0x3b33710b ;  /* 0x3b33710bff057424 */ /* 0x000fe400078e00ff */
[----:B------:R-:W-:Y:S01]  /*c350*/  FMUL.FTZ R0, R4, R4 ;  /* 0x0000000404007220 */ /* 0x000fe20000410000 */
[----:B------:R-:W-:Y:S01]  /*c360*/  @!P6 IMAD.MOV.U32 R7, RZ, RZ, 0x3fd774eb ;  /* 0x3fd774ebff07e424 */ /* 0x000fe200078e00ff */
[----:B------:R-:W1:Y:S01]  /*c370*/  MUFU.LG2 R18, R18 ;  /* 0x0000001200127308 */ /* 0x000e620000000c00 */
[----:B------:R-:W-:Y:S01]  /*c380*/  FSETP.NEU.FTZ.AND P0, PT, |R16|, R12, PT ;  /* 0x0000000c1000720b */ /* 0x000fe20003f1d200 */
[----:B------:R-:W-:Y:S01]  /*c390*/  FFMA.FTZ R5, R0, R5, -0.015681877732276916504 ;  /* 0xbc80774800057423 */ /* 0x000fe20000010005 */
[----:B------:R-:W-:Y:S01]  /*c3a0*/  FSETP.NEU.FTZ.AND P1, PT, R11, RZ, PT ;  /* 0x000000ff0b00720b */ /* 0x000fe20003f3d000 */
[----:B------:R-:W-:Y:S02]  /*c3b0*/  FADD.FTZ R12, |R16|, R12 ;  /* 0x0000000c100c7221 */ /* 0x000fe40000010200 */
[----:B------:R-:W-:-:S04]  /*c3c0*/  FFMA.FTZ R5, R0, R5, 0.042200751602649688721 ;  /* 0x3d2cdab200057423 */ /* 0x000fc80000010005 */
[----:B------:R-:W-:-:S04]  /*c3d0*/  FFMA.FTZ R5, R0, R5, -0.074792981147766113281 ;  /* 0xbd992d1000057423 */ /* 0x000fc80000010005 */
[----:B------:R-:W-:Y:S01]  /*c3e0*/  FFMA.FTZ R5, R0, R5, 0.10640415549278259277 ;  /* 0x3dd9ea6c00057423 */ /* 0x000fe20000010005 */
[----:B-1----:R-:W-:-:S03]  /*c3f0*/  FMUL.FTZ.D2 R18, R18, 0.69314718246459960938 ;  /* 0x3f31721812127820 */ /* 0x002fc60000310000 */
        /* <DEDUP_REMOVED lines=12> */
.L_x_4197:
        /* <DEDUP_REMOVED lines=12> */
[----:B------:R-:W-:-:S07]  /*c580*/  MOV R4, R0 ;  /* 0x0000000000047202 */ /* 0x000fce0000000f00 */
.L_x_4201:
[----:B------:R-:W-:Y:S05]  /*c590*/  BSYNC B5 ;  /* 0x0000000000057941 */ /* 0x000fea0003800000 */
.L_x_4200:
        /* <DEDUP_REMOVED lines=18> */
[----:B------:R-:W1:Y:S02]  /*c6c0*/  MUFU.SQRT R7, R18 ;  /* 0x0000001200077308 */ /* 0x000e640000002000 */
[----:B------:R-:W-:-:S04]  /*c6d0*/  FFMA.FTZ R8, R5, R8, 0.19993925094604492188 ;  /* 0x3e4cbce005087423 */ /* 0x000fc80000010008 */
[----:B------:R-:W-:-:S04]  /*c6e0*/  FFMA.FTZ R8, R5, R8, -0.33333197236061096191 ;  /* 0xbeaaaa7d05087423 */ /* 0x000fc80000010008 */
[----:B------:R-:W-:-:S04]  /*c6f0*/  FMUL.FTZ R5, R5, R8 ;  /* 0x0000000805057220 */ /* 0x000fc80000410000 */
[----:B------:R-:W-:Y:S01]  /*c700*/  FFMA.FTZ R4, R5, R4, R4 ;  /* 0x0000000405047223 */ /* 0x000fe20000010004 */
[----:B-1----:R-:W-:Y:S01]  /*c710*/  @P0 FMUL.FTZ R0, R6, R7 ;  /* 0x0000000706000220 */ /* 0x002fe20000410000 */
[----:B------:R-:W-:Y:S01]  /*c720*/  FSETP.NEU.FTZ.AND P0, PT, R19, +INF , PT ;  /* 0x7f8000001300780b */ /* 0x000fe20003f1d000 */
[----:B------:R-:W-:-:S03]  /*c730*/  @!P6 IMAD.MOV.U32 R7, RZ, RZ, 0x3fd774eb ;  /* 0x3fd774ebff07e424 */ /* 0x000fc600078e00ff */
[----:B------:R-:W-:Y:S01]  /*c740*/  FSEL R0, R0, +INF , P0 ;  /* 0x7f80000000007808 */ /* 0x000fe20000000000 */
[----:B------:R-:W-:Y:S01]  /*c750*/  @!P6 FFMA.FTZ R4, R7, 0.93318945169448852539, -R4 ;  /* 0x3f6ee5810704e823 */ /* 0x000fe20000010804 */
[C---:B------:R-:W-:Y:S01]  /*c760*/  FSETP.NEU.FTZ.AND P0, PT, |R16|.reuse, R12, PT ;  /* 0x0000000c1000720b */ /* 0x040fe20003f1d200 */
[----:B------:R-:W-:-:S03]  /*c770*/  FADD.FTZ R12, |R16|, R12 ;  /* 0x0000000c100c7221 */ /* 0x000fc60000010200 */
[----:B------:R-:W1:Y:S01]  /*c780*/  MUFU.LG2 R0, R0 ;  /* 0x0000000000007308 */ /* 0x000e620000000c00 */
[----:B------:R-:W-:Y:S02]  /*c790*/  FSEL R4, R4, 0.78539818525314331055, P0 ;  /* 0x3f490fdb04047808 */ /* 0x000fe40000000000 */
[----:B------:R-:W-:Y:S02]  /*c7a0*/  FSETP.GTU.FTZ.AND P0, PT, |R12|, +INF , PT ;  /* 0x7f8000000c00780b */ /* 0x000fe40003f1c200 */
[----:B------:R-:W-:-:S04]  /*c7b0*/  FSEL R5, R4, RZ, P1 ;  /* 0x000000ff04057208 */ /* 0x000fc80000800000 */
[----:B------:R-:W-:-:S04]  /*c7c0*/  LOP3.LUT R5, R5, 0x80000000, R10, 0xb8, !PT ;  /* 0x8000000005057812 */ /* 0x000fc800078eb80a */
[----:B------:R-:W-:Y:S01]  /*c7d0*/  FSEL R5, R12, R5, P0 ;  /* 0x000000050c057208 */ /* 0x000fe20000000000 */
[----:B-1----:R-:W-:Y:S01]  /*c7e0*/  FMUL.FTZ R18, R0, 0.69314718246459960938 ;  /* 0x3f31721800127820 */ /* 0x002fe20000410000 */
[----:B------:R-:W-:Y:S06]  /*c7f0*/  BRA `(.L_x_4185) ;  /* 0x0000000000e07947 */ /* 0x000fec0003800000 */
.L_x_4196:
[----:B------:R-:W-:Y:S01]  /*c800*/  FMUL.FTZ R4, R14, 0.36787945032119750977 ;  /* 0x3ebc5ab20e047820 */ /* 0x000fe20000410000 */
[----:B------:R-:W-:Y:S01]  /*c810*/  FMUL.FTZ R5, R10, 0.36787945032119750977 ;  /* 0x3ebc5ab20a057820 */ /* 0x000fe20000410000 */
[----:B------:R-:W1:Y:S01]  /*c820*/  MUFU.RCP R18, R11 ;  /* 0x0000000b00127308 */ /* 0x000e620000001000 */
        /* <DEDUP_REMOVED lines=13> */
[----:B-1----:R-:W-:-:S05]  /*c900*/  FFMA R5, -R11, R18, 1 ;  /* 0x3f8000000b057423 */ /* 0x002fca0000000112 */
[----:B------:R-:W1:Y:S02]  /*c910*/  MUFU.SQRT R8, R8 ;  /* 0x0000000800087308 */ /* 0x000e640000002000 */
[----:B-1----:R-:W-:Y:S01]  /*c920*/  @P0 FMUL.FTZ R6, R8, R7 ;  /* 0x0000000708060220 */ /* 0x002fe20000410000 */
[----:B------:R-:W-:Y:S01]  /*c930*/  FSETP.NEU.FTZ.AND P0, PT, R4, +INF , PT ;  /* 0x7f8000000400780b */ /* 0x000fe20003f1d000 */
[----:B------:R-:W-:Y:S01]  /*c940*/  FFMA R7, R18, R5, R18 ;  /* 0x0000000512077223 */ /* 0x000fe20000000012 */
[----:B------:R-:W-:Y:S02]  /*c950*/  IMAD.MOV.U32 R5, RZ, RZ, 0x3f800000 ;  /* 0x3f800000ff057424 */ /* 0x000fe400078e00ff */
[----:B------:R-:W-:Y:S01]  /*c960*/  FSEL R6, R6, +INF , P0 ;  /* 0x7f80000006067808 */ /* 0x000fe20000000000 */
[----:B------:R-:W-:-:S04]  /*c970*/  FFMA R4, R0, R7, RZ ;  /* 0x0000000700047223 */ /* 0x000fc800000000ff */
[----:B------:R-:W-:Y:S01]  /*c980*/  FFMA R8, -R11, R4, R0 ;  /* 0x000000040b087223 */ /* 0x000fe20000000100 */
[----:B------:R-:W1:Y:S03]  /*c990*/  MUFU.LG2 R6, R6 ;  /* 0x0000000600067308 */ /* 0x000e660000000c00 */
[----:B------:R-:W-:-:S05]  /*c9a0*/  FFMA R4, R7, R8, R4 ;  /* 0x0000000807047223 */ /* 0x000fca0000000004 */
[----:B------:R-:W2:Y:S01]  /*c9b0*/  FCHK P0, R0, R11 ;  /* 0x0000000b00007302 */ /* 0x000ea20000000000 */
[----:B-1----:R-:W-:Y:S01]  /*c9c0*/  FFMA.FTZ R18, R6, 0.69314718246459960938, R5 ;  /* 0x3f31721806127823 */ /* 0x002fe20000010005 */
[----:B--2---:R-:W-:Y:S06]  /*c9d0*/  @!P0 BRA `(.L_x_4203) ;  /* 0x0000000000108947 */ /* 0x004fec0003800000 */
[----:B------:R-:W-:Y:S01]  /*c9e0*/  IMAD.MOV.U32 R9, RZ, RZ, R11 ;  /* 0x000000ffff097224 */ /* 0x000fe200078e000b */
[----:B------:R-:W-:-:S07]  /*c9f0*/  MOV R4, 0xca10 ;  /* 0x0000ca1000047802 */ /* 0x000fce0000000f00 */
[----:B0-----:R-:W-:Y:S05]  /*ca00*/  CALL.REL.NOINC `($__internal_8_$__cuda_sm3x_div_rn_ftz_f32_slowpath) ;  /* 0x0000007000447944 */ /* 0x001fea0003c00000 */
[----:B------:R-:W-:-:S07]  /*ca10*/  IMAD.MOV.U32 R4, RZ, RZ, R0 ;  /* 0x000000ffff047224 */ /* 0x000fce00078e0000 */
.L_x_4203:
[----:B------:R-:W-:Y:S05]  /*ca20*/  BSYNC B5 ;  /* 0x0000000000057941 */ /* 0x000fea0003800000 */
.L_x_4202:
[----:B------:R-:W-:Y:S01]  /*ca30*/  HFMA2.MMA R5, -RZ, RZ, 0.89990234375, 10328 ;  /* 0x3b33710bff057435 */ /* 0x000fe200000001ff */
[----:B------:R-:W-:Y:S01]  /*ca40*/  FMUL.FTZ R0, R4, R4 ;  /* 0x0000000404007220 */ /* 0x000fe20000410000 */
[----:B------:R-:W-:Y:S01]  /*ca50*/  @!P6 IMAD.MOV.U32 R7, RZ, RZ, 0x3fd774eb ;  /* 0x3fd774ebff07e424 */ /* 0x000fe200078e00ff */
[C---:B------:R-:W-:Y:S01]  /*ca60*/  FSETP.NEU.FTZ.AND P0, PT, |R16|.reuse, R12, PT ;  /* 0x0000000c1000720b */ /* 0x040fe20003f1d200 */
[----:B------:R-:W-:Y:S01]  /*ca70*/  FADD.FTZ R12, |R16|, R12 ;  /* 0x0000000c100c7221 */ /* 0x000fe20000010200 */
        /* <DEDUP_REMOVED lines=16> */
.L_x_4185:
[----:B------:R-:W-:Y:S05]  /*cb80*/  BSYNC B4 ;  /* 0x0000000000047941 */ /* 0x000fea0003800000 */
.L_x_4176:
[----:B------:R-:W-:Y:S01]  /*cb90*/  FADD.FTZ R7, R18, 0.69314718246459960938 ;  /* 0x3f31721812077421 */ /* 0x000fe20000010000 */
[----:B------:R-:W-:-:S04]  /*cba0*/  LOP3.LUT R10, R5, 0x80000000, R10, 0xb8, !PT ;  /* 0x80000000050a7812 */ /* 0x000fc800078eb80a */
[----:B------:R-:W-:Y:S01]  /*cbb0*/  LOP3.LUT R14, R7, 0x80000000, R14, 0xb8, !PT ;  /* 0x80000000070e7812 */ /* 0x000fe200078eb80e */
[----:B------:R-:W-:Y:S06]  /*cbc0*/  BRA `(.L_x_4144) ;  /* 0x0000000000387947 */ /* 0x000fec0003800000 */
.L_x_4142:
        /* <DEDUP_REMOVED lines=14> */
.L_x_4144:
[----:B------:R-:W-:Y:S05]  /*ccb0*/  BSYNC B2 ;  /* 0x0000000000027941 */ /* 0x000fea0003800000 */
.L_x_4141:
[----:B------:R-:W-:-:S07]  /*ccc0*/  F2FP.F16.F32.PACK_AB R16, R10, R14 ;  /* 0x0000000e0a10723e */ /* 0x000fce00000000ff */
.L_x_4140:
[----:B------:R-:W-:Y:S05]  /*ccd0*/  BSYNC B3 ;  /* 0x0000000000037941 */ /* 0x000fea0003800000 */
.L_x_4139:
[----:B------:R-:W-:Y:S01]  /*cce0*/  VIADD R0, R2, 0x180 ;  /* 0x0000018002007836 */ /* 0x000fe20000000000 */
[----:B------:R-:W-:Y:S04]  /*ccf0*/  BSSY B3, `(.L_x_4204) ;  /* 0x00002c5000037945 */ /* 0x000fe80003800000 */
        /* <DEDUP_REMOVED lines=12> */
[----:B0-----:R-:W-:Y:S01]  /*cdc0*/  FADD.FTZ R19, |R3|, -RZ ;  /* 0x800000ff03137221 */ /* 0x001fe20000010200 */
        /* <DEDUP_REMOVED lines=100> */
.L_x_4213:
        /* <DEDUP_REMOVED lines=10> */
.L_x_4215:
[----:B------:R-:W-:-:S04]  /*d4b0*/  FADD.FTZ R6, -R0, R7 ;  /* 0x0000000700067221 */ /* 0x000fc80000010100 */
[----:B------:R-:W-:-:S07]  /*d4c0*/  FMUL.FTZ R6, R6, 0.5 ;  /* 0x3f00000006067820 */ /* 0x000fce0000410000 */
.L_x_4216:
[----:B------:R-:W-:Y:S05]  /*d4d0*/  BSYNC B1 ;  /* 0x0000000000017941 */ /* 0x000fea0003800000 */
.L_x_4214:
        /* <DEDUP_REMOVED lines=11> */
.L_x_4218:
[----:B------:R-:W-:-:S04]  /*d590*/  FADD.FTZ R8, R4, -R9 ;  /* 0x8000000904087221 */ /* 0x000fc80000010000 */
[----:B------:R-:W-:-:S07]  /*d5a0*/  FMUL.FTZ R9, R8, 0.5 ;  /* 0x3f00000008097820 */ /* 0x000fce0000410000 */
.L_x_4219:
[----:B------:R-:W-:Y:S05]  /*d5b0*/  BSYNC B1 ;  /* 0x0000000000017941 */ /* 0x000fea0003800000 */
.L_x_4217:
        /* <DEDUP_REMOVED lines=35> */
.L_x_4212:
[----:B------:R0:W1:Y:S02]  /*d7f0*/  MUFU.SQRT R18, R19 ;  /* 0x0000001300127308 */ /* 0x0000640000002000 */
.L_x_4211:
[----:B------:R-:W-:Y:S05]  /*d800*/  BSYNC B0 ;  /* 0x0000000000007941 */ /* 0x000fea0003800000 */
.L_x_4210:
        /* <DEDUP_REMOVED lines=35> */
.L_x_4223:
        /* <DEDUP_REMOVED lines=17> */
.L_x_4229:
[----:B------:R-:W-:-:S04]  /*db50*/  FADD.FTZ R0, -R0, R7 ;  /* 0x0000000700007221 */ /* 0x000fc80000010100 */
[----:B------:R-:W-:-:S07]  /*db60*/  FMUL.FTZ R0, R0, 0.5 ;  /* 0x3f00000000007820 */ /* 0x000fce0000410000 */
.L_x_4230:
[----:B------:R-:W-:Y:S05]  /*db70*/  BSYNC B5 ;  /* 0x0000000000057941 */ /* 0x000fea0003800000 */
.L_x_4228:
        /* <DEDUP_REMOVED lines=10> */
.L_x_4232:
[----:B------:R-:W-:-:S04]  /*dc20*/  FADD.FTZ R4, -R5, R4 ;  /* 0x0000000405047221 */ /* 0x000fc80000010100 */
[----:B------:R-:W-:-:S07]  /*dc30*/  FMUL.FTZ R5, R4, 0.5 ;  /* 0x3f00000004057820 */ /* 0x000fce0000410000 */
.L_x_4233:
[----:B------:R-:W-:Y:S05]  /*dc40*/  BSYNC B5 ;  /* 0x0000000000057941 */ /* 0x000fea0003800000 */
.L_x_4231:
[----:B------:R-:W-:Y:S01]  /*dc50*/  FADD.FTZ R5, R5, R0 ;  /* 0x0000000005057221 */ /* 0x000fe20000010000 */
[----:B------:R-:W-:-:S04]  /*dc60*/  FADD.FTZ R12, R11, R12 ;  /* 0x0000000c0b0c7221 */ /* 0x000fc80000010000 */
[----:B------:R-:W-:-:S06]  /*dc70*/  FMUL.FTZ R12, R12, R5 ;  /* 0x000000050c0c7220 */ /* 0x000fcc0000410000 */
[----:B------:R-:W2:Y:S01]  /*dc80*/  MUFU.SQRT R12, R12 ;  /* 0x0000000c000c7308 */ /* 0x000ea20000002000 */
[----:B------:R-:W-:Y:S05]  /*dc90*/  BRA `(.L_x_4234) ;  /* 0x0000000000487947 */ /* 0x000fea0003800000 */
.L_x_4227:
        /* <DEDUP_REMOVED lines=12> */
.L_x_4226:
[----:B------:R-:W-:Y:S01]  /*dd60*/  FADD.FTZ R0, R12, 1 ;  /* 0x3f8000000c007421 */ /* 0x000fe20000010000 */
[----:B0-----:R-:W-:Y:S01]  /*dd70*/  MUFU.SQRT R19, R19 ;  /* 0x0000001300137308 */ /* 0x001fe20000002000 */
[----:B------:R-:W-:Y:S02]  /*dd80*/  IMAD.MOV.U32 R11, RZ, RZ, 0x3f800000 ;  /* 0x3f800000ff0b7424 */ /* 0x000fe400078e00ff */
[----:B------:R-:W-:-:S06]  /*dd90*/  FMUL.FTZ R0, R0, 0.5 ;  /* 0x3f00000000007820 */ /* 0x000fcc0000410000 */
[----:B------:R-:W0:Y:S02]  /*dda0*/  MUFU.SQRT R0, R0 ;  /* 0x0000000000007308 */ /* 0x000e240000002000 */
[----:B0-----:R-:W-:-:S07]  /*ddb0*/  FMUL.FTZ R12, R19, R0 ;  /* 0x00000000130c7220 */ /* 0x001fce0000410000 */
.L_x_4234:
[----:B------:R-:W-:Y:S05]  /*ddc0*/  BSYNC B1 ;  /* 0x0000000000017941 */ /* 0x000fea0003800000 */
.L_x_4225:
[----:B------:R-:W-:Y:S05]  /*ddd0*/  BRA `(.L_x_4235) ;  /* 0x0000000000087947 */ /* 0x000fea0003800000 */
.L_x_4222:
[----:B------:R-:W-:Y:S01]  /*dde0*/  FMUL.FTZ R12, R12, 16777216 ;  /* 0x4b8000000c0c7820 */ /* 0x000fe20000410000 */
[----:B------:R-:W-:-:S07]  /*ddf0*/  FMUL.FTZ R11, R11, 16777216 ;  /* 0x4b8000000b0b7820 */ /* 0x000fce0000410000 */
.L_x_4235:
[----:B------:R-:W-:Y:S05]  /*de00*/  BSYNC B0 ;  /* 0x0000000000007941 */ /* 0x000fea0003800000 */
.L_x_4221:
        /* <DEDUP_REMOVED lines=18> */
.L_x_4237:
[----:B------:R-:W-:Y:S05]  /*df30*/  BSYNC B5 ;  /* 0x0000000000057941 */ /* 0x000fea0003800000 */
.L_x_4236:
        /* <DEDUP_REMOVED lines=18> */
.L_x_4239:
[----:B------:R-:W-:Y:S01]  /*e060*/  ISETP.GE.AND P0, PT, R12, RZ, PT ;  /* 0x000000ff0c00720c */ /* 0x000fe20003f06270 */
[----:B------:R-:W-:-:S12]  /*e070*/  IMAD.MOV.U32 R5, RZ, RZ, 0x3fd774eb ;  /* 0x3fd774ebff057424 */ /* 0x000fd800078e00ff */
[----:B------:R-:W-:-:S04]  /*e080*/  @P0 FFMA.FTZ R4, R5, 0.93318945169448852539, -R4 ;  /* 0x3f6ee58105040823 */ /* 0x000fc80000010804 */
[----:B------:R-:W-:-:S07]  /*e090*/  @!P0 FFMA.FTZ R4, R5, 0.93318945169448852539, R4 ;  /* 0x3f6ee58105048823 */ /* 0x000fce0000010004 */
.L_x_4240:
[----:B------:R-:W-:Y:S05]  /*e0a0*/  BSYNC B0 ;  /* 0x0000000000007941 */ /* 0x000fea0003800000 */
.L_x_4238:
        /* <DEDUP_REMOVED lines=10> */
.L_x_4224:
[----:B------:R-:W-:Y:S05]  /*e150*/  BSYNC B4 ;  /* 0x0000000000047941 */ /* 0x000fea0003800000 */
.L_x_4220:
[----:B------:R-:W-:Y:S02]  /*e160*/  LOP3.LUT R10, R5, 0x80000000, R10, 0xb8, !PT ;  /* 0x80000000050a7812 */ /* 0x000fe400078eb80a */
[----:B-1----:R-:W-:Y:S01]  /*e170*/  LOP3.LUT R14, R18, 0x80000000, R14, 0xb8, !PT ;  /* 0x80000000120e7812 */ /* 0x002fe200078eb80e */
[----:B------:R-:W-:Y:S06]  /*e180*/  BRA `(.L_x_4209) ;  /* 0x0000001400e47947 */ /* 0x000fec0003800000 */
.L_x_4208:
        /* <DEDUP_REMOVED lines=31> */
.L_x_4246:
[----:B------:R-:W-:Y:S05]  /*e380*/  BSYNC B5 ;  /* 0x0000000000057941 */ /* 0x000fea0003800000 */
.L_x_4245:
        /* <DEDUP_REMOVED lines=18> */
.L_x_4248:
[----:B------:R-:W-:Y:S01]  /*e4b0*/  ISETP.GE.AND P0, PT, R3, RZ, PT ;  /* 0x000000ff0300720c */ /* 0x000fe20003f06270 */
[----:B------:R-:W-:-:S12]  /*e4c0*/  IMAD.MOV.U32 R5, RZ, RZ, 0x3fd774eb ;  /* 0x3fd774ebff057424 */ /* 0x000fd800078e00ff */
[----:B------:R-:W-:-:S04]  /*e4d0*/  @P0 FFMA.FTZ R4, R5, 0.93318945169448852539, -R4 ;  /* 0x3f6ee58105040823 */ /* 0x000fc80000010804 */
[----:B------:R-:W-:-:S07]  /*e4e0*/  @!P0 FFMA.FTZ R4, R5, 0.93318945169448852539, R4 ;  /* 0x3f6ee58105048823 */ /* 0x000fce0000010004 */
.L_x_4249:
[----:B------:R-:W-:Y:S05]  /*e4f0*/  BSYNC B0 ;  /* 0x0000000000007941 */ /* 0x000fea0003800000 */
.L_x_4247:
        /* <DEDUP_REMOVED lines=13> */
.L_x_4244:
        /* <DEDUP_REMOVED lines=13> */
.L_x_4252:
[----:B------:R-:W-:Y:S05]  /*e6a0*/  BSYNC B5 ;  /* 0x0000000000057941 */ /* 0x000fea0003800000 */
.L_x_4251:
        /* <DEDUP_REMOVED lines=18> */
.L_x_4254:
[----:B------:R-:W-:Y:S01]  /*e7d0*/  ISETP.GE.AND P0, PT, R3, RZ, PT ;  /* 0x000000ff0300720c */ /* 0x000fe20003f06270 */
[----:B------:R-:W-:-:S12]  /*e7e0*/  IMAD.MOV.U32 R5, RZ, RZ, 0x3fd774eb ;  /* 0x3fd774ebff057424 */ /* 0x000fd800078e00ff */
[----:B------:R-:W-:-:S04]  /*e7f0*/  @P0 FFMA.FTZ R4, R5, 0.93318945169448852539, -R4 ;  /* 0x3f6ee58105040823 */ /* 0x000fc80000010804 */
[----:B------:R-:W-:-:S07]  /*e800*/  @!P0 FFMA.FTZ R4, R5, 0.93318945169448852539, R4 ;  /* 0x3f6ee58105048823 */ /* 0x000fce0000010004 */
.L_x_4255:
[----:B------:R-:W-:Y:S05]  /*e810*/  BSYNC B0 ;  /* 0x0000000000007941 */ /* 0x000fea0003800000 */
.L_x_4253:
        /* <DEDUP_REMOVED lines=17> */
[C---:B------:R-:W-:Y:S01]  /*e930*/  ISETP.GE.AND P0, PT, R3.reuse, RZ, PT ;  /* 0x000000ff0300720c */ /* 0x040fe20003f06270 */
[----:B------:R-:W-:-:S03]  /*e940*/  FADD.FTZ R3, |R3|, |R12| ;  /* 0x4000000c03037221 */ /* 0x000fc60000010200 */
[----:B------:R-:W0:Y:S01]  /*e950*/  MUFU.LG2 R0, R0 ;  /* 0x0000000000007308 */ /* 0x000e220000000c00 */
[----:B------:R-:W-:Y:S02]  /*e960*/  @!P1 FSEL R4, R5, 0.78539818525314331055, !P0 ;  /* 0x3f490fdb05049808 */ /* 0x000fe40004000000 */
[----:B------:R-:W-:Y:S02]  /*e970*/  @!P2 FSEL R4, RZ, 3.1415927410125732422, P0 ;  /* 0x40490fdbff04a808 */ /* 0x000fe40000000000 */
[----:B------:R-:W-:Y:S02]  /*e980*/  FSETP.GTU.FTZ.AND P0, PT, |R3|, +INF , PT ;  /* 0x7f8000000300780b */ /* 0x000fe40003f1c200 */
[----:B------:R-:W-:-:S04]  /*e990*/  LOP3.LUT R4, R4, 0x80000000, R12, 0xb8, !PT ;  /* 0x8000000004047812 */ /* 0x000fc800078eb80c */
[----:B------:R-:W-:Y:S01]  /*e9a0*/  FSEL R3, R3, R4, P0 ;  /* 0x0000000403037208 */ /* 0x000fe20000000000 */
[----:B0-----:R-:W-:Y:S01]  /*e9b0*/  FMUL.FTZ R18, R0, 0.69314718246459960938 ;  /* 0x3f31721800127820 */ /* 0x001fe20000410000 */
[----:B------:R-:W-:Y:S06]  /*e9c0*/  BRA `(.L_x_4250) ;  /* 0x0000000c00887947 */ /* 0x000fec0003800000 */
.L_x_4243:
        /* <DEDUP_REMOVED lines=34> */
.L_x_4257:
[----:B------:R-:W-:Y:S05]  /*ebf0*/  BSYNC B5 ;  /* 0x0000000000057941 */ /* 0x000fea0003800000 */
.L_x_4256:
        /* <DEDUP_REMOVED lines=18> */
.L_x_4259:
[----:B------:R-:W-:Y:S01]  /*ed20*/  ISETP.GE.AND P0, PT, R3, RZ, PT ;  /* 0x000000ff0300720c */ /* 0x000fe20003f06270 */
[----:B------:R-:W-:-:S12]  /*ed30*/  IMAD.MOV.U32 R5, RZ, RZ, 0x3fd774eb ;  /* 0x3fd774ebff057424 */ /* 0x000fd800078e00ff */
[----:B------:R-:W-:-:S04]  /*ed40*/  @P0 FFMA.FTZ R4, R5, 0.93318945169448852539, -R4 ;  /* 0x3f6ee58105040823 */ /* 0x000fc80000010804 */
[----:B------:R-:W-:-:S07]  /*ed50*/  @!P0 FFMA.FTZ R4, R5, 0.93318945169448852539, R4 ;  /* 0x3f6ee58105048823 */ /* 0x000fce0000010004 */
.L_x_4260:
[----:B------:R-:W-:Y:S05]  /*ed60*/  BSYNC B0 ;  /* 0x0000000000007941 */ /* 0x000fea0003800000 */
.L_x_4258:
[----:B------:R-:W-:Y:S01]  /*ed70*/  FSETP.NEU.FTZ.AND P1, PT, |R3|, |R12|, PT ;  /* 0x4000000c0300720b */ /* 0x000fe20003f3d200 */
[----:B------:R-:W-:Y:S01]  /*ed80*/  IMAD.MOV.U32 R0, RZ, RZ, 0x4016cbe4 ;  /* 0x4016cbe4ff007424 */ /* 0x000fe200078e00ff */
[----:B------:R-:W-:Y:S02]  /*ed90*/  FSETP.NEU.FTZ.AND P2, PT, R11, RZ, PT ;  /* 0x000000ff0b00720b */ /* 0x000fe40003f5d000 */
[C---:B------:R-:W-:Y:S01]  /*eda0*/  ISETP.GE.AND P0, PT, R3.reuse, RZ, PT ;  /* 0x000000ff0300720c */ /* 0x040fe20003f06270 */
[----:B------:R-:W-:-:S08]  /*edb0*/  FADD.FTZ R3, |R3|, |R12| ;  /* 0x4000000c03037221 */ /* 0x000fd00000010200 */
[----:B------:R-:W-:Y:S02]  /*edc0*/  @!P1 FSEL R4, R0, 0.78539818525314331055, !P0 ;  /* 0x3f490fdb00049808 */ /* 0x000fe40004000000 */
[----:B------:R-:W-:Y:S02]  /*edd0*/  @!P2 FSEL R4, RZ, 3.1415927410125732422, P0 ;  /* 0x40490fdbff04a808 */ /* 0x000fe40000000000 */
[----:B------:R-:W-:Y:S02]  /*ede0*/  FSETP.GTU.FTZ.AND P0, PT, |R3|, +INF , PT ;  /* 0x7f8000000300780b */ /* 0x000fe40003f1c200 */
[----:B------:R-:W-:-:S04]  /*edf0*/  LOP3.LUT R4, R4, 0x80000000, R12, 0xb8, !PT ;  /* 0x8000000004047812 */ /* 0x000fc800078eb80c */
[----:B------:R-:W-:Y:S01]  /*ee00*/  FSEL R3, R3, R4, P0 ;  /* 0x0000000403037208 */ /* 0x000fe20000000000 */
[----:B------:R-:W-:Y:S06]  /*ee10*/  BRA `(.L_x_4250) ;  /* 0x0000000800747947 */ /* 0x000fec0003800000 */
.L_x_4242:
        /* <DEDUP_REMOVED lines=24> */
.L_x_4264:
[----:B------:R-:W-:Y:S05]  /*efa0*/  BSYNC B5 ;  /* 0x0000000000057941 */ /* 0x000fea0003800000 */
.L_x_4263:
[----:B------:R-:W-:Y:S01]  /*efb0*/  MOV R5, 0x3b33710b ;  /* 0x3b33710b00057802 */ /* 0x000fe20000000f00 */
[----:B------:R-:W-:Y:S01]  /*efc0*/  FMUL.FTZ R0, R4, R4 ;  /* 0x0000000404007220 */ /* 0x000fe20000410000 */
[----:B------:R-:W-:Y:S01]  /*efd0*/  @!P6 IMAD.MOV.U32 R7, RZ, RZ, 0x3fd774eb ;  /* 0x3fd774ebff07e424 */ /* 0x000fe200078e00ff */
[----:B------:R-:W0:Y:S01]  /*efe0*/  MUFU.LG2 R18, R18 ;  /* 0x0000001200127308 */ /* 0x000e220000000c00 */
[C---:B------:R-:W-:Y:S01]  /*eff0*/  FSETP.NEU.FTZ.AND P0, PT, |R3|.reuse, R11, PT ;  /* 0x0000000b0300720b */ /* 0x040fe20003f1d200 */
        /* <DEDUP_REMOVED lines=19> */
.L_x_4262:
        /* <DEDUP_REMOVED lines=13> */
.L_x_4266:
[----:B------:R-:W-:Y:S05]  /*f200*/  BSYNC B5 ;  /* 0x0000000000057941 */ /* 0x000fea0003800000 */
.L_x_4265:
        /* <DEDUP_REMOVED lines=38> */
.L_x_4261:
        /* <DEDUP_REMOVED lines=21> */
[----:B------:R-:W-:Y:S01]  /*f5c0*/  FFMA R7, R5, R4, R5 ;  /* 0x0000000405077223 */ /* 0x000fe20000000005 */
[----:B------:R-:W-:-:S03]  /*f5d0*/  HFMA2.MMA R5, -RZ, RZ, 1.875, 0 ;  /* 0x3f800000ff057435 */ /* 0x000fc600000001ff */
        /* <DEDUP_REMOVED lines=11> */
.L_x_4268:
[----:B------:R-:W-:Y:S05]  /*f690*/  BSYNC B5 ;  /* 0x0000000000057941 */ /* 0x000fea0003800000 */
.L_x_4267:
[----:B------:R-:W-:Y:S02]  /*f6a0*/  IMAD.MOV.U32 R5, RZ, RZ, 0x3b33710b ;  /* 0x3b33710bff057424 */ /* 0x000fe400078e00ff */
[----:B------:R-:W-:Y:S01]  /*f6b0*/  FMUL.FTZ R0, R4, R4 ;  /* 0x0000000404007220 */ /* 0x000fe20000410000 */
[----:B------:R-:W-:Y:S01]  /*f6c0*/  @!P6 IMAD.MOV.U32 R7, RZ, RZ, 0x3fd774eb ;  /* 0x3fd774ebff07e424 */ /* 0x000fe200078e00ff */
[----:B------:R-:W-:Y:S02]  /*f6d0*/  FSETP.NEU.FTZ.AND P0, PT, |R3|, R11, PT ;  /* 0x0000000b0300720b */ /* 0x000fe40003f1d200 */
        /* <DEDUP_REMOVED lines=17> */
.L_x_4250:
[----:B------:R-:W-:Y:S05]  /*f7f0*/  BSYNC B4 ;  /* 0x0000000000047941 */ /* 0x000fea0003800000 */
.L_x_4241:
[----:B------:R-:W-:Y:S01]  /*f800*/  FADD.FTZ R5, R18, 0.69314718246459960938 ;  /* 0x3f31721812057421 */ /* 0x000fe20000010000 */
[----:B------:R-:W-:-:S04]  /*f810*/  LOP3.LUT R10, R3, 0x80000000, R10, 0xb8, !PT ;  /* 0x80000000030a7812 */ /* 0x000fc800078eb80a */
[----:B------:R-:W-:Y:S01]  /*f820*/  LOP3.LUT R14, R5, 0x80000000, R14, 0xb8, !PT ;  /* 0x80000000050e7812 */ /* 0x000fe200078eb80e */
[----:B------:R-:W-:Y:S06]  /*f830*/  BRA `(.L_x_4209) ;  /* 0x0000000000387947 */ /* 0x000fec0003800000 */
.L_x_4207:
        /* <DEDUP_REMOVED lines=14> */
.L_x_4209:
[----:B------:R-:W-:Y:S05]  /*f920*/  BSYNC B2 ;  /* 0x0000000000027941 */ /* 0x000fea0003800000 */
.L_x_4206:
[----:B0-----:R-:W-:-:S07]  /*f930*/  F2FP.F16.F32.PACK_AB R19, R10, R14 ;  /* 0x0000000e0a13723e */ /* 0x001fce00000000ff */
.L_x_4205:
[----:B------:R-:W-:Y:S05]  /*f940*/  BSYNC B3 ;  /* 0x0000000000037941 */ /* 0x000fea0003800000 */
.L_x_4204:
[----:B------:R-:W1:Y:S01]  /*f950*/  LDC.U8 R22, c[0x0][0x234] ;  /* 0x00008d00ff167b82 */ /* 0x000e620000000000 */
[----:B------:R-:W-:Y:S01]  /*f960*/  ISETP.GE.AND P0, PT, R2, R27, PT ;  /* 0x0000001b0200720c */ /* 0x000fe20003f06270 */
[----:B------:R-:W-:Y:S04]  /*f970*/  BSSY B7, `(.L_x_4269) ;  /* 0x000031b000077945 */ /* 0x000fe80003800000 */
[----:B------:R-:W-:Y:S08]  /*f980*/  BSSY B6, `(.L_x_4270) ;  /* 0x000021b000067945 */ /* 0x000ff00003800000 */
[----:B------:R-:W-:Y:S05]  /*f990*/  @P0 BRA `(.L_x_4271) ;  /* 0x0000002000580947 */ /* 0x000fea0003800000 */
[----:B------:R-:W2:Y:S01]  /*f9a0*/  S2R R18, SR_TID.X ;  /* 0x0000000000127919 */ /* 0x000ea20000002100 */
[----:B------:R-:W3:Y:S01]  /*f9b0*/  LDC.64 R8, c[0x0][0x218] ;  /* 0x00008600ff087b82 */ /* 0x000ee20000000a00 */
[----:B-1----:R-:W-:Y:S01]  /*f9c0*/  PRMT R2, R22, 0x9910, RZ ;  /* 0x0000991016027816 */ /* 0x002fe200000000ff */
[----:B------:R-:W-:Y:S01]  /*f9d0*/  ULDC UR4, c[0x0][0x238] ;  /* 0x00008e0000047ab9 */ /* 0x000fe20000000800 */
[----:B--2---:R-:W-:-:S04]  /*f9e0*/  IMAD R0, R28, 0x200, R18 ;  /* 0x000002001c007824 */ /* 0x004fc800078e0212 */
[----:B------:R-:W-:Y:S02]  /*f9f0*/  IMAD R3, R0, UR4, RZ ;  /* 0x0000000400037c24 */ /* 0x000fe4000f8e02ff */
[----:B------:R-:W-:-:S03]  /*fa00*/  IMAD.MOV.U32 R0, RZ, RZ, R2 ;  /* 0x000000ffff007224 */ /* 0x000fc600078e0002 */
[----:B---3--:R-:W-:Y:S02]  /*fa10*/  IADD3 R8, P1, R3, R8, RZ ;  /* 0x0000000803087210 */ /* 0x008fe40007f3e0ff */
        /* <DEDUP_REMOVED lines=12> */
[----:B------:R-:W-:-:S04]  /*fae0*/  VIADD R2, R18, 0x80 ;  /* 0x0000008012027836 */ /* 0x000fc80000000000 */
[----:B------:R-:W1:Y:S02]  /*faf0*/  F2I.FTZ.TRUNC.NTZ R15, R15 ;  /* 0x0000000f000f7305 */ /* 0x000e64000021f100 */
[----:B-1----:R1:W-:Y:S01]  /*fb00*/  STG.E.U8 desc[UR36][R8.64], R15 ;  /* 0x0000000f08007986 */ /* 0x0023e2000c101124 */
[----:B------:R-:W-:Y:S05]  /*fb10*/  BRA `(.L_x_4277) ;  /* 0x0000000c00f47947 */ /* 0x000fea0003800000 */
.L_x_4275:
[----:B------:R-:W-:-:S06]  /*fb20*/  HADD2.F32 R3, -RZ, R15.H0_H0 ;  /* 0x2000000fff037230 */ /* 0x000fcc0000004100 */
[----:B------:R-:W1:Y:S02]  /*fb30*/  F2I.S64.TRUNC R2, R3 ;  /* 0x0000000300027311 */ /* 0x000e64000020d900 */
[----:B-1----:R-:W-:Y:S01]  /*fb40*/  MOV R5, R2 ;  /* 0x0000000200057202 */ /* 0x002fe20000000f00 */
[----:B------:R-:W-:-:S04]  /*fb50*/  VIADD R2, R18, 0x80 ;  /* 0x0000008012027836 */ /* 0x000fc80000000000 */
[----:B------:R4:W-:Y:S01]  /*fb60*/  STG.E.U8 desc[UR36][R8.64], R5 ;  /* 0x0000000508007986 */ /* 0x0009e2000c101124 */
[----:B------:R-:W-:Y:S05]  /*fb70*/  BRA `(.L_x_4277) ;  /* 0x0000000c00dc7947 */ /* 0x000fea0003800000 */
.L_x_4274:
[----:B------:R-:W-:-:S13]  /*fb80*/  ISETP.NE.AND P0, PT, R0, 0x2, PT ;  /* 0x000000020000780c */ /* 0x000fda0003f05270 */
[----:B------:R-:W-:Y:S05]  /*fb90*/  @!P0 BRA `(.L_x_4278) ;  /* 0x0000000000388947 */ /* 0x000fea0003800000 */
[----:B------:R-:W-:-:S13]  /*fba0*/  ISETP.NE.AND P0, PT, R0, 0x3, PT ;  /* 0x000000030000780c */ /* 0x000fda0003f05270 */
[----:B------:R-:W-:Y:S05]  /*fbb0*/  @!P0 BRA `(.L_x_4279) ;  /* 0x00000000001c8947 */ /* 0x000fea0003800000 */
[----:B------:R-:W-:-:S13]  /*fbc0*/  ISETP.NE.AND P0, PT, R0, 0x4, PT ;  /* 0x000000040000780c */ /* 0x000fda0003f05270 */
[----:B------:R-:W-:Y:S05]  /*fbd0*/  @P0 BRA `(.L_x_4276) ;  /* 0x0000000c00580947 */ /* 0x000fea0003800000 */
[----:B------:R-:W-:Y:S02]  /*fbe0*/  HADD2.F32 R4, -RZ, R15.H0_H0 ;  /* 0x2000000fff047230 */ /* 0x000fe40000004100 */
[----:B------:R-:W-:-:S04]  /*fbf0*/  VIADD R2, R18, 0x80 ;  /* 0x0000008012027836 */ /* 0x000fc80000000000 */
[----:B------:R-:W1:Y:S02]  /*fc00*/  F2I.S64.TRUNC R4, R4 ;  /* 0x0000000400047311 */ /* 0x000e64000020d900 */
[----:B-1----:R1:W-:Y:S01]  /*fc10*/  STG.E.64 desc[UR36][R8.64], R4 ;  /* 0x0000000408007986 */ /* 0x0023e2000c101b24 */
[----:B------:R-:W-:Y:S05]  /*fc20*/  BRA `(.L_x_4277) ;  /* 0x0000000c00b07947 */ /* 0x000fea0003800000 */
.L_x_4279:
[----:B------:R-:W-:Y:S02]  /*fc30*/  HADD2.F32 R15, -RZ, R15.H0_H0 ;  /* 0x2000000fff0f7230 */ /* 0x000fe40000004100 */
[----:B------:R-:W-:-:S04]  /*fc40*/  VIADD R2, R18, 0x80 ;  /* 0x0000008012027836 */ /* 0x000fc80000000000 */
[----:B------:R-:W1:Y:S02]  /*fc50*/  F2I.FTZ.TRUNC.NTZ R15, R15 ;  /* 0x0000000f000f7305 */ /* 0x000e64000021f100 */
[----:B-1----:R2:W-:Y:S01]  /*fc60*/  STG.E desc[UR36][R8.64], R15 ;  /* 0x0000000f08007986 */ /* 0x0025e2000c101924 */
[----:B------:R-:W-:Y:S05]  /*fc70*/  BRA `(.L_x_4277) ;  /* 0x0000000c009c7947 */ /* 0x000fea0003800000 */
.L_x_4278:
[----:B------:R-:W-:Y:S02]  /*fc80*/  HADD2.F32 R15, -RZ, R15.H0_H0 ;  /* 0x2000000fff0f7230 */ /* 0x000fe40000004100 */
[----:B------:R-:W-:-:S04]  /*fc90*/  VIADD R2, R18, 0x80 ;  /* 0x0000008012027836 */ /* 0x000fc80000000000 */
[----:B------:R-:W1:Y:S02]  /*fca0*/  F2I.FTZ.TRUNC.NTZ R15, R15 ;  /* 0x0000000f000f7305 */ /* 0x000e64000021f100 */
[----:B-1----:R3:W-:Y:S01]  /*fcb0*/  STG.E.U16 desc[UR36][R8.64], R15 ;  /* 0x0000000f08007986 */ /* 0x0027e2000c101524 */
[----:B------:R-:W-:Y:S05]  /*fcc0*/  BRA `(.L_x_4277) ;  /* 0x0000000c00887947 */ /* 0x000fea0003800000 */
.L_x_4273:
[----:B------:R-:W-:-:S13]  /*fcd0*/  ISETP.GT.AND P0, PT, R0, 0x6, PT ;  /* 0x000000060000780c */ /* 0x000fda0003f04270 */
[----:B------:R-:W-:Y:S05]  /*fce0*/  @P0 BRA `(.L_x_4280) ;  /* 0x00000000002c0947 */ /* 0x000fea0003800000 */
[----:B------:R-:W-:-:S13]  /*fcf0*/  ISETP.NE.AND P0, PT, R0, 0x5, PT ;  /* 0x000000050000780c */ /* 0x000fda0003f05270 */
[----:B------:R-:W-:Y:S05]  /*fd00*/  @!P0 BRA `(.L_x_4281) ;  /* 0x0000000000188947 */ /* 0x000fea0003800000 */
[----:B------:R-:W-:-:S13]  /*fd10*/  ISETP.NE.AND P0, PT, R0, 0x6, PT ;  /* 0x000000060000780c */ /* 0x000fda0003f05270 */
[----:B------:R-:W-:Y:S05]  /*fd20*/  @P0 BRA `(.L_x_4276) ;  /* 0x0000000c00040947 */ /* 0x000fea0003800000 */
[----:B------:R-:W-:Y:S02]  /*fd30*/  HADD2.F32 R15, -RZ, R15.H0_H0 ;  /* 0x2000000fff0f7230 */ /* 0x000fe40000004100 */
[----:B------:R-:W-:-:S03]  /*fd40*/  VIADD R2, R18, 0x80 ;  /* 0x0000008012027836 */ /* 0x000fc60000000000 */
[----:B------:R1:W-:Y:S01]  /*fd50*/  STG.E desc[UR36][R8.64], R15 ;  /* 0x0000000f08007986 */ /* 0x0003e2000c101924 */
[----:B------:R-:W-:Y:S05]  /*fd60*/  BRA `(.L_x_4277) ;  /* 0x0000000c00607947 */ /* 0x000fea0003800000 */
.L_x_4281:
[----:B------:R1:W-:Y:S01]  /*fd70*/  STG.E.U16 desc[UR36][R8.64], R15 ;  /* 0x0000000f08007986 */ /* 0x0003e2000c101524 */
[----:B------:R-:W-:Y:S01]  /*fd80*/  IADD3 R2, R18, 0x80, RZ ;  /* 0x0000008012027810 */ /* 0x000fe20007ffe0ff */
[----:B------:R-:W-:Y:S06]  /*fd90*/  BRA `(.L_x_4277) ;  /* 0x0000000c00547947 */ /* 0x000fec0003800000 */
.L_x_4280:
[----:B------:R-:W-:-:S13]  /*fda0*/  ISETP.NE.AND P0, PT, R0, 0x7, PT ;  /* 0x000000070000780c */ /* 0x000fda0003f05270 */
[----:B------:R-:W-:Y:S05]  /*fdb0*/  @!P0 BRA `(.L_x_4282) ;  /* 0x0000000000308947 */ /* 0x000fea0003800000 */
[----:B------:R-:W-:-:S13]  /*fdc0*/  ISETP.NE.AND P0, PT, R0, 0x8, PT ;  /* 0x000000080000780c */ /* 0x000fda0003f05270 */
[----:B------:R-:W-:Y:S05]  /*fdd0*/  @!P0 BRA `(.L_x_4283) ;  /* 0x00000000001c8947 */ /* 0x000fea0003800000 */
[----:B------:R-:W-:-:S13]  /*fde0*/  ISETP.NE.AND P0, PT, R0, 0x9, PT ;  /* 0x000000090000780c */ /* 0x000fda0003f05270 */
[----:B------:R-:W-:Y:S05]  /*fdf0*/  @P0 BRA `(.L_x_4276) ;  /* 0x0000000800d00947 */ /* 0x000fea0003800000 */
[--C-:B------:R-:W-:Y:S02]  /*fe00*/  HADD2.F32 R5, -RZ, R15.reuse.H1_H1 ;  /* 0x3000000fff057230 */ /* 0x100fe40000004100 */
[----:B------:R-:W-:Y:S02]  /*fe10*/  HADD2.F32 R4, -RZ, R15.H0_H0 ;  /* 0x2000000fff047230 */ /* 0x000fe40000004100 */
[----:B------:R-:W-:-:S03]  /*fe20*/  VIADD R2, R18, 0x80 ;  /* 0x0000008012027836 */ /* 0x000fc60000000000 */
[----:B------:R1:W-:Y:S01]  /*fe30*/  STG.E.64 desc[UR36][R8.64], R4 ;  /* 0x0000000408007986 */ /* 0x0003e2000c101b24 */
[----:B------:R-:W-:Y:S05]  /*fe40*/  BRA `(.L_x_4277) ;  /* 0x0000000c00287947 */ /* 0x000fea0003800000 */
.L_x_4283:
[----:B------:R1:W-:Y:S01]  /*fe50*/  STG.E desc[UR36][R8.64], R15 ;  /* 0x0000000f08007986 */ /* 0x0003e2000c101924 */
[----:B------:R-:W-:Y:S01]  /*fe60*/  VIADD R2, R18, 0x80 ;  /* 0x0000008012027836 */ /* 0x000fe20000000000 */
[----:B------:R-:W-:Y:S06]  /*fe70*/  BRA `(.L_x_4277) ;  /* 0x0000000c001c7947 */ /* 0x000fec0003800000 */
.L_x_4282:
[----:B------:R-:W-:Y:S02]  /*fe80*/  HADD2.F32 R4, -RZ, R15.H0_H0 ;  /* 0x2000000fff047230 */ /* 0x000fe40000004100 */
[----:B------:R-:W-:-:S03]  /*fe90*/  VIADD R2, R18, 0x80 ;  /* 0x0000008012027836 */ /* 0x000fc60000000000 */
[----:B------:R-:W-:-:S06]  /*fea0*/  FMUL.FTZ R4, R4, 1 ;  /* 0x3f80000004047820 */ /* 0x000fcc0000410000 */
[----:B------:R-:W1:Y:S02]  /*feb0*/  F2F.F64.F32 R4, R4 ;  /* 0x0000000400047310 */ /* 0x000e640000201800 */
[----:B-1----:R1:W-:Y:S01]  /*fec0*/  STG.E.64 desc[UR36][R8.64], R4 ;  /* 0x0000000408007986 */ /* 0x0023e2000c101b24 */
[----:B------:R-:W-:Y:S05]  /*fed0*/  BRA `(.L_x_4277) ;  /* 0x0000000c00047947 */ /* 0x000fea0003800000 */
.L_x_4272:
        /* <DEDUP_REMOVED lines=9> */
[----:B------:R-:W-:Y:S02]  /*ff70*/  IMAD.MOV.U32 R3, RZ, RZ, 0x1 ;  /* 0x00000001ff037424 */ /* 0x000fe400078e00ff */
[----:B------:R-:W-:Y:S01]  /*ff80*/  VIADD R2, R18, 0x80 ;  /* 0x0000008012027836 */ /* 0x000fe20000000000 */
[----:B------:R-:W-:-:S13]  /*ff90*/  FSETP.NEU.FTZ.AND P0, PT, R0, RZ, PT ;  /* 0x000000ff0000720b */ /* 0x000fda0003f1d000 */
[----:B------:R-:W-:-:S05]  /*ffa0*/  @!P0 HADD2.F32 R15, -RZ, R15.H1_H1 ;  /* 0x3000000fff0f8230 */ /* 0x000fca0000004100 */
[----:B------:R-:W-:-:S04]  /*ffb0*/  @!P0 FSETP.NEU.FTZ.AND P1, PT, R15, RZ, PT ;  /* 0x000000ff0f00820b */ /* 0x000fc80003f3d000 */
[----:B------:R-:W-:-:S05]  /*ffc0*/  @!P0 SEL R3, RZ, 0x1, !P1 ;  /* 0x00000001ff038807 */ /* 0x000fca0004800000 */
[----:B------:R1:W-:Y:S01]  /*ffd0*/  STG.E.U8 desc[UR36][R8.64], R3 ;  /* 0x0000000308007986 */ /* 0x0003e2000c101124 */
[----:B------:R-:W-:Y:S05]  /*ffe0*/  BRA `(.L_x_4277) ;  /* 0x0000000800c07947 */ /* 0x000fea0003800000 */
.L_x_4286:
[--C-:B------:R-:W-:Y:S01]  /*fff0*/  HADD2.F32 R6, -RZ, R15.reuse.H1_H1 ;  /* 0x3000000fff067230 */ /* 0x100fe20000004100 */
[----:B------:R-:W-:Y:S01]  /*10000*/  IADD3 R2, R18, 0x80, RZ ;  /* 0x0000008012027810 */ /* 0x000fe20007ffe0ff */
[----:B------:R-:W-:-:S03]  /*10010*/  HADD2.F32 R15, -RZ, R15.H0_H0 ;  /* 0x2000000fff0f7230 */ /* 0x000fc60000004100 */
[----:B------:R-:W-:Y:S02]  /*10020*/  FMUL.FTZ R6, R6, 1 ;  /* 0x3f80000006067820 */ /* 0x000fe40000410000 */
[----:B------:R-:W-:-:S04]  /*10030*/  FMUL.FTZ R4, R15, 1 ;  /* 0x3f8000000f047820 */ /* 0x000fc80000410000 */
[----:B------:R-:W-:Y:S08]  /*10040*/  F2F.F64.F32 R6, R6 ;  /* 0x0000000600067310 */ /* 0x000ff00000201800 */
[----:B------:R-:W1:Y:S02]  /*10050*/  F2F.F64.F32 R4, R4 ;  /* 0x0000000400047310 */ /* 0x000e640000201800 */
[----:B-1----:R1:W-:Y:S01]  /*10060*/  STG.E.128 desc[UR36][R8.64], R4 ;  /* 0x0000000408007986 */ /* 0x0023e2000c101d24 */
[----:B------:R-:W-:Y:S05]  /*10070*/  BRA `(.L_x_4277) ;  /* 0x00000008009c7947 */ /* 0x000fea0003800000 */
.L_x_4285:
        /* <DEDUP_REMOVED lines=21> */
.L_x_4290:
[----:B------:R-:W-:Y:S05]  /*101d0*/  BSYNC B0 ;  /* 0x0000000000007941 */ /* 0x000fea0003800000 */
.L_x_4289:
[----:B------:R-:W-:Y:S01]  /*101e0*/  LOP3.LUT R3, R0, R3, RZ, 0xfc, !PT ;  /* 0x0000000300037212 */ /* 0x000fe200078efcff */
[----:B------:R-:W-:-:S04]  /*101f0*/  VIADD R2, R18, 0x80 ;  /* 0x0000008012027836 */ /* 0x000fc80000000000 */
[----:B------:R1:W-:Y:S01]  /*10200*/  STG.E.U8 desc[UR36][R8.64], R3 ;  /* 0x0000000308007986 */ /* 0x0003e2000c101124 */
[----:B------:R-:W-:Y:S05]  /*10210*/  BRA `(.L_x_4277) ;  /* 0x0000000800347947 */ /* 0x000fea0003800000 */
.L_x_4288:
        /* <DEDUP_REMOVED lines=13> */
.L_x_4292:
[----:B------:R-:W-:Y:S01]  /*102f0*/  IMAD.MOV.U32 R0, RZ, RZ, 0x7f ;  /* 0x0000007fff007424 */ /* 0x000fe200078e00ff */
[----:B------:R-:W-:-:S04]  /*10300*/  ISETP.GT.U32.AND P0, PT, R2, 0x7f800000, PT ;  /* 0x7f8000000200780c */ /* 0x000fc80003f04070 */
[----:B------:R-:W-:-:S09]  /*10310*/  SEL R0, R0, 0x7c, P0 ;  /* 0x0000007c00007807 */ /* 0x000fd20000000000 */
.L_x_4293:
[----:B------:R-:W-:Y:S05]  /*10320*/  BSYNC B0 ;  /* 0x0000000000007941 */ /* 0x000fea0003800000 */
.L_x_4291:
[----:B------:R-:W-:-:S04]  /*10330*/  LOP3.LUT R2, R15, 0x80000000, RZ, 0xc0, !PT ;  /* 0x800000000f027812 */ /* 0x000fc800078ec0ff */
[----:B------:R-:W-:Y:S02]  /*10340*/  SHF.R.U32.HI R3, RZ, 0x18, R2 ;  /* 0x00000018ff037819 */ /* 0x000fe40000011602 */
[----:B------:R-:W-:Y:S02]  /*10350*/  IADD3 R2, R18, 0x80, RZ ;  /* 0x0000008012027810 */ /* 0x000fe40007ffe0ff */
[----:B------:R-:W-:-:S05]  /*10360*/  LOP3.LUT R3, R0, R3, RZ, 0xfc, !PT ;  /* 0x0000000300037212 */ /* 0x000fca00078efcff */
[----:B------:R1:W-:Y:S01]  /*10370*/  STG.E.U8 desc[UR36][R8.64], R3 ;  /* 0x0000000308007986 */ /* 0x0003e2000c101124 */
[----:B------:R-:W-:Y:S05]  /*10380*/  BRA `(.L_x_4277) ;  /* 0x0000000400d87947 */ /* 0x000fea0003800000 */
.L_x_4287:
[----:B------:R-:W-:Y:S02]  /*10390*/  HADD2.F32 R0, -RZ, R15.H0_H0 ;  /* 0x2000000fff007230 */ /* 0x000fe40000004100 */
[----:B------:R-:W-:-:S03]  /*103a0*/  VIADD R2, R18, 0x80 ;  /* 0x0000008012027836 */ /* 0x000fc60000000000 */
[----:B------:R-:W-:-:S05]  /*103b0*/  F2FP.BF16.F32.PACK_AB R0, RZ, R0 ;  /* 0x00000000ff00723e */ /* 0x000fca00000010ff */
[----:B------:R1:W-:Y:S01]  /*103c0*/  STG.E.U16 desc[UR36][R8.64], R0 ;  /* 0x0000000008007986 */ /* 0x0003e2000c101524 */
[----:B------:R-:W-:Y:S05]  /*103d0*/  BRA `(.L_x_4277) ;  /* 0x0000000400c47947 */ /* 0x000fea0003800000 */
.L_x_4284:
        /* <DEDUP_REMOVED lines=10> */
[----:B------:R-:W1:Y:S02]  /*10480*/  F2I.FTZ.U32.TRUNC.NTZ R3, R3 ;  /* 0x0000000300037305 */ /* 0x000e64000021f000 */
[----:B-1----:R1:W-:Y:S01]  /*10490*/  STG.E.U16 desc[UR36][R8.64], R3 ;  /* 0x0000000308007986 */ /* 0x0023e2000c101524 */
[----:B------:R-:W-:Y:S05]  /*104a0*/  BRA `(.L_x_4277) ;  /* 0x0000000400907947 */ /* 0x000fea0003800000 */
.L_x_4296:
        /* <DEDUP_REMOVED lines=17> */
.L_x_4299:
[----:B------:R-:W-:-:S04]  /*105c0*/  LOP3.LUT R2, R15, 0x80000000, RZ, 0xc0, !PT ;  /* 0x800000000f027812 */ /* 0x000fc800078ec0ff */
[----:B------:R-:W-:-:S04]  /*105d0*/  SHF.R.U32.HI R3, RZ, 0x18, R2 ;  /* 0x00000018ff037819 */ /* 0x000fc80000011602 */
[----:B------:R-:W-:-:S04]  /*105e0*/  LOP3.LUT R0, R0, R3, RZ, 0xfc, !PT ;  /* 0x0000000300007212 */ /* 0x000fc800078efcff */
[----:B------:R-:W-:-:S07]  /*105f0*/  PRMT R4, R0, 0x7610, R4 ;  /* 0x0000761000047816 */ /* 0x000fce0000000004 */
.L_x_4298:
[----:B------:R-:W-:Y:S05]  /*10600*/  BSYNC B0 ;  /* 0x0000000000007941 */ /* 0x000fea0003800000 */
.L_x_4297:
[----:B------:R1:W-:Y:S01]  /*10610*/  STG.E.U8 desc[UR36][R8.64], R4 ;  /* 0x0000000408007986 */ /* 0x0003e2000c101124 */
[----:B------:R-:W-:Y:S01]  /*10620*/  VIADD R2, R18, 0x80 ;  /* 0x0000008012027836 */ /* 0x000fe20000000000 */
[----:B------:R-:W-:Y:S06]  /*10630*/  BRA `(.L_x_4277) ;  /* 0x00000004002c7947 */ /* 0x000fec0003800000 */
.L_x_4295:
        /* <DEDUP_REMOVED lines=17> */
.L_x_4302:
[----:B------:R-:W-:-:S04]  /*10750*/  LOP3.LUT R2, R15, 0x80000000, RZ, 0xc0, !PT ;  /* 0x800000000f027812 */ /* 0x000fc800078ec0ff */
[----:B------:R-:W-:-:S04]  /*10760*/  SHF.R.U32.HI R3, RZ, 0x18, R2 ;  /* 0x00000018ff037819 */ /* 0x000fc80000011602 */
[----:B------:R-:W-:-:S04]  /*10770*/  LOP3.LUT R0, R0, R3, RZ, 0xfc, !PT ;  /* 0x0000000300007212 */ /* 0x000fc800078efcff */
[----:B------:R-:W-:-:S07]  /*10780*/  PRMT R4, R0, 0x7610, R4 ;  /* 0x0000761000047816 */ /* 0x000fce0000000004 */
.L_x_4301:
[----:B------:R-:W-:Y:S05]  /*10790*/  BSYNC B0 ;  /* 0x0000000000007941 */ /* 0x000fea0003800000 */
.L_x_4300:
[----:B------:R1:W-:Y:S01]  /*107a0*/  STG.E.U8 desc[UR36][R8.64], R4 ;  /* 0x0000000408007986 */ /* 0x0003e2000c101124 */
[----:B------:R-:W-:Y:S01]  /*107b0*/  IADD3 R2, R18, 0x80, RZ ;  /* 0x0000008012027810 */ /* 0x000fe20007ffe0ff */
[----:B------:R-:W-:Y:S06]  /*107c0*/  BRA `(.L_x_4277) ;  /* 0x0000000000c87947 */ /* 0x000fec0003800000 */
.L_x_4294:
        /* <DEDUP_REMOVED lines=12> */
[----:B------:R-:W-:Y:S01]  /*10890*/  @P2 LOP3.LUT P0, RZ, R2, 0x3fffff, R15, 0xf8, !PT ;  /* 0x003fffff02ff2812 */ /* 0x000fe2000780f80f */
[----:B------:R-:W-:Y:S01]  /*108a0*/  VIADD R2, R18, 0x80 ;  /* 0x0000008012027836 */ /* 0x000fe20000000000 */
        /* <DEDUP_REMOVED lines=9> */
.L_x_4276:
[----:B------:R-:W-:Y:S01]  /*10940*/  MOV R2, 0x0 ;  /* 0x0000000000027802 */ /* 0x000fe20000000f00 */
[----:B------:R-:W-:Y:S01]  /*10950*/  ULDC.64 UR4, c[0x4][0x158] ;  /* 0x0100560000047ab9 */ /* 0x000fe20000000a00 */
[----:B------:R-:W-:Y:S01]  /*10960*/  ULDC.64 UR6, c[0x4][0x160] ;  /* 0x0100580000067ab9 */ /* 0x000fe20000000a00 */
[----:B------:R-:W-:Y:S01]  /*10970*/  MOV R4, UR4 ;  /* 0x0000000400047c02 */ /* 0x000fe20008000f00 */
[----:B------:R-:W-:Y:S01]  /*10980*/  IMAD.U32 R5, RZ, RZ, UR5 ;  /* 0x00000005ff057e24 */ /* 0x000fe2000f8e00ff */
[----:B------:R-:W-:Y:S01]  /*10990*/  ULDC.64 UR4, c[0x4][0x30] ;  /* 0x01000c0000047ab9 */ /* 0x000fe20000000a00 */
[----:B------:R-:W1:Y:S01]  /*109a0*/  LDC.64 R2, c[0x4][R2] ;  /* 0x0100000002027b82 */ /* 0x000e620000000a00 */
[----:B------:R-:W-:Y:S01]  /*109b0*/  HFMA2.MMA R8, -RZ, RZ, 0, 6.020069122314453125e-06 ;  /* 0x00000065ff087435 */ /* 0x000fe200000001ff */
[----:B------:R-:W-:Y:S02]  /*109c0*/  IMAD.U32 R6, RZ, RZ, UR6 ;  /* 0x00000006ff067e24 */ /* 0x000fe4000f8e00ff */
[----:B------:R-:W-:-:S02]  /*109d0*/  IMAD.U32 R7, RZ, RZ, UR7 ;  /* 0x00000007ff077e24 */ /* 0x000fc4000f8e00ff */
[----:B------:R-:W-:Y:S02]  /*109e0*/  IMAD.U32 R10, RZ, RZ, UR4 ;  /* 0x00000004ff0a7e24 */ /* 0x000fe4000f8e00ff */
[----:B------:R-:W-:Y:S02]  /*109f0*/  IMAD.U32 R11, RZ, RZ, UR5 ;  /* 0x00000005ff0b7e24 */ /* 0x000fe4000f8e00ff */
[----:B------:R-:W-:Y:S02]  /*10a00*/  IMAD.MOV.U32 R12, RZ, RZ, 0x1 ;  /* 0x00000001ff0c7424 */ /* 0x000fe400078e00ff */
[----:B------:R-:W-:-:S07]  /*10a10*/  IMAD.MOV.U32 R13, RZ, RZ, RZ ;  /* 0x000000ffff0d7224 */ /* 0x000fce00078e00ff */
[----:B0-----:R-:W-:-:S07]  /*10a20*/  LEPC R20, `(.L_x_4305) ;  /* 0x000000001014794e */ /* 0x001fce0000000000 */
[----:B-1----:R-:W-:Y:S05]  /*10a30*/  CALL.ABS.NOINC R2 ;  /* 0x0000000002007343 */ /* 0x002fea0003c00000 */
.L_x_4305:
[----:B------:R-:W-:Y:S01]  /*10a40*/  VIADD R2, R18, 0x80 ;  /* 0x0000008012027836 */ /* 0x000fe20000000000 */
[----:B------:R-:W-:Y:S06]  /*10a50*/  BRA `(.L_x_4277) ;  /* 0x0000000000247947 */ /* 0x000fec0003800000 */
.L_x_4304:
[----:B------:R-:W-:Y:S02]  /*10a60*/  HADD2.F32 R4, -RZ, R15.H0_H0 ;  /* 0x2000000fff047230 */ /* 0x000fe40000004100 */
[----:B------:R-:W-:-:S04]  /*10a70*/  VIADD R2, R18, 0x80 ;  /* 0x0000008012027836 */ /* 0x000fc80000000000 */
[----:B------:R-:W1:Y:S02]  /*10a80*/  F2I.U64.TRUNC R4, R4 ;  /* 0x0000000400047311 */ /* 0x000e64000020d800 */
[----:B-1----:R1:W-:Y:S01]  /*10a90*/  STG.E.64 desc[UR36][R8.64], R4 ;  /* 0x0000000408007986 */ /* 0x0023e2000c101b24 */
[----:B------:R-:W-:Y:S05]  /*10aa0*/  BRA `(.L_x_4277) ;  /* 0x0000000000107947 */ /* 0x000fea0003800000 */
.L_x_4303:
[----:B------:R-:W-:Y:S02]  /*10ab0*/  HADD2.F32 R15, -RZ, R15.H0_H0 ;  /* 0x2000000fff0f7230 */ /* 0x000fe40000004100 */
[----:B------:R-:W-:-:S04]  /*10ac0*/  VIADD R2, R18, 0x80 ;  /* 0x0000008012027836 */ /* 0x000fc80000000000 */
[----:B------:R-:W1:Y:S02]  /*10ad0*/  F2I.FTZ.U32.TRUNC.NTZ R15, R15 ;  /* 0x0000000f000f7305 */ /* 0x000e64000021f000 */
[----:B-1----:R1:W-:Y:S02]  /*10ae0*/  STG.E desc[UR36][R8.64], R15 ;  /* 0x0000000f08007986 */ /* 0x0023e4000c101924 */
.L_x_4277:
[----:B------:R-:W-:-:S13]  /*10af0*/  ISETP.GE.AND P0, PT, R2, R27, PT ;  /* 0x0000001b0200720c */ /* 0x000fda0003f06270 */
[----:B------:R-:W-:Y:S05]  /*10b00*/  @P0 BREAK B6 ;  /* 0x0000000000060942 */ /* 0x000fea0003800000 */
[----:B------:R-:W-:Y:S05]  /*10b10*/  @P0 BRA `(.L_x_4306) ;  /* 0x0000002000000947 */ /* 0x000fea0003800000 */
[----:B-1234-:R-:W1:Y:S01]  /*10b20*/  LDC.64 R8, c[0x0][0x218] ;  /* 0x00008600ff087b82 */ /* 0x01ee620000000a00 */
[----:B------:R-:W-:Y:S01]  /*10b30*/  LEA R0, R28, R2, 0x9 ;  /* 0x000000021c007211 */ /* 0x000fe200078e48ff */
[----:B------:R-:W-:Y:S01]  /*10b40*/  ULDC UR4, c[0x0][0x238] ;  /* 0x00008e0000047ab9 */ /* 0x000fe20000000800 */
[----:B------:R-:W-:-:S03]  /*10b50*/  PRMT R4, R22, 0x9910, RZ ;  /* 0x0000991016047816 */ /* 0x000fc600000000ff */
[----:B------:R-:W-:Y:S02]  /*10b60*/  IMAD R3, R0, UR4, RZ ;  /* 0x0000000400037c24 */ /* 0x000fe4000f8e02ff */
[----:B------:R-:W-:-:S05]  /*10b70*/  IMAD.MOV.U32 R0, RZ, RZ, R4 ;  /* 0x000000ffff007224 */ /* 0x000fca00078e0004 */
[----:B------:R-:W-:Y:S02]  /*10b80*/  ISETP.GT.AND P1, PT, R0, 0x9, PT ;  /* 0x000000090000780c */ /* 0x000fe40003f24270 */
[----:B-1----:R-:W-:-:S05]  /*10b90*/  IADD3 R8, P0, R3, R8, RZ ;  /* 0x0000000803087210 */ /* 0x002fca0007f1e0ff */
        /* <DEDUP_REMOVED lines=11> */
[----:B------:R-:W1:Y:S02]  /*10c50*/  F2I.FTZ.TRUNC.NTZ R17, R17 ;  /* 0x0000001100117305 */ /* 0x000e64000021f100 */
[----:B-1----:R1:W-:Y:S01]  /*10c60*/  STG.E.U8 desc[UR36][R8.64], R17 ;  /* 0x0000001108007986 */ /* 0x0023e2000c101124 */
[----:B------:R-:W-:Y:S05]  /*10c70*/  BRA `(.L_x_4312) ;  /* 0x0000000c009c7947 */ /* 0x000fea0003800000 */
.L_x_4310:
[----:B------:R-:W-:-:S06]  /*10c80*/  HADD2.F32 R5, -RZ, R17.H0_H0 ;  /* 0x20000011ff057230 */ /* 0x000fcc0000004100 */
[----:B------:R-:W1:Y:S02]  /*10c90*/  F2I.S64.TRUNC R4, R5 ;  /* 0x0000000500047311 */ /* 0x000e64000020d900 */
[----:B-1----:R1:W-:Y:S01]  /*10ca0*/  STG.E.U8 desc[UR36][R8.64], R4 ;  /* 0x0000000408007986 */ /* 0x0023e2000c101124 */
[----:B------:R-:W-:Y:S05]  /*10cb0*/  BRA `(.L_x_4312) ;  /* 0x0000000c008c7947 */ /* 0x000fea0003800000 */
.L_x_4309:
        /* <DEDUP_REMOVED lines=10> */
.L_x_4314:
[----:B------:R-:W-:-:S06]  /*10d60*/  HADD2.F32 R17, -RZ, R17.H0_H0 ;  /* 0x20000011ff117230 */ /* 0x000fcc0000004100 */
[----:B------:R-:W1:Y:S02]  /*10d70*/  F2I.FTZ.TRUNC.NTZ R17, R17 ;  /* 0x0000001100117305 */ /* 0x000e64000021f100 */
[----:B-1----:R1:W-:Y:S01]  /*10d80*/  STG.E desc[UR36][R8.64], R17 ;  /* 0x0000001108007986 */ /* 0x0023e2000c101924 */
[----:B------:R-:W-:Y:S05]  /*10d90*/  BRA `(.L_x_4312) ;  /* 0x0000000c00547947 */ /* 0x000fea0003800000 */
.L_x_4313:
[----:B------:R-:W-:-:S06]  /*10da0*/  HADD2.F32 R17, -RZ, R17.H0_H0 ;  /* 0x20000011ff117230 */ /* 0x000fcc0000004100 */
[----:B------:R-:W1:Y:S02]  /*10db0*/  F2I.FTZ.TRUNC.NTZ R17, R17 ;  /* 0x0000001100117305 */ /* 0x000e64000021f100 */
[----:B-1----:R1:W-:Y:S01]  /*10dc0*/  STG.E.U16 desc[UR36][R8.64], R17 ;  /* 0x0000001108007986 */ /* 0x0023e2000c101524 */
[----:B------:R-:W-:Y:S05]  /*10dd0*/  BRA `(.L_x_4312) ;  /* 0x0000000c00447947 */ /* 0x000fea0003800000 */
.L_x_4308:
        /* <DEDUP_REMOVED lines=9> */
.L_x_4316:
[----:B------:R1:W-:Y:S01]  /*10e70*/  STG.E.U16 desc[UR36][R8.64], R17 ;  /* 0x0000001108007986 */ /* 0x0003e2000c101524 */
[----:B------:R-:W-:Y:S05]  /*10e80*/  BRA `(.L_x_4312) ;  /* 0x0000000c00187947 */ /* 0x000fea0003800000 */
.L_x_4315:
        /* <DEDUP_REMOVED lines=10> */
.L_x_4318:
[----:B------:R1:W-:Y:S01]  /*10f30*/  STG.E desc[UR36][R8.64], R17 ;  /* 0x0000001108007986 */ /* 0x0003e2000c101924 */
[----:B------:R-:W-:Y:S05]  /*10f40*/  BRA `(.L_x_4312) ;  /* 0x0000000800e87947 */ /* 0x000fea0003800000 */
.L_x_4317:
[----:B------:R-:W-:-:S05]  /*10f50*/  HADD2.F32 R4, -RZ, R17.H0_H0 ;  /* 0x20000011ff047230 */ /* 0x000fca0000004100 */
[----:B------:R-:W-:-:S06]  /*10f60*/  FMUL.FTZ R4, R4, 1 ;  /* 0x3f80000004047820 */ /* 0x000fcc0000410000 */
[----:B------:R-:W1:Y:S02]  /*10f70*/  F2F.F64.F32 R4, R4 ;  /* 0x0000000400047310 */ /* 0x000e640000201800 */
[----:B-1----:R1:W-:Y:S01]  /*10f80*/  STG.E.64 desc[UR36][R8.64], R4 ;  /* 0x0000000408007986 */ /* 0x0023e2000c101b24 */
[----:B------:R-:W-:Y:S05]  /*10f90*/  BRA `(.L_x_4312) ;  /* 0x0000000800d47947 */ /* 0x000fea0003800000 */
.L_x_4307:
        /* <DEDUP_REMOVED lines=11> */
[----:B------:R-:W-:-:S05]  /*11050*/  @!P0 HADD2.F32 R17, -RZ, R17.H1_H1 ;  /* 0x30000011ff118230 */ /* 0x000fca0000004100 */
[----:B------:R-:W-:-:S04]  /*11060*/  @!P0 FSETP.NEU.FTZ.AND P1, PT, R17, RZ, PT ;  /* 0x000000ff1100820b */ /* 0x000fc80003f3d000 */
[----:B------:R-:W-:-:S05]  /*11070*/  @!P0 SEL R3, RZ, 0x1, !P1 ;  /* 0x00000001ff038807 */ /* 0x000fca0004800000 */
[----:B------:R1:W-:Y:S01]  /*11080*/  STG.E.U8 desc[UR36][R8.64], R3 ;  /* 0x0000000308007986 */ /* 0x0003e2000c101124 */
[----:B------:R-:W-:Y:S05]  /*11090*/  BRA `(.L_x_4312) ;  /* 0x0000000800947947 */ /* 0x000fea0003800000 */
.L_x_4321:
[--C-:B------:R-:W-:Y:S02]  /*110a0*/  HADD2.F32 R6, -RZ, R17.reuse.H1_H1 ;  /* 0x30000011ff067230 */ /* 0x100fe40000004100 */
[----:B------:R-:W-:-:S03]  /*110b0*/  HADD2.F32 R17, -RZ, R17.H0_H0 ;  /* 0x20000011ff117230 */ /* 0x000fc60000004100 */
[----:B------:R-:W-:Y:S02]  /*110c0*/  FMUL.FTZ R6, R6, 1 ;  /* 0x3f80000006067820 */ /* 0x000fe40000410000 */
[----:B------:R-:W-:-:S04]  /*110d0*/  FMUL.FTZ R4, R17, 1 ;  /* 0x3f80000011047820 */ /* 0x000fc80000410000 */
[----:B------:R-:W-:Y:S08]  /*110e0*/  F2F.F64.F32 R6, R6 ;  /* 0x0000000600067310 */ /* 0x000ff00000201800 */
[----:B------:R-:W1:Y:S02]  /*110f0*/  F2F.F64.F32 R4, R4 ;  /* 0x0000000400047310 */ /* 0x000e640000201800 */
[----:B-1----:R2:W-:Y:S01]  /*11100*/  STG.E.128 desc[UR36][R8.64], R4 ;  /* 0x0000000408007986 */ /* 0x0025e2000c101d24 */
[----:B------:R-:W-:Y:S05]  /*11110*/  BRA `(.L_x_4312) ;  /* 0x0000000800747947 */ /* 0x000fea0003800000 */
.L_x_4320:
        /* <DEDUP_REMOVED lines=21> */
.L_x_4325:
[----:B------:R-:W-:Y:S05]  /*11270*/  BSYNC B0 ;  /* 0x0000000000007941 */ /* 0x000fea0003800000 */
.L_x_4324:
[----:B------:R-:W-:-:S05]  /*11280*/  LOP3.LUT R5, R0, R5, RZ, 0xfc, !PT ;  /* 0x0000000500057212 */ /* 0x000fca00078efcff */
[----:B------:R3:W-:Y:S01]  /*11290*/  STG.E.U8 desc[UR36][R8.64], R5 ;  /* 0x0000000508007986 */ /* 0x0007e2000c101124 */
[----:B------:R-:W-:Y:S05]  /*112a0*/  BRA `(.L_x_4312) ;  /* 0x0000000800107947 */ /* 0x000fea0003800000 */
.L_x_4323:
        /* <DEDUP_REMOVED lines=13> */
.L_x_4327:
[----:B------:R-:W-:Y:S01]  /*11380*/  IMAD.MOV.U32 R0, RZ, RZ, 0x7f ;  /* 0x0000007fff007424 */ /* 0x000fe200078e00ff */
[----:B------:R-:W-:-:S04]  /*11390*/  ISETP.GT.U32.AND P0, PT, R3, 0x7f800000, PT ;  /* 0x7f8000000300780c */ /* 0x000fc80003f04070 */
[----:B------:R-:W-:-:S09]  /*113a0*/  SEL R0, R0, 0x7c, P0 ;  /* 0x0000007c00007807 */ /* 0x000fd20000000000 */
.L_x_4328:
[----:B------:R-:W-:Y:S05]  /*113b0*/  BSYNC B0 ;  /* 0x0000000000007941 */ /* 0x000fea0003800000 */
.L_x_4326:
[----:B------:R-:W-:-:S04]  /*113c0*/  LOP3.LUT R3, R17, 0x80000000, RZ, 0xc0, !PT ;  /* 0x8000000011037812 */ /* 0x000fc800078ec0ff */
[----:B------:R-:W-:-:S04]  /*113d0*/  SHF.R.U32.HI R3, RZ, 0x18, R3 ;  /* 0x00000018ff037819 */ /* 0x000fc80000011603 */
[----:B------:R-:W-:-:S05]  /*113e0*/  LOP3.LUT R3, R0, R3, RZ, 0xfc, !PT ;  /* 0x0000000300037212 */ /* 0x000fca00078efcff */
[----:B------:R4:W-:Y:S01]  /*113f0*/  STG.E.U8 desc[UR36][R8.64], R3 ;  /* 0x0000000308007986 */ /* 0x0009e2000c101124 */
[----:B------:R-:W-:Y:S05]  /*11400*/  BRA `(.L_x_4312) ;  /* 0x0000000400b87947 */ /* 0x000fea0003800000 */
.L_x_4322:
[----:B------:R-:W-:-:S05]  /*11410*/  HADD2.F32 R0, -RZ, R17.H0_H0 ;  /* 0x20000011ff007230 */ /* 0x000fca0000004100 */
[----:B------:R-:W-:-:S05]  /*11420*/  F2FP.BF16.F32.PACK_AB R0, RZ, R0 ;  /* 0x00000000ff00723e */ /* 0x000fca00000010ff */
[----:B------:R1:W-:Y:S01]  /*11430*/  STG.E.U16 desc[UR36][R8.64], R0 ;  /* 0x0000000008007986 */ /* 0x0003e2000c101524 */
[----:B------:R-:W-:Y:S05]  /*11440*/  BRA `(.L_x_4312) ;  /* 0x0000000400a87947 */ /* 0x000fea0003800000 */
.L_x_4319:
        /* <DEDUP_REMOVED lines=12> */
.L_x_4331:
        /* <DEDUP_REMOVED lines=17> */
.L_x_4334:
[----:B------:R-:W-:-:S04]  /*11620*/  LOP3.LUT R3, R17, 0x80000000, RZ, 0xc0, !PT ;  /* 0x8000000011037812 */ /* 0x000fc800078ec0ff */
[----:B------:R-:W-:-:S04]  /*11630*/  SHF.R.U32.HI R3, RZ, 0x18, R3 ;  /* 0x00000018ff037819 */ /* 0x000fc80000011603 */
[----:B------:R-:W-:-:S04]  /*11640*/  LOP3.LUT R0, R0, R3, RZ, 0xfc, !PT ;  /* 0x0000000300007212 */ /* 0x000fc800078efcff */
[----:B------:R-:W-:-:S07]  /*11650*/  PRMT R4, R0, 0x7610, R4 ;  /* 0x0000761000047816 */ /* 0x000fce0000000004 */
.L_x_4333:
[----:B------:R-:W-:Y:S05]  /*11660*/  BSYNC B0 ;  /* 0x0000000000007941 */ /* 0x000fea0003800000 */
.L_x_4332:
[----:B------:R1:W-:Y:S01]  /*11670*/  STG.E.U8 desc[UR36][R8.64], R4 ;  /* 0x0000000408007986 */ /* 0x0003e2000c101124 */
[----:B------:R-:W-:Y:S05]  /*11680*/  BRA `(.L_x_4312) ;  /* 0x0000000400187947 */ /* 0x000fea0003800000 */
.L_x_4330:
        /* <DEDUP_REMOVED lines=17> */
.L_x_4337:
[----:B------:R-:W-:-:S04]  /*117a0*/  LOP3.LUT R3, R17, 0x80000000, RZ, 0xc0, !PT ;  /* 0x8000000011037812 */ /* 0x000fc800078ec0ff */
[----:B------:R-:W-:-:S04]  /*117b0*/  SHF.R.U32.HI R3, RZ, 0x18, R3 ;  /* 0x00000018ff037819 */ /* 0x000fc80000011603 */
[----:B------:R-:W-:-:S04]  /*117c0*/  LOP3.LUT R0, R0, R3, RZ, 0xfc, !PT ;  /* 0x0000000300007212 */ /* 0x000fc800078efcff */
[----:B------:R-:W-:-:S07]  /*117d0*/  PRMT R4, R0, 0x7610, R4 ;  /* 0x0000761000047816 */ /* 0x000fce0000000004 */
.L_x_4336:
[----:B------:R-:W-:Y:S05]  /*117e0*/  BSYNC B0 ;  /* 0x0000000000007941 */ /* 0x000fea0003800000 */
.L_x_4335:
[----:B------:R1:W-:Y:S01]  /*117f0*/  STG.E.U8 desc[UR36][R8.64], R4 ;  /* 0x0000000408007986 */ /* 0x0003e2000c101124 */
[----:B------:R-:W-:Y:S05]  /*11800*/  BRA `(.L_x_4312) ;  /* 0x0000000000b87947 */ /* 0x000fea0003800000 */
.L_x_4329:
        /* <DEDUP_REMOVED lines=22> */
.L_x_4311:
[----:B------:R-:W-:Y:S01]  /*11970*/  MOV R14, 0x0 ;  /* 0x00000000000e7802 */ /* 0x000fe20000000f00 */
[----:B------:R-:W-:Y:S01]  /*11980*/  ULDC.64 UR4, c[0x4][0x158] ;  /* 0x0100560000047ab9 */ /* 0x000fe20000000a00 */
[----:B------:R-:W-:Y:S01]  /*11990*/  ULDC.64 UR6, c[0x4][0x30] ;  /* 0x01000c0000067ab9 */ /* 0x000fe20000000a00 */
[----:B------:R-:W-:Y:S01]  /*119a0*/  IMAD.U32 R4, RZ, RZ, UR4 ;  /* 0x00000004ff047e24 */ /* 0x000fe2000f8e00ff */
[----:B------:R-:W-:Y:S01]  /*119b0*/  MOV R10, UR6 ;  /* 0x00000006000a7c02 */ /* 0x000fe20008000f00 */
[----:B------:R-:W-:Y:S01]  /*119c0*/  IMAD.U32 R5, RZ, RZ, UR5 ;  /* 0x00000005ff057e24 */ /* 0x000fe2000f8e00ff */
[----:B------:R-:W1:Y:S01]  /*119d0*/  LDC.64 R14, c[0x4][R14] ;  /* 0x010000000e0e7b82 */ /* 0x000e620000000a00 */
[----:B------:R-:W-:Y:S01]  /*119e0*/  ULDC.64 UR4, c[0x4][0x160] ;  /* 0x0100580000047ab9 */ /* 0x000fe20000000a00 */
[----:B------:R-:W-:Y:S02]  /*119f0*/  IMAD.U32 R11, RZ, RZ, UR7 ;  /* 0x00000007ff0b7e24 */ /* 0x000fe4000f8e00ff */
[----:B------:R-:W-:-:S02]  /*11a00*/  IMAD.U32 R6, RZ, RZ, UR4 ;  /* 0x00000004ff067e24 */ /* 0x000fc4000f8e00ff */
[----:B------:R-:W-:Y:S02]  /*11a10*/  IMAD.U32 R7, RZ, RZ, UR5 ;  /* 0x00000005ff077e24 */ /* 0x000fe4000f8e00ff */
[----:B------:R-:W-:Y:S02]  /*11a20*/  IMAD.MOV.U32 R8, RZ, RZ, 0x65 ;  /* 0x00000065ff087424 */ /* 0x000fe400078e00ff */
[----:B------:R-:W-:Y:S02]  /*11a30*/  IMAD.MOV.U32 R12, RZ, RZ, 0x1 ;  /* 0x00000001ff0c7424 */ /* 0x000fe400078e00ff */
[----:B------:R-:W-:-:S07]  /*11a40*/  IMAD.MOV.U32 R13, RZ, RZ, RZ ;  /* 0x000000ffff0d7224 */ /* 0x000fce00078e00ff */
[----:B0-----:R-:W-:-:S07]  /*11a50*/  LEPC R20, `(.L_x_4340) ;  /* 0x000000001014794e */ /* 0x001fce0000000000 */
[----:B-1----:R-:W-:Y:S05]  /*11a60*/  CALL.ABS.NOINC R14 ;  /* 0x000000000e007343 */ /* 0x002fea0003c00000 */
.L_x_4340:
[----:B------:R-:W-:Y:S05]  /*11a70*/  BRA `(.L_x_4312) ;  /* 0x00000000001c7947 */ /* 0x000fea0003800000 */
.L_x_4339:
[----:B------:R-:W-:-:S06]  /*11a80*/  HADD2.F32 R4, -RZ, R17.H0_H0 ;  /* 0x20000011ff047230 */ /* 0x000fcc0000004100 */
[----:B------:R-:W1:Y:S02]  /*11a90*/  F2I.U64.TRUNC R4, R4 ;  /* 0x0000000400047311 */ /* 0x000e64000020d800 */
[----:B-1----:R1:W-:Y:S01]  /*11aa0*/  STG.E.64 desc[UR36][R8.64], R4 ;  /* 0x0000000408007986 */ /* 0x0023e2000c101b24 */
[----:B------:R-:W-:Y:S05]  /*11ab0*/  BRA `(.L_x_4312) ;  /* 0x00000000000c7947 */ /* 0x000fea0003800000 */
.L_x_4338:
[----:B------:R-:W-:-:S06]  /*11ac0*/  HADD2.F32 R17, -RZ, R17.H0_H0 ;  /* 0x20000011ff117230 */ /* 0x000fcc0000004100 */
[----:B------:R-:W1:Y:S02]  /*11ad0*/  F2I.FTZ.U32.TRUNC.NTZ R17, R17 ;  /* 0x0000001100117305 */ /* 0x000e64000021f000 */
[----:B-1----:R1:W-:Y:S02]  /*11ae0*/  STG.E desc[UR36][R8.64], R17 ;  /* 0x0000001108007986 */ /* 0x0023e4000c101924 */
.L_x_4312:
[----:B------:R-:W-:-:S07]  /*11af0*/  VIADD R2, R2, 0x80 ;  /* 0x0000008002027836 */ /* 0x000fce0000000000 */
.L_x_4271:
[----:B------:R-:W-:-:S13]  /*11b00*/  ISETP.GE.AND P0, PT, R2, R27, PT ;  /* 0x0000001b0200720c */ /* 0x000fda0003f06270 */
[----:B------:R-:W-:Y:S05]  /*11b10*/  @P0 BREAK B6 ;  /* 0x0000000000060942 */ /* 0x000fea0003800000 */
[----:B------:R-:W-:Y:S05]  /*11b20*/  @P0 BRA `(.L_x_4306) ;  /* 0x0000000c00fc0947 */ /* 0x000fea0003800000 */
[----:B------:R-:W-:Y:S05]  /*11b30*/  BSYNC B6 ;  /* 0x0000000000067941 */ /* 0x000fea0003800000 */
.L_x_4270:
        /* <DEDUP_REMOVED lines=22> */
.L_x_4344:
[----:B------:R-:W-:-:S06]  /*11ca0*/  HADD2.F32 R5, -RZ, R16.H0_H0 ;  /* 0x20000010ff057230 */ /* 0x000fcc0000004100 */
[----:B------:R-:W1:Y:S02]  /*11cb0*/  F2I.S64.TRUNC R4, R5 ;  /* 0x0000000500047311 */ /* 0x000e64000020d900 */
[----:B-1----:R4:W-:Y:S01]  /*11cc0*/  STG.E.U8 desc[UR36][R8.64], R4 ;  /* 0x0000000408007986 */ /* 0x0029e2000c101124 */
[----:B------:R-:W-:Y:S05]  /*11cd0*/  BRA `(.L_x_4346) ;  /* 0x0000000c008c7947 */ /* 0x000fea0003800000 */
.L_x_4343:
        /* <DEDUP_REMOVED lines=10> */
.L_x_4348:
[----:B------:R-:W-:-:S04]  /*11d80*/  HADD2.F32 R16, -RZ, R16.H0_H0 ;  /* 0x20000010ff107230 */ /* 0x000fc80000004100 */
[----:B------:R-:W1:Y:S02]  /*11d90*/  F2I.FTZ.TRUNC.NTZ R3, R16 ;  /* 0x0000001000037305 */ /* 0x000e64000021f100 */
[----:B-1----:R2:W-:Y:S01]  /*11da0*/  STG.E desc[UR36][R8.64], R3 ;  /* 0x0000000308007986 */ /* 0x0025e2000c101924 */
[----:B------:R-:W-:Y:S05]  /*11db0*/  BRA `(.L_x_4346) ;  /* 0x0000000c00547947 */ /* 0x000fea0003800000 */
.L_x_4347:
[----:B------:R-:W-:-:S04]  /*11dc0*/  HADD2.F32 R16, -RZ, R16.H0_H0 ;  /* 0x20000010ff107230 */ /* 0x000fc80000004100 */
[----:B------:R-:W1:Y:S02]  /*11dd0*/  F2I.FTZ.TRUNC.NTZ R3, R16 ;  /* 0x0000001000037305 */ /* 0x000e64000021f100 */
[----:B-1----:R3:W-:Y:S01]  /*11de0*/  STG.E.U16 desc[UR36][R8.64], R3 ;  /* 0x0000000308007986 */ /* 0x0027e2000c101524 */
[----:B------:R-:W-:Y:S05]  /*11df0*/  BRA `(.L_x_4346) ;  /* 0x0000000c00447947 */ /* 0x000fea0003800000 */
.L_x_4342:
        /* <DEDUP_REMOVED lines=9> */
.L_x_4350:
[----:B------:R1:W-:Y:S01]  /*11e90*/  STG.E.U16 desc[UR36][R8.64], R16 ;  /* 0x0000001008007986 */ /* 0x0003e2000c101524 */
[----:B------:R-:W-:Y:S05]  /*11ea0*/  BRA `(.L_x_4346) ;  /* 0x0000000c00187947 */ /* 0x000fea0003800000 */
.L_x_4349:
        /* <DEDUP_REMOVED lines=10> */
.L_x_4352:
[----:B------:R1:W-:Y:S01]  /*11f50*/  STG.E desc[UR36][R8.64], R16 ;  /* 0x0000001008007986 */ /* 0x0003e2000c101924 */
[----:B------:R-:W-:Y:S05]  /*11f60*/  BRA `(.L_x_4346) ;  /* 0x0000000800e87947 */ /* 0x000fea0003800000 */
.L_x_4351:
[----:B------:R-:W-:-:S05]  /*11f70*/  HADD2.F32 R4, -RZ, R16.H0_H0 ;  /* 0x20000010ff047230 */ /* 0x000fca0000004100 */
[----:B------:R-:W-:-:S06]  /*11f80*/  FMUL.FTZ R4, R4, 1 ;  /* 0x3f80000004047820 */ /* 0x000fcc0000410000 */
[----:B------:R-:W1:Y:S02]  /*11f90*/  F2F.F64.F32 R4, R4 ;  /* 0x0000000400047310 */ /* 0x000e640000201800 */
[----:B-1----:R1:W-:Y:S01]  /*11fa0*/  STG.E.64 desc[UR36][R8.64], R4 ;  /* 0x0000000408007986 */ /* 0x0023e2000c101b24 */
[----:B------:R-:W-:Y:S05]  /*11fb0*/  BRA `(.L_x_4346) ;  /* 0x0000000800d47947 */ /* 0x000fea0003800000 */
.L_x_4341:
        /* <DEDUP_REMOVED lines=16> */
.L_x_4355:
        /* <DEDUP_REMOVED lines=8> */
.L_x_4354:
        /* <DEDUP_REMOVED lines=21> */
.L_x_4359:
[----:B------:R-:W-:Y:S05]  /*12290*/  BSYNC B0 ;  /* 0x0000000000007941 */ /* 0x000fea0003800000 */
.L_x_4358:
[----:B------:R-:W-:-:S05]  /*122a0*/  LOP3.LUT R5, R0, R5, RZ, 0xfc, !PT ;  /* 0x0000000500057212 */ /* 0x000fca00078efcff */
[----:B------:R1:W-:Y:S01]  /*122b0*/  STG.E.U8 desc[UR36][R8.64], R5 ;  /* 0x0000000508007986 */ /* 0x0003e2000c101124 */
[----:B------:R-:W-:Y:S05]  /*122c0*/  BRA `(.L_x_4346) ;  /* 0x0000000800107947 */ /* 0x000fea0003800000 */
.L_x_4357:
        /* <DEDUP_REMOVED lines=13> */
.L_x_4361:
[----:B------:R-:W-:Y:S01]  /*123a0*/  IMAD.MOV.U32 R0, RZ, RZ, 0x7f ;  /* 0x0000007fff007424 */ /* 0x000fe200078e00ff */
[----:B------:R-:W-:-:S04]  /*123b0*/  ISETP.GT.U32.AND P0, PT, R3, 0x7f800000, PT ;  /* 0x7f8000000300780c */ /* 0x000fc80003f04070 */
[----:B------:R-:W-:-:S09]  /*123c0*/  SEL R0, R0, 0x7c, P0 ;  /* 0x0000007c00007807 */ /* 0x000fd20000000000 */
.L_x_4362:
[----:B------:R-:W-:Y:S05]  /*123d0*/  BSYNC B0 ;  /* 0x0000000000007941 */ /* 0x000fea0003800000 */
.L_x_4360:
[----:B------:R-:W-:-:S04]  /*123e0*/  LOP3.LUT R3, R5, 0x80000000, RZ, 0xc0, !PT ;  /* 0x8000000005037812 */ /* 0x000fc800078ec0ff */
[----:B------:R-:W-:-:S04]  /*123f0*/  SHF.R.U32.HI R3, RZ, 0x18, R3 ;  /* 0x00000018ff037819 */ /* 0x000fc80000011603 */
[----:B------:R-:W-:-:S05]  /*12400*/  LOP3.LUT R3, R0, R3, RZ, 0xfc, !PT ;  /* 0x0000000300037212 */ /* 0x000fca00078efcff */
[----:B------:R1:W-:Y:S01]  /*12410*/  STG.E.U8 desc[UR36][R8.64], R3 ;  /* 0x0000000308007986 */ /* 0x0003e2000c101124 */
[----:B------:R-:W-:Y:S05]  /*12420*/  BRA `(.L_x_4346) ;  /* 0x0000000400b87947 */ /* 0x000fea0003800000 */
.L_x_4356:
[----:B------:R-:W-:-:S05]  /*12430*/  HADD2.F32 R0, -RZ, R16.H0_H0 ;  /* 0x20000010ff007230 */ /* 0x000fca0000004100 */
[----:B------:R-:W-:-:S05]  /*12440*/  F2FP.BF16.F32.PACK_AB R0, RZ, R0 ;  /* 0x00000000ff00723e */ /* 0x000fca00000010ff */
[----:B------:R1:W-:Y:S01]  /*12450*/  STG.E.U16 desc[UR36][R8.64], R0 ;  /* 0x0000000008007986 */ /* 0x0003e2000c101524 */
[----:B------:R-:W-:Y:S05]  /*12460*/  BRA `(.L_x_4346) ;  /* 0x0000000400a87947 */ /* 0x000fea0003800000 */
.L_x_4353:
        /* <DEDUP_REMOVED lines=12> */
.L_x_4365:
        /* <DEDUP_REMOVED lines=17> */
.L_x_4368:
[----:B------:R-:W-:-:S04]  /*12640*/  LOP3.LUT R3, R5, 0x80000000, RZ, 0xc0, !PT ;  /* 0x8000000005037812 */ /* 0x000fc800078ec0ff */
[----:B------:R-:W-:-:S04]  /*12650*/  SHF.R.U32.HI R3, RZ, 0x18, R3 ;  /* 0x00000018ff037819 */ /* 0x000fc80000011603 */
[----:B------:R-:W-:-:S04]  /*12660*/  LOP3.LUT R0, R0, R3, RZ, 0xfc, !PT ;  /* 0x0000000300007212 */ /* 0x000fc800078efcff */
[----:B------:R-:W-:-:S07]  /*12670*/  PRMT R4, R0, 0x7610, R4 ;  /* 0x0000761000047816 */ /* 0x000fce0000000004 */
.L_x_4367:
[----:B------:R-:W-:Y:S05]  /*12680*/  BSYNC B0 ;  /* 0x0000000000007941 */ /* 0x000fea0003800000 */
.L_x_4366:
[----:B------:R1:W-:Y:S01]  /*12690*/  STG.E.U8 desc[UR36][R8.64], R4 ;  /* 0x0000000408007986 */ /* 0x0003e2000c101124 */
[----:B------:R-:W-:Y:S05]  /*126a0*/  BRA `(.L_x_4346) ;  /* 0x0000000400187947 */ /* 0x000fea0003800000 */
.L_x_4364:
        /* <DEDUP_REMOVED lines=17> */
.L_x_4371:
[----:B------:R-:W-:-:S04]  /*127c0*/  LOP3.LUT R3, R5, 0x80000000, RZ, 0xc0, !PT ;  /* 0x8000000005037812 */ /* 0x000fc800078ec0ff */
[----:B------:R-:W-:-:S04]  /*127d0*/  SHF.R.U32.HI R3, RZ, 0x18, R3 ;  /* 0x00000018ff037819 */ /* 0x000fc80000011603 */
[----:B------:R-:W-:-:S04]  /*127e0*/  LOP3.LUT R0, R0, R3, RZ, 0xfc, !PT ;  /* 0x0000000300007212 */ /* 0x000fc800078efcff */
[----:B------:R-:W-:-:S07]  /*127f0*/  PRMT R4, R0, 0x7610, R4 ;  /* 0x0000761000047816 */ /* 0x000fce0000000004 */
.L_x_4370:
[----:B------:R-:W-:Y:S05]  /*12800*/  BSYNC B0 ;  /* 0x0000000000007941 */ /* 0x000fea0003800000 */
.L_x_4369:
[----:B------:R1:W-:Y:S01]  /*12810*/  STG.E.U8 desc[UR36][R8.64], R4 ;  /* 0x0000000408007986 */ /* 0x0003e2000c101124 */
[----:B------:R-:W-:Y:S05]  /*12820*/  BRA `(.L_x_4346) ;  /* 0x0000000000b87947 */ /* 0x000fea0003800000 */
.L_x_4363:
        /* <DEDUP_REMOVED lines=22> */
.L_x_4345:
        /* <DEDUP_REMOVED lines=16> */
.L_x_4374:
[----:B------:R-:W-:Y:S05]  /*12a90*/  BRA `(.L_x_4346) ;  /* 0x00000000001c7947 */ /* 0x000fea0003800000 */
.L_x_4373:
[----:B------:R-:W-:-:S06]  /*12aa0*/  HADD2.F32 R4, -RZ, R16.H0_H0 ;  /* 0x20000010ff047230 */ /* 0x000fcc0000004100 */
[----:B------:R-:W1:Y:S02]  /*12ab0*/  F2I.U64.TRUNC R4, R4 ;  /* 0x0000000400047311 */ /* 0x000e64000020d800 */
[----:B-1----:R1:W-:Y:S01]  /*12ac0*/  STG.E.64 desc[UR36][R8.64], R4 ;  /* 0x0000000408007986 */ /* 0x0023e2000c101b24 */
[----:B------:R-:W-:Y:S05]  /*12ad0*/  BRA `(.L_x_4346) ;  /* 0x00000000000c7947 */ /* 0x000fea0003800000 */
.L_x_4372:
[----:B------:R-:W-:-:S04]  /*12ae0*/  HADD2.F32 R16, -RZ, R16.H0_H0 ;  /* 0x20000010ff107230 */ /* 0x000fc80000004100 */
[----:B------:R-:W1:Y:S02]  /*12af0*/  F2I.FTZ.U32.TRUNC.NTZ R3, R16 ;  /* 0x0000001000037305 */ /* 0x000e64000021f000 */
[----:B-1----:R1:W-:Y:S02]  /*12b00*/  STG.E desc[UR36][R8.64], R3 ;  /* 0x0000000308007986 */ /* 0x0023e4000c101924 */
.L_x_4346:
[----:B------:R-:W-:-:S07]  /*12b10*/  VIADD R2, R2, 0x80 ;  /* 0x0000008002027836 */ /* 0x000fce0000000000 */
.L_x_4306:
[----:B------:R-:W-:Y:S05]  /*12b20*/  BSYNC B7 ;  /* 0x0000000000077941 */ /* 0x000fea0003800000 */
.L_x_4269:
[----:B------:R-:W-:-:S13]  /*12b30*/  ISETP.GE.AND P0, PT, R2, R27, PT ;  /* 0x0000001b0200720c */ /* 0x000fda0003f06270 */
[----:B------:R-:W-:Y:S05]  /*12b40*/  @P0 EXIT ;  /* 0x000000000000094d */ /* 0x000fea0003800000 */
[----:B-1234-:R-:W1:Y:S01]  /*12b50*/  LDC.64 R4, c[0x0][0x218] ;  /* 0x00008600ff047b82 */ /* 0x01ee620000000a00 */
[----:B------:R-:W-:Y:S01]  /*12b60*/  PRMT R0, R22, 0x9910, RZ ;  /* 0x0000991016007816 */ /* 0x000fe200000000ff */
[----:B------:R-:W-:Y:S01]  /*12b70*/  ULDC UR4, c[0x0][0x238] ;  /* 0x00008e0000047ab9 */ /* 0x000fe20000000800 */
[----:B------:R-:W-:Y:S02]  /*12b80*/  LEA R2, R28, R2, 0x9 ;  /* 0x000000021c027211 */ /* 0x000fe400078e48ff */
[----:B------:R-:W-:-:S03]  /*12b90*/  ISETP.GT.AND P1, PT, R0, 0x9, PT ;  /* 0x000000090000780c */ /* 0x000fc60003f24270 */
[----:B------:R-:W-:-:S05]  /*12ba0*/  IMAD R3, R2, UR4, RZ ;  /* 0x0000000402037c24 */ /* 0x000fca000f8e02ff */
[----:B-1----:R-:W-:-:S05]  /*12bb0*/  IADD3 R2, P0, R3, R4, RZ ;  /* 0x0000000403027210 */ /* 0x002fca0007f1e0ff */
        /* <DEDUP_REMOVED lines=10> */
[----:B0-----:R-:W-:-:S06]  /*12c60*/  HADD2.F32 R19, -RZ, R19.H0_H0 ;  /* 0x20000013ff137230 */ /* 0x001fcc0000004100 */
[----:B------:R-:W0:Y:S02]  /*12c70*/  F2I.FTZ.TRUNC.NTZ R19, R19 ;  /* 0x0000001300137305 */ /* 0x000e24000021f100 */
[----:B0-----:R-:W-:Y:S01]  /*12c80*/  STG.E.U8 desc[UR36][R2.64], R19 ;  /* 0x0000001302007986 */ /* 0x001fe2000c101124 */
[----:B------:R-:W-:Y:S05]  /*12c90*/  EXIT ;  /* 0x000000000000794d */ /* 0x000fea0003800000 */
.L_x_4378:
[----:B------:R-:W-:-:S06]  /*12ca0*/  HADD2.F32 R5, -RZ, R19.H0_H0 ;  /* 0x20000013ff057230 */ /* 0x000fcc0000004100 */
[----:B------:R-:W1:Y:S02]  /*12cb0*/  F2I.S64.TRUNC R4, R5 ;  /* 0x0000000500047311 */ /* 0x000e64000020d900 */
[----:B-1----:R-:W-:Y:S01]  /*12cc0*/  STG.E.U8 desc[UR36][R2.64], R4 ;  /* 0x0000000402007986 */ /* 0x002fe2000c101124 */
[----:B------:R-:W-:Y:S05]  /*12cd0*/  EXIT ;  /* 0x000000000000794d */ /* 0x000fea0003800000 */
.L_x_4377:
        /* <DEDUP_REMOVED lines=10> */
.L_x_4381:
[----:B0-----:R-:W-:-:S06]  /*12d80*/  HADD2.F32 R19, -RZ, R19.H0_H0 ;  /* 0x20000013ff137230 */ /* 0x001fcc0000004100 */
[----:B------:R-:W0:Y:S02]  /*12d90*/  F2I.FTZ.TRUNC.NTZ R19, R19 ;  /* 0x0000001300137305 */ /* 0x000e24000021f100 */
[----:B0-----:R-:W-:Y:S01]  /*12da0*/  STG.E desc[UR36][R2.64], R19 ;  /* 0x0000001302007986 */ /* 0x001fe2000c101924 */
[----:B------:R-:W-:Y:S05]  /*12db0*/  EXIT ;  /* 0x000000000000794d */ /* 0x000fea0003800000 */
.L_x_4380:
[----:B0-----:R-:W-:-:S06]  /*12dc0*/  HADD2.F32 R19, -RZ, R19.H0_H0 ;  /* 0x20000013ff137230 */ /* 0x001fcc0000004100 */
[----:B------:R-:W0:Y:S02]  /*12dd0*/  F2I.FTZ.TRUNC.NTZ R19, R19 ;  /* 0x0000001300137305 */ /* 0x000e24000021f100 */
[----:B0-----:R-:W-:Y:S01]  /*12de0*/  STG.E.U16 desc[UR36][R2.64], R19 ;  /* 0x0000001302007986 */ /* 0x001fe2000c101524 */
[----:B------:R-:W-:Y:S05]  /*12df0*/  EXIT ;  /* 0x000000000000794d */ /* 0x000fea0003800000 */
.L_x_4376:
[----:B------:R-:W-:-:S13]  /*12e00*/  ISETP.GT.AND P0, PT, R0, 0x6, PT ;  /* 0x000000060000780c */ /* 0x000fda0003f04270 */
[----:B------:R-:W-:Y:S05]  /*12e10*/  @P0 BRA `(.L_x_4382) ;  /* 0x0000000000240947 */ /* 0x000fea0003800000 */
[----:B------:R-:W-:-:S13]  /*12e20*/  ISETP.NE.AND P0, PT, R0, 0x5, PT ;  /* 0x000000050000780c */ /* 0x000fda0003f05270 */
[----:B------:R-:W-:Y:S05]  /*12e30*/  @!P0 BRA `(.L_x_4383) ;  /* 0x0000000000148947 */ /* 0x000fea0003800000 */
[----:B------:R-:W-:-:S13]  /*12e40*/  ISETP.NE.AND P0, PT, R0, 0x6, PT ;  /* 0x000000060000780c */ /* 0x000fda0003f05270 */
[----:B------:R-:W-:Y:S05]  /*12e50*/  @P0 BRA `(.L_x_4379) ;  /* 0x0000000800cc0947 */ /* 0x000fea0003800000 */
[----:B0-----:R-:W-:-:S05]  /*12e60*/  HADD2.F32 R19, -RZ, R19.H0_H0 ;  /* 0x20000013ff137230 */ /* 0x001fca0000004100 */
[----:B------:R-:W-:Y:S01]  /*12e70*/  STG.E desc[UR36][R2.64], R19 ;  /* 0x0000001302007986 */ /* 0x000fe2000c101924 */
[----:B------:R-:W-:Y:S05]  /*12e80*/  EXIT ;  /* 0x000000000000794d */ /* 0x000fea0003800000 */
.L_x_4383:
[----:B------:R-:W-:Y:S01]  /*12e90*/  STG.E.U16 desc[UR36][R2.64], R19 ;  /* 0x0000001302007986 */ /* 0x000fe2000c101524 */
[----:B------:R-:W-:Y:S05]  /*12ea0*/  EXIT ;  /* 0x000000000000794d */ /* 0x000fea0003800000 */
.L_x_4382:
        /* <DEDUP_REMOVED lines=10> */
.L_x_4385:
[----:B------:R-:W-:Y:S01]  /*12f50*/  STG.E desc[UR36][R2.64], R19 ;  /* 0x0000001302007986 */ /* 0x000fe2000c101924 */
[----:B------:R-:W-:Y:S05]  /*12f60*/  EXIT ;  /* 0x000000000000794d */ /* 0x000fea0003800000 */
.L_x_4384:
[----:B------:R-:W-:-:S05]  /*12f70*/  HADD2.F32 R4, -RZ, R19.H0_H0 ;  /* 0x20000013ff047230 */ /* 0x000fca0000004100 */
[----:B------:R-:W-:-:S06]  /*12f80*/  FMUL.FTZ R4, R4, 1 ;  /* 0x3f80000004047820 */ /* 0x000fcc0000410000 */
[----:B------:R-:W1:Y:S02]  /*12f90*/  F2F.F64.F32 R4, R4 ;  /* 0x0000000400047310 */ /* 0x000e640000201800 */
[----:B-1----:R-:W-:Y:S01]  /*12fa0*/  STG.E.64 desc[UR36][R2.64], R4 ;  /* 0x0000000402007986 */ /* 0x002fe2000c101b24 */
[----:B------:R-:W-:Y:S05]  /*12fb0*/  EXIT ;  /* 0x000000000000794d */ /* 0x000fea0003800000 */
.L_x_4375:
        /* <DEDUP_REMOVED lines=11> */
[----:B0-----:R-:W-:-:S05]  /*13070*/  @!P0 HADD2.F32 R19, -RZ, R19.H1_H1 ;  /* 0x30000013ff138230 */ /* 0x001fca0000004100 */
[----:B------:R-:W-:-:S04]  /*13080*/  @!P0 FSETP.NEU.FTZ.AND P1, PT, R19, RZ, PT ;  /* 0x000000ff1300820b */ /* 0x000fc80003f3d000 */
[----:B------:R-:W-:-:S05]  /*13090*/  @!P0 SEL R5, RZ, 0x1, !P1 ;  /* 0x00000001ff058807 */ /* 0x000fca0004800000 */
[----:B------:R-:W-:Y:S01]  /*130a0*/  STG.E.U8 desc[UR36][R2.64], R5 ;  /* 0x0000000502007986 */ /* 0x000fe2000c101124 */
[----:B------:R-:W-:Y:S05]  /*130b0*/  EXIT ;  /* 0x000000000000794d */ /* 0x000fea0003800000 */
.L_x_4388:
[--C-:B------:R-:W-:Y:S02]  /*130c0*/  HADD2.F32 R6, -RZ, R19.reuse.H1_H1 ;  /* 0x30000013ff067230 */ /* 0x100fe40000004100 */
[----:B0-----:R-:W-:-:S03]  /*130d0*/  HADD2.F32 R19, -RZ, R19.H0_H0 ;  /* 0x20000013ff137230 */ /* 0x001fc60000004100 */
[----:B------:R-:W-:Y:S02]  /*130e0*/  FMUL.FTZ R6, R6, 1 ;  /* 0x3f80000006067820 */ /* 0x000fe40000410000 */
[----:B------:R-:W-:-:S04]  /*130f0*/  FMUL.FTZ R4, R19, 1 ;  /* 0x3f80000013047820 */ /* 0x000fc80000410000 */
[----:B------:R-:W-:Y:S08]  /*13100*/  F2F.F64.F32 R6, R6 ;  /* 0x0000000600067310 */ /* 0x000ff00000201800 */
[----:B------:R-:W0:Y:S02]  /*13110*/  F2F.F64.F32 R4, R4 ;  /* 0x0000000400047310 */ /* 0x000e240000201800 */
[----:B0-----:R-:W-:Y:S01]  /*13120*/  STG.E.128 desc[UR36][R2.64], R4 ;  /* 0x0000000402007986 */ /* 0x001fe2000c101d24 */
[----:B------:R-:W-:Y:S05]  /*13130*/  EXIT ;  /* 0x000000000000794d */ /* 0x000fea0003800000 */
.L_x_4387:
[----:B------:R-:W-:-:S13]  /*13140*/  ISETP.NE.AND P0, PT, R0, 0xf, PT ;  /* 0x0000000f0000780c */ /* 0x000fda0003f05270 */
[----:B------:R-:W-:Y:S05]  /*13150*/  @!P0 BRA `(.L_x_4389) ;  /* 0x0000000000b48947 */ /* 0x000fea0003800000 */
[----:B------:R-:W-:-:S13]  /*13160*/  ISETP.NE.AND P0, PT, R0, 0x17, PT ;  /* 0x000000170000780c */ /* 0x000fda0003f05270 */
[----:B------:R-:W-:Y:S05]  /*13170*/  @!P0 BRA `(.L_x_4390) ;  /* 0x0000000000548947 */ /* 0x000fea0003800000 */
[----:B------:R-:W-:-:S13]  /*13180*/  ISETP.NE.AND P0, PT, R0, 0x18, PT ;  /* 0x000000180000780c */ /* 0x000fda0003f05270 */
[----:B------:R-:W-:Y:S05]  /*13190*/  @P0 BRA `(.L_x_4379) ;  /* 0x0000000400fc0947 */ /* 0x000fea0003800000 */
[----:B0-----:R-:W-:Y:S01]  /*131a0*/  HADD2.F32 R19, -RZ, R19.H0_H0 ;  /* 0x20000013ff137230 */ /* 0x001fe20000004100 */
        /* <DEDUP_REMOVED lines=14> */
.L_x_4392:
[----:B------:R-:W-:Y:S05]  /*13290*/  BSYNC B0 ;  /* 0x0000000000007941 */ /* 0x000fea0003800000 */
.L_x_4391:
[----:B------:R-:W-:-:S05]  /*132a0*/  LOP3.LUT R5, R0, R5, RZ, 0xfc, !PT ;  /* 0x0000000500057212 */ /* 0x000fca00078efcff */
[----:B------:R-:W-:Y:S01]  /*132b0*/  STG.E.U8 desc[UR36][R2.64], R5 ;  /* 0x0000000502007986 */ /* 0x000fe2000c101124 */
[----:B------:R-:W-:Y:S05]  /*132c0*/  EXIT ;  /* 0x000000000000794d */ /* 0x000fea0003800000 */
.L_x_4390:
[----:B0-----:R-:W-:Y:S01]  /*132d0*/  HADD2.F32 R19, -RZ, R19.H0_H0 ;  /* 0x20000013ff137230 */ /* 0x001fe20000004100 */
        /* <DEDUP_REMOVED lines=12> */
.L_x_4394:
[----:B------:R-:W-:Y:S01]  /*133a0*/  HFMA2.MMA R0, -RZ, RZ, 0, 7.569789886474609375e-06 ;  /* 0x0000007fff007435 */ /* 0x000fe200000001ff */
[----:B------:R-:W-:-:S09]  /*133b0*/  ISETP.GT.U32.AND P0, PT, R4, 0x7f800000, PT ;  /* 0x7f8000000400780c */ /* 0x000fd20003f04070 */
[----:B------:R-:W-:-:S07]  /*133c0*/  SEL R0, R0, 0x7c, P0 ;  /* 0x0000007c00007807 */ /* 0x000fce0000000000 */
.L_x_4395:
[----:B------:R-:W-:Y:S05]  /*133d0*/  BSYNC B0 ;  /* 0x0000000000007941 */ /* 0x000fea0003800000 */
.L_x_4393:
[----:B------:R-:W-:-:S04]  /*133e0*/  LOP3.LUT R4, R19, 0x80000000, RZ, 0xc0, !PT ;  /* 0x8000000013047812 */ /* 0x000fc800078ec0ff */
[----:B------:R-:W-:-:S04]  /*133f0*/  SHF.R.U32.HI R5, RZ, 0x18, R4 ;  /* 0x00000018ff057819 */ /* 0x000fc80000011604 */
[----:B------:R-:W-:-:S05]  /*13400*/  LOP3.LUT R5, R0, R5, RZ, 0xfc, !PT ;  /* 0x0000000500057212 */ /* 0x000fca00078efcff */
[----:B------:R-:W-:Y:S01]  /*13410*/  STG.E.U8 desc[UR36][R2.64], R5 ;  /* 0x0000000502007986 */ /* 0x000fe2000c101124 */
[----:B------:R-:W-:Y:S05]  /*13420*/  EXIT ;  /* 0x000000000000794d */ /* 0x000fea0003800000 */
.L_x_4389:
[----:B------:R-:W-:-:S05]  /*13430*/  HADD2.F32 R0, -RZ, R19.H0_H0 ;  /* 0x20000013ff007230 */ /* 0x000fca0000004100 */
[----:B------:R-:W-:-:S05]  /*13440*/  F2FP.BF16.F32.PACK_AB R0, RZ, R0 ;  /* 0x00000000ff00723e */ /* 0x000fca00000010ff */
[----:B------:R-:W-:Y:S01]  /*13450*/  STG.E.U16 desc[UR36][R2.64], R0 ;  /* 0x0000000002007986 */ /* 0x000fe2000c101524 */
[----:B------:R-:W-:Y:S05]  /*13460*/  EXIT ;  /* 0x000000000000794d */ /* 0x000fea0003800000 */
.L_x_4386:
        /* <DEDUP_REMOVED lines=12> */
.L_x_4398:
[----:B0-----:R-:W-:Y:S01]  /*13530*/  HADD2.F32 R19, -RZ, R19.H0_H0 ;  /* 0x20000013ff137230 */ /* 0x001fe20000004100 */
        /* <DEDUP_REMOVED lines=16> */
.L_x_4401:
[----:B------:R-:W-:-:S04]  /*13640*/  LOP3.LUT R0, R19, 0x80000000, RZ, 0xc0, !PT ;  /* 0x8000000013007812 */ /* 0x000fc800078ec0ff */
[----:B------:R-:W-:-:S04]  /*13650*/  SHF.R.U32.HI R5, RZ, 0x18, R0 ;  /* 0x00000018ff057819 */ /* 0x000fc80000011600 */
[----:B------:R-:W-:-:S04]  /*13660*/  LOP3.LUT R4, R4, R5, RZ, 0xfc, !PT ;  /* 0x0000000504047212 */ /* 0x000fc800078efcff */
[----:B------:R-:W-:-:S07]  /*13670*/  PRMT R0, R4, 0x7610, R0 ;  /* 0x0000761004007816 */ /* 0x000fce0000000000 */
.L_x_4400:
[----:B------:R-:W-:Y:S05]  /*13680*/  BSYNC B0 ;  /* 0x0000000000007941 */ /* 0x000fea0003800000 */
.L_x_4399:
[----:B------:R-:W-:Y:S01]  /*13690*/  STG.E.U8 desc[UR36][R2.64], R0 ;  /* 0x0000000002007986 */ /* 0x000fe2000c101124 */
[----:B------:R-:W-:Y:S05]  /*136a0*/  EXIT ;  /* 0x000000000000794d */ /* 0x000fea0003800000 */
.L_x_4397:
        /* <DEDUP_REMOVED lines=17> */
.L_x_4404:
[----:B------:R-:W-:-:S04]  /*137c0*/  LOP3.LUT R0, R19, 0x80000000, RZ, 0xc0, !PT ;  /* 0x8000000013007812 */ /* 0x000fc800078ec0ff */
[----:B------:R-:W-:-:S04]  /*137d0*/  SHF.R.U32.HI R5, RZ, 0x18, R0 ;  /* 0x00000018ff057819 */ /* 0x000fc80000011600 */
[----:B------:R-:W-:-:S04]  /*137e0*/  LOP3.LUT R4, R4, R5, RZ, 0xfc, !PT ;  /* 0x0000000504047212 */ /* 0x000fc800078efcff */
[----:B------:R-:W-:-:S07]  /*137f0*/  PRMT R0, R4, 0x7610, R0 ;  /* 0x0000761004007816 */ /* 0x000fce0000000000 */
.L_x_4403:
[----:B------:R-:W-:Y:S05]  /*13800*/  BSYNC B0 ;  /* 0x0000000000007941 */ /* 0x000fea0003800000 */
.L_x_4402:
[----:B------:R-:W-:Y:S01]  /*13810*/  STG.E.U8 desc[UR36][R2.64], R0 ;  /* 0x0000000002007986 */ /* 0x000fe2000c101124 */
[----:B------:R-:W-:Y:S05]  /*13820*/  EXIT ;  /* 0x000000000000794d */ /* 0x000fea0003800000 */
.L_x_4396:
[----:B------:R-:W-:-:S13]  /*13830*/  ISETP.NE.AND P0, PT, R0, 0x1c, PT ;  /* 0x0000001c0000780c */ /* 0x000fda0003f05270 */
[----:B------:R-:W-:Y:S05]  /*13840*/  @!P0 BRA `(.L_x_4405) ;  /* 0x0000000000a48947 */ /* 0x000fea0003800000 */
[----:B------:R-:W-:-:S13]  /*13850*/  ISETP.NE.AND P0, PT, R0, 0x1d, PT ;  /* 0x0000001d0000780c */ /* 0x000fda0003f05270 */
[----:B------:R-:W-:Y:S05]  /*13860*/  @!P0 BRA `(.L_x_4406) ;  /* 0x00000000008c8947 */ /* 0x000fea0003800000 */
[----:B------:R-:W-:-:S13]  /*13870*/  ISETP.NE.AND P0, PT, R0, 0x2c, PT ;  /* 0x0000002c0000780c */ /* 0x000fda0003f05270 */
[----:B------:R-:W-:Y:S05]  /*13880*/  @P0 BRA `(.L_x_4379) ;  /* 0x0000000000400947 */ /* 0x000fea0003800000 */
[----:B0-----:R-:W-:Y:S02]  /*13890*/  HADD2.F32 R19, -RZ, R19.H0_H0 ;  /* 0x20000013ff137230 */ /* 0x001fe40000004100 */
        /* <DEDUP_REMOVED lines=11> */
[----:B------:R-:W-:-:S05]  /*13950*/  @!P0 IMAD.MOV R0, RZ, RZ, R6 ;  /* 0x000000ffff008224 */ /* 0x000fca00078e0206 */
[----:B------:R-:W-:-:S05]  /*13960*/  @P2 MOV R5, R0 ;  /* 0x0000000000052202 */ /* 0x000fca0000000f00 */
[----:B------:R-:W-:Y:S01]  /*13970*/  STG.E.U8 desc[UR36][R2.64], R5 ;  /* 0x0000000502007986 */ /* 0x000fe2000c101124 */
[----:B------:R-:W-:Y:S05]  /*13980*/  EXIT ;  /* 0x000000000000794d */ /* 0x000fea0003800000 */
.L_x_4379:
[----:B------:R-:W-:Y:S01]  /*13990*/  MOV R0, 0x0 ;  /* 0x0000000000007802 */ /* 0x000fe20000000f00 */
[----:B------:R-:W-:Y:S01]  /*139a0*/  ULDC.64 UR4, c[0x4][0x158] ;  /* 0x0100560000047ab9 */ /* 0x000fe20000000a00 */
[----:B------:R-:W-:Y:S01]  /*139b0*/  ULDC.64 UR6, c[0x4][0x30] ;  /* 0x01000c0000067ab9 */ /* 0x000fe20000000a00 */
[----:B------:R-:W-:Y:S01]  /*139c0*/  IMAD.U32 R4, RZ, RZ, UR4 ;  /* 0x00000004ff047e24 */ /* 0x000fe2000f8e00ff */
[----:B------:R1:W2:Y:S01]  /*139d0*/  LDC.64 R2, c[0x4][R0] ;  /* 0x0100000000027b82 */ /* 0x0002a20000000a00 */
        /* <DEDUP_REMOVED lines=8> */
[----:B-1----:R-:W-:-:S07]  /*13a60*/  IMAD.MOV.U32 R13, RZ, RZ, RZ ;  /* 0x000000ffff0d7224 */ /* 0x002fce00078e00ff */
[----:B0-----:R-:W-:-:S07]  /*13a70*/  LEPC R20, `(.L_x_4407) ;  /* 0x000000001014794e */ /* 0x001fce0000000000 */
[----:B--2---:R-:W-:Y:S05]  /*13a80*/  CALL.ABS.NOINC R2 ;  /* 0x0000000002007343 */ /* 0x004fea0003c00000 */
.L_x_4407:
[----:B------:R-:W-:Y:S05]  /*13a90*/  EXIT ;  /* 0x000000000000794d */ /* 0x000fea0003800000 */
.L_x_4406:
[----:B------:R-:W-:-:S06]  /*13aa0*/  HADD2.F32 R4, -RZ, R19.H0_H0 ;  /* 0x20000013ff047230 */ /* 0x000fcc0000004100 */
[----:B------:R-:W1:Y:S02]  /*13ab0*/  F2I.U64.TRUNC R4, R4 ;  /* 0x0000000400047311 */ /* 0x000e64000020d800 */
[----:B-1----:R-:W-:Y:S01]  /*13ac0*/  STG.E.64 desc[UR36][R2.64], R4 ;  /* 0x0000000402007986 */ /* 0x002fe2000c101b24 */
[----:B------:R-:W-:Y:S05]  /*13ad0*/  EXIT ;  /* 0x000000000000794d */ /* 0x000fea0003800000 */
.L_x_4405:
[----:B0-----:R-:W-:-:S06]  /*13ae0*/  HADD2.F32 R19, -RZ, R19.H0_H0 ;  /* 0x20000013ff137230 */ /* 0x001fcc0000004100 */
[----:B------:R-:W0:Y:S02]  /*13af0*/  F2I.FTZ.U32.TRUNC.NTZ R19, R19 ;  /* 0x0000001300137305 */ /* 0x000e24000021f000 */
[----:B0-----:R-:W-:Y:S01]  /*13b00*/  STG.E desc[UR36][R2.64], R19 ;  /* 0x0000001302007986 */ /* 0x001fe2000c101924 */
[----:B------:R-:W-:Y:S05]  /*13b10*/  EXIT ;  /* 0x000000000000794d */ /* 0x000fea0003800000 */
        .weak           $__internal_8_$__cuda_sm3x_div_rn_ftz_f32_slowpath
        .type           $__internal_8_$__cuda_sm3x_div_rn_ftz_f32_slowpath,@function
        .size           $__internal_8_$__cuda_sm3x_div_rn_ftz_f32_slowpath,(.L_x_21424 - $__internal_8_$__cuda_sm3x_div_rn_ftz_f32_slowpath)
$__internal_8_$__cuda_sm3x_div_rn_ftz_f32_slowpath:
[----:B------:R-:W-:Y:S01]  /*13b20*/  SHF.R.U32.HI R5, RZ, 0x17, R9 ;  /* 0x00000017ff057819 */ /* 0x000fe20000011609 */
[----:B------:R-:W-:Y:S01]  /*13b30*/  BSSY B0, `(.L_x_4408) ;  /* 0x0000047000007945 */ /* 0x000fe20003800000 */
[----:B------:R-:W-:-:S03]  /*13b40*/  SHF.R.U32.HI R7, RZ, 0x17, R0 ;  /* 0x00000017ff077819 */ /* 0x000fc60000011600 */
[----:B------:R-:W-:Y:S01]  /*13b50*/  BSSY B1, `(.L_x_4409) ;  /* 0x000001d000017945 */ /* 0x000fe20003800000 */
[----:B------:R-:W-:Y:S02]  /*13b60*/  LOP3.LUT R5, R5, 0xff, RZ, 0xc0, !PT ;  /* 0x000000ff05057812 */ /* 0x000fe400078ec0ff */
[----:B------:R-:W-:-:S03]  /*13b70*/  LOP3.LUT R7, R7, 0xff, RZ, 0xc0, !PT ;  /* 0x000000ff07077812 */ /* 0x000fc600078ec0ff */
[----:B------:R-:W-:Y:S01]  /*13b80*/  VIADD R6, R5, 0xffffffff ;  /* 0xffffffff05067836 */ /* 0x000fe20000000000 */
[----:B------:R-:W-:-:S04]  /*13b90*/  IADD3 R8, R7, -0x1, RZ ;  /* 0xffffffff07087810 */ /* 0x000fc80007ffe0ff */
        /* <DEDUP_REMOVED lines=24> */
.L_x_4410:
[----:B------:R-:W-:Y:S05]  /*13d20*/  BSYNC B1 ;  /* 0x0000000000017941 */ /* 0x000fea0003800000 */
.L_x_4409:
[----:B------:R-:W-:Y:S01]  /*13d30*/  VIADD R5, R5, 0xffffff81 ;  /* 0xffffff8105057836 */ /* 0x000fe20000000000 */
[----:B------:R-:W-:Y:S01]  /*13d40*/  BSSY B1, `(.L_x_4415) ;  /* 0x000001b000017945 */ /* 0x000fe20003800000 */
[----:B------:R-:W-:Y:S02]  /*13d50*/  VIADD R7, R7, 0xffffff81 ;  /* 0xffffff8107077836 */ /* 0x000fe40000000000 */
[----:B------:R-:W-:Y:S02]  /*13d60*/  IMAD R6, R5, -0x800000, R9 ;  /* 0xff80000005067824 */ /* 0x000fe400078e0209 */
[C---:B------:R-:W-:Y:S02]  /*13d70*/  IMAD R0, R7.reuse, -0x800000, R0 ;  /* 0xff80000007007824 */ /* 0x040fe400078e0200 */
[----:B------:R0:W1:Y:S01]  /*13d80*/  MUFU.RCP R8, R6 ;  /* 0x0000000600087308 */ /* 0x0000620000001000 */
[----:B------:R-:W-:Y:S02]  /*13d90*/  IMAD.IADD R5, R7, 0x1, -R5 ;  /* 0x0000000107057824 */ /* 0x000fe400078e0a05 */
[----:B0-----:R-:W-:-:S04]  /*13da0*/  FADD.FTZ R6, -R6, -RZ ;  /* 0x800000ff06067221 */ /* 0x001fc80000010100 */
[----:B-1----:R-:W-:-:S04]  /*13db0*/  FFMA R9, R8, R6, 1 ;  /* 0x3f80000008097423 */ /* 0x002fc80000000006 */
        /* <DEDUP_REMOVED lines=18> */
.L_x_4416:
[----:B------:R-:W-:-:S07]  /*13ee0*/  IMAD R8, R5, 0x800000, R8 ;  /* 0x0080000005087824 */ /* 0x000fce00078e0208 */
.L_x_4417:
[----:B------:R-:W-:Y:S05]  /*13ef0*/  BSYNC B1 ;  /* 0x0000000000017941 */ /* 0x000fea0003800000 */
.L_x_4415:
[----:B------:R-:W-:Y:S01]  /*13f00*/  IMAD.MOV.U32 R0, RZ, RZ, R8 ;  /* 0x000000ffff007224 */ /* 0x000fe200078e0008 */
[----:B------:R-:W-:Y:S06]  /*13f10*/  BRA `(.L_x_4418) ;  /* 0x0000000000207947 */ /* 0x000fec0003800000 */
.L_x_4414:
[----:B------:R-:W-:-:S04]  /*13f20*/  LOP3.LUT R0, R9, 0x80000000, R0, 0x48, !PT ;  /* 0x8000000009007812 */ /* 0x000fc800078e4800 */
[----:B------:R-:W-:Y:S01]  /*13f30*/  LOP3.LUT R0, R0, 0x7f800000, RZ, 0xfc, !PT ;  /* 0x7f80000000007812 */ /* 0x000fe200078efcff */
[----:B------:R-:W-:Y:S06]  /*13f40*/  BRA `(.L_x_4418) ;  /* 0x0000000000147947 */ /* 0x000fec0003800000 */
.L_x_4413:
[----:B------:R-:W-:Y:S01]  /*13f50*/  LOP3.LUT R0, R9, 0x80000000, R0, 0x48, !PT ;  /* 0x8000000009007812 */ /* 0x000fe200078e4800 */
[----:B------:R-:W-:Y:S06]  /*13f60*/  BRA `(.L_x_4418) ;  /* 0x00000000000c7947 */ /* 0x000fec0003800000 */
.L_x_4412:
[----:B------:R-:W0:Y:S01]  /*13f70*/  MUFU.RSQ R0, -QNAN ;  /* 0xffc0000000007908 */ /* 0x000e220000001400 */
[----:B------:R-:W-:Y:S05]  /*13f80*/  BRA `(.L_x_4418) ;  /* 0x0000000000047947 */ /* 0x000fea0003800000 */
.L_x_4411:
[----:B------:R-:W-:-:S07]  /*13f90*/  FADD.FTZ R0, R0, R9 ;  /* 0x0000000900007221 */ /* 0x000fce0000010000 */
.L_x_4418:
[----:B------:R-:W-:Y:S05]  /*13fa0*/  BSYNC B0 ;  /* 0x0000000000007941 */ /* 0x000fea0003800000 */
.L_x_4408:
[----:B------:R-:W-:-:S04]  /*13fb0*/  IMAD.MOV.U32 R5, RZ, RZ, 0x0 ;  /* 0x00000000ff057424 */ /* 0x000fc800078e00ff */
[----:B0-----:R-:W-:Y:S05]  /*13fc0*/  RET.REL.NODEC R4 `(_ZN2at6native27unrolled_elementwise_kernelIZZZNS0_17asinh_kernel_cudaERNS_18TensorIteratorBaseEENKUlvE_clEvENKUlvE1_clEvEUlN3c107complexINS6_4HalfEEEE_St5arrayIPcLm2EELi4E23TrivialOffsetCalculatorILi1EjESF_NS0_6memory12LoadWithCastILi1EEENSG_13StoreWithCastILi1EEEEEviT_T0_T2_T3_T4_T5_) ;  /* 0xfffffec0040c7950 */ /* 0x001fea0003c3ffff */
.L_x_4419:
        /* <DEDUP_REMOVED lines=11> */
.L_x_21424:


//--------------------- .text._ZN2at6native18elementwise_kernelILi128ELi2EZNS0_22gpu_kernel_impl_nocastIZZZNS0_17asinh_kernel_cudaERNS_18TensorIteratorBaseEENKUlvE_clEvENKUlvE1_clEvEUlN3c107complexINS7_4HalfEEEE_EEvS4_RKT_EUliE_EEviT1_ --------------------------
	.section	.text._ZN2at6native18elementwise_kernelILi128ELi2EZNS0_22gpu_kernel_impl_nocastIZZZNS0_17asinh_kernel_cudaERNS_18TensorIteratorBaseEENKUlvE_clEvENKUlvE1_clEvEUlN3c107complexINS7_4HalfEEEE_EEvS4_RKT_EUliE_EEviT1_,"ax",@progbits
	.align	128
        .global         _ZN2at6native18elementwise_kernelILi128ELi2EZNS0_22gpu_kernel_impl_nocastIZZZNS0_17asinh_kernel_cudaERNS_18TensorIteratorBaseEENKUlvE_clEvENKUlvE1_clEvEUlN3c107complexINS7_4HalfEEEE_EEvS4_RKT_EUliE_EEviT1_
        .type           _ZN2at6native18elementwise_kernelILi128ELi2EZNS0_22gpu_kernel_impl_nocastIZZZNS0_17asinh_kernel_cudaERNS_18TensorIteratorBaseEENKUlvE_clEvENKUlvE1_clEvEUlN3c107complexINS7_4HalfEEEE_EEvS4_RKT_EUliE_EEviT1_,@function
        .size           _ZN2at6native18elementwise_kernelILi128ELi2EZNS0_22gpu_kernel_impl_nocastIZZZNS0_17asinh_kernel_cudaERNS_18TensorIteratorBaseEENKUlvE_clEvENKUlvE1_clEvEUlN3c107complexINS7_4HalfEEEE_EEvS4_RKT_EUliE_EEviT1_,(.L_x_21425 - _ZN2at6native18elementwise_kernelILi128ELi2EZNS0_22gpu_kernel_impl_nocastIZZZNS0_17asinh_kernel_cudaERNS_18TensorIteratorBaseEENKUlvE_clEvENKUlvE1_clEvEUlN3c107complexINS7_4HalfEEEE_EEvS4_RKT_EUliE_EEviT1_)
        .other          _ZN2at6native18elementwise_kernelILi128ELi2EZNS0_22gpu_kernel_impl_nocastIZZZNS0_17asinh_kernel_cudaERNS_18TensorIteratorBaseEENKUlvE_clEvENKUlvE1_clEvEUlN3c107complexINS7_4HalfEEEE_EEvS4_RKT_EUliE_EEviT1_,@"STO_CUDA_ENTRY STV_DEFAULT"
_ZN2at6native18elementwise_kernelILi128ELi2EZNS0_22gpu_kernel_impl_nocastIZZZNS0_17asinh_kernel_cudaERNS_18TensorIteratorBaseEENKUlvE_clEvENKUlvE1_clEvEUlN3c107complexINS7_4HalfEEEE_EEvS4_RKT_EUliE_EEviT1_:
.text._ZN2at6native18elementwise_kernelILi128ELi2EZNS0_22gpu_kernel_impl_nocastIZZZNS0_17asinh_kernel_cudaERNS_18TensorIteratorBaseEENKUlvE_clEvENKUlvE1_clEvEUlN3c107complexINS7_4HalfEEEE_EEvS4_RKT_EUliE_EEviT1_:
        /* <DEDUP_REMOVED lines=301> */
[----:B------:R-:W1:Y:S01]  /*12d0*/  @P0 LDC R15, c[0x0][0x33c] ;  /* 0x0000cf00ff0f0b82 */ /* 0x000e620000000800 */
[----:B------:R-:W-:-:S04]  /*12e0*/  IMAD R6, R6, UR8, R7 ;  /* 0x0000000806067c24 */ /* 0x000fc8000f8e0207 */
        /* <DEDUP_REMOVED lines=9> */
.L_x_4422:
[----:B------:R-:W-:Y:S02]  /*1380*/  ULDC.64 UR6, c[0x0][0x418] ;  /* 0x0001060000067ab9 */ /* 0x000fe40000000a00 */
[----:B------:R-:W-:-:S04]  /*1390*/  IADD3 R6, P0, R0, UR6, RZ ;  /* 0x0000000600067c10 */ /* 0x000fc8000ff1e0ff */
[----:B------:R-:W-:-:S05]  /*13a0*/  IADD3.X R7, RZ, UR7, RZ, P0, !PT ;  /* 0x00000007ff077c10 */ /* 0x000fca00087fe4ff */
[----:B------:R-:W2:Y:S01]  /*13b0*/  LDG.E R6, desc[UR4][R6.64] ;  /* 0x0000000406067981 */ /* 0x000ea2000c1e1900 */
[----:B------:R-:W-:Y:S01]  /*13c0*/  BSSY B0, `(.L_x_4423) ;  /* 0x00002b8000007945 */ /* 0x000fe20003800000 */
[--C-:B--2---:R-:W-:Y:S02]  /*13d0*/  HADD2.F32 R11, -RZ, R6.reuse.H0_H0 ;  /* 0x20000006ff0b7230 */ /* 0x104fe40000004100 */
[----:B------:R-:W-:-:S03]  /*13e0*/  HADD2.F32 R2, -RZ, R6.H1_H1 ;  /* 0x30000006ff027230 */ /* 0x000fc60000004100 */
        /* <DEDUP_REMOVED lines=75> */
[----:B------:R-:W-:Y:S01]  /*18a0*/  MOV R19, 0x3e800000 ;  /* 0x3e80000000137802 */ /* 0x000fe20000000f00 */
[----:B------:R-:W-:Y:S02]  /*18b0*/  HFMA2.MMA R21, -RZ, RZ, 1.3056640625, -1.8671875 ;  /* 0x3d39bf78ff157435 */ /* 0x000fe400000001ff */
[----:B------:R-:W0:Y:S02]  /*18c0*/  MUFU.SQRT R6, R12 ;  /* 0x0000000c00067308 */ /* 0x000e240000002000 */
[----:B0-----:R-:W-:-:S04]  /*18d0*/  FADD.FTZ R6, R7, R6 ;  /* 0x0000000607067221 */ /* 0x001fc80000010000 */
        /* <DEDUP_REMOVED lines=28> */
.L_x_4430:
        /* <DEDUP_REMOVED lines=10> */
.L_x_4432:
[----:B------:R-:W-:-:S04]  /*1b40*/  FADD.FTZ R6, -R0, R9 ;  /* 0x0000000900067221 */ /* 0x000fc80000010100 */
[----:B------:R-:W-:-:S07]  /*1b50*/  FMUL.FTZ R6, R6, 0.5 ;  /* 0x3f00000006067820 */ /* 0x000fce0000410000 */
.L_x_4433:
[----:B------:R-:W-:Y:S05]  /*1b60*/  BSYNC B3 ;  /* 0x0000000000037941 */ /* 0x000fea0003800000 */
.L_x_4431:
        /* <DEDUP_REMOVED lines=11> */
.L_x_4435:
[----:B------:R-:W-:-:S04]  /*1c20*/  FADD.FTZ R12, R8, -R17 ;  /* 0x80000011080c7221 */ /* 0x000fc80000010000 */
[----:B------:R-:W-:-:S07]  /*1c30*/  FMUL.FTZ R17, R12, 0.5 ;  /* 0x3f0000000c117820 */ /* 0x000fce0000410000 */
.L_x_4436:
[----:B------:R-:W-:Y:S05]  /*1c40*/  BSYNC B3 ;  /* 0x0000000000037941 */ /* 0x000fea0003800000 */
.L_x_4434:
[----:B------:R-:W-:Y:S01]  /*1c50*/  FADD.FTZ R17, R17, R6 ;  /* 0x0000000611117221 */ /* 0x000fe20000010000 */
[----:B------:R-:W-:Y:S01]  /*1c60*/  FADD.FTZ R6, R15, 1 ;  /* 0x3f8000000f067421 */ /* 0x000fe20000010000 */
[----:B------:R-:W-:Y:S01]  /*1c70*/  MOV R19, 0x3e800000 ;  /* 0x3e80000000137802 */ /* 0x000fe20000000f00 */
[----:B------:R-:W-:Y:S02]  /*1c80*/  HFMA2.MMA R21, -RZ, RZ, 1.3056640625, -1.8671875 ;  /* 0x3d39bf78ff157435 */ /* 0x000fe400000001ff */
[----:B------:R-:W-:-:S04]  /*1c90*/  FMUL.FTZ R12, R6, R17 ;  /* 0x00000011060c7220 */ /* 0x000fc80000410000 */
        /* <DEDUP_REMOVED lines=30> */
.L_x_4429:
[----:B------:R0:W1:Y:S02]  /*1e80*/  MUFU.SQRT R12, R13 ;  /* 0x0000000d000c7308 */ /* 0x0000640000002000 */
.L_x_4428:
[----:B------:R-:W-:Y:S05]  /*1e90*/  BSYNC B2 ;  /* 0x0000000000027941 */ /* 0x000fea0003800000 */
.L_x_4427:
        /* <DEDUP_REMOVED lines=9> */
[----:B------:R-:W-:Y:S01]  /*1f30*/  MOV R7, 0x3f000000 ;  /* 0x3f00000000077802 */ /* 0x000fe20000000f00 */
[C---:B------:R-:W-:Y:S01]  /*1f40*/  FADD.FTZ R0, |R6|.reuse, -RZ ;  /* 0x800000ff06007221 */ /* 0x040fe20000010200 */
[C---:B------:R-:W-:Y:S02]  /*1f50*/  FSETP.GT.FTZ.AND P0, PT, |R6|.reuse, 0.56000000238418579102, PT ;  /* 0x3f0f5c290600780b */ /* 0x040fe40003f14200 */
[----:B------:R-:W-:Y:S01]  /*1f60*/  FSETP.NEU.FTZ.AND P1, PT, |R6|, 1, PT ;  /* 0x3f8000000600780b */ /* 0x000fe20003f3d200 */
[----:B------:R-:W-:-:S04]  /*1f70*/  FFMA.FTZ R7, -R0, R7, 0.5 ;  /* 0x3f00000000077423 */ /* 0x000fc80000010107 */
[----:B------:R-:W2:Y:S02]  /*1f80*/  MUFU.RSQ R8, R7 ;  /* 0x0000000700087308 */ /* 0x000ea40000001400 */
[----:B--2---:R-:W-:Y:S01]  /*1f90*/  FMUL.FTZ R9, R7, R8 ;  /* 0x0000000807097220 */ /* 0x004fe20000410000 */
[----:B------:R-:W-:Y:S01]  /*1fa0*/  FMUL.FTZ R8, R8, 0.5 ;  /* 0x3f00000008087820 */ /* 0x000fe20000410000 */
[----:B------:R-:W-:-:S03]  /*1fb0*/  MOV R7, 0x3fd774eb ;  /* 0x3fd774eb00077802 */ /* 0x000fc60000000f00 */
        /* <DEDUP_REMOVED lines=17> */
.L_x_4440:
        /* <DEDUP_REMOVED lines=17> */
.L_x_4446:
[----:B------:R-:W-:-:S04]  /*21e0*/  FADD.FTZ R0, -R0, R9 ;  /* 0x0000000900007221 */ /* 0x000fc80000010100 */
[----:B------:R-:W-:-:S07]  /*21f0*/  FMUL.FTZ R0, R0, 0.5 ;  /* 0x3f00000000007820 */ /* 0x000fce0000410000 */
.L_x_4447:
[----:B------:R-:W-:Y:S05]  /*2200*/  BSYNC B5 ;  /* 0x0000000000057941 */ /* 0x000fea0003800000 */
.L_x_4445:
        /* <DEDUP_REMOVED lines=10> */
.L_x_4449:
[----:B------:R-:W-:-:S04]  /*22b0*/  FADD.FTZ R7, -R7, R8 ;  /* 0x0000000807077221 */ /* 0x000fc80000010100 */
[----:B------:R-:W-:-:S07]  /*22c0*/  FMUL.FTZ R7, R7, 0.5 ;  /* 0x3f00000007077820 */ /* 0x000fce0000410000 */
.L_x_4450:
[----:B------:R-:W-:Y:S05]  /*22d0*/  BSYNC B5 ;  /* 0x0000000000057941 */ /* 0x000fea0003800000 */
.L_x_4448:
[----:B------:R-:W-:Y:S01]  /*22e0*/  FADD.FTZ R0, R7, R0 ;  /* 0x0000000007007221 */ /* 0x000fe20000010000 */
[----:B------:R-:W-:-:S04]  /*22f0*/  FADD.FTZ R15, R10, R15 ;  /* 0x0000000f0a0f7221 */ /* 0x000fc80000010000 */
[----:B------:R-:W-:-:S06]  /*2300*/  FMUL.FTZ R15, R15, R0 ;  /* 0x000000000f0f7220 */ /* 0x000fcc0000410000 */
[----:B------:R-:W2:Y:S01]  /*2310*/  MUFU.SQRT R15, R15 ;  /* 0x0000000f000f7308 */ /* 0x000ea20000002000 */
[----:B------:R-:W-:Y:S05]  /*2320*/  BRA `(.L_x_4451) ;  /* 0x0000000000487947 */ /* 0x000fea0003800000 */
.L_x_4444:
        /* <DEDUP_REMOVED lines=12> */
.L_x_4443:
[----:B------:R-:W-:Y:S01]  /*23f0*/  FADD.FTZ R0, R15, 1 ;  /* 0x3f8000000f007421 */ /* 0x000fe20000010000 */
[----:B0-----:R-:W-:Y:S01]  /*2400*/  MUFU.SQRT R13, R13 ;  /* 0x0000000d000d7308 */ /* 0x001fe20000002000 */
[----:B------:R-:W-:Y:S02]  /*2410*/  HFMA2.MMA R10, -RZ, RZ, 1.875, 0 ;  /* 0x3f800000ff0a7435 */ /* 0x000fe400000001ff */
[----:B------:R-:W-:-:S06]  /*2420*/  FMUL.FTZ R0, R0, 0.5 ;  /* 0x3f00000000007820 */ /* 0x000fcc0000410000 */
[----:B------:R-:W0:Y:S02]  /*2430*/  MUFU.SQRT R0, R0 ;  /* 0x0000000000007308 */ /* 0x000e240000002000 */
[----:B0-----:R-:W-:-:S07]  /*2440*/  FMUL.FTZ R15, R13, R0 ;  /* 0x000000000d0f7220 */ /* 0x001fce0000410000 */
.L_x_4451:
[----:B------:R-:W-:Y:S05]  /*2450*/  BSYNC B4 ;  /* 0x0000000000047941 */ /* 0x000fea0003800000 */
.L_x_4442:
[----:B------:R-:W-:Y:S05]  /*2460*/  BRA `(.L_x_4452) ;  /* 0x0000000000087947 */ /* 0x000fea0003800000 */
.L_x_4439:
[----:B------:R-:W-:Y:S01]  /*2470*/  FMUL.FTZ R15, R15, 16777216 ;  /* 0x4b8000000f0f7820 */ /* 0x000fe20000410000 */
[----:B------:R-:W-:-:S07]  /*2480*/  FMUL.FTZ R10, R10, 16777216 ;  /* 0x4b8000000a0a7820 */ /* 0x000fce0000410000 */
.L_x_4452:
[----:B------:R-:W-:Y:S05]  /*2490*/  BSYNC B2 ;  /* 0x0000000000027941 */ /* 0x000fea0003800000 */
.L_x_4438:
        /* <DEDUP_REMOVED lines=16> */
[----:B-1----:R-:W-:Y:S05]  /*25a0*/  CALL.REL.NOINC `($__internal_9_$__cuda_sm3x_div_rn_ftz_f32_slowpath) ;  /* 0x0000005800687944 */ /* 0x002fea0003c00000 */
.L_x_4454:
[----:B------:R-:W-:Y:S05]  /*25b0*/  BSYNC B5 ;  /* 0x0000000000057941 */ /* 0x000fea0003800000 */
.L_x_4453:
        /* <DEDUP_REMOVED lines=18> */
.L_x_4456:
[----:B------:R-:W-:Y:S02]  /*26e0*/  ISETP.GE.AND P0, PT, R15, RZ, PT ;  /* 0x000000ff0f00720c */ /* 0x000fe40003f06270 */
[----:B------:R-:W-:-:S11]  /*26f0*/  MOV R7, 0x3fd774eb ;  /* 0x3fd774eb00077802 */ /* 0x000fd60000000f00 */
[----:B------:R-:W-:-:S04]  /*2700*/  @P0 FFMA.FTZ R0, R7, 0.93318945169448852539, -R0 ;  /* 0x3f6ee58107000823 */ /* 0x000fc80000010800 */
[----:B------:R-:W-:-:S07]  /*2710*/  @!P0 FFMA.FTZ R0, R7, 0.93318945169448852539, R0 ;  /* 0x3f6ee58107008823 */ /* 0x000fce0000010000 */
.L_x_4457:
[----:B------:R-:W-:Y:S05]  /*2720*/  BSYNC B2 ;  /* 0x0000000000027941 */ /* 0x000fea0003800000 */
.L_x_4455:
[----:B------:R-:W-:Y:S01]  /*2730*/  FSETP.NEU.FTZ.AND P0, PT, |R15|, |R10|, PT ;  /* 0x4000000a0f00720b */ /* 0x000fe20003f1d200 */
[----:B------:R-:W-:Y:S01]  /*2740*/  HFMA2.MMA R6, -RZ, RZ, 2.04296875, -15.78125 ;  /* 0x4016cbe4ff067435 */ /* 0x000fe200000001ff */
        /* <DEDUP_REMOVED lines=8> */
.L_x_4441:
[----:B------:R-:W-:Y:S05]  /*27d0*/  BSYNC B3 ;  /* 0x0000000000037941 */ /* 0x000fea0003800000 */
.L_x_4437:
[----:B------:R-:W-:Y:S02]  /*27e0*/  LOP3.LUT R2, R9, 0x80000000, R2, 0xb8, !PT ;  /* 0x8000000009027812 */ /* 0x000fe400078eb802 */
[----:B-1----:R-:W-:Y:S01]  /*27f0*/  LOP3.LUT R11, R12, 0x80000000, R11, 0xb8, !PT ;  /* 0x800000000c0b7812 */ /* 0x002fe200078eb80b */
[----:B------:R-:W-:Y:S06]  /*2800*/  BRA `(.L_x_4426) ;  /* 0x0000001400cc7947 */ /* 0x000fec0003800000 */
.L_x_4425:
        /* <DEDUP_REMOVED lines=29> */
[----:B------:R-:W-:Y:S05]  /*29e0*/  CALL.REL.NOINC `($__internal_9_$__cuda_sm3x_div_rn_ftz_f32_slowpath) ;  /* 0x0000005400587944 */ /* 0x000fea0003c00000 */
.L_x_4463:
[----:B------:R-:W-:Y:S05]  /*29f0*/  BSYNC B5 ;  /* 0x0000000000057941 */ /* 0x000fea0003800000 */
.L_x_4462:
        /* <DEDUP_REMOVED lines=18> */
.L_x_4465:
[----:B------:R-:W-:Y:S02]  /*2b20*/  ISETP.GE.AND P0, PT, R10, RZ, PT ;  /* 0x000000ff0a00720c */ /* 0x000fe40003f06270 */
[----:B------:R-:W-:-:S11]  /*2b30*/  MOV R7, 0x3fd774eb ;  /* 0x3fd774eb00077802 */ /* 0x000fd60000000f00 */
[----:B------:R-:W-:-:S04]  /*2b40*/  @P0 FFMA.FTZ R0, R7, 0.93318945169448852539, -R0 ;  /* 0x3f6ee58107000823 */ /* 0x000fc80000010800 */
[----:B------:R-:W-:-:S07]  /*2b50*/  @!P0 FFMA.FTZ R0, R7, 0.93318945169448852539, R0 ;  /* 0x3f6ee58107008823 */ /* 0x000fce0000010000 */
.L_x_4466:
[----:B------:R-:W-:Y:S05]  /*2b60*/  BSYNC B2 ;  /* 0x0000000000027941 */ /* 0x000fea0003800000 */
.L_x_4464:
[----:B------:R-:W-:Y:S01]  /*2b70*/  FSETP.NEU.FTZ.AND P0, PT, |R10|, |R13|, PT ;  /* 0x4000000d0a00720b */ /* 0x000fe20003f1d200 */
[----:B------:R-:W-:Y:S01]  /*2b80*/  HFMA2.MMA R6, -RZ, RZ, 2.04296875, -15.78125 ;  /* 0x4016cbe4ff067435 */ /* 0x000fe200000001ff */
[----:B------:R-:W-:Y:S01]  /*2b90*/  FSETP.NEU.FTZ.AND P1, PT, R12, RZ, PT ;  /* 0x000000ff0c00720b */ /* 0x000fe20003f3d000 */
[----:B------:R-:W0:Y:S01]  /*2ba0*/  MUFU.LG2 R15, R15 ;  /* 0x0000000f000f7308 */ /* 0x000e220000000c00 */
[C---:B------:R-:W-:Y:S01]  /*2bb0*/  ISETP.GE.AND P2, PT, R10.reuse, RZ, PT ;  /* 0x000000ff0a00720c */ /* 0x040fe20003f46270 */
[----:B------:R-:W-:-:S08]  /*2bc0*/  FADD.FTZ R7, |R10|, |R13| ;  /* 0x4000000d0a077221 */ /* 0x000fd00000010200 */
[----:B------:R-:W-:Y:S02]  /*2bd0*/  @!P0 FSEL R0, R6, 0.78539818525314331055, !P2 ;  /* 0x3f490fdb06008808 */ /* 0x000fe40005000000 */
[----:B------:R-:W-:Y:S02]  /*2be0*/  @!P1 FSEL R0, RZ, 3.1415927410125732422, P2 ;  /* 0x40490fdbff009808 */ /* 0x000fe40001000000 */
[----:B------:R-:W-:Y:S02]  /*2bf0*/  FSETP.GTU.FTZ.AND P0, PT, |R7|, +INF , PT ;  /* 0x7f8000000700780b */ /* 0x000fe40003f1c200 */
[----:B------:R-:W-:Y:S01]  /*2c00*/  LOP3.LUT R0, R0, 0x80000000, R13, 0xb8, !PT ;  /* 0x8000000000007812 */ /* 0x000fe200078eb80d */
[----:B0-----:R-:W-:-:S03]  /*2c10*/  FMUL.FTZ.D2 R14, R15, 0.69314718246459960938 ;  /* 0x3f3172180f0e7820 */ /* 0x001fc60000310000 */
[----:B------:R-:W-:Y:S01]  /*2c20*/  FSEL R7, R7, R0, P0 ;  /* 0x0000000007077208 */ /* 0x000fe20000000000 */
[----:B------:R-:W-:Y:S06]  /*2c30*/  BRA `(.L_x_4467) ;  /* 0x0000001000747947 */ /* 0x000fec0003800000 */
.L_x_4461:
        /* <DEDUP_REMOVED lines=12> */
.L_x_4469:
[----:B------:R-:W-:Y:S05]  /*2d00*/  BSYNC B5 ;  /* 0x0000000000057941 */ /* 0x000fea0003800000 */
.L_x_4468:
        /* <DEDUP_REMOVED lines=18> */
.L_x_4471:
[----:B------:R-:W-:Y:S02]  /*2e30*/  ISETP.GE.AND P0, PT, R10, RZ, PT ;  /* 0x000000ff0a00720c */ /* 0x000fe40003f06270 */
[----:B------:R-:W-:-:S11]  /*2e40*/  MOV R7, 0x3fd774eb ;  /* 0x3fd774eb00077802 */ /* 0x000fd60000000f00 */
[----:B------:R-:W-:-:S04]  /*2e50*/  @P0 FFMA.FTZ R0, R7, 0.93318945169448852539, -R0 ;  /* 0x3f6ee58107000823 */ /* 0x000fc80000010800 */
[----:B------:R-:W-:-:S07]  /*2e60*/  @!P0 FFMA.FTZ R0, R7, 0.93318945169448852539, R0 ;  /* 0x3f6ee58107008823 */ /* 0x000fce0000010000 */
.L_x_4472:
[----:B------:R-:W-:Y:S05]  /*2e70*/  BSYNC B2 ;  /* 0x0000000000027941 */ /* 0x000fea0003800000 */
.L_x_4470:
        /* <DEDUP_REMOVED lines=15> */
[----:B------:R-:W-:-:S03]  /*2f70*/  HFMA2.MMA R7, -RZ, RZ, 2.04296875, -15.78125 ;  /* 0x4016cbe4ff077435 */ /* 0x000fc600000001ff */
        /* <DEDUP_REMOVED lines=11> */
.L_x_4460:
        /* <DEDUP_REMOVED lines=12> */
[----:B------:R-:W-:Y:S02]  /*30f0*/  FMUL.FTZ R14, R9, R9 ;  /* 0x00000009090e7220 */ /* 0x000fe40000410000 */
[----:B------:R-:W-:Y:S02]  /*3100*/  MUFU.RCP R9, R12 ;  /* 0x0000000c00097308 */ /* 0x000fe40000001000 */
[----:B------:R-:W-:Y:S01]  /*3110*/  FFMA.FTZ R14, R7, R7, R14 ;  /* 0x00000007070e7223 */ /* 0x000fe2000001000e */
[----:B------:R-:W-:-:S05]  /*3120*/  LOP3.LUT R7, R8, 0x800000, RZ, 0xfc, !PT ;  /* 0x0080000008077812 */ /* 0x000fca00078efcff */
[----:B------:R-:W0:Y:S02]  /*3130*/  MUFU.SQRT R14, R14 ;  /* 0x0000000e000e7308 */ /* 0x000e240000002000 */
[----:B0-----:R-:W-:Y:S01]  /*3140*/  @P0 FMUL.FTZ R6, R14, R7 ;  /* 0x000000070e060220 */ /* 0x001fe20000410000 */
[----:B------:R-:W-:Y:S01]  /*3150*/  FSETP.NEU.FTZ.AND P0, PT, R0, +INF , PT ;  /* 0x7f8000000000780b */ /* 0x000fe20003f1d000 */
[----:B------:R-:W-:Y:S01]  /*3160*/  FFMA R0, -R12, R9, 1 ;  /* 0x3f8000000c007423 */ /* 0x000fe20000000109 */
[----:B------:R-:W-:Y:S02]  /*3170*/  MOV R7, 0x3f800000 ;  /* 0x3f80000000077802 */ /* 0x000fe40000000f00 */
        /* <DEDUP_REMOVED lines=11> */
[----:B------:R-:W-:Y:S05]  /*3230*/  CALL.REL.NOINC `($__internal_9_$__cuda_sm3x_div_rn_ftz_f32_slowpath) ;  /* 0x0000004c00447944 */ /* 0x000fea0003c00000 */
.L_x_4474:
[----:B------:R-:W-:Y:S05]  /*3240*/  BSYNC B5 ;  /* 0x0000000000057941 */ /* 0x000fea0003800000 */
.L_x_4473:
        /* <DEDUP_REMOVED lines=18> */
.L_x_4476:
[----:B------:R-:W-:Y:S02]  /*3370*/  ISETP.GE.AND P0, PT, R10, RZ, PT ;  /* 0x000000ff0a00720c */ /* 0x000fe40003f06270 */
[----:B------:R-:W-:-:S11]  /*3380*/  MOV R7, 0x3fd774eb ;  /* 0x3fd774eb00077802 */ /* 0x000fd60000000f00 */
[----:B------:R-:W-:-:S04]  /*3390*/  @P0 FFMA.FTZ R0, R7, 0.93318945169448852539, -R0 ;  /* 0x3f6ee58107000823 */ /* 0x000fc80000010800 */
[----:B------:R-:W-:-:S07]  /*33a0*/  @!P0 FFMA.FTZ R0, R7, 0.93318945169448852539, R0 ;  /* 0x3f6ee58107008823 */ /* 0x000fce0000010000 */
.L_x_4477:
[----:B------:R-:W-:Y:S05]  /*33b0*/  BSYNC B2 ;  /* 0x0000000000027941 */ /* 0x000fea0003800000 */
.L_x_4475:
        /* <DEDUP_REMOVED lines=11> */
.L_x_4459:
        /* <DEDUP_REMOVED lines=23> */
.L_x_4481:
[----:B------:R-:W-:Y:S05]  /*35e0*/  BSYNC B5 ;  /* 0x0000000000057941 */ /* 0x000fea0003800000 */
.L_x_4480:
[----:B------:R-:W-:Y:S01]  /*35f0*/  HFMA2.MMA R7, -RZ, RZ, 0.89990234375, 10328 ;  /* 0x3b33710bff077435 */ /* 0x000fe200000001ff */
[----:B------:R-:W-:Y:S01]  /*3600*/  FMUL.FTZ R6, R0, R0 ;  /* 0x0000000000067220 */ /* 0x000fe20000410000 */
[----:B------:R-:W-:Y:S01]  /*3610*/  @!P6 MOV R9, 0x3fd774eb ;  /* 0x3fd774eb0009e802 */ /* 0x000fe20000000f00 */
[----:B------:R-:W0:Y:S01]  /*3620*/  MUFU.LG2 R13, R13 ;  /* 0x0000000d000d7308 */ /* 0x000e220000000c00 */
[C---:B------:R-:W-:Y:S01]  /*3630*/  FSETP.NEU.FTZ.AND P0, PT, |R11|.reuse, R10, PT ;  /* 0x0000000a0b00720b */ /* 0x040fe20003f1d200 */
[----:B------:R-:W-:Y:S01]  /*3640*/  FADD.FTZ R10, |R11|, R10 ;  /* 0x0000000a0b0a7221 */ /* 0x000fe20000010200 */
[----:B------:R-:W-:-:S04]  /*3650*/  FSETP.NEU.FTZ.AND P1, PT, R12, RZ, PT ;  /* 0x000000ff0c00720b */ /* 0x000fc80003f3d000 */
        /* <DEDUP_REMOVED lines=17> */
.L_x_4479:
        /* <DEDUP_REMOVED lines=12> */
.L_x_4483:
[----:B------:R-:W-:Y:S05]  /*3830*/  BSYNC B5 ;  /* 0x0000000000057941 */ /* 0x000fea0003800000 */
.L_x_4482:
        /* <DEDUP_REMOVED lines=23> */
[----:B------:R-:W-:Y:S02]  /*39b0*/  FSETP.NEU.FTZ.AND P0, PT, R13, +INF , PT ;  /* 0x7f8000000d00780b */ /* 0x000fe40003f1d000 */
[----:B------:R-:W-:Y:S01]  /*39c0*/  FFMA.FTZ R0, R7, R0, R0 ;  /* 0x0000000007007223 */ /* 0x000fe20000010000 */
        /* <DEDUP_REMOVED lines=13> */
.L_x_4478:
        /* <DEDUP_REMOVED lines=20> */
[----:B------:R-:W-:Y:S02]  /*3be0*/  HFMA2.MMA R7, -RZ, RZ, 1.875, 0 ;  /* 0x3f800000ff077435 */ /* 0x000fe400000001ff */
        /* <DEDUP_REMOVED lines=12> */
.L_x_4485:
[----:B------:R-:W-:Y:S05]  /*3cb0*/  BSYNC B5 ;  /* 0x0000000000057941 */ /* 0x000fea0003800000 */
.L_x_4484:
[----:B------:R-:W-:Y:S01]  /*3cc0*/  MOV R7, 0x3b33710b ;  /* 0x3b33710b00077802 */ /* 0x000fe20000000f00 */
[----:B------:R-:W-:Y:S01]  /*3cd0*/  FMUL.FTZ R6, R0, R0 ;  /* 0x0000000000067220 */ /* 0x000fe20000410000 */
[----:B------:R-:W-:Y:S02]  /*3ce0*/  @!P6 MOV R9, 0x3fd774eb ;  /* 0x3fd774eb0009e802 */ /* 0x000fe40000000f00 */
[C---:B------:R-:W-:Y:S01]  /*3cf0*/  FSETP.NEU.FTZ.AND P0, PT, |R11|.reuse, R10, PT ;  /* 0x0000000a0b00720b */ /* 0x040fe20003f1d200 */
[----:B------:R-:W-:Y:S01]  /*3d00*/  FFMA.FTZ R7, R6, R7, -0.015681877732276916504 ;  /* 0xbc80774806077423 */ /* 0x000fe20000010007 */
        /* <DEDUP_REMOVED lines=16> */
.L_x_4467:
[----:B------:R-:W-:Y:S05]  /*3e10*/  BSYNC B3 ;  /* 0x0000000000037941 */ /* 0x000fea0003800000 */
.L_x_4458:
[----:B------:R-:W-:Y:S01]  /*3e20*/  FADD.FTZ R14, R14, 0.69314718246459960938 ;  /* 0x3f3172180e0e7421 */ /* 0x000fe20000010000 */
[----:B------:R-:W-:-:S04]  /*3e30*/  LOP3.LUT R2, R7, 0x80000000, R2, 0xb8, !PT ;  /* 0x8000000007027812 */ /* 0x000fc800078eb802 */
[----:B------:R-:W-:Y:S01]  /*3e40*/  LOP3.LUT R11, R14, 0x80000000, R11, 0xb8, !PT ;  /* 0x800000000e0b7812 */ /* 0x000fe200078eb80b */
[----:B------:R-:W-:Y:S06]  /*3e50*/  BRA `(.L_x_4426) ;  /* 0x0000000000387947 */ /* 0x000fec0003800000 */
.L_x_4424:
[----:B------:R-:W-:-:S13]  /*3e60*/  FSETP.NEU.FTZ.AND P0, PT, |R11|, +INF , PT ;  /* 0x7f8000000b00780b */ /* 0x000fda0003f1d200 */
[----:B------:R-:W-:Y:S01]  /*3e70*/  @!P0 FADD.FTZ R2, R2, R2 ;  /* 0x0000000202028221 */ /* 0x000fe20000010000 */
[----:B------:R-:W-:Y:S06]  /*3e80*/  @!P0 BRA `(.L_x_4426) ;  /* 0x00000000002c8947 */ /* 0x000fec0003800000 */
[----:B------:R-:W-:-:S13]  /*3e90*/  FSETP.NEU.FTZ.AND P0, PT, R10, +INF , PT ;  /* 0x7f8000000a00780b */ /* 0x000fda0003f1d000 */
[----:B------:R-:W-:Y:S01]  /*3ea0*/  @!P0 FADD.FTZ R0, R11, R11 ;  /* 0x0000000b0b008221 */ /* 0x000fe20000010000 */
[----:B------:R-:W-:-:S04]  /*3eb0*/  @!P0 MOV R11, R2 ;  /* 0x00000002000b8202 */ /* 0x000fc80000000f00 */
[----:B------:R-:W-:Y:S01]  /*3ec0*/  @!P0 MOV R2, R0 ;  /* 0x0000000000028202 */ /* 0x000fe20000000f00 */
[----:B------:R-:W-:Y:S06]  /*3ed0*/  @!P0 BRA `(.L_x_4426) ;  /* 0x0000000000188947 */ /* 0x000fec0003800000 */
[----:B------:R-:W-:-:S13]  /*3ee0*/  FSETP.NEU.FTZ.AND P0, PT, R2, RZ, PT ;  /* 0x000000ff0200720b */ /* 0x000fda0003f1d000 */
[----:B------:R-:W-:Y:S01]  /*3ef0*/  @P0 FADD.FTZ R0, RZ, R11 ;  /* 0x0000000bff000221 */ /* 0x000fe20000010000 */
[----:B------:R-:W-:-:S04]  /*3f00*/  @P0 FADD.FTZ R7, RZ, R2 ;  /* 0x00000002ff070221 */ /* 0x000fc80000010000 */
[----:B------:R-:W-:-:S05]  /*3f10*/  @P0 FADD.FTZ R2, R0, R7 ;  /* 0x0000000700020221 */ /* 0x000fca0000010000 */
[----:B------:R-:W-:-:S05]  /*3f20*/  @P0 MOV R11, R2 ;  /* 0x00000002000b0202 */ /* 0x000fca0000000f00 */
[----:B------:R-:W-:-:S07]  /*3f30*/  @!P0 FADD.FTZ R11, R11, R11 ;  /* 0x0000000b0b0b8221 */ /* 0x000fce0000010000 */
.L_x_4426:
[----:B------:R-:W-:Y:S05]  /*3f40*/  BSYNC B0 ;  /* 0x0000000000007941 */ /* 0x000fea0003800000 */
.L_x_4423:
[----:B------:R-:W-:Y:S01]  /*3f50*/  ULDC.64 UR6, c[0x0][0x410] ;  /* 0x0001040000067ab9 */ /* 0x000fe20000000a00 */
[----:B------:R-:W-:Y:S02]  /*3f60*/  F2FP.F16.F32.PACK_AB R11, R2, R11 ;  /* 0x0000000b020b723e */ /* 0x000fe400000000ff */
[----:B------:R-:W-:Y:S02]  /*3f70*/  IADD3 R6, P0, R3, UR6, RZ ;  /* 0x0000000603067c10 */ /* 0x000fe4000ff1e0ff */
[----:B------:R-:W-:Y:S02]  /*3f80*/  LEA R4, R5, R4, 0x8 ;  /* 0x0000000405047211 */ /* 0x000fe400078e40ff */
[----:B------:R-:W-:Y:S02]  /*3f90*/  IADD3.X R7, RZ, UR7, RZ, P0, !PT ;  /* 0x00000007ff077c10 */ /* 0x000fe400087fe4ff */
[----:B------:R-:W-:-:S03]  /*3fa0*/  IADD3 R9, R4, 0x80, RZ ;  /* 0x0000008004097810 */ /* 0x000fc60007ffe0ff */
[----:B------:R1:W-:Y:S04]  /*3fb0*/  STG.E desc[UR4][R6.64], R11 ;  /* 0x0000000b06007986 */ /* 0x0003e8000c101904 */
.L_x_4421:
[----:B------:R-:W-:Y:S05]  /*3fc0*/  BSYNC B1 ;  /* 0x0000000000017941 */ /* 0x000fea0003800000 */
.L_x_4420:
[----:B------:R-:W-:Y:S05]  /*3fd0*/  WARPSYNC.ALL ;  /* 0x0000000000007948 */ /* 0x000fea0003800000 */
[----:B------:R-:W-:Y:S02]  /*3fe0*/  ULDC UR6, c[0x0][0x210] ;  /* 0x0000840000067ab9 */ /* 0x000fe40000000800 */
[----:B------:R-:W-:-:S13]  /*3ff0*/  ISETP.GE.AND P0, PT, R9, UR6, PT ;  /* 0x0000000609007c0c */ /* 0x000fda000bf06270 */
[----:B------:R-:W-:Y:S05]  /*4000*/  @P0 EXIT ;  /* 0x000000000000094d */ /* 0x000fea0003800000 */
[----:B-1----:R-:W1:Y:S01]  /*4010*/  LDC R6, c[0x0][0x218] ;  /* 0x00008600ff067b82 */ /* 0x002e620000000800 */
[----:B------:R-:W-:Y:S01]  /*4020*/  HFMA2.MMA R0, -RZ, RZ, 0, 0 ;  /* 0x00000000ff007435 */ /* 0x000fe200000001ff */
[----:B------:R-:W-:Y:S02]  /*4030*/  MOV R15, RZ ;  /* 0x000000ff000f7202 */ /* 0x000fe40000000f00 */
        /* <DEDUP_REMOVED lines=285> */
[----:B------:R-:W1:Y:S01]  /*5210*/  @P0 LDC.64 R8, c[0x0][0x340] ;  /* 0x0000d000ff080b82 */ /* 0x000e620000000a00 */
[----:B------:R-:W-:Y:S01]  /*5220*/  @P0 MOV R4, RZ ;  /* 0x000000ff00040202 */ /* 0x000fe20000000f00 */
[----:B------:R-:W-:Y:S01]  /*5230*/  ULDC.64 UR6, c[0x0][0x400] ;  /* 0x0001000000067ab9 */ /* 0x000fe20000000a00 */
[----:B------:R-:W-:-:S05]  /*5240*/  IADD3 R7, -R5, RZ, RZ ;  /* 0x000000ff05077210 */ /* 0x000fca0007ffe1ff */
[----:B------:R-:W2:Y:S08]  /*5250*/  @P0 LDC R11, c[0x0][0x33c] ;  /* 0x0000cf00ff0b0b82 */ /* 0x000eb00000000800 */
[----:B0-----:R-:W0:Y:S01]  /*5260*/  @P0 LDC.64 R12, c[0x0][0x408] ;  /* 0x00010200ff0c0b82 */ /* 0x001e220000000a00 */
[----:B-1----:R-:W-:-:S05]  /*5270*/  @P0 IMAD.HI.U32 R2, R5, R8, R4 ;  /* 0x0000000805020227 */ /* 0x002fca00078e0004 */
[----:B------:R-:W-:Y:S01]  /*5280*/  @P0 SHF.R.U32.HI R4, RZ, R9, R2 ;  /* 0x00000009ff040219 */ /* 0x000fe20000011602 */
[----:B------:R-:W-:-:S03]  /*5290*/  IMAD R2, R7, UR8, R3 ;  /* 0x0000000807027c24 */ /* 0x000fc6000f8e0203 */
[----:B------:R-:W-:Y:S01]  /*52a0*/  @P0 IADD3 R4, -R4, RZ, RZ ;  /* 0x000000ff04040210 */ /* 0x000fe20007ffe1ff */
[C---:B------:R-:W-:Y:S02]  /*52b0*/  IMAD R15, R2.reuse, UR6, R15 ;  /* 0x00000006020f7c24 */ /* 0x040fe4000f8e020f */
[----:B------:R-:W-:Y:S02]  /*52c0*/  IMAD R0, R2, UR7, R0 ;  /* 0x0000000702007c24 */ /* 0x000fe4000f8e0200 */
[----:B--2---:R-:W-:-:S04]  /*52d0*/  @P0 IMAD R4, R11, R4, R5 ;  /* 0x000000040b040224 */ /* 0x004fc800078e0205 */
[C---:B0-----:R-:W-:Y:S02]  /*52e0*/  @P0 IMAD R15, R4.reuse, R12, R15 ;  /* 0x0000000c040f0224 */ /* 0x041fe400078e020f */
[----:B------:R-:W-:-:S07]  /*52f0*/  @P0 IMAD R0, R4, R13, R0 ;  /* 0x0000000d04000224 */ /* 0x000fce00078e0200 */
.L_x_4486:
[----:B------:R-:W-:Y:S02]  /*5300*/  ULDC.64 UR6, c[0x0][0x418] ;  /* 0x0001060000067ab9 */ /* 0x000fe40000000a00 */
[----:B------:R-:W-:-:S04]  /*5310*/  IADD3 R4, P0, R0, UR6, RZ ;  /* 0x0000000600047c10 */ /* 0x000fc8000ff1e0ff */
[----:B------:R-:W-:Y:S01]  /*5320*/  IADD3.X R5, RZ, UR7, RZ, P0, !PT ;  /* 0x00000007ff057c10 */ /* 0x000fe200087fe4ff */
[----:B------:R-:W-:-:S04]  /*5330*/  ULDC.64 UR6, c[0x0][0x410] ;  /* 0x0001040000067ab9 */ /* 0x000fc80000000a00 */
[----:B------:R-:W2:Y:S01]  /*5340*/  LDG.E R4, desc[UR4][R4.64] ;  /* 0x0000000404047981 */ /* 0x000ea2000c1e1900 */
[----:B------:R-:W-:Y:S01]  /*5350*/  IADD3 R14, P2, R15, UR6, RZ ;  /* 0x000000060f0e7c10 */ /* 0x000fe2000ff5e0ff */
[----:B------:R-:W-:Y:S03]  /*5360*/  BSSY B0, `(.L_x_4487) ;  /* 0x00002ba000007945 */ /* 0x000fe60003800000 */
[----:B------:R-:W-:Y:S01]  /*5370*/  IADD3.X R15, RZ, UR7, RZ, P2, !PT ;  /* 0x00000007ff0f7c10 */ /* 0x000fe200097fe4ff */
[--C-:B--2---:R-:W-:Y:S02]  /*5380*/  HADD2.F32 R12, -RZ, R4.reuse.H0_H0 ;  /* 0x20000004ff0c7230 */ /* 0x104fe40000004100 */
[----:B------:R-:W-:-:S03]  /*5390*/  HADD2.F32 R2, -RZ, R4.H1_H1 ;  /* 0x30000004ff027230 */ /* 0x000fc60000004100 */
        /* <DEDUP_REMOVED lines=19> */
[----:B0-----:R-:W-:Y:S01]  /*54d0*/  FADD.FTZ R13, |R4|, -RZ ;  /* 0x800000ff040d7221 */ /* 0x001fe20000010200 */
[----:B------:R-:W-:Y:S01]  /*54e0*/  FADD.FTZ R5, R3, -1 ;  /* 0xbf80000003057421 */ /* 0x000fe20000010000 */
[----:B------:R-:W-:Y:S01]  /*54f0*/  BSSY B1, `(.L_x_4491) ;  /* 0x0000096000017945 */ /* 0x000fe20003800000 */
[----:B------:R-:W-:Y:S02]  /*5500*/  FADD.FTZ R8, |R0|, -RZ ;  /* 0x800000ff00087221 */ /* 0x000fe40000010200 */
[----:B------:R-:W-:-:S03]  /*5510*/  FADD.FTZ R18, |R5|, -RZ ;  /* 0x800000ff05127221 */ /* 0x000fc60000010200 */
[CC--:B------:R-:W-:Y:S02]  /*5520*/  VIMNMX R7, R8.reuse, R13.reuse, !PT ;  /* 0x0000000d08077248 */ /* 0x0c0fe40007fe0100 */
[----:B------:R-:W-:Y:S02]  /*5530*/  VIMNMX R6, R13, R18, !PT ;  /* 0x000000120d067248 */ /* 0x000fe40007fe0100 */
[----:B------:R-:W-:Y:S02]  /*5540*/  LOP3.LUT R10, R7, 0xfe000000, RZ, 0xc0, !PT ;  /* 0xfe000000070a7812 */ /* 0x000fe400078ec0ff */
[----:B------:R-:W-:Y:S02]  /*5550*/  VIMNMX R8, R8, R13, PT ;  /* 0x0000000d08087248 */ /* 0x000fe40003fe0100 */
[----:B------:R-:W-:Y:S02]  /*5560*/  IADD3 R16, -R10, 0x7e800000, RZ ;  /* 0x7e8000000a107810 */ /* 0x000fe40007ffe1ff */
[----:B------:R-:W-:-:S02]  /*5570*/  LOP3.LUT R9, R6, 0xfe000000, RZ, 0xc0, !PT ;  /* 0xfe00000006097812 */ /* 0x000fc400078ec0ff */
[----:B------:R-:W-:Y:S01]  /*5580*/  VIMNMX R18, R13, R18, PT ;  /* 0x000000120d127248 */ /* 0x000fe20003fe0100 */
[CC--:B------:R-:W-:Y:S01]  /*5590*/  FMUL.FTZ R13, R8.reuse, R16.reuse ;  /* 0x00000010080d7220 */ /* 0x0c0fe20000410000 */
        /* <DEDUP_REMOVED lines=76> */
.L_x_4494:
[----:B------:R-:W-:Y:S01]  /*5a60*/  FSETP.GEU.FTZ.AND P0, PT, R0, RZ, PT ;  /* 0x000000ff0000720b */ /* 0x000fe20003f1e000 */
[----:B------:R-:W-:-:S12]  /*5a70*/  BSSY B2, `(.L_x_4495) ;  /* 0x000000b000027945 */ /* 0x000fd80003800000 */
        /* <DEDUP_REMOVED lines=8> */
.L_x_4496:
[----:B------:R-:W-:-:S04]  /*5b00*/  FADD.FTZ R8, -R0, R7 ;  /* 0x0000000700087221 */ /* 0x000fc80000010100 */
[----:B------:R-:W-:-:S07]  /*5b10*/  FMUL.FTZ R8, R8, 0.5 ;  /* 0x3f00000008087820 */ /* 0x000fce0000410000 */
.L_x_4497:
[----:B------:R-:W-:Y:S05]  /*5b20*/  BSYNC B2 ;  /* 0x0000000000027941 */ /* 0x000fea0003800000 */
.L_x_4495:
        /* <DEDUP_REMOVED lines=11> */
.L_x_4499:
[----:B------:R-:W-:-:S04]  /*5be0*/  FADD.FTZ R9, R6, -R9 ;  /* 0x8000000906097221 */ /* 0x000fc80000010000 */
[----:B------:R-:W-:-:S07]  /*5bf0*/  FMUL.FTZ R9, R9, 0.5 ;  /* 0x3f00000009097820 */ /* 0x000fce0000410000 */
.L_x_4500:
[----:B------:R-:W-:Y:S05]  /*5c00*/  BSYNC B2 ;  /* 0x0000000000027941 */ /* 0x000fea0003800000 */
.L_x_4498:
        /* <DEDUP_REMOVED lines=35> */
.L_x_4493:
[----:B------:R0:W1:Y:S02]  /*5e40*/  MUFU.SQRT R10, R4 ;  /* 0x00000004000a7308 */ /* 0x0000640000002000 */
.L_x_4492:
[----:B------:R-:W-:Y:S05]  /*5e50*/  BSYNC B1 ;  /* 0x0000000000017941 */ /* 0x000fea0003800000 */
.L_x_4491:
        /* <DEDUP_REMOVED lines=14> */
[----:B0-----:R-:W0:Y:S02]  /*5f40*/  MUFU.RSQ R4, R3 ;  /* 0x0000000300047308 */ /* 0x001e240000001400 */
[----:B0-----:R-:W-:Y:S01]  /*5f50*/  FMUL.FTZ R5, R3, R4 ;  /* 0x0000000403057220 */ /* 0x001fe20000410000 */
        /* <DEDUP_REMOVED lines=19> */
.L_x_4504:
        /* <DEDUP_REMOVED lines=17> */
.L_x_4510:
[----:B------:R-:W-:-:S04]  /*61a0*/  FADD.FTZ R0, -R0, R7 ;  /* 0x0000000700007221 */ /* 0x000fc80000010100 */
[----:B------:R-:W-:-:S07]  /*61b0*/  FMUL.FTZ R0, R0, 0.5 ;  /* 0x3f00000000007820 */ /* 0x000fce0000410000 */
.L_x_4511:
[----:B------:R-:W-:Y:S05]  /*61c0*/  BSYNC B4 ;  /* 0x0000000000047941 */ /* 0x000fea0003800000 */
.L_x_4509:
        /* <DEDUP_REMOVED lines=10> */
.L_x_4513:
[----:B------:R-:W-:-:S04]  /*6270*/  FADD.FTZ R5, -R5, R6 ;  /* 0x0000000605057221 */ /* 0x000fc80000010100 */
[----:B------:R-:W-:-:S07]  /*6280*/  FMUL.FTZ R5, R5, 0.5 ;  /* 0x3f00000005057820 */ /* 0x000fce0000410000 */
.L_x_4514:
[----:B------:R-:W-:Y:S05]  /*6290*/  BSYNC B4 ;  /* 0x0000000000047941 */ /* 0x000fea0003800000 */
.L_x_4512:
[----:B------:R-:W-:Y:S01]  /*62a0*/  FADD.FTZ R5, R5, R0 ;  /* 0x0000000005057221 */ /* 0x000fe20000010000 */
[----:B------:R-:W-:-:S04]  /*62b0*/  FADD.FTZ R22, R3, R22 ;  /* 0x0000001603167221 */ /* 0x000fc80000010000 */
[----:B------:R-:W-:-:S06]  /*62c0*/  FMUL.FTZ R22, R22, R5 ;  /* 0x0000000516167220 */ /* 0x000fcc0000410000 */
[----:B------:R-:W2:Y:S01]  /*62d0*/  MUFU.SQRT R22, R22 ;  /* 0x0000001600167308 */ /* 0x000ea20000002000 */
[----:B------:R-:W-:Y:S05]  /*62e0*/  BRA `(.L_x_4515) ;  /* 0x0000000000487947 */ /* 0x000fea0003800000 */
.L_x_4508:
[----:B------:R-:W-:-:S13]  /*62f0*/  FSETP.GT.FTZ.AND P0, PT, R3, 1, PT ;  /* 0x3f8000000300780b */ /* 0x000fda0003f14000 */
[----:B------:R-:W-:Y:S01]  /*6300*/  @P0 FMUL.FTZ R6, R0, R5 ;  /* 0x0000000500060220 */ /* 0x000fe20000410000 */
[----:B------:R-:W-:-:S04]  /*6310*/  @!P0 FADD.FTZ R5, -R3, 1 ;  /* 0x3f80000003058421 */ /* 0x000fc80000010100 */
[----:B0-----:R-:W-:Y:S01]  /*6320*/  @!P0 FMUL.FTZ R4, R0, R5 ;  /* 0x0000000500048220 */ /* 0x001fe20000410000 */
        /* <DEDUP_REMOVED lines=8> */
.L_x_4507:
[----:B------:R-:W-:Y:S01]  /*63b0*/  FADD.FTZ R0, R22, 1 ;  /* 0x3f80000016007421 */ /* 0x000fe20000010000 */
[----:B------:R-:W-:Y:S01]  /*63c0*/  MUFU.SQRT R5, R4 ;  /* 0x0000000400057308 */ /* 0x000fe20000002000 */
[----:B------:R-:W-:Y:S02]  /*63d0*/  HFMA2.MMA R3, -RZ, RZ, 1.875, 0 ;  /* 0x3f800000ff037435 */ /* 0x000fe400000001ff */
[----:B------:R-:W-:-:S06]  /*63e0*/  FMUL.FTZ R0, R0, 0.5 ;  /* 0x3f00000000007820 */ /* 0x000fcc0000410000 */
[----:B------:R-:W2:Y:S02]  /*63f0*/  MUFU.SQRT R0, R0 ;  /* 0x0000000000007308 */ /* 0x000ea40000002000 */
[----:B--2---:R-:W-:-:S07]  /*6400*/  FMUL.FTZ R22, R5, R0 ;  /* 0x0000000005167220 */ /* 0x004fce0000410000 */
.L_x_4515:
[----:B------:R-:W-:Y:S05]  /*6410*/  BSYNC B3 ;  /* 0x0000000000037941 */ /* 0x000fea0003800000 */
.L_x_4506:
[----:B------:R-:W-:Y:S05]  /*6420*/  BRA `(.L_x_4516) ;  /* 0x0000000000087947 */ /* 0x000fea0003800000 */
.L_x_4503:
[----:B------:R-:W-:Y:S01]  /*6430*/  FMUL.FTZ R22, R22, 16777216 ;  /* 0x4b80000016167820 */ /* 0x000fe20000410000 */
[----:B------:R-:W-:-:S07]  /*6440*/  FMUL.FTZ R3, R3, 16777216 ;  /* 0x4b80000003037820 */ /* 0x000fce0000410000 */
.L_x_4516:
[----:B------:R-:W-:Y:S05]  /*6450*/  BSYNC B2 ;  /* 0x0000000000027941 */ /* 0x000fea0003800000 */
.L_x_4502:
        /* <DEDUP_REMOVED lines=17> */
.L_x_4518:
[----:B------:R-:W-:Y:S05]  /*6570*/  BSYNC B3 ;  /* 0x0000000000037941 */ /* 0x000fea0003800000 */
.L_x_4517:
        /* <DEDUP_REMOVED lines=18> */
.L_x_4520:
[----:B------:R-:W-:Y:S02]  /*66a0*/  ISETP.GE.AND P0, PT, R22, RZ, PT ;  /* 0x000000ff1600720c */ /* 0x000fe40003f06270 */
[----:B------:R-:W-:-:S11]  /*66b0*/  MOV R5, 0x3fd774eb ;  /* 0x3fd774eb00057802 */ /* 0x000fd60000000f00 */
[----:B------:R-:W-:-:S04]  /*66c0*/  @P0 FFMA.FTZ R0, R5, 0.93318945169448852539, -R0 ;  /* 0x3f6ee58105000823 */ /* 0x000fc80000010800 */
[----:B------:R-:W-:-:S07]  /*66d0*/  @!P0 FFMA.FTZ R0, R5, 0.93318945169448852539, R0 ;  /* 0x3f6ee58105008823 */ /* 0x000fce0000010000 */
.L_x_4521:
[----:B------:R-:W-:Y:S05]  /*66e0*/  BSYNC B2 ;  /* 0x0000000000027941 */ /* 0x000fea0003800000 */
.L_x_4519:
[C---:B------:R-:W-:Y:S01]  /*66f0*/  FSETP.NEU.FTZ.AND P0, PT, |R22|.reuse, |R3|, PT ;  /* 0x400000031600720b */ /* 0x040fe20003f1d200 */
[----:B------:R-:W-:Y:S01]  /*6700*/  FADD.FTZ R5, |R22|, |R3| ;  /* 0x4000000316057221 */ /* 0x000fe20000010200 */
[----:B------:R-:W-:Y:S01]  /*6710*/  FSETP.NEU.FTZ.AND P1, PT, R4, RZ, PT ;  /* 0x000000ff0400720b */ /* 0x000fe20003f3d000 */
[----:B------:R-:W-:Y:S01]  /*6720*/  HFMA2.MMA R4, -RZ, RZ, 2.04296875, -15.78125 ;  /* 0x4016cbe4ff047435 */ /* 0x000fe200000001ff */
[----:B------:R-:W-:-:S09]  /*6730*/  ISETP.GE.AND P2, PT, R22, RZ, PT ;  /* 0x000000ff1600720c */ /* 0x000fd20003f46270 */
[----:B------:R-:W-:Y:S02]  /*6740*/  @!P0 FSEL R0, R4, 0.78539818525314331055, !P2 ;  /* 0x3f490fdb04008808 */ /* 0x000fe40005000000 */
[----:B------:R-:W-:Y:S02]  /*6750*/  @!P1 FSEL R0, RZ, 3.1415927410125732422, P2 ;  /* 0x40490fdbff009808 */ /* 0x000fe40001000000 */
[----:B------:R-:W-:Y:S02]  /*6760*/  FSETP.GTU.FTZ.AND P0, PT, |R5|, +INF , PT ;  /* 0x7f8000000500780b */ /* 0x000fe40003f1c200 */
[----:B------:R-:W-:-:S04]  /*6770*/  LOP3.LUT R0, R0, 0x80000000, R3, 0xb8, !PT ;  /* 0x8000000000007812 */ /* 0x000fc800078eb803 */
[----:B------:R-:W-:-:S07]  /*6780*/  FSEL R5, R5, R0, P0 ;  /* 0x0000000005057208 */ /* 0x000fce0000000000 */
.L_x_4505:
[----:B------:R-:W-:Y:S05]  /*6790*/  BSYNC B1 ;  /* 0x0000000000017941 */ /* 0x000fea0003800000 */
.L_x_4501:
[----:B------:R-:W-:Y:S02]  /*67a0*/  LOP3.LUT R2, R5, 0x80000000, R2, 0xb8, !PT ;  /* 0x8000000005027812 */ /* 0x000fe400078eb802 */
[----:B-1----:R-:W-:Y:S01]  /*67b0*/  LOP3.LUT R11, R10, 0x80000000, R11, 0xb8, !PT ;  /* 0x800000000a0b7812 */ /* 0x002fe200078eb80b */
[----:B------:R-:W-:Y:S06]  /*67c0*/  BRA `(.L_x_4490) ;  /* 0x0000001400cc7947 */ /* 0x000fec0003800000 */
.L_x_4489:
        /* <DEDUP_REMOVED lines=29> */
[----:B0-----:R-:W-:Y:S05]  /*69a0*/  CALL.REL.NOINC `($__internal_9_$__cuda_sm3x_div_rn_ftz_f32_slowpath) ;  /* 0x0000001400687944 */ /* 0x001fea0003c00000 */
.L_x_4527:
[----:B------:R-:W-:Y:S05]  /*69b0*/  BSYNC B3 ;  /* 0x0000000000037941 */ /* 0x000fea0003800000 */
.L_x_4526:
        /* <DEDUP_REMOVED lines=18> */
.L_x_4529:
[----:B------:R-:W-:Y:S02]  /*6ae0*/  ISETP.GE.AND P0, PT, R3, RZ, PT ;  /* 0x000000ff0300720c */ /* 0x000fe40003f06270 */
[----:B------:R-:W-:-:S11]  /*6af0*/  MOV R7, 0x3fd774eb ;  /* 0x3fd774eb00077802 */ /* 0x000fd60000000f00 */
[----:B------:R-:W-:-:S04]  /*6b00*/  @P0 FFMA.FTZ R0, R7, 0.93318945169448852539, -R0 ;  /* 0x3f6ee58107000823 */ /* 0x000fc80000010800 */
[----:B------:R-:W-:-:S07]  /*6b10*/  @!P0 FFMA.FTZ R0, R7, 0.93318945169448852539, R0 ;  /* 0x3f6ee58107008823 */ /* 0x000fce0000010000 */
.L_x_4530:
[----:B------:R-:W-:Y:S05]  /*6b20*/  BSYNC B2 ;  /* 0x0000000000027941 */ /* 0x000fea0003800000 */
.L_x_4528:
[C---:B------:R-:W-:Y:S01]  /*6b30*/  FSETP.NEU.FTZ.AND P0, PT, |R3|.reuse, |R4|, PT ;  /* 0x400000040300720b */ /* 0x040fe20003f1d200 */
[----:B------:R-:W-:Y:S01]  /*6b40*/  HFMA2.MMA R6, -RZ, RZ, 2.04296875, -15.78125 ;  /* 0x4016cbe4ff067435 */ /* 0x000fe200000001ff */
[----:B------:R-:W-:Y:S01]  /*6b50*/  FSETP.NEU.FTZ.AND P1, PT, R12, RZ, PT ;  /* 0x000000ff0c00720b */ /* 0x000fe20003f3d000 */
[----:B------:R-:W1:Y:S01]  /*6b60*/  MUFU.LG2 R5, R5 ;  /* 0x0000000500057308 */ /* 0x000e620000000c00 */
[C---:B------:R-:W-:Y:S01]  /*6b70*/  ISETP.GE.AND P2, PT, R3.reuse, RZ, PT ;  /* 0x000000ff0300720c */ /* 0x040fe20003f46270 */
[----:B------:R-:W-:-:S08]  /*6b80*/  FADD.FTZ R3, |R3|, |R4| ;  /* 0x4000000403037221 */ /* 0x000fd00000010200 */
[----:B------:R-:W-:Y:S02]  /*6b90*/  @!P0 FSEL R0, R6, 0.78539818525314331055, !P2 ;  /* 0x3f490fdb06008808 */ /* 0x000fe40005000000 */
[----:B------:R-:W-:Y:S02]  /*6ba0*/  @!P1 FSEL R0, RZ, 3.1415927410125732422, P2 ;  /* 0x40490fdbff009808 */ /* 0x000fe40001000000 */
[----:B------:R-:W-:Y:S02]  /*6bb0*/  FSETP.GTU.FTZ.AND P0, PT, |R3|, +INF , PT ;  /* 0x7f8000000300780b */ /* 0x000fe40003f1c200 */
[----:B------:R-:W-:Y:S01]  /*6bc0*/  LOP3.LUT R0, R0, 0x80000000, R4, 0xb8, !PT ;  /* 0x8000000000007812 */ /* 0x000fe200078eb804 */
[----:B-1----:R-:W-:-:S03]  /*6bd0*/  FMUL.FTZ.D2 R10, R5, 0.69314718246459960938 ;  /* 0x3f317218050a7820 */ /* 0x002fc60000310000 */
[----:B------:R-:W-:Y:S01]  /*6be0*/  FSEL R3, R3, R0, P0 ;  /* 0x0000000003037208 */ /* 0x000fe20000000000 */
[----:B------:R-:W-:Y:S06]  /*6bf0*/  BRA `(.L_x_4531) ;  /* 0x0000001000747947 */ /* 0x000fec0003800000 */
.L_x_4525:
        /* <DEDUP_REMOVED lines=11> */
[----:B0-----:R-:W-:Y:S05]  /*6cb0*/  CALL.REL.NOINC `($__internal_9_$__cuda_sm3x_div_rn_ftz_f32_slowpath) ;  /* 0x0000001000a47944 */ /* 0x001fea0003c00000 */
.L_x_4533:
[----:B------:R-:W-:Y:S05]  /*6cc0*/  BSYNC B3 ;  /* 0x0000000000037941 */ /* 0x000fea0003800000 */
.L_x_4532:
        /* <DEDUP_REMOVED lines=18> */
.L_x_4535:
[----:B------:R-:W-:Y:S02]  /*6df0*/  ISETP.GE.AND P0, PT, R3, RZ, PT ;  /* 0x000000ff0300720c */ /* 0x000fe40003f06270 */
[----:B------:R-:W-:-:S11]  /*6e00*/  MOV R7, 0x3fd774eb ;  /* 0x3fd774eb00077802 */ /* 0x000fd60000000f00 */
[----:B------:R-:W-:-:S04]  /*6e10*/  @P0 FFMA.FTZ R0, R7, 0.93318945169448852539, -R0 ;  /* 0x3f6ee58107000823 */ /* 0x000fc80000010800 */
[----:B------:R-:W-:-:S07]  /*6e20*/  @!P0 FFMA.FTZ R0, R7, 0.93318945169448852539, R0 ;  /* 0x3f6ee58107008823 */ /* 0x000fce0000010000 */
.L_x_4536:
[----:B------:R-:W-:Y:S05]  /*6e30*/  BSYNC B2 ;  /* 0x0000000000027941 */ /* 0x000fea0003800000 */
.L_x_4534:
        /* <DEDUP_REMOVED lines=12> */
[----:B------:R-:W1:Y:S02]  /*6f00*/  MUFU.SQRT R8, R9 ;  /* 0x0000000900087308 */ /* 0x000e640000002000 */
[----:B-1----:R-:W-:Y:S01]  /*6f10*/  @P0 FMUL.FTZ R6, R7, R8 ;  /* 0x0000000807060220 */ /* 0x002fe20000410000 */
[----:B------:R-:W-:Y:S01]  /*6f20*/  FSETP.NEU.FTZ.AND P0, PT, R5, +INF , PT ;  /* 0x7f8000000500780b */ /* 0x000fe20003f1d000 */
[----:B------:R-:W-:-:S03]  /*6f30*/  HFMA2.MMA R5, -RZ, RZ, 2.04296875, -15.78125 ;  /* 0x4016cbe4ff057435 */ /* 0x000fc600000001ff */
[----:B------:R-:W-:Y:S02]  /*6f40*/  FSEL R6, R6, +INF , P0 ;  /* 0x7f80000006067808 */ /* 0x000fe40000000000 */
[C---:B------:R-:W-:Y:S01]  /*6f50*/  ISETP.GE.AND P0, PT, R3.reuse, RZ, PT ;  /* 0x000000ff0300720c */ /* 0x040fe20003f06270 */
[----:B------:R-:W-:-:S03]  /*6f60*/  FADD.FTZ R3, |R3|, |R4| ;  /* 0x4000000403037221 */ /* 0x000fc60000010200 */
[----:B------:R-:W1:Y:S01]  /*6f70*/  MUFU.LG2 R6, R6 ;  /* 0x0000000600067308 */ /* 0x000e620000000c00 */
[----:B------:R-:W-:Y:S02]  /*6f80*/  @!P1 FSEL R0, R5, 0.78539818525314331055, !P0 ;  /* 0x3f490fdb05009808 */ /* 0x000fe40004000000 */
[----:B------:R-:W-:Y:S02]  /*6f90*/  @!P2 FSEL R0, RZ, 3.1415927410125732422, P0 ;  /* 0x40490fdbff00a808 */ /* 0x000fe40000000000 */
[----:B------:R-:W-:Y:S02]  /*6fa0*/  FSETP.GTU.FTZ.AND P0, PT, |R3|, +INF , PT ;  /* 0x7f8000000300780b */ /* 0x000fe40003f1c200 */
[----:B------:R-:W-:-:S04]  /*6fb0*/  LOP3.LUT R0, R0, 0x80000000, R4, 0xb8, !PT ;  /* 0x8000000000007812 */ /* 0x000fc800078eb804 */
[----:B------:R-:W-:Y:S01]  /*6fc0*/  FSEL R3, R3, R0, P0 ;  /* 0x0000000003037208 */ /* 0x000fe20000000000 */
[----:B-1----:R-:W-:Y:S01]  /*6fd0*/  FMUL.FTZ R10, R6, 0.69314718246459960938 ;  /* 0x3f317218060a7820 */ /* 0x002fe20000410000 */
[----:B------:R-:W-:Y:S06]  /*6fe0*/  BRA `(.L_x_4531) ;  /* 0x0000000c00787947 */ /* 0x000fec0003800000 */
.L_x_4524:
        /* <DEDUP_REMOVED lines=22> */
[----:B------:R-:W-:-:S03]  /*7150*/  MOV R5, 0x3f800000 ;  /* 0x3f80000000057802 */ /* 0x000fc60000000f00 */
[----:B------:R-:W-:Y:S01]  /*7160*/  FFMA R7, R19, R0, RZ ;  /* 0x0000000013077223 */ /* 0x000fe200000000ff */
[----:B------:R-:W1:Y:S03]  /*7170*/  MUFU.LG2 R6, R6 ;  /* 0x0000000600067308 */ /* 0x000e660000000c00 */
[----:B------:R-:W-:-:S04]  /*7180*/  FFMA R8, -R12, R7, R19 ;  /* 0x000000070c087223 */ /* 0x000fc80000000113 */
[----:B------:R-:W-:Y:S01]  /*7190*/  FFMA R0, R0, R8, R7 ;  /* 0x0000000800007223 */ /* 0x000fe20000000007 */
[----:B------:R-:W2:Y:S01]  /*71a0*/  FCHK P0, R19, R12 ;  /* 0x0000000c13007302 */ /* 0x000ea20000000000 */
[----:B-1----:R-:W-:Y:S01]  /*71b0*/  FFMA.FTZ R10, R6, 0.69314718246459960938, R5 ;  /* 0x3f317218060a7823 */ /* 0x002fe20000010005 */
[----:B--2---:R-:W-:Y:S06]  /*71c0*/  @!P0 BRA `(.L_x_4538) ;  /* 0x00000000000c8947 */ /* 0x004fec0003800000 */
[----:B------:R-:W-:Y:S02]  /*71d0*/  MOV R16, R12 ;  /* 0x0000000c00107202 */ /* 0x000fe40000000f00 */
[----:B------:R-:W-:-:S07]  /*71e0*/  MOV R6, 0x7200 ;  /* 0x0000720000067802 */ /* 0x000fce0000000f00 */
[----:B0-----:R-:W-:Y:S05]  /*71f0*/  CALL.REL.NOINC `($__internal_9_$__cuda_sm3x_div_rn_ftz_f32_slowpath) ;  /* 0x0000000c00547944 */ /* 0x001fea0003c00000 */
.L_x_4538:
[----:B------:R-:W-:Y:S05]  /*7200*/  BSYNC B3 ;  /* 0x0000000000037941 */ /* 0x000fea0003800000 */
.L_x_4537:
        /* <DEDUP_REMOVED lines=18> */
.L_x_4540:
[----:B------:R-:W-:Y:S02]  /*7330*/  ISETP.GE.AND P0, PT, R3, RZ, PT ;  /* 0x000000ff0300720c */ /* 0x000fe40003f06270 */
[----:B------:R-:W-:-:S11]  /*7340*/  MOV R5, 0x3fd774eb ;  /* 0x3fd774eb00057802 */ /* 0x000fd60000000f00 */
[----:B------:R-:W-:-:S04]  /*7350*/  @P0 FFMA.FTZ R0, R5, 0.93318945169448852539, -R0 ;  /* 0x3f6ee58105000823 */ /* 0x000fc80000010800 */
[----:B------:R-:W-:-:S07]  /*7360*/  @!P0 FFMA.FTZ R0, R5, 0.93318945169448852539, R0 ;  /* 0x3f6ee58105008823 */ /* 0x000fce0000010000 */
.L_x_4541:
[----:B------:R-:W-:Y:S05]  /*7370*/  BSYNC B2 ;  /* 0x0000000000027941 */ /* 0x000fea0003800000 */
.L_x_4539:
[C---:B------:R-:W-:Y:S01]  /*7380*/  FSETP.NEU.FTZ.AND P1, PT, |R3|.reuse, |R4|, PT ;  /* 0x400000040300720b */ /* 0x040fe20003f3d200 */
[----:B------:R-:W-:Y:S01]  /*7390*/  HFMA2.MMA R5, -RZ, RZ, 2.04296875, -15.78125 ;  /* 0x4016cbe4ff057435 */ /* 0x000fe200000001ff */
        /* <DEDUP_REMOVED lines=9> */
.L_x_4523:
        /* <DEDUP_REMOVED lines=23> */
.L_x_4545:
[----:B------:R-:W-:Y:S05]  /*75a0*/  BSYNC B3 ;  /* 0x0000000000037941 */ /* 0x000fea0003800000 */
.L_x_4544:
[----:B------:R-:W-:Y:S01]  /*75b0*/  HFMA2.MMA R7, -RZ, RZ, 0.89990234375, 10328 ;  /* 0x3b33710bff077435 */ /* 0x000fe200000001ff */
[----:B------:R-:W-:Y:S01]  /*75c0*/  FMUL.FTZ R6, R0, R0 ;  /* 0x0000000000067220 */ /* 0x000fe20000410000 */
[----:B------:R-:W-:Y:S01]  /*75d0*/  @!P6 MOV R9, 0x3fd774eb ;  /* 0x3fd774eb0009e802 */ /* 0x000fe20000000f00 */
[----:B------:R-:W1:Y:S01]  /*75e0*/  MUFU.LG2 R4, R4 ;  /* 0x0000000400047308 */ /* 0x000e620000000c00 */
[C---:B------:R-:W-:Y:S02]  /*75f0*/  FSETP.NEU.FTZ.AND P0, PT, |R12|.reuse, R3, PT ;  /* 0x000000030c00720b */ /* 0x040fe40003f1d200 */
[----:B------:R-:W-:Y:S01]  /*7600*/  FSETP.NEU.FTZ.AND P1, PT, R5, RZ, PT ;  /* 0x000000ff0500720b */ /* 0x000fe20003f3d000 */
[----:B------:R-:W-:-:S03]  /*7610*/  FADD.FTZ R5, |R12|, R3 ;  /* 0x000000030c057221 */ /* 0x000fc60000010200 */
[----:B------:R-:W-:-:S04]  /*7620*/  FFMA.FTZ R7, R6, R7, -0.015681877732276916504 ;  /* 0xbc80774806077423 */ /* 0x000fc80000010007 */
[----:B------:R-:W-:-:S04]  /*7630*/  FFMA.FTZ R7, R6, R7, 0.042200751602649688721 ;  /* 0x3d2cdab206077423 */ /* 0x000fc80000010007 */
[----:B------:R-:W-:Y:S01]  /*7640*/  FFMA.FTZ R7, R6, R7, -0.074792981147766113281 ;  /* 0xbd992d1006077423 */ /* 0x000fe20000010007 */
[----:B-1----:R-:W-:-:S03]  /*7650*/  FMUL.FTZ.D2 R10, R4, 0.69314718246459960938 ;  /* 0x3f317218040a7820 */ /* 0x002fc60000310000 */
        /* <DEDUP_REMOVED lines=13> */
.L_x_4543:
        /* <DEDUP_REMOVED lines=12> */
.L_x_4547:
[----:B------:R-:W-:Y:S05]  /*77f0*/  BSYNC B3 ;  /* 0x0000000000037941 */ /* 0x000fea0003800000 */
.L_x_4546:
[CC--:B------:R-:W-:Y:S01]  /*7800*/  VIMNMX R6, R4.reuse, R3.reuse, !PT ;  /* 0x0000000304067248 */ /* 0x0c0fe20007fe0100 */
[----:B------:R-:W-:Y:S01]  /*7810*/  HFMA2.MMA R7, -RZ, RZ, 0.89990234375, 10328 ;  /* 0x3b33710bff077435 */ /* 0x000fe200000001ff */
[----:B------:R-:W-:Y:S01]  /*7820*/  VIMNMX R8, R4, R3, PT ;  /* 0x0000000304087248 */ /* 0x000fe20003fe0100 */
[----:B------:R-:W-:Y:S01]  /*7830*/  FMUL.FTZ R4, R0, R0 ;  /* 0x0000000000047220 */ /* 0x000fe20000410000 */
[----:B------:R-:W-:Y:S02]  /*7840*/  LOP3.LUT R9, R6, 0xfe000000, RZ, 0xc0, !PT ;  /* 0xfe00000006097812 */ /* 0x000fe400078ec0ff */
[----:B------:R-:W-:Y:S02]  /*7850*/  FSETP.NEU.FTZ.AND P0, PT, R8, RZ, PT ;  /* 0x000000ff0800720b */ /* 0x000fe40003f1d000 */
[C---:B0-----:R-:W-:Y:S02]  /*7860*/  IADD3 R13, -R9.reuse, 0x7e800000, RZ ;  /* 0x7e800000090d7810 */ /* 0x041fe40007ffe1ff */
        /* <DEDUP_REMOVED lines=9> */
[----:B------:R-:W-:-:S04]  /*7900*/  FFMA.FTZ R7, R4, R7, 0.10640415549278259277 ;  /* 0x3dd9ea6c04077423 */ /* 0x000fc80000010007 */
[----:B------:R-:W0:Y:S01]  /*7910*/  MUFU.SQRT R10, R10 ;  /* 0x0000000a000a7308 */ /* 0x000e220000002000 */
[----:B------:R-:W-:-:S04]  /*7920*/  FFMA.FTZ R7, R4, R7, -0.14207722246646881104 ;  /* 0xbe117cb104077423 */ /* 0x000fc80000010007 */
[----:B------:R-:W-:-:S04]  /*7930*/  FFMA.FTZ R7, R4, R7, 0.19993925094604492188 ;  /* 0x3e4cbce004077423 */ /* 0x000fc80000010007 */
[----:B------:R-:W-:-:S04]  /*7940*/  FFMA.FTZ R7, R4, R7, -0.33333197236061096191 ;  /* 0xbeaaaa7d04077423 */ /* 0x000fc80000010007 */
[----:B------:R-:W-:Y:S01]  /*7950*/  FMUL.FTZ R7, R4, R7 ;  /* 0x0000000704077220 */ /* 0x000fe20000410000 */
[----:B------:R-:W-:Y:S01]  /*7960*/  FADD.FTZ R4, |R12|, R3 ;  /* 0x000000030c047221 */ /* 0x000fe20000010200 */
[----:B0-----:R-:W-:Y:S01]  /*7970*/  @P0 FMUL.FTZ R6, R9, R10 ;  /* 0x0000000a09060220 */ /* 0x001fe20000410000 */
[----:B------:R-:W-:Y:S01]  /*7980*/  FSETP.NEU.FTZ.AND P0, PT, R8, +INF , PT ;  /* 0x7f8000000800780b */ /* 0x000fe20003f1d000 */
[----:B------:R-:W-:Y:S01]  /*7990*/  FFMA.FTZ R0, R7, R0, R0 ;  /* 0x0000000007007223 */ /* 0x000fe20000010000 */
[----:B------:R-:W-:Y:S02]  /*79a0*/  @!P6 MOV R9, 0x3fd774eb ;  /* 0x3fd774eb0009e802 */ /* 0x000fe40000000f00 */
[----:B------:R-:W-:Y:S02]  /*79b0*/  FSEL R6, R6, +INF , P0 ;  /* 0x7f80000006067808 */ /* 0x000fe40000000000 */
[----:B------:R-:W-:Y:S01]  /*79c0*/  FSETP.NEU.FTZ.AND P0, PT, |R12|, R3, PT ;  /* 0x000000030c00720b */ /* 0x000fe20003f1d200 */
[----:B------:R-:W-:-:S03]  /*79d0*/  @!P6 FFMA.FTZ R0, R9, 0.93318945169448852539, -R0 ;  /* 0x3f6ee5810900e823 */ /* 0x000fc60000010800 */
        /* <DEDUP_REMOVED lines=8> */
.L_x_4542:
        /* <DEDUP_REMOVED lines=15> */
[----:B------:R-:W-:-:S05]  /*7b50*/  LOP3.LUT R7, R6, 0x800000, RZ, 0xfc, !PT ;  /* 0x0080000006077812 */ /* 0x000fca00078efcff */
        /* <DEDUP_REMOVED lines=17> */
.L_x_4549:
[----:B------:R-:W-:Y:S05]  /*7c70*/  BSYNC B3 ;  /* 0x0000000000037941 */ /* 0x000fea0003800000 */
.L_x_4548:
[----:B------:R-:W-:Y:S01]  /*7c80*/  MOV R7, 0x3b33710b ;  /* 0x3b33710b00077802 */ /* 0x000fe20000000f00 */
[----:B------:R-:W-:Y:S01]  /*7c90*/  FMUL.FTZ R4, R0, R0 ;  /* 0x0000000000047220 */ /* 0x000fe20000410000 */
[----:B------:R-:W-:Y:S02]  /*7ca0*/  @!P6 MOV R9, 0x3fd774eb ;  /* 0x3fd774eb0009e802 */ /* 0x000fe40000000f00 */
[----:B------:R-:W-:Y:S01]  /*7cb0*/  FSETP.NEU.FTZ.AND P0, PT, |R12|, R3, PT ;  /* 0x000000030c00720b */ /* 0x000fe20003f1d200 */
        /* <DEDUP_REMOVED lines=17> */
.L_x_4531:
[----:B------:R-:W-:Y:S05]  /*7dd0*/  BSYNC B1 ;  /* 0x0000000000017941 */ /* 0x000fea0003800000 */
.L_x_4522:
[----:B------:R-:W-:Y:S01]  /*7de0*/  FADD.FTZ R10, R10, 0.69314718246459960938 ;  /* 0x3f3172180a0a7421 */ /* 0x000fe20000010000 */
[----:B------:R-:W-:-:S04]  /*7df0*/  LOP3.LUT R2, R3, 0x80000000, R2, 0xb8, !PT ;  /* 0x8000000003027812 */ /* 0x000fc800078eb802 */
[----:B------:R-:W-:Y:S01]  /*7e00*/  LOP3.LUT R11, R10, 0x80000000, R11, 0xb8, !PT ;  /* 0x800000000a0b7812 */ /* 0x000fe200078eb80b */
[----:B------:R-:W-:Y:S06]  /*7e10*/  BRA `(.L_x_4490) ;  /* 0x0000000000387947 */ /* 0x000fec0003800000 */
.L_x_4488:
        /* <DEDUP_REMOVED lines=14> */
.L_x_4490:
[----:B------:R-:W-:Y:S05]  /*7f00*/  BSYNC B0 ;  /* 0x0000000000007941 */ /* 0x000fea0003800000 */
.L_x_4487:
[----:B------:R-:W-:Y:S05]  /*7f10*/  WARPSYNC.ALL ;  /* 0x0000000000007948 */ /* 0x000fea0003800000 */
[----:B------:R-:W-:-:S05]  /*7f20*/  F2FP.F16.F32.PACK_AB R11, R2, R11 ;  /* 0x0000000b020b723e */ /* 0x000fca00000000ff */
[----:B------:R-:W-:Y:S01]  /*7f30*/  STG.E desc[UR4][R14.64], R11 ;  /* 0x0000000b0e007986 */ /* 0x000fe2000c101904 */
[----:B------:R-:W-:Y:S05]  /*7f40*/  EXIT ;  /* 0x000000000000794d */ /* 0x000fea0003800000 */
        .weak           $__internal_9_$__cuda_sm3x_div_rn_ftz_f32_slowpath
        .type           $__internal_9_$__cuda_sm3x_div_rn_ftz_f32_slowpath,@function
        .size           $__internal_9_$__cuda_sm3x_div_rn_ftz_f32_slowpath,(.L_x_21425 - $__internal_9_$__cuda_sm3x_div_rn_ftz_f32_slowpath)
$__internal_9_$__cuda_sm3x_div_rn_ftz_f32_slowpath:
[----:B------:R-:W-:Y:S01]  /*7f50*/  SHF.R.U32.HI R7, RZ, 0x17, R16 ;  /* 0x00000017ff077819 */ /* 0x000fe20000011610 */
[----:B------:R-:W-:Y:S01]  /*7f60*/  BSSY B2, `(.L_x_4550) ;  /* 0x0000046000027945 */ /* 0x000fe20003800000 */
[----:B------:R-:W-:-:S03]  /*7f70*/  SHF.R.U32.HI R8, RZ, 0x17, R19 ;  /* 0x00000017ff087819 */ /* 0x000fc60000011613 */
[----:B------:R-:W-:Y:S01]  /*7f80*/  BSSY B4, `(.L_x_4551) ;  /* 0x000001d000047945 */ /* 0x000fe20003800000 */
[----:B------:R-:W-:Y:S02]  /*7f90*/  LOP3.LUT R7, R7, 0xff, RZ, 0xc0, !PT ;  /* 0x000000ff07077812 */ /* 0x000fe400078ec0ff */
[----:B------:R-:W-:Y:S02]  /*7fa0*/  LOP3.LUT R8, R8, 0xff, RZ, 0xc0, !PT ;  /* 0x000000ff08087812 */ /* 0x000fe400078ec0ff */
[----:B------:R-:W-:Y:S02]  /*7fb0*/  IADD3 R0, R7, -0x1, RZ ;  /* 0xffffffff07007810 */ /* 0x000fe40007ffe0ff */
[----:B------:R-:W-:Y:S02]  /*7fc0*/  IADD3 R9, R8, -0x1, RZ ;  /* 0xffffffff08097810 */ /* 0x000fe40007ffe0ff */
        /* <DEDUP_REMOVED lines=24> */
.L_x_4552:
[----:B------:R-:W-:Y:S05]  /*8150*/  BSYNC B4 ;  /* 0x0000000000047941 */ /* 0x000fea0003800000 */
.L_x_4551:
[----:B------:R-:W-:Y:S01]  /*8160*/  IADD3 R7, R7, -0x7f, RZ ;  /* 0xffffff8107077810 */ /* 0x000fe20007ffe0ff */
[----:B------:R-:W-:Y:S01]  /*8170*/  BSSY B4, `(.L_x_4557) ;  /* 0x000001b000047945 */ /* 0x000fe20003800000 */
[----:B------:R-:W-:-:S03]  /*8180*/  IADD3 R8, R8, -0x7f, RZ ;  /* 0xffffff8108087810 */ /* 0x000fc60007ffe0ff */
        /* <DEDUP_REMOVED lines=13> */
[----:B------:R-:W-:-:S04]  /*8260*/  LOP3.LUT R8, R9, 0xff, RZ, 0xc0, !PT ;  /* 0x000000ff09087812 */ /* 0x000fc800078ec0ff */
[----:B------:R-:W-:-:S04]  /*8270*/  IADD3 R8, R8, R7, RZ ;  /* 0x0000000708087210 */ /* 0x000fc80007ffe0ff */
        /* <DEDUP_REMOVED lines=9> */
.L_x_4558:
[----:B------:R-:W-:-:S07]  /*8310*/  LEA R0, R7, R0, 0x17 ;  /* 0x0000000007007211 */ /* 0x000fce00078eb8ff */
.L_x_4559:
[----:B------:R-:W-:Y:S05]  /*8320*/  BSYNC B4 ;  /* 0x0000000000047941 */ /* 0x000fea0003800000 */
.L_x_4557:
[----:B------:R-:W-:Y:S05]  /*8330*/  BRA `(.L_x_4560) ;  /* 0x0000000000207947 */ /* 0x000fea0003800000 */
.L_x_4556:
[----:B------:R-:W-:-:S04]  /*8340*/  LOP3.LUT R19, R16, 0x80000000, R19, 0x48, !PT ;  /* 0x8000000010137812 */ /* 0x000fc800078e4813 */
[----:B------:R-:W-:Y:S01]  /*8350*/  LOP3.LUT R0, R19, 0x7f800000, RZ, 0xfc, !PT ;  /* 0x7f80000013007812 */ /* 0x000fe200078efcff */
[----:B------:R-:W-:Y:S06]  /*8360*/  BRA `(.L_x_4560) ;  /* 0x0000000000147947 */ /* 0x000fec0003800000 */
.L_x_4555:
[----:B------:R-:W-:Y:S01]  /*8370*/  LOP3.LUT R0, R16, 0x80000000, R19, 0x48, !PT ;  /* 0x8000000010007812 */ /* 0x000fe200078e4813 */
[----:B------:R-:W-:Y:S06]  /*8380*/  BRA `(.L_x_4560) ;  /* 0x00000000000c7947 */ /* 0x000fec0003800000 */
.L_x_4554:
[----:B------:R-:W0:Y:S01]  /*8390*/  MUFU.RSQ R0, -QNAN ;  /* 0xffc0000000007908 */ /* 0x000e220000001400 */
[----:B------:R-:W-:Y:S05]  /*83a0*/  BRA `(.L_x_4560) ;  /* 0x0000000000047947 */ /* 0x000fea0003800000 */
.L_x_4553:
[----:B------:R-:W-:-:S07]  /*83b0*/  FADD.FTZ R0, R19, R16 ;  /* 0x0000001013007221 */ /* 0x000fce0000010000 */
.L_x_4560:
[----:B------:R-:W-:Y:S05]  /*83c0*/  BSYNC B2 ;  /* 0x0000000000027941 */ /* 0x000fea0003800000 */
.L_x_4550:
[----:B------:R-:W-:-:S06]  /*83d0*/  HFMA2.MMA R7, -RZ, RZ, 0, 0 ;  /* 0x00000000ff077435 */ /* 0x000fcc00000001ff */
[----:B0-----:R-:W-:Y:S05]  /*83e0*/  RET.REL.NODEC R6 `(_ZN2at6native18elementwise_kernelILi128ELi2EZNS0_22gpu_kernel_impl_nocastIZZZNS0_17asinh_kernel_cudaERNS_18TensorIteratorBaseEENKUlvE_clEvENKUlvE1_clEvEUlN3c107complexINS7_4HalfEEEE_EEvS4_RKT_EUliE_EEviT1_) ;  /* 0xffffff7c06047950 */ /* 0x001fea0003c3ffff */
.L_x_4561:
        /* <DEDUP_REMOVED lines=9> */
.L_x_21425:


//--------------------- .text._ZN2at6native27unrolled_elementwise_kernelIZZZNS0_17asinh_kernel_cudaERNS_18TensorIteratorBaseEENKUlvE_clEvENKUlvE1_clEvEUlN3c107complexINS6_4HalfEEEE_St5arrayIPcLm2EELi4E23TrivialOffsetCalculatorILi1EjESF_NS0_6memory15LoadWithoutCastENSG_16StoreWithoutCastEEEviT_T0_T2_T3_T4_T5_ --------------------------
	.section	.text._ZN2at6native27unrolled_elementwise_kernelIZZZNS0_17asinh_kernel_cudaERNS_18TensorIteratorBaseEENKUlvE_clEvENKUlvE1_clEvEUlN3c107complexINS6_4HalfEEEE_St5arrayIPcLm2EELi4E23TrivialOffsetCalculatorILi1EjESF_NS0_6memory15LoadWithoutCastENSG_16StoreWithoutCastEEEviT_T0_T2_T3_T4_T5_,"ax",@progbits
	.align	128
        .global         _ZN2at6native27unrolled_elementwise_kernelIZZZNS0_17asinh_kernel_cudaERNS_18TensorIteratorBaseEENKUlvE_clEvENKUlvE1_clEvEUlN3c107complexINS6_4HalfEEEE_St5arrayIPcLm2EELi4E23TrivialOffsetCalculatorILi1EjESF_NS0_6memory15LoadWithoutCastENSG_16StoreWithoutCastEEEviT_T0_T2_T3_T4_T5_
        .type           _ZN2at6native27unrolled_elementwise_kernelIZZZNS0_17asinh_kernel_cudaERNS_18TensorIteratorBaseEENKUlvE_clEvENKUlvE1_clEvEUlN3c107complexINS6_4HalfEEEE_St5arrayIPcLm2EELi4E23TrivialOffsetCalculatorILi1EjESF_NS0_6memory15LoadWithoutCastENSG_16StoreWithoutCastEEEviT_T0_T2_T3_T4_T5_,@function
        .size           _ZN2at6native27unrolled_elementwise_kernelIZZZNS0_17asinh_kernel_cudaERNS_18TensorIteratorBaseEENKUlvE_clEvENKUlvE1_clEvEUlN3c107complexINS6_4HalfEEEE_St5arrayIPcLm2EELi4E23TrivialOffsetCalculatorILi1EjESF_NS0_6memory15LoadWithoutCastENSG_16StoreWithoutCastEEEviT_T0_T2_T3_T4_T5_,(.L_x_21426 - _ZN2at6native27unrolled_elementwise_kernelIZZZNS0_17asinh_kernel_cudaERNS_18TensorIteratorBaseEENKUlvE_clEvENKUlvE1_clEvEUlN3c107complexINS6_4HalfEEEE_St5arrayIPcLm2EELi4E23TrivialOffsetCalculatorILi1EjESF_NS0_6memory15LoadWithoutCastENSG_16StoreWithoutCastEEEviT_T0_T2_T3_T4_T5_)
        .other          _ZN2at6native27unrolled_elementwise_kernelIZZZNS0_17asinh_kernel_cudaERNS_18TensorIteratorBaseEENKUlvE_clEvENKUlvE1_clEvEUlN3c107complexINS6_4HalfEEEE_St5arrayIPcLm2EELi4E23TrivialOffsetCalculatorILi1EjESF_NS0_6memory15LoadWithoutCastENSG_16StoreWithoutCastEEEviT_T0_T2_T3_T4_T5_,@"STO_CUDA_ENTRY STV_DEFAULT"
_ZN2at6native27unrolled_elementwise_kernelIZZZNS0_17asinh_kernel_cudaERNS_18TensorIteratorBaseEENKUlvE_clEvENKUlvE1_clEvEUlN3c107complexINS6_4HalfEEEE_St5arrayIPcLm2EELi4E23TrivialOffsetCalculatorILi1EjESF_NS0_6memory15LoadWithoutCastENSG_16StoreWithoutCastEEEviT_T0_T2_T3_T4_T5_:
.text._ZN2at6native27unrolled_elementwise_kernelIZZZNS0_17asinh_kernel_cudaERNS_18TensorIteratorBaseEENKUlvE_clEvENKUlvE1_clEvEUlN3c107complexINS6_4HalfEEEE_St5arrayIPcLm2EELi4E23TrivialOffsetCalculatorILi1EjESF_NS0_6memory15LoadWithoutCastENSG_16StoreWithoutCastEEEviT_T0_T2_T3_T4_T5_:
[----:B------:R-:W-:Y:S01]  /*0000*/  LDC R1, c[0x0][0x28] ;  /* 0x00000a00ff017b82 */ /* 0x000fe20000000800 */
[----:B------:R-:W0:Y:S07]  /*0010*/  S2R R3, SR_CTAID.X ;  /* 0x0000000000037919 */ /* 0x000e2e0000002500 */
[----:B------:R-:W0:Y:S01]  /*0020*/  LDC R4, c[0x0][0x210] ;  /* 0x00008400ff047b82 */ /* 0x000e220000000800 */
[----:B------:R-:W-:Y:S01]  /*0030*/  ULDC.64 UR4, c[0x0][0x208] ;  /* 0x0000820000047ab9 */ /* 0x000fe20000000a00 */
[----:B------:R-:W1:Y:S01]  /*0040*/  S2R R0, SR_TID.X ;  /* 0x0000000000007919 */ /* 0x000e620000002100 */
[----:B0-----:R-:W-:-:S05]  /*0050*/  IMAD R4, R3, -0x200, R4 ;  /* 0xfffffe0003047824 */ /* 0x001fca00078e0204 */
[----:B-1----:R-:W-:-:S13]  /*0060*/  ISETP.GE.AND P2, PT, R0, R4, PT ;  /* 0x000000040000720c */ /* 0x002fda0003f46270 */
        /* <DEDUP_REMOVED lines=8> */
[----:B0-----:R-:W-:-:S06]  /*00f0*/  @!P2 IMAD.WIDE.U32 R10, R5, 0x4, R10 ;  /* 0x00000004050aa825 */ /* 0x001fcc00078e000a */
[----:B------:R-:W2:Y:S06]  /*0100*/  @!P2 LDG.E R10, desc[UR4][R10.64] ;  /* 0x000000040a0aa981 */ /* 0x000eac000c1e1900 */
[----:B------:R-:W-:Y:S01]  /*0110*/  @!P3 LEA R17, R3, R0, 0x9 ;  /* 0x000000000311b211 */ /* 0x000fe200078e48ff */
[----:B------:R-:W0:Y:S01]  /*0120*/  @!P3 LDC.64 R8, c[0x0][0x220] ;  /* 0x00008800ff08bb82 */ /* 0x000e220000000a00 */
[----:B------:R-:W-:-:S04]  /*0130*/  @!P3 IADD3 R0, R0, 0x80, RZ ;  /* 0x000000800000b810 */ /* 0x000fc80007ffe0ff */
[----:B------:R-:W-:Y:S01]  /*0140*/  ISETP.GE.AND P1, PT, R0, R4, PT ;  /* 0x000000040000720c */ /* 0x000fe20003f26270 */
[----:B-1----:R-:W-:-:S06]  /*0150*/  @!P0 IMAD.WIDE.U32 R14, R15, 0x4, R12 ;  /* 0x000000040f0e8825 */ /* 0x002fcc00078e000c */
[----:B------:R-:W3:Y:S06]  /*0160*/  @!P0 LDG.E R14, desc[UR4][R14.64] ;  /* 0x000000040e0e8981 */ /* 0x000eec000c1e1900 */
[----:B------:R-:W1:Y:S01]  /*0170*/  @!P1 LDC.64 R6, c[0x0][0x220] ;  /* 0x00008800ff069b82 */ /* 0x000e620000000a00 */
[----:B------:R-:W-:Y:S01]  /*0180*/  @!P1 LEA R5, R3, R0, 0x9 ;  /* 0x0000000003059211 */ /* 0x000fe200078e48ff */
[----:B0-----:R-:W-:-:S06]  /*0190*/  @!P3 IMAD.WIDE.U32 R8, R17, 0x4, R8 ;  /* 0x000000041108b825 */ /* 0x001fcc00078e0008 */
[----:B------:R-:W4:Y:S01]  /*01a0*/  @!P3 LDG.E R8, desc[UR4][R8.64] ;  /* 0x000000040808b981 */ /* 0x000f22000c1e1900 */
[----:B-1----:R-:W-:-:S06]  /*01b0*/  @!P1 IMAD.WIDE.U32 R6, R5, 0x4, R6 ;  /* 0x0000000405069825 */ /* 0x002fcc00078e0006 */
[----:B------:R-:W5:Y:S01]  /*01c0*/  @!P1 LDG.E R6, desc[UR4][R6.64] ;  /* 0x0000000406069981 */ /* 0x000f62000c1e1900 */
[----:B------:R-:W-:Y:S02]  /*01d0*/  PRMT R12, RZ, 0x5410, RZ ;  /* 0x00005410ff0c7816 */ /* 0x000fe400000000ff */
[----:B------:R-:W-:Y:S02]  /*01e0*/  PRMT R18, RZ, 0x5410, RZ ;  /* 0x00005410ff127816 */ /* 0x000fe400000000ff */
[----:B------:R-:W-:Y:S01]  /*01f0*/  PRMT R23, RZ, 0x5410, RZ ;  /* 0x00005410ff177816 */ /* 0x000fe200000000ff */
[----:B------:R-:W-:Y:S01]  /*0200*/  BSSY B0, `(.L_x_4562) ;  /* 0x00002c3000007945 */ /* 0x000fe20003800000 */
[----:B------:R-:W-:Y:S02]  /*0210*/  PRMT R0, RZ, 0x7610, R0 ;  /* 0x00007610ff007816 */ /* 0x000fe40000000000 */
[----:B------:R-:W-:Y:S02]  /*0220*/  PRMT R5, RZ, 0x7610, R5 ;  /* 0x00007610ff057816 */ /* 0x000fe40000000005 */
[----:B--2---:R-:W-:-:S02]  /*0230*/  @!P2 PRMT R0, R10, 0x7610, R0 ;  /* 0x000076100a00a816 */ /* 0x004fc40000000000 */
[----:B------:R-:W-:Y:S02]  /*0240*/  @!P2 PRMT R5, R10, 0x7632, R5 ;  /* 0x000076320a05a816 */ /* 0x000fe40000000005 */
[----:B---3--:R-:W-:-:S04]  /*0250*/  @!P0 PRMT R12, R12, 0x5410, R14 ;  /* 0x000054100c0c8816 */ /* 0x008fc8000000000e */
[----:B------:R-:W-:Y:S02]  /*0260*/  @!P0 PRMT R12, R14, 0x7632, R12 ;  /* 0x000076320e0c8816 */ /* 0x000fe4000000000c */
[----:B----4-:R-:W-:-:S04]  /*0270*/  @!P3 PRMT R18, R18, 0x5410, R8 ;  /* 0x000054101212b816 */ /* 0x010fc80000000008 */
[----:B------:R-:W-:Y:S02]  /*0280*/  @!P3 PRMT R18, R8, 0x7632, R18 ;  /* 0x000076320812b816 */ /* 0x000fe40000000012 */
[----:B-----5:R-:W-:-:S04]  /*0290*/  @!P1 PRMT R23, R23, 0x5410, R6 ;  /* 0x0000541017179816 */ /* 0x020fc80000000006 */
[----:B------:R-:W-:Y:S01]  /*02a0*/  @!P1 PRMT R23, R6, 0x7632, R23 ;  /* 0x0000763206179816 */ /* 0x000fe20000000017 */
[----:B------:R-:W-:Y:S06]  /*02b0*/  @P2 BRA `(.L_x_4563) ;  /* 0x0000002800dc2947 */ /* 0x000fec0003800000 */
[----:B------:R-:W-:Y:S02]  /*02c0*/  HADD2.F32 R6, -RZ, R0.H0_H0 ;  /* 0x20000000ff067230 */ /* 0x000fe40000004100 */
        /* <DEDUP_REMOVED lines=76> */
[----:B------:R-:W-:Y:S01]  /*0790*/  HFMA2.MMA R20, -RZ, RZ, 1.625, 0 ;  /* 0x3e800000ff147435 */ /* 0x000fe200000001ff */
[----:B------:R-:W-:Y:S02]  /*07a0*/  MOV R22, 0x3d39bf78 ;  /* 0x3d39bf7800167802 */ /* 0x000fe40000000f00 */
        /* <DEDUP_REMOVED lines=30> */
.L_x_4569:
        /* <DEDUP_REMOVED lines=10> */
.L_x_4571:
[----:B------:R-:W-:-:S04]  /*0a30*/  FADD.FTZ R9, -R11, R10 ;  /* 0x0000000a0b097221 */ /* 0x000fc80000010100 */
[----:B------:R-:W-:-:S07]  /*0a40*/  FMUL.FTZ R9, R9, 0.5 ;  /* 0x3f00000009097820 */ /* 0x000fce0000410000 */
.L_x_4572:
[----:B------:R-:W-:Y:S05]  /*0a50*/  BSYNC B2 ;  /* 0x0000000000027941 */ /* 0x000fea0003800000 */
.L_x_4570:
        /* <DEDUP_REMOVED lines=11> */
.L_x_4574:
[----:B------:R-:W-:-:S04]  /*0b10*/  FADD.FTZ R14, R13, -R14 ;  /* 0x8000000e0d0e7221 */ /* 0x000fc80000010000 */
[----:B------:R-:W-:-:S07]  /*0b20*/  FMUL.FTZ R14, R14, 0.5 ;  /* 0x3f0000000e0e7820 */ /* 0x000fce0000410000 */
.L_x_4575:
[----:B------:R-:W-:Y:S05]  /*0b30*/  BSYNC B2 ;  /* 0x0000000000027941 */ /* 0x000fea0003800000 */
.L_x_4573:
[----:B------:R-:W-:Y:S01]  /*0b40*/  FADD.FTZ R14, R14, R9 ;  /* 0x000000090e0e7221 */ /* 0x000fe20000010000 */
[----:B------:R-:W-:Y:S01]  /*0b50*/  FADD.FTZ R9, R2, 1 ;  /* 0x3f80000002097421 */ /* 0x000fe20000010000 */
[----:B------:R-:W-:Y:S01]  /*0b60*/  HFMA2.MMA R20, -RZ, RZ, 1.625, 0 ;  /* 0x3e800000ff147435 */ /* 0x000fe200000001ff */
[----:B------:R-:W-:Y:S02]  /*0b70*/  MOV R22, 0x3d39bf78 ;  /* 0x3d39bf7800167802 */ /* 0x000fe40000000f00 */
        /* <DEDUP_REMOVED lines=31> */
.L_x_4568:
[----:B------:R0:W1:Y:S02]  /*0d70*/  MUFU.SQRT R9, R8 ;  /* 0x0000000800097308 */ /* 0x0000640000002000 */
.L_x_4567:
[----:B------:R-:W-:Y:S05]  /*0d80*/  BSYNC B1 ;  /* 0x0000000000017941 */ /* 0x000fea0003800000 */
.L_x_4566:
        /* <DEDUP_REMOVED lines=11> */
[C---:B------:R-:W-:Y:S01]  /*0e40*/  FSETP.GT.FTZ.AND P0, PT, |R14|.reuse, 0.56000000238418579102, PT ;  /* 0x3f0f5c290e00780b */ /* 0x040fe20003f14200 */
[----:B------:R-:W-:Y:S01]  /*0e50*/  HFMA2.MMA R11, -RZ, RZ, 1.9599609375, 20144 ;  /* 0x3fd774ebff0b7435 */ /* 0x000fe200000001ff */
[----:B------:R-:W-:-:S06]  /*0e60*/  FSETP.NEU.FTZ.AND P1, PT, |R14|, 1, PT ;  /* 0x3f8000000e00780b */ /* 0x000fcc0003f3d200 */
[----:B------:R-:W-:-:S04]  /*0e70*/  FFMA.FTZ R2, -R0, R7, 0.5 ;  /* 0x3f00000000027423 */ /* 0x000fc80000010107 */
[----:B------:R-:W0:Y:S02]  /*0e80*/  MUFU.RSQ R7, R2 ;  /* 0x0000000200077308 */ /* 0x000e240000001400 */
[----:B0-----:R-:W-:Y:S01]  /*0e90*/  FMUL.FTZ R8, R2, R7 ;  /* 0x0000000702087220 */ /* 0x001fe20000410000 */
[----:B------:R-:W-:-:S04]  /*0ea0*/  FMUL.FTZ R7, R7, 0.5 ;  /* 0x3f00000007077820 */ /* 0x000fc80000410000 */
[----:B------:R-:W-:-:S04]  /*0eb0*/  FFMA.FTZ R7, -R8, R7, 0.5 ;  /* 0x3f00000008077423 */ /* 0x000fc80000010107 */
[----:B------:R-:W-:Y:S01]  /*0ec0*/  FFMA.FTZ R7, R8, R7, R8 ;  /* 0x0000000708077223 */ /* 0x000fe20000010008 */
[----:B------:R-:W-:-:S04]  /*0ed0*/  MOV R8, 0x3d4dd2f7 ;  /* 0x3d4dd2f700087802 */ /* 0x000fc80000000f00 */
        /* <DEDUP_REMOVED lines=14> */
.L_x_4579:
        /* <DEDUP_REMOVED lines=12> */
[----:B0-----:R-:W-:-:S03]  /*1080*/  @P0 FMUL.FTZ R8, R6, R6 ;  /* 0x0000000606080220 */ /* 0x001fc60000410000 */
[----:B------:R-:W0:Y:S02]  /*1090*/  @P0 MUFU.RCP R11, R10 ;  /* 0x0000000a000b0308 */ /* 0x000e240000001000 */
[----:B0-----:R-:W-:Y:S01]  /*10a0*/  @P0 FMUL.FTZ.D2 R8, R8, R11 ;  /* 0x0000000b08080220 */ /* 0x001fe20000310000 */
[----:B------:R-:W-:Y:S01]  /*10b0*/  @!P0 FMUL.FTZ R8, |R6|, 0.5 ;  /* 0x3f00000006088820 */ /* 0x000fe20000410200 */
[----:B------:R-:W-:Y:S06]  /*10c0*/  BRA `(.L_x_4586) ;  /* 0x0000000000087947 */ /* 0x000fec0003800000 */
.L_x_4585:
[----:B0-----:R-:W-:-:S04]  /*10d0*/  FADD.FTZ R8, -R11, R10 ;  /* 0x0000000a0b087221 */ /* 0x001fc80000010100 */
[----:B------:R-:W-:-:S07]  /*10e0*/  FMUL.FTZ R8, R8, 0.5 ;  /* 0x3f00000008087820 */ /* 0x000fce0000410000 */
.L_x_4586:
[----:B------:R-:W-:Y:S05]  /*10f0*/  BSYNC B4 ;  /* 0x0000000000047941 */ /* 0x000fea0003800000 */
.L_x_4584:
        /* <DEDUP_REMOVED lines=10> */
.L_x_4588:
[----:B------:R-:W-:-:S04]  /*11a0*/  FADD.FTZ R0, -R0, R13 ;  /* 0x0000000d00007221 */ /* 0x000fc80000010100 */
[----:B------:R-:W-:-:S07]  /*11b0*/  FMUL.FTZ R11, R0, 0.5 ;  /* 0x3f000000000b7820 */ /* 0x000fce0000410000 */
.L_x_4589:
[----:B------:R-:W-:Y:S05]  /*11c0*/  BSYNC B4 ;  /* 0x0000000000047941 */ /* 0x000fea0003800000 */
.L_x_4587:
[----:B------:R-:W-:Y:S01]  /*11d0*/  FADD.FTZ R11, R11, R8 ;  /* 0x000000080b0b7221 */ /* 0x000fe20000010000 */
[----:B------:R-:W-:-:S04]  /*11e0*/  FADD.FTZ R2, R7, R2 ;  /* 0x0000000207027221 */ /* 0x000fc80000010000 */
[----:B------:R-:W-:-:S04]  /*11f0*/  FMUL.FTZ R2, R2, R11 ;  /* 0x0000000b02027220 */ /* 0x000fc80000410000 */
[----:B------:R0:W2:Y:S01]  /*1200*/  MUFU.SQRT R10, R2 ;  /* 0x00000002000a7308 */ /* 0x0000a20000002000 */
[----:B------:R-:W-:Y:S05]  /*1210*/  BRA `(.L_x_4590) ;  /* 0x0000000000487947 */ /* 0x000fea0003800000 */
.L_x_4583:
        /* <DEDUP_REMOVED lines=12> */
.L_x_4582:
[----:B------:R-:W-:Y:S01]  /*12e0*/  FADD.FTZ R0, R2, 1 ;  /* 0x3f80000002007421 */ /* 0x000fe20000010000 */
[----:B------:R-:W-:Y:S01]  /*12f0*/  MUFU.SQRT R11, R8 ;  /* 0x00000008000b7308 */ /* 0x000fe20000002000 */
[----:B------:R-:W-:Y:S02]  /*1300*/  MOV R7, 0x3f800000 ;  /* 0x3f80000000077802 */ /* 0x000fe40000000f00 */
[----:B------:R-:W-:-:S06]  /*1310*/  FMUL.FTZ R0, R0, 0.5 ;  /* 0x3f00000000007820 */ /* 0x000fcc0000410000 */
[----:B------:R-:W2:Y:S02]  /*1320*/  MUFU.SQRT R0, R0 ;  /* 0x0000000000007308 */ /* 0x000ea40000002000 */
[----:B--2---:R-:W-:-:S07]  /*1330*/  FMUL.FTZ R10, R11, R0 ;  /* 0x000000000b0a7220 */ /* 0x004fce0000410000 */
.L_x_4590:
[----:B------:R-:W-:Y:S05]  /*1340*/  BSYNC B2 ;  /* 0x0000000000027941 */ /* 0x000fea0003800000 */
.L_x_4581:
[----:B------:R-:W-:Y:S05]  /*1350*/  BRA `(.L_x_4591) ;  /* 0x0000000000087947 */ /* 0x000fea0003800000 */
.L_x_4578:
[----:B------:R-:W-:Y:S01]  /*1360*/  FMUL.FTZ R10, R2, 16777216 ;  /* 0x4b800000020a7820 */ /* 0x000fe20000410000 */
[----:B------:R-:W-:-:S07]  /*1370*/  FMUL.FTZ R7, R7, 16777216 ;  /* 0x4b80000007077820 */ /* 0x000fce0000410000 */
.L_x_4591:
[----:B------:R-:W-:Y:S05]  /*1380*/  BSYNC B1 ;  /* 0x0000000000017941 */ /* 0x000fea0003800000 */
.L_x_4577:
        /* <DEDUP_REMOVED lines=16> */
[----:B-1----:R-:W-:Y:S05]  /*1490*/  CALL.REL.NOINC `($__internal_10_$__cuda_sm3x_div_rn_ftz_f32_slowpath) ;  /* 0x0000009c00e47944 */ /* 0x002fea0003c00000 */
.L_x_4593:
[----:B------:R-:W-:Y:S05]  /*14a0*/  BSYNC B4 ;  /* 0x0000000000047941 */ /* 0x000fea0003800000 */
.L_x_4592:
        /* <DEDUP_REMOVED lines=18> */
.L_x_4595:
[----:B------:R-:W-:Y:S02]  /*15d0*/  ISETP.GE.AND P0, PT, R10, RZ, PT ;  /* 0x000000ff0a00720c */ /* 0x000fe40003f06270 */
[----:B------:R-:W-:-:S11]  /*15e0*/  MOV R11, 0x3fd774eb ;  /* 0x3fd774eb000b7802 */ /* 0x000fd60000000f00 */
[----:B------:R-:W-:-:S04]  /*15f0*/  @P0 FFMA.FTZ R0, R11, 0.93318945169448852539, -R0 ;  /* 0x3f6ee5810b000823 */ /* 0x000fc80000010800 */
[----:B------:R-:W-:-:S07]  /*1600*/  @!P0 FFMA.FTZ R0, R11, 0.93318945169448852539, R0 ;  /* 0x3f6ee5810b008823 */ /* 0x000fce0000010000 */
.L_x_4596:
[----:B------:R-:W-:Y:S05]  /*1610*/  BSYNC B1 ;  /* 0x0000000000017941 */ /* 0x000fea0003800000 */
.L_x_4594:
[----:B------:R-:W-:Y:S01]  /*1620*/  FSETP.NEU.FTZ.AND P0, PT, |R10|, |R7|, PT ;  /* 0x400000070a00720b */ /* 0x000fe20003f1d200 */
        /* <DEDUP_REMOVED lines=8> */
[----:B------:R-:W-:-:S07]  /*16b0*/  FSEL R14, R10, R7, P0 ;  /* 0x000000070a0e7208 */ /* 0x000fce0000000000 */
.L_x_4580:
[----:B------:R-:W-:Y:S05]  /*16c0*/  BSYNC B3 ;  /* 0x0000000000037941 */ /* 0x000fea0003800000 */
.L_x_4576:
[----:B------:R-:W-:Y:S02]  /*16d0*/  LOP3.LUT R5, R14, 0x80000000, R5, 0xb8, !PT ;  /* 0x800000000e057812 */ /* 0x000fe400078eb805 */
[----:B-1----:R-:W-:Y:S01]  /*16e0*/  LOP3.LUT R6, R9, 0x80000000, R6, 0xb8, !PT ;  /* 0x8000000009067812 */ /* 0x002fe200078eb806 */
[----:B------:R-:W-:Y:S06]  /*16f0*/  BRA `(.L_x_4563) ;  /* 0x0000001400cc7947 */ /* 0x000fec0003800000 */
.L_x_4565:
        /* <DEDUP_REMOVED lines=29> */
[----:B------:R-:W-:Y:S05]  /*18d0*/  CALL.REL.NOINC `($__internal_10_$__cuda_sm3x_div_rn_ftz_f32_slowpath) ;  /* 0x0000009800d47944 */ /* 0x000fea0003c00000 */
.L_x_4602:
[----:B------:R-:W-:Y:S05]  /*18e0*/  BSYNC B4 ;  /* 0x0000000000047941 */ /* 0x000fea0003800000 */
.L_x_4601:
        /* <DEDUP_REMOVED lines=18> */
.L_x_4604:
[----:B------:R-:W-:Y:S02]  /*1a10*/  ISETP.GE.AND P0, PT, R9, RZ, PT ;  /* 0x000000ff0900720c */ /* 0x000fe40003f06270 */
[----:B------:R-:W-:-:S11]  /*1a20*/  MOV R13, 0x3fd774eb ;  /* 0x3fd774eb000d7802 */ /* 0x000fd60000000f00 */
[----:B------:R-:W-:-:S04]  /*1a30*/  @P0 FFMA.FTZ R0, R13, 0.93318945169448852539, -R0 ;  /* 0x3f6ee5810d000823 */ /* 0x000fc80000010800 */
[----:B------:R-:W-:-:S07]  /*1a40*/  @!P0 FFMA.FTZ R0, R13, 0.93318945169448852539, R0 ;  /* 0x3f6ee5810d008823 */ /* 0x000fce0000010000 */
.L_x_4605:
[----:B------:R-:W-:Y:S05]  /*1a50*/  BSYNC B1 ;  /* 0x0000000000017941 */ /* 0x000fea0003800000 */
.L_x_4603:
        /* <DEDUP_REMOVED lines=13> */
.L_x_4600:
        /* <DEDUP_REMOVED lines=11> */
[----:B------:R-:W-:Y:S05]  /*1be0*/  CALL.REL.NOINC `($__internal_10_$__cuda_sm3x_div_rn_ftz_f32_slowpath) ;  /* 0x0000009800107944 */ /* 0x000fea0003c00000 */
.L_x_4608:
[----:B------:R-:W-:Y:S05]  /*1bf0*/  BSYNC B4 ;  /* 0x0000000000047941 */ /* 0x000fea0003800000 */
.L_x_4607:
        /* <DEDUP_REMOVED lines=18> */
.L_x_4610:
[----:B------:R-:W-:Y:S02]  /*1d20*/  ISETP.GE.AND P0, PT, R9, RZ, PT ;  /* 0x000000ff0900720c */ /* 0x000fe40003f06270 */
[----:B------:R-:W-:-:S11]  /*1d30*/  MOV R13, 0x3fd774eb ;  /* 0x3fd774eb000d7802 */ /* 0x000fd60000000f00 */
[----:B------:R-:W-:-:S04]  /*1d40*/  @P0 FFMA.FTZ R0, R13, 0.93318945169448852539, -R0 ;  /* 0x3f6ee5810d000823 */ /* 0x000fc80000010800 */
[----:B------:R-:W-:-:S07]  /*1d50*/  @!P0 FFMA.FTZ R0, R13, 0.93318945169448852539, R0 ;  /* 0x3f6ee5810d008823 */ /* 0x000fce0000010000 */
.L_x_4611:
[----:B------:R-:W-:Y:S05]  /*1d60*/  BSYNC B1 ;  /* 0x0000000000017941 */ /* 0x000fea0003800000 */
.L_x_4609:
        /* <DEDUP_REMOVED lines=15> */
[----:B------:R-:W-:-:S03]  /*1e60*/  HFMA2.MMA R7, -RZ, RZ, 2.04296875, -15.78125 ;  /* 0x4016cbe4ff077435 */ /* 0x000fc600000001ff */
        /* <DEDUP_REMOVED lines=11> */
.L_x_4599:
        /* <DEDUP_REMOVED lines=16> */
[----:B------:R-:W0:Y:S02]  /*2020*/  MUFU.SQRT R14, R14 ;  /* 0x0000000e000e7308 */ /* 0x000e240000002000 */
[----:B0-----:R-:W-:Y:S01]  /*2030*/  @P0 FMUL.FTZ R2, R14, R7 ;  /* 0x000000070e020220 */ /* 0x001fe20000410000 */
[----:B------:R-:W-:Y:S01]  /*2040*/  FSETP.NEU.FTZ.AND P0, PT, R0, +INF , PT ;  /* 0x7f8000000000780b */ /* 0x000fe20003f1d000 */
[----:B------:R-:W-:-:S03]  /*2050*/  FFMA R7, -R11, R16, 1 ;  /* 0x3f8000000b077423 */ /* 0x000fc60000000110 */
[----:B------:R-:W-:Y:S01]  /*2060*/  FSEL R2, R2, +INF , P0 ;  /* 0x7f80000002027808 */ /* 0x000fe20000000000 */
[----:B------:R-:W-:Y:S01]  /*2070*/  FFMA R0, R16, R7, R16 ;  /* 0x0000000710007223 */ /* 0x000fe20000000010 */
[----:B------:R-:W-:-:S03]  /*2080*/  MOV R7, 0x3f800000 ;  /* 0x3f80000000077802 */ /* 0x000fc60000000f00 */
        /* <DEDUP_REMOVED lines=9> */
[----:B------:R-:W-:Y:S05]  /*2120*/  CALL.REL.NOINC `($__internal_10_$__cuda_sm3x_div_rn_ftz_f32_slowpath) ;  /* 0x0000009000c07944 */ /* 0x000fea0003c00000 */
.L_x_4613:
[----:B------:R-:W-:Y:S05]  /*2130*/  BSYNC B4 ;  /* 0x0000000000047941 */ /* 0x000fea0003800000 */
.L_x_4612:
        /* <DEDUP_REMOVED lines=18> */
.L_x_4615:
[----:B------:R-:W-:Y:S02]  /*2260*/  ISETP.GE.AND P0, PT, R9, RZ, PT ;  /* 0x000000ff0900720c */ /* 0x000fe40003f06270 */
[----:B------:R-:W-:-:S11]  /*2270*/  MOV R7, 0x3fd774eb ;  /* 0x3fd774eb00077802 */ /* 0x000fd60000000f00 */
[----:B------:R-:W-:-:S04]  /*2280*/  @P0 FFMA.FTZ R0, R7, 0.93318945169448852539, -R0 ;  /* 0x3f6ee58107000823 */ /* 0x000fc80000010800 */
[----:B------:R-:W-:-:S07]  /*2290*/  @!P0 FFMA.FTZ R0, R7, 0.93318945169448852539, R0 ;  /* 0x3f6ee58107008823 */ /* 0x000fce0000010000 */
.L_x_4616:
[----:B------:R-:W-:Y:S05]  /*22a0*/  BSYNC B1 ;  /* 0x0000000000017941 */ /* 0x000fea0003800000 */
.L_x_4614:
        /* <DEDUP_REMOVED lines=11> */
.L_x_4598:
        /* <DEDUP_REMOVED lines=23> */
.L_x_4620:
[----:B------:R-:W-:Y:S05]  /*24d0*/  BSYNC B4 ;  /* 0x0000000000047941 */ /* 0x000fea0003800000 */
.L_x_4619:
        /* <DEDUP_REMOVED lines=24> */
.L_x_4618:
        /* <DEDUP_REMOVED lines=12> */
.L_x_4622:
[----:B------:R-:W-:Y:S05]  /*2720*/  BSYNC B4 ;  /* 0x0000000000047941 */ /* 0x000fea0003800000 */
.L_x_4621:
        /* <DEDUP_REMOVED lines=27> */
[C---:B------:R-:W-:Y:S01]  /*28e0*/  FSETP.NEU.FTZ.AND P0, PT, |R6|.reuse, R7, PT ;  /* 0x000000070600720b */ /* 0x040fe20003f1d200 */
        /* <DEDUP_REMOVED lines=10> */
.L_x_4617:
        /* <DEDUP_REMOVED lines=33> */
.L_x_4624:
[----:B------:R-:W-:Y:S05]  /*2ba0*/  BSYNC B4 ;  /* 0x0000000000047941 */ /* 0x000fea0003800000 */
.L_x_4623:
[----:B------:R-:W-:Y:S01]  /*2bb0*/  MOV R11, 0x3b33710b ;  /* 0x3b33710b000b7802 */ /* 0x000fe20000000f00 */
[----:B------:R-:W-:Y:S01]  /*2bc0*/  FMUL.FTZ R2, R0, R0 ;  /* 0x0000000000027220 */ /* 0x000fe20000410000 */
[----:B------:R-:W-:Y:S02]  /*2bd0*/  @!P6 MOV R13, 0x3fd774eb ;  /* 0x3fd774eb000de802 */ /* 0x000fe40000000f00 */
[----:B------:R-:W-:Y:S01]  /*2be0*/  FSETP.NEU.FTZ.AND P0, PT, |R6|, R7, PT ;  /* 0x000000070600720b */ /* 0x000fe20003f1d200 */
        /* <DEDUP_REMOVED lines=17> */
.L_x_4606:
[----:B------:R-:W-:Y:S05]  /*2d00*/  BSYNC B3 ;  /* 0x0000000000037941 */ /* 0x000fea0003800000 */
.L_x_4597:
[----:B------:R-:W-:Y:S01]  /*2d10*/  FADD.FTZ R7, R10, 0.69314718246459960938 ;  /* 0x3f3172180a077421 */ /* 0x000fe20000010000 */
[----:B------:R-:W-:-:S04]  /*2d20*/  LOP3.LUT R5, R0, 0x80000000, R5, 0xb8, !PT ;  /* 0x8000000000057812 */ /* 0x000fc800078eb805 */
[----:B------:R-:W-:Y:S01]  /*2d30*/  LOP3.LUT R6, R7, 0x80000000, R6, 0xb8, !PT ;  /* 0x8000000007067812 */ /* 0x000fe200078eb806 */
[----:B------:R-:W-:Y:S06]  /*2d40*/  BRA `(.L_x_4563) ;  /* 0x0000000000387947 */ /* 0x000fec0003800000 */
.L_x_4564:
        /* <DEDUP_REMOVED lines=14> */
.L_x_4563:
[----:B------:R-:W-:Y:S05]  /*2e30*/  BSYNC B0 ;  /* 0x0000000000007941 */ /* 0x000fea0003800000 */
.L_x_4562:
[----:B------:R-:W-:Y:S05]  /*2e40*/  WARPSYNC.ALL ;  /* 0x0000000000007948 */ /* 0x000fea0003800000 */
[----:B------:R-:W0:Y:S01]  /*2e50*/  S2R R7, SR_TID.X ;  /* 0x0000000000077919 */ /* 0x000e220000002100 */
[----:B------:R-:W-:Y:S01]  /*2e60*/  BSSY B0, `(.L_x_4625) ;  /* 0x00002bb000007945 */ /* 0x000fe20003800000 */
[----:B0-----:R-:W-:-:S04]  /*2e70*/  IADD3 R9, R7, 0x80, RZ ;  /* 0x0000008007097810 */ /* 0x001fc80007ffe0ff */
[----:B------:R-:W-:-:S13]  /*2e80*/  ISETP.GE.AND P0, PT, R9, R4, PT ;  /* 0x000000040900720c */ /* 0x000fda0003f06270 */
[----:B------:R-:W-:Y:S05]  /*2e90*/  @P0 BRA `(.L_x_4626) ;  /* 0x0000002800dc0947 */ /* 0x000fea0003800000 */
[--C-:B------:R-:W-:Y:S02]  /*2ea0*/  HADD2.F32 R9, -RZ, R12.reuse.H1_H1 ;  /* 0x3000000cff097230 */ /* 0x100fe40000004100 */
        /* <DEDUP_REMOVED lines=24> */
[CC--:B------:R-:W-:Y:S02]  /*3030*/  VIMNMX R12, R15.reuse, R20.reuse, !PT ;  /* 0x000000140f0c7248 */ /* 0x0c0fe40007fe0100 */
[----:B------:R-:W-:Y:S02]  /*3040*/  VIMNMX R2, R20, R17, !PT ;  /* 0x0000001114027248 */ /* 0x000fe40007fe0100 */
[----:B------:R-:W-:Y:S02]  /*3050*/  LOP3.LUT R14, R12, 0xfe000000, RZ, 0xc0, !PT ;  /* 0xfe0000000c0e7812 */ /* 0x000fe400078ec0ff */
[----:B------:R-:W-:Y:S02]  /*3060*/  LOP3.LUT R16, R2, 0xfe000000, RZ, 0xc0, !PT ;  /* 0xfe00000002107812 */ /* 0x000fe400078ec0ff */
[----:B------:R-:W-:Y:S02]  /*3070*/  VIMNMX R15, R15, R20, PT ;  /* 0x000000140f0f7248 */ /* 0x000fe40003fe0100 */
[----:B------:R-:W-:-:S02]  /*3080*/  IADD3 R19, -R14, 0x7e800000, RZ ;  /* 0x7e8000000e137810 */ /* 0x000fc40007ffe1ff */
[----:B------:R-:W-:Y:S02]  /*3090*/  VIMNMX R17, R20, R17, PT ;  /* 0x0000001114117248 */ /* 0x000fe40003fe0100 */
[----:B------:R-:W-:Y:S01]  /*30a0*/  IADD3 R21, -R16, 0x7e800000, RZ ;  /* 0x7e80000010157810 */ /* 0x000fe20007ffe1ff */
[CC--:B------:R-:W-:Y:S01]  /*30b0*/  FMUL.FTZ R20, R15.reuse, R19.reuse ;  /* 0x000000130f147220 */ /* 0x0c0fe20000410000 */
        /* <DEDUP_REMOVED lines=43> */
[----:B------:R-:W-:Y:S01]  /*3370*/  HFMA2.MMA R21, -RZ, RZ, 1.875, 0 ;  /* 0x3f800000ff157435 */ /* 0x000fe200000001ff */
        /* <DEDUP_REMOVED lines=31> */
.L_x_4632:
        /* <DEDUP_REMOVED lines=10> */
.L_x_4634:
[----:B------:R-:W-:-:S04]  /*3610*/  FADD.FTZ R12, -R0, R15 ;  /* 0x0000000f000c7221 */ /* 0x000fc80000010100 */
[----:B------:R-:W-:-:S07]  /*3620*/  FMUL.FTZ R12, R12, 0.5 ;  /* 0x3f0000000c0c7820 */ /* 0x000fce0000410000 */
.L_x_4635:
[----:B------:R-:W-:Y:S05]  /*3630*/  BSYNC B2 ;  /* 0x0000000000027941 */ /* 0x000fea0003800000 */
.L_x_4633:
        /* <DEDUP_REMOVED lines=11> */
.L_x_4637:
[----:B------:R-:W-:-:S04]  /*36f0*/  FADD.FTZ R14, R2, -R19 ;  /* 0x80000013020e7221 */ /* 0x000fc80000010000 */
[----:B------:R-:W-:-:S07]  /*3700*/  FMUL.FTZ R19, R14, 0.5 ;  /* 0x3f0000000e137820 */ /* 0x000fce0000410000 */
.L_x_4638:
[----:B------:R-:W-:Y:S05]  /*3710*/  BSYNC B2 ;  /* 0x0000000000027941 */ /* 0x000fea0003800000 */
.L_x_4636:
[----:B------:R-:W-:Y:S01]  /*3720*/  FADD.FTZ R19, R19, R12 ;  /* 0x0000000c13137221 */ /* 0x000fe20000010000 */
[----:B------:R-:W-:Y:S01]  /*3730*/  FADD.FTZ R12, R17, 1 ;  /* 0x3f800000110c7421 */ /* 0x000fe20000010000 */
[----:B------:R-:W-:Y:S01]  /*3740*/  HFMA2.MMA R21, -RZ, RZ, 1.875, 0 ;  /* 0x3f800000ff157435 */ /* 0x000fe200000001ff */
        /* <DEDUP_REMOVED lines=32> */
.L_x_4631:
[----:B------:R0:W1:Y:S02]  /*3950*/  MUFU.SQRT R12, R11 ;  /* 0x0000000b000c7308 */ /* 0x0000640000002000 */
.L_x_4630:
[----:B------:R-:W-:Y:S05]  /*3960*/  BSYNC B1 ;  /* 0x0000000000017941 */ /* 0x000fea0003800000 */
.L_x_4629:
        /* <DEDUP_REMOVED lines=9> */
[----:B0-----:R-:W-:Y:S01]  /*3a00*/  HFMA2.MMA R11, -RZ, RZ, 1.75, 0 ;  /* 0x3f000000ff0b7435 */ /* 0x001fe200000001ff */
        /* <DEDUP_REMOVED lines=9> */
[----:B------:R-:W-:-:S05]  /*3aa0*/  FFMA.FTZ R11, R10, R11, R10 ;  /* 0x0000000b0a0b7223 */ /* 0x000fca000001000a */
[----:B------:R-:W-:Y:S02]  /*3ab0*/  @P0 FSEL R0, R11, RZ, P1 ;  /* 0x000000ff0b000208 */ /* 0x000fe40000800000 */
[----:B------:R-:W-:-:S03]  /*3ac0*/  MOV R11, 0x3d4dd2f7 ;  /* 0x3d4dd2f7000b7802 */ /* 0x000fc60000000f00 */
        /* <DEDUP_REMOVED lines=13> */
.L_x_4642:
        /* <DEDUP_REMOVED lines=17> */
.L_x_4648:
[----:B------:R-:W-:-:S04]  /*3cb0*/  FADD.FTZ R0, -R0, R15 ;  /* 0x0000000f00007221 */ /* 0x000fc80000010100 */
[----:B------:R-:W-:-:S07]  /*3cc0*/  FMUL.FTZ R0, R0, 0.5 ;  /* 0x3f00000000007820 */ /* 0x000fce0000410000 */
.L_x_4649:
[----:B------:R-:W-:Y:S05]  /*3cd0*/  BSYNC B4 ;  /* 0x0000000000047941 */ /* 0x000fea0003800000 */
.L_x_4647:
[----:B------:R-:W-:Y:S01]  /*3ce0*/  FSETP.GEU.FTZ.AND P0, PT, R13, RZ, PT ;  /* 0x000000ff0d00720b */ /* 0x000fe20003f1e000 */
[----:B------:R-:W-:-:S12]  /*3cf0*/  BSSY B4, `(.L_x_4650) ;  /* 0x000000b000047945 */ /* 0x000fd80003800000 */
[----:B------:R-:W-:Y:S05]  /*3d00*/  @!P0 BRA `(.L_x_4651) ;  /* 0x00000000001c8947 */ /* 0x000fea0003800000 */
[----:B------:R-:W-:-:S13]  /*3d10*/  FSETP.NEU.FTZ.AND P0, PT, R13, RZ, PT ;  /* 0x000000ff0d00720b */ /* 0x000fda0003f1d000 */
[----:B------:R-:W-:Y:S01]  /*3d20*/  @P0 FADD.FTZ R2, R13, R2 ;  /* 0x000000020d020221 */ /* 0x000fe20000010000 */
[----:B0-----:R-:W-:-:S05]  /*3d30*/  @P0 FMUL.FTZ R11, R9, R9 ;  /* 0x00000009090b0220 */ /* 0x001fca0000410000 */
[----:B------:R-:W0:Y:S02]  /*3d40*/  @P0 MUFU.RCP R2, R2 ;  /* 0x0000000200020308 */ /* 0x000e240000001000 */
[----:B0-----:R-:W-:Y:S01]  /*3d50*/  @P0 FMUL.FTZ.D2 R11, R11, R2 ;  /* 0x000000020b0b0220 */ /* 0x001fe20000310000 */
[----:B------:R-:W-:Y:S01]  /*3d60*/  @!P0 FMUL.FTZ R11, |R9|, 0.5 ;  /* 0x3f000000090b8820 */ /* 0x000fe20000410200 */
[----:B------:R-:W-:Y:S06]  /*3d70*/  BRA `(.L_x_4652) ;  /* 0x0000000000087947 */ /* 0x000fec0003800000 */
.L_x_4651:
[----:B------:R-:W-:-:S04]  /*3d80*/  FADD.FTZ R2, -R13, R2 ;  /* 0x000000020d027221 */ /* 0x000fc80000010100 */
[----:B0-----:R-:W-:-:S07]  /*3d90*/  FMUL.FTZ R11, R2, 0.5 ;  /* 0x3f000000020b7820 */ /* 0x001fce0000410000 */
.L_x_4652:
[----:B------:R-:W-:Y:S05]  /*3da0*/  BSYNC B4 ;  /* 0x0000000000047941 */ /* 0x000fea0003800000 */
.L_x_4650:
[----:B------:R-:W-:Y:S01]  /*3db0*/  FADD.FTZ R0, R11, R0 ;  /* 0x000000000b007221 */ /* 0x000fe20000010000 */
[----:B------:R-:W-:-:S04]  /*3dc0*/  FADD.FTZ R17, R10, R17 ;  /* 0x000000110a117221 */ /* 0x000fc80000010000 */
[----:B------:R-:W-:-:S04]  /*3dd0*/  FMUL.FTZ R0, R17, R0 ;  /* 0x0000000011007220 */ /* 0x000fc80000410000 */
[----:B------:R0:W2:Y:S01]  /*3de0*/  MUFU.SQRT R13, R0 ;  /* 0x00000000000d7308 */ /* 0x0000a20000002000 */
[----:B------:R-:W-:Y:S05]  /*3df0*/  BRA `(.L_x_4653) ;  /* 0x0000000000487947 */ /* 0x000fea0003800000 */
.L_x_4646:
[----:B------:R-:W-:-:S13]  /*3e00*/  FSETP.GT.FTZ.AND P0, PT, R10, 1, PT ;  /* 0x3f8000000a00780b */ /* 0x000fda0003f14000 */
[----:B------:R-:W-:Y:S01]  /*3e10*/  @P0 FMUL.FTZ R14, R0, R13 ;  /* 0x0000000d000e0220 */ /* 0x000fe20000410000 */
[----:B0-----:R-:W-:-:S04]  /*3e20*/  @!P0 FADD.FTZ R11, -R10, 1 ;  /* 0x3f8000000a0b8421 */ /* 0x001fc80000010100 */
        /* <DEDUP_REMOVED lines=9> */
.L_x_4645:
[----:B------:R-:W-:Y:S01]  /*3ec0*/  FADD.FTZ R0, R17, 1 ;  /* 0x3f80000011007421 */ /* 0x000fe20000010000 */
[----:B0-----:R-:W-:Y:S01]  /*3ed0*/  MUFU.SQRT R11, R11 ;  /* 0x0000000b000b7308 */ /* 0x001fe20000002000 */
[----:B------:R-:W-:Y:S02]  /*3ee0*/  MOV R10, 0x3f800000 ;  /* 0x3f800000000a7802 */ /* 0x000fe40000000f00 */
[----:B------:R-:W-:-:S06]  /*3ef0*/  FMUL.FTZ R0, R0, 0.5 ;  /* 0x3f00000000007820 */ /* 0x000fcc0000410000 */
[----:B------:R-:W0:Y:S02]  /*3f00*/  MUFU.SQRT R0, R0 ;  /* 0x0000000000007308 */ /* 0x000e240000002000 */
[----:B0-----:R-:W-:-:S07]  /*3f10*/  FMUL.FTZ R13, R11, R0 ;  /* 0x000000000b0d7220 */ /* 0x001fce0000410000 */
.L_x_4653:
[----:B------:R-:W-:Y:S05]  /*3f20*/  BSYNC B2 ;  /* 0x0000000000027941 */ /* 0x000fea0003800000 */
.L_x_4644:
[----:B------:R-:W-:Y:S05]  /*3f30*/  BRA `(.L_x_4654) ;  /* 0x0000000000087947 */ /* 0x000fea0003800000 */
.L_x_4641:
[----:B------:R-:W-:Y:S01]  /*3f40*/  FMUL.FTZ R13, R17, 16777216 ;  /* 0x4b800000110d7820 */ /* 0x000fe20000410000 */
[----:B------:R-:W-:-:S07]  /*3f50*/  FMUL.FTZ R10, R10, 16777216 ;  /* 0x4b8000000a0a7820 */ /* 0x000fce0000410000 */
.L_x_4654:
[----:B------:R-:W-:Y:S05]  /*3f60*/  BSYNC B1 ;  /* 0x0000000000017941 */ /* 0x000fea0003800000 */
.L_x_4640:
[C---:B------:R-:W-:Y:S01]  /*3f70*/  FADD.FTZ R25, |R10|.reuse, -RZ ;  /* 0x800000ff0a197221 */ /* 0x040fe20000010200 */
[----:B0-2---:R-:W-:Y:S01]  /*3f80*/  FADD.FTZ R0, |R13|, -RZ ;  /* 0x800000ff0d007221 */ /* 0x005fe20000010200 */
        /* <DEDUP_REMOVED lines=15> */
.L_x_4656:
[----:B------:R-:W-:Y:S05]  /*4080*/  BSYNC B4 ;  /* 0x0000000000047941 */ /* 0x000fea0003800000 */
.L_x_4655:
        /* <DEDUP_REMOVED lines=18> */
.L_x_4658:
[----:B------:R-:W-:Y:S02]  /*41b0*/  ISETP.GE.AND P0, PT, R13, RZ, PT ;  /* 0x000000ff0d00720c */ /* 0x000fe40003f06270 */
[----:B------:R-:W-:-:S11]  /*41c0*/  MOV R15, 0x3fd774eb ;  /* 0x3fd774eb000f7802 */ /* 0x000fd60000000f00 */
[----:B------:R-:W-:-:S04]  /*41d0*/  @P0 FFMA.FTZ R0, R15, 0.93318945169448852539, -R0 ;  /* 0x3f6ee5810f000823 */ /* 0x000fc80000010800 */
[----:B------:R-:W-:-:S07]  /*41e0*/  @!P0 FFMA.FTZ R0, R15, 0.93318945169448852539, R0 ;  /* 0x3f6ee5810f008823 */ /* 0x000fce0000010000 */
.L_x_4659:
[----:B------:R-:W-:Y:S05]  /*41f0*/  BSYNC B1 ;  /* 0x0000000000017941 */ /* 0x000fea0003800000 */
.L_x_4657:
        /* <DEDUP_REMOVED lines=10> */
.L_x_4643:
[----:B------:R-:W-:Y:S05]  /*42a0*/  BSYNC B3 ;  /* 0x0000000000037941 */ /* 0x000fea0003800000 */
.L_x_4639:
[----:B------:R-:W-:Y:S02]  /*42b0*/  LOP3.LUT R8, R11, 0x80000000, R8, 0xb8, !PT ;  /* 0x800000000b087812 */ /* 0x000fe400078eb808 */
[----:B-1----:R-:W-:Y:S01]  /*42c0*/  LOP3.LUT R9, R12, 0x80000000, R9, 0xb8, !PT ;  /* 0x800000000c097812 */ /* 0x002fe200078eb809 */
[----:B------:R-:W-:Y:S06]  /*42d0*/  BRA `(.L_x_4626) ;  /* 0x0000001400cc7947 */ /* 0x000fec0003800000 */
.L_x_4628:
        /* <DEDUP_REMOVED lines=30> */
.L_x_4665:
[----:B------:R-:W-:Y:S05]  /*44c0*/  BSYNC B4 ;  /* 0x0000000000047941 */ /* 0x000fea0003800000 */
.L_x_4664:
        /* <DEDUP_REMOVED lines=18> */
.L_x_4667:
[----:B------:R-:W-:Y:S02]  /*45f0*/  ISETP.GE.AND P0, PT, R12, RZ, PT ;  /* 0x000000ff0c00720c */ /* 0x000fe40003f06270 */
[----:B------:R-:W-:-:S11]  /*4600*/  MOV R13, 0x3fd774eb ;  /* 0x3fd774eb000d7802 */ /* 0x000fd60000000f00 */
[----:B------:R-:W-:-:S04]  /*4610*/  @P0 FFMA.FTZ R0, R13, 0.93318945169448852539, -R0 ;  /* 0x3f6ee5810d000823 */ /* 0x000fc80000010800 */
[----:B------:R-:W-:-:S07]  /*4620*/  @!P0 FFMA.FTZ R0, R13, 0.93318945169448852539, R0 ;  /* 0x3f6ee5810d008823 */ /* 0x000fce0000010000 */
.L_x_4668:
[----:B------:R-:W-:Y:S05]  /*4630*/  BSYNC B1 ;  /* 0x0000000000017941 */ /* 0x000fea0003800000 */
.L_x_4666:
        /* <DEDUP_REMOVED lines=13> */
.L_x_4663:
        /* <DEDUP_REMOVED lines=12> */
.L_x_4671:
[----:B------:R-:W-:Y:S05]  /*47d0*/  BSYNC B4 ;  /* 0x0000000000047941 */ /* 0x000fea0003800000 */
.L_x_4670:
        /* <DEDUP_REMOVED lines=18> */
.L_x_4673:
[----:B------:R-:W-:Y:S02]  /*4900*/  ISETP.GE.AND P0, PT, R12, RZ, PT ;  /* 0x000000ff0c00720c */ /* 0x000fe40003f06270 */
[----:B------:R-:W-:-:S11]  /*4910*/  MOV R15, 0x3fd774eb ;  /* 0x3fd774eb000f7802 */ /* 0x000fd60000000f00 */
[----:B------:R-:W-:-:S04]  /*4920*/  @P0 FFMA.FTZ R0, R15, 0.93318945169448852539, -R0 ;  /* 0x3f6ee5810f000823 */ /* 0x000fc80000010800 */
[----:B------:R-:W-:-:S07]  /*4930*/  @!P0 FFMA.FTZ R0, R15, 0.93318945169448852539, R0 ;  /* 0x3f6ee5810f008823 */ /* 0x000fce0000010000 */
.L_x_4674:
[----:B------:R-:W-:Y:S05]  /*4940*/  BSYNC B1 ;  /* 0x0000000000017941 */ /* 0x000fea0003800000 */
.L_x_4672:
        /* <DEDUP_REMOVED lines=10> */
[----:B------:R-:W-:Y:S01]  /*49f0*/  FMUL.FTZ R20, R15, R15 ;  /* 0x0000000f0f147220 */ /* 0x000fe20000410000 */
[----:B------:R-:W-:-:S03]  /*4a00*/  FADD.FTZ R15, |R12|, |R11| ;  /* 0x4000000b0c0f7221 */ /* 0x000fc60000010200 */
[----:B------:R-:W-:-:S04]  /*4a10*/  FFMA.FTZ R20, R13, R13, R20 ;  /* 0x0000000d0d147223 */ /* 0x000fc80000010014 */
[----:B------:R-:W0:Y:S02]  /*4a20*/  MUFU.SQRT R13, R20 ;  /* 0x00000014000d7308 */ /* 0x000e240000002000 */
[----:B0-----:R-:W-:Y:S01]  /*4a30*/  @P0 FMUL.FTZ R2, R14, R13 ;  /* 0x0000000d0e020220 */ /* 0x001fe20000410000 */
[----:B------:R-:W-:Y:S01]  /*4a40*/  FSETP.NEU.FTZ.AND P0, PT, R10, +INF , PT ;  /* 0x7f8000000a00780b */ /* 0x000fe20003f1d000 */
[----:B------:R-:W-:-:S03]  /*4a50*/  HFMA2.MMA R10, -RZ, RZ, 2.04296875, -15.78125 ;  /* 0x4016cbe4ff0a7435 */ /* 0x000fc600000001ff */
[----:B------:R-:W-:Y:S02]  /*4a60*/  FSEL R2, R2, +INF , P0 ;  /* 0x7f80000002027808 */ /* 0x000fe40000000000 */
[----:B------:R-:W-:-:S04]  /*4a70*/  ISETP.GE.AND P0, PT, R12, RZ, PT ;  /* 0x000000ff0c00720c */ /* 0x000fc80003f06270 */
        /* <DEDUP_REMOVED lines=8> */
.L_x_4662:
        /* <DEDUP_REMOVED lines=33> */
.L_x_4676:
[----:B------:R-:W-:Y:S05]  /*4d10*/  BSYNC B4 ;  /* 0x0000000000047941 */ /* 0x000fea0003800000 */
.L_x_4675:
        /* <DEDUP_REMOVED lines=18> */
.L_x_4678:
[----:B------:R-:W-:Y:S02]  /*4e40*/  ISETP.GE.AND P0, PT, R12, RZ, PT ;  /* 0x000000ff0c00720c */ /* 0x000fe40003f06270 */
[----:B------:R-:W-:-:S11]  /*4e50*/  MOV R15, 0x3fd774eb ;  /* 0x3fd774eb000f7802 */ /* 0x000fd60000000f00 */
[----:B------:R-:W-:-:S04]  /*4e60*/  @P0 FFMA.FTZ R0, R15, 0.93318945169448852539, -R0 ;  /* 0x3f6ee5810f000823 */ /* 0x000fc80000010800 */
[----:B------:R-:W-:-:S07]  /*4e70*/  @!P0 FFMA.FTZ R0, R15, 0.93318945169448852539, R0 ;  /* 0x3f6ee5810f008823 */ /* 0x000fce0000010000 */
.L_x_4679:
[----:B------:R-:W-:Y:S05]  /*4e80*/  BSYNC B1 ;  /* 0x0000000000017941 */ /* 0x000fea0003800000 */
.L_x_4677:
        /* <DEDUP_REMOVED lines=11> */
.L_x_4661:
        /* <DEDUP_REMOVED lines=23> */
.L_x_4683:
[----:B------:R-:W-:Y:S05]  /*50b0*/  BSYNC B4 ;  /* 0x0000000000047941 */ /* 0x000fea0003800000 */
.L_x_4682:
        /* <DEDUP_REMOVED lines=20> */
[----:B------:R-:W-:Y:S01]  /*5200*/  LOP3.LUT R15, R13, 0x80000000, R8, 0xb8, !PT ;  /* 0x800000000d0f7812 */ /* 0x000fe200078eb808 */
[----:B0-----:R-:W-:-:S03]  /*5210*/  FMUL.FTZ.D2 R13, R11, 0.69314718246459960938 ;  /* 0x3f3172180b0d7820 */ /* 0x001fc60000310000 */
[----:B------:R-:W-:Y:S01]  /*5220*/  FSEL R15, R10, R15, P0 ;  /* 0x0000000f0a0f7208 */ /* 0x000fe20000000000 */
[----:B------:R-:W-:Y:S06]  /*5230*/  BRA `(.L_x_4669) ;  /* 0x0000000400a87947 */ /* 0x000fec0003800000 */
.L_x_4681:
        /* <DEDUP_REMOVED lines=12> */
.L_x_4685:
[----:B------:R-:W-:Y:S05]  /*5300*/  BSYNC B4 ;  /* 0x0000000000047941 */ /* 0x000fea0003800000 */
.L_x_4684:
        /* <DEDUP_REMOVED lines=14> */
[----:B------:R-:W-:Y:S02]  /*53f0*/  FFMA.FTZ R16, R11, R16, -0.074792981147766113281 ;  /* 0xbd992d100b107423 */ /* 0x000fe40000010010 */
        /* <DEDUP_REMOVED lines=23> */
.L_x_4680:
        /* <DEDUP_REMOVED lines=19> */
[----:B------:R-:W-:Y:S01]  /*56a0*/  FFMA R0, -R12, R11, 1 ;  /* 0x3f8000000c007423 */ /* 0x000fe2000000010b */
[----:B------:R-:W-:-:S02]  /*56b0*/  HFMA2.MMA R13, -RZ, RZ, 1.875, 0 ;  /* 0x3f800000ff0d7435 */ /* 0x000fc400000001ff */
        /* <DEDUP_REMOVED lines=12> */
.L_x_4687:
[----:B------:R-:W-:Y:S05]  /*5780*/  BSYNC B4 ;  /* 0x0000000000047941 */ /* 0x000fea0003800000 */
.L_x_4686:
        /* <DEDUP_REMOVED lines=21> */
.L_x_4669:
[----:B------:R-:W-:Y:S05]  /*58e0*/  BSYNC B3 ;  /* 0x0000000000037941 */ /* 0x000fea0003800000 */
.L_x_4660:
[----:B------:R-:W-:Y:S01]  /*58f0*/  FADD.FTZ R0, R13, 0.69314718246459960938 ;  /* 0x3f3172180d007421 */ /* 0x000fe20000010000 */
[----:B------:R-:W-:-:S04]  /*5900*/  LOP3.LUT R8, R15, 0x80000000, R8, 0xb8, !PT ;  /* 0x800000000f087812 */ /* 0x000fc800078eb808 */
[----:B------:R-:W-:Y:S01]  /*5910*/  LOP3.LUT R9, R0, 0x80000000, R9, 0xb8, !PT ;  /* 0x8000000000097812 */ /* 0x000fe200078eb809 */
[----:B------:R-:W-:Y:S06]  /*5920*/  BRA `(.L_x_4626) ;  /* 0x0000000000387947 */ /* 0x000fec0003800000 */
.L_x_4627:
        /* <DEDUP_REMOVED lines=14> */
.L_x_4626:
[----:B------:R-:W-:Y:S05]  /*5a10*/  BSYNC B0 ;  /* 0x0000000000007941 */ /* 0x000fea0003800000 */
.L_x_4625:
[----:B------:R-:W-:Y:S05]  /*5a20*/  WARPSYNC.ALL ;  /* 0x0000000000007948 */ /* 0x000fea0003800000 */
[----:B------:R-:W-:Y:S01]  /*5a30*/  IADD3 R11, R7, 0x100, RZ ;  /* 0x00000100070b7810 */ /* 0x000fe20007ffe0ff */
[----:B------:R-:W-:Y:S03]  /*5a40*/  BSSY B0, `(.L_x_4688) ;  /* 0x00002ba000007945 */ /* 0x000fe60003800000 */
        /* <DEDUP_REMOVED lines=111> */
.L_x_4695:
        /* <DEDUP_REMOVED lines=10> */
.L_x_4697:
[----:B------:R-:W-:-:S04]  /*61e0*/  FADD.FTZ R14, -R0, R17 ;  /* 0x00000011000e7221 */ /* 0x000fc80000010100 */
[----:B------:R-:W-:-:S07]  /*61f0*/  FMUL.FTZ R14, R14, 0.5 ;  /* 0x3f0000000e0e7820 */ /* 0x000fce0000410000 */
.L_x_4698:
[----:B------:R-:W-:Y:S05]  /*6200*/  BSYNC B2 ;  /* 0x0000000000027941 */ /* 0x000fea0003800000 */
.L_x_4696:
        /* <DEDUP_REMOVED lines=11> */
.L_x_4700:
[----:B------:R-:W-:-:S04]  /*62c0*/  FADD.FTZ R16, R2, -R19 ;  /* 0x8000001302107221 */ /* 0x000fc80000010000 */
[----:B------:R-:W-:-:S07]  /*62d0*/  FMUL.FTZ R19, R16, 0.5 ;  /* 0x3f00000010137820 */ /* 0x000fce0000410000 */
.L_x_4701:
[----:B------:R-:W-:Y:S05]  /*62e0*/  BSYNC B2 ;  /* 0x0000000000027941 */ /* 0x000fea0003800000 */
.L_x_4699:
        /* <DEDUP_REMOVED lines=35> */
.L_x_4694:
[----:B------:R0:W1:Y:S02]  /*6520*/  MUFU.SQRT R16, R13 ;  /* 0x0000000d00107308 */ /* 0x0000640000002000 */
.L_x_4693:
[----:B------:R-:W-:Y:S05]  /*6530*/  BSYNC B1 ;  /* 0x0000000000017941 */ /* 0x000fea0003800000 */
.L_x_4692:
        /* <DEDUP_REMOVED lines=35> */
.L_x_4705:
        /* <DEDUP_REMOVED lines=17> */
.L_x_4711:
[----:B------:R-:W-:-:S04]  /*6880*/  FADD.FTZ R0, -R0, R17 ;  /* 0x0000001100007221 */ /* 0x000fc80000010100 */
[----:B------:R-:W-:-:S07]  /*6890*/  FMUL.FTZ R0, R0, 0.5 ;  /* 0x3f00000000007820 */ /* 0x000fce0000410000 */
.L_x_4712:
[----:B------:R-:W-:Y:S05]  /*68a0*/  BSYNC B4 ;  /* 0x0000000000047941 */ /* 0x000fea0003800000 */
.L_x_4710:
        /* <DEDUP_REMOVED lines=10> */
.L_x_4714:
[----:B------:R-:W-:-:S04]  /*6950*/  FADD.FTZ R2, -R15, R2 ;  /* 0x000000020f027221 */ /* 0x000fc80000010100 */
[----:B0-----:R-:W-:-:S07]  /*6960*/  FMUL.FTZ R13, R2, 0.5 ;  /* 0x3f000000020d7820 */ /* 0x001fce0000410000 */
.L_x_4715:
[----:B------:R-:W-:Y:S05]  /*6970*/  BSYNC B4 ;  /* 0x0000000000047941 */ /* 0x000fea0003800000 */
.L_x_4713:
[----:B------:R-:W-:Y:S01]  /*6980*/  FADD.FTZ R0, R13, R0 ;  /* 0x000000000d007221 */ /* 0x000fe20000010000 */
[----:B------:R-:W-:-:S04]  /*6990*/  FADD.FTZ R21, R12, R21 ;  /* 0x000000150c157221 */ /* 0x000fc80000010000 */
[----:B------:R-:W-:-:S06]  /*69a0*/  FMUL.FTZ R21, R21, R0 ;  /* 0x0000000015157220 */ /* 0x000fcc0000410000 */
[----:B------:R-:W0:Y:S01]  /*69b0*/  MUFU.SQRT R21, R21 ;  /* 0x0000001500157308 */ /* 0x000e220000002000 */
[----:B------:R-:W-:Y:S05]  /*69c0*/  BRA `(.L_x_4716) ;  /* 0x0000000000487947 */ /* 0x000fea0003800000 */
.L_x_4709:
        /* <DEDUP_REMOVED lines=12> */
.L_x_4708:
[----:B------:R-:W-:Y:S01]  /*6a90*/  FADD.FTZ R0, R21, 1 ;  /* 0x3f80000015007421 */ /* 0x000fe20000010000 */
[----:B0-----:R-:W-:Y:S01]  /*6aa0*/  MUFU.SQRT R13, R13 ;  /* 0x0000000d000d7308 */ /* 0x001fe20000002000 */
[----:B------:R-:W-:Y:S02]  /*6ab0*/  MOV R12, 0x3f800000 ;  /* 0x3f800000000c7802 */ /* 0x000fe40000000f00 */
[----:B------:R-:W-:-:S06]  /*6ac0*/  FMUL.FTZ R0, R0, 0.5 ;  /* 0x3f00000000007820 */ /* 0x000fcc0000410000 */
[----:B------:R-:W0:Y:S02]  /*6ad0*/  MUFU.SQRT R0, R0 ;  /* 0x0000000000007308 */ /* 0x000e240000002000 */
[----:B0-----:R-:W-:-:S07]  /*6ae0*/  FMUL.FTZ R21, R13, R0 ;  /* 0x000000000d157220 */ /* 0x001fce0000410000 */
.L_x_4716:
[----:B------:R-:W-:Y:S05]  /*6af0*/  BSYNC B2 ;  /* 0x0000000000027941 */ /* 0x000fea0003800000 */
.L_x_4707:
[----:B------:R-:W-:Y:S05]  /*6b00*/  BRA `(.L_x_4717) ;  /* 0x0000000000087947 */ /* 0x000fea0003800000 */
.L_x_4704:
[----:B------:R-:W-:Y:S01]  /*6b10*/  FMUL.FTZ R21, R21, 16777216 ;  /* 0x4b80000015157820 */ /* 0x000fe20000410000 */
[----:B------:R-:W-:-:S07]  /*6b20*/  FMUL.FTZ R12, R12, 16777216 ;  /* 0x4b8000000c0c7820 */ /* 0x000fce0000410000 */
.L_x_4717:
[----:B------:R-:W-:Y:S05]  /*6b30*/  BSYNC B1 ;  /* 0x0000000000017941 */ /* 0x000fea0003800000 */
.L_x_4703:
[C---:B------:R-:W-:Y:S01]  /*6b40*/  FADD.FTZ R25, |R12|.reuse, -RZ ;  /* 0x800000ff0c197221 */ /* 0x040fe20000010200 */
[----:B0-----:R-:W-:Y:S01]  /*6b50*/  FADD.FTZ R0, |R21|, -RZ ;  /* 0x800000ff15007221 */ /* 0x001fe20000010200 */
        /* <DEDUP_REMOVED lines=15> */
.L_x_4719:
[----:B------:R-:W-:Y:S05]  /*6c50*/  BSYNC B4 ;  /* 0x0000000000047941 */ /* 0x000fea0003800000 */
.L_x_4718:
        /* <DEDUP_REMOVED lines=18> */
.L_x_4721:
[----:B------:R-:W-:Y:S02]  /*6d80*/  ISETP.GE.AND P0, PT, R21, RZ, PT ;  /* 0x000000ff1500720c */ /* 0x000fe40003f06270 */
[----:B------:R-:W-:-:S11]  /*6d90*/  MOV R15, 0x3fd774eb ;  /* 0x3fd774eb000f7802 */ /* 0x000fd60000000f00 */
[----:B------:R-:W-:-:S04]  /*6da0*/  @P0 FFMA.FTZ R0, R15, 0.93318945169448852539, -R0 ;  /* 0x3f6ee5810f000823 */ /* 0x000fc80000010800 */
[----:B------:R-:W-:-:S07]  /*6db0*/  @!P0 FFMA.FTZ R0, R15, 0.93318945169448852539, R0 ;  /* 0x3f6ee5810f008823 */ /* 0x000fce0000010000 */
.L_x_4722:
[----:B------:R-:W-:Y:S05]  /*6dc0*/  BSYNC B1 ;  /* 0x0000000000017941 */ /* 0x000fea0003800000 */
.L_x_4720:
        /* <DEDUP_REMOVED lines=10> */
.L_x_4706:
[----:B------:R-:W-:Y:S05]  /*6e70*/  BSYNC B3 ;  /* 0x0000000000037941 */ /* 0x000fea0003800000 */
.L_x_4702:
[----:B------:R-:W-:Y:S02]  /*6e80*/  LOP3.LUT R10, R13, 0x80000000, R10, 0xb8, !PT ;  /* 0x800000000d0a7812 */ /* 0x000fe400078eb80a */
[----:B-1----:R-:W-:Y:S01]  /*6e90*/  LOP3.LUT R11, R16, 0x80000000, R11, 0xb8, !PT ;  /* 0x80000000100b7812 */ /* 0x002fe200078eb80b */
[----:B------:R-:W-:Y:S06]  /*6ea0*/  BRA `(.L_x_4689) ;  /* 0x0000001400cc7947 */ /* 0x000fec0003800000 */
.L_x_4691:
        /* <DEDUP_REMOVED lines=30> */
.L_x_4728:
[----:B------:R-:W-:Y:S05]  /*7090*/  BSYNC B4 ;  /* 0x0000000000047941 */ /* 0x000fea0003800000 */
.L_x_4727:
        /* <DEDUP_REMOVED lines=18> */
.L_x_4730:
[----:B------:R-:W-:Y:S02]  /*71c0*/  ISETP.GE.AND P0, PT, R16, RZ, PT ;  /* 0x000000ff1000720c */ /* 0x000fe40003f06270 */
[----:B------:R-:W-:-:S11]  /*71d0*/  MOV R15, 0x3fd774eb ;  /* 0x3fd774eb000f7802 */ /* 0x000fd60000000f00 */
[----:B------:R-:W-:-:S04]  /*71e0*/  @P0 FFMA.FTZ R0, R15, 0.93318945169448852539, -R0 ;  /* 0x3f6ee5810f000823 */ /* 0x000fc80000010800 */
[----:B------:R-:W-:-:S07]  /*71f0*/  @!P0 FFMA.FTZ R0, R15, 0.93318945169448852539, R0 ;  /* 0x3f6ee5810f008823 */ /* 0x000fce0000010000 */
.L_x_4731:
[----:B------:R-:W-:Y:S05]  /*7200*/  BSYNC B1 ;  /* 0x0000000000017941 */ /* 0x000fea0003800000 */
.L_x_4729:
        /* <DEDUP_REMOVED lines=13> */
.L_x_4726:
        /* <DEDUP_REMOVED lines=12> */
.L_x_4734:
[----:B------:R-:W-:Y:S05]  /*73a0*/  BSYNC B4 ;  /* 0x0000000000047941 */ /* 0x000fea0003800000 */
.L_x_4733:
        /* <DEDUP_REMOVED lines=18> */
.L_x_4736:
[----:B------:R-:W-:Y:S02]  /*74d0*/  ISETP.GE.AND P0, PT, R16, RZ, PT ;  /* 0x000000ff1000720c */ /* 0x000fe40003f06270 */
[----:B------:R-:W-:-:S11]  /*74e0*/  MOV R15, 0x3fd774eb ;  /* 0x3fd774eb000f7802 */ /* 0x000fd60000000f00 */
[----:B------:R-:W-:-:S04]  /*74f0*/  @P0 FFMA.FTZ R0, R15, 0.93318945169448852539, -R0 ;  /* 0x3f6ee5810f000823 */ /* 0x000fc80000010800 */
[----:B------:R-:W-:-:S07]  /*7500*/  @!P0 FFMA.FTZ R0, R15, 0.93318945169448852539, R0 ;  /* 0x3f6ee5810f008823 */ /* 0x000fce0000010000 */
.L_x_4737:
[----:B------:R-:W-:Y:S05]  /*7510*/  BSYNC B1 ;  /* 0x0000000000017941 */ /* 0x000fea0003800000 */
.L_x_4735:
        /* <DEDUP_REMOVED lines=15> */
[----:B------:R-:W-:Y:S01]  /*7610*/  HFMA2.MMA R12, -RZ, RZ, 2.04296875, -15.78125 ;  /* 0x4016cbe4ff0c7435 */ /* 0x000fe200000001ff */
[----:B------:R-:W-:Y:S02]  /*7620*/  FADD.FTZ R15, |R16|, |R13| ;  /* 0x4000000d100f7221 */ /* 0x000fe40000010200 */
        /* <DEDUP_REMOVED lines=10> */
.L_x_4725:
[----:B------:R-:W-:Y:S01]  /*76d0*/  FMUL.FTZ R0, R16, 0.36787945032119750977 ;  /* 0x3ebc5ab210007820 */ /* 0x000fe20000410000 */
[----:B------:R-:W-:Y:S01]  /*76e0*/  FMUL.FTZ R2, R13, 0.36787945032119750977 ;  /* 0x3ebc5ab20d027820 */ /* 0x000fe20000410000 */
[----:B------:R-:W-:Y:S01]  /*76f0*/  MUFU.RCP R17, R18 ;  /* 0x0000001200117308 */ /* 0x000fe20000001000 */
[----:B------:R-:W-:Y:S01]  /*7700*/  MOV R21, 0x3f800000 ;  /* 0x3f80000000157802 */ /* 0x000fe20000000f00 */
[----:B------:R-:W-:Y:S01]  /*7710*/  FADD.FTZ R0, |R0|, -RZ ;  /* 0x800000ff00007221 */ /* 0x000fe20000010200 */
[----:B------:R-:W-:Y:S01]  /*7720*/  FADD.FTZ R15, |R2|, -RZ ;  /* 0x800000ff020f7221 */ /* 0x000fe20000010200 */
[----:B------:R-:W-:Y:S04]  /*7730*/  BSSY B4, `(.L_x_4738) ;  /* 0x000001b000047945 */ /* 0x000fe80003800000 */
[----:B------:R-:W-:-:S02]  /*7740*/  VIMNMX R2, R0, R15, !PT ;  /* 0x0000000f00027248 */ /* 0x000fc40007fe0100 */
        /* <DEDUP_REMOVED lines=25> */
.L_x_4739:
[----:B------:R-:W-:Y:S05]  /*78e0*/  BSYNC B4 ;  /* 0x0000000000047941 */ /* 0x000fea0003800000 */
.L_x_4738:
        /* <DEDUP_REMOVED lines=18> */
.L_x_4741:
[----:B------:R-:W-:Y:S02]  /*7a10*/  ISETP.GE.AND P0, PT, R16, RZ, PT ;  /* 0x000000ff1000720c */ /* 0x000fe40003f06270 */
[----:B------:R-:W-:-:S11]  /*7a20*/  MOV R15, 0x3fd774eb ;  /* 0x3fd774eb000f7802 */ /* 0x000fd60000000f00 */
[----:B------:R-:W-:-:S04]  /*7a30*/  @P0 FFMA.FTZ R0, R15, 0.93318945169448852539, -R0 ;  /* 0x3f6ee5810f000823 */ /* 0x000fc80000010800 */
[----:B------:R-:W-:-:S07]  /*7a40*/  @!P0 FFMA.FTZ R0, R15, 0.93318945169448852539, R0 ;  /* 0x3f6ee5810f008823 */ /* 0x000fce0000010000 */
.L_x_4742:
[----:B------:R-:W-:Y:S05]  /*7a50*/  BSYNC B1 ;  /* 0x0000000000017941 */ /* 0x000fea0003800000 */
.L_x_4740:
        /* <DEDUP_REMOVED lines=11> */
.L_x_4724:
        /* <DEDUP_REMOVED lines=23> */
.L_x_4746:
[----:B------:R-:W-:Y:S05]  /*7c80*/  BSYNC B4 ;  /* 0x0000000000047941 */ /* 0x000fea0003800000 */
.L_x_4745:
        /* <DEDUP_REMOVED lines=24> */
.L_x_4744:
        /* <DEDUP_REMOVED lines=12> */
.L_x_4748:
[----:B------:R-:W-:Y:S05]  /*7ed0*/  BSYNC B4 ;  /* 0x0000000000047941 */ /* 0x000fea0003800000 */
.L_x_4747:
        /* <DEDUP_REMOVED lines=8> */
[C---:B------:R-:W-:Y:S01]  /*7f60*/  FFMA.FTZ R18, R13.reuse, R18, -0.015681877732276916504 ;  /* 0xbc8077480d127423 */ /* 0x040fe20000010012 */
[----:B------:R-:W-:Y:S01]  /*7f70*/  FSETP.NEU.FTZ.AND P1, PT, R16, RZ, PT ;  /* 0x000000ff1000720b */ /* 0x000fe20003f3d000 */
[-C--:B------:R-:W-:Y:S01]  /*7f80*/  FMUL.FTZ R19, R14, R17.reuse ;  /* 0x000000110e137220 */ /* 0x080fe20000410000 */
[----:B------:R-:W-:Y:S01]  /*7f90*/  FMUL.FTZ R17, R2, R17 ;  /* 0x0000001102117220 */ /* 0x000fe20000410000 */
[----:B------:R-:W-:-:S02]  /*7fa0*/  FFMA.FTZ R18, R13, R18, 0.042200751602649688721 ;  /* 0x3d2cdab20d127423 */ /* 0x000fc40000010012 */
[----:B------:R-:W-:Y:S02]  /*7fb0*/  FMUL.FTZ R20, R19, R19 ;  /* 0x0000001313147220 */ /* 0x000fe40000410000 */
[----:B------:R-:W-:Y:S02]  /*7fc0*/  FFMA.FTZ R18, R13, R18, -0.074792981147766113281 ;  /* 0xbd992d100d127423 */ /* 0x000fe40000010012 */
        /* <DEDUP_REMOVED lines=23> */
.L_x_4743:
        /* <DEDUP_REMOVED lines=33> */
.L_x_4750:
[----:B------:R-:W-:Y:S05]  /*8350*/  BSYNC B4 ;  /* 0x0000000000047941 */ /* 0x000fea0003800000 */
.L_x_4749:
        /* <DEDUP_REMOVED lines=21> */
.L_x_4732:
[----:B------:R-:W-:Y:S05]  /*84b0*/  BSYNC B3 ;  /* 0x0000000000037941 */ /* 0x000fea0003800000 */
.L_x_4723:
[----:B------:R-:W-:Y:S01]  /*84c0*/  FADD.FTZ R0, R21, 0.69314718246459960938 ;  /* 0x3f31721815007421 */ /* 0x000fe20000010000 */
[----:B------:R-:W-:-:S04]  /*84d0*/  LOP3.LUT R10, R15, 0x80000000, R10, 0xb8, !PT ;  /* 0x800000000f0a7812 */ /* 0x000fc800078eb80a */
[----:B------:R-:W-:Y:S01]  /*84e0*/  LOP3.LUT R11, R0, 0x80000000, R11, 0xb8, !PT ;  /* 0x80000000000b7812 */ /* 0x000fe200078eb80b */
[----:B------:R-:W-:Y:S06]  /*84f0*/  BRA `(.L_x_4689) ;  /* 0x0000000000387947 */ /* 0x000fec0003800000 */
.L_x_4690:
        /* <DEDUP_REMOVED lines=14> */
.L_x_4689:
[----:B------:R-:W-:Y:S05]  /*85e0*/  BSYNC B0 ;  /* 0x0000000000007941 */ /* 0x000fea0003800000 */
.L_x_4688:
        /* <DEDUP_REMOVED lines=31> */
[----:B------:R-:W-:Y:S02]  /*87e0*/  VIMNMX R18, R18, R19, PT ;  /* 0x0000001312127248 */ /* 0x000fe40003fe0100 */
[----:B------:R-:W-:Y:S02]  /*87f0*/  LOP3.LUT R17, R14, 0xfe000000, RZ, 0xc0, !PT ;  /* 0xfe0000000e117812 */ /* 0x000fe400078ec0ff */
[-C--:B------:R-:W-:Y:S02]  /*8800*/  VIMNMX R2, R19, R20.reuse, !PT ;  /* 0x0000001413027248 */ /* 0x080fe40007fe0100 */
[----:B------:R-:W-:Y:S02]  /*8810*/  IADD3 R23, -R17, 0x7e800000, RZ ;  /* 0x7e80000011177810 */ /* 0x000fe40007ffe1ff */
[----:B------:R-:W-:-:S02]  /*8820*/  VIMNMX R19, R19, R20, PT ;  /* 0x0000001413137248 */ /* 0x000fc40003fe0100 */
[----:B------:R-:W-:Y:S01]  /*8830*/  LOP3.LUT R20, R2, 0xfe000000, RZ, 0xc0, !PT ;  /* 0xfe00000002147812 */ /* 0x000fe200078ec0ff */
[-C--:B------:R-:W-:Y:S01]  /*8840*/  FMUL.FTZ R22, R18, R23.reuse ;  /* 0x0000001712167220 */ /* 0x080fe20000410000 */
[----:B------:R-:W-:Y:S01]  /*8850*/  FMUL.FTZ R23, R14, R23 ;  /* 0x000000170e177220 */ /* 0x000fe20000410000 */
[----:B------:R-:W-:Y:S02]  /*8860*/  FSETP.NEU.FTZ.AND P0, PT, R18, RZ, PT ;  /* 0x000000ff1200720b */ /* 0x000fe40003f1d000 */
[----:B------:R-:W-:Y:S01]  /*8870*/  FMUL.FTZ R22, R22, R22 ;  /* 0x0000001616167220 */ /* 0x000fe20000410000 */
[----:B------:R-:W-:Y:S02]  /*8880*/  IADD3 R24, -R20, 0x7e800000, RZ ;  /* 0x7e80000014187810 */ /* 0x000fe40007ffe1ff */
[----:B------:R-:W-:Y:S01]  /*8890*/  FSETP.NEU.FTZ.AND P2, PT, R19, RZ, PT ;  /* 0x000000ff1300720b */ /* 0x000fe20003f5d000 */
[----:B------:R-:W-:Y:S01]  /*88a0*/  FFMA.FTZ R22, R23, R23, R22 ;  /* 0x0000001717167223 */ /* 0x000fe20000010016 */
[----:B------:R-:W-:Y:S01]  /*88b0*/  LOP3.LUT R17, R17, 0x800000, RZ, 0xfc, !PT ;  /* 0x0080000011117812 */ /* 0x000fe200078efcff */
[-C--:B------:R-:W-:Y:S01]  /*88c0*/  FMUL.FTZ R23, R19, R24.reuse ;  /* 0x0000001813177220 */ /* 0x080fe20000410000 */
[----:B------:R-:W-:Y:S01]  /*88d0*/  FMUL.FTZ R24, R2, R24 ;  /* 0x0000001802187220 */ /* 0x000fe20000410000 */
[----:B------:R-:W-:-:S02]  /*88e0*/  LOP3.LUT R20, R20, 0x800000, RZ, 0xfc, !PT ;  /* 0x0080000014147812 */ /* 0x000fc400078efcff */
[----:B------:R-:W-:Y:S01]  /*88f0*/  FMUL.FTZ R23, R23, R23 ;  /* 0x0000001717177220 */ /* 0x000fe20000410000 */
[----:B------:R-:W0:Y:S01]  /*8900*/  MUFU.SQRT R22, R22 ;  /* 0x0000001600167308 */ /* 0x000e220000002000 */
[----:B------:R-:W-:Y:S02]  /*8910*/  FSETP.NEU.FTZ.AND P1, PT, R18, +INF , PT ;  /* 0x7f8000001200780b */ /* 0x000fe40003f3d000 */
[----:B------:R-:W-:-:S06]  /*8920*/  FFMA.FTZ R23, R24, R24, R23 ;  /* 0x0000001818177223 */ /* 0x000fcc0000010017 */
        /* <DEDUP_REMOVED lines=62> */
.L_x_4758:
        /* <DEDUP_REMOVED lines=10> */
.L_x_4760:
[----:B------:R-:W-:-:S04]  /*8db0*/  FADD.FTZ R14, -R0, R17 ;  /* 0x00000011000e7221 */ /* 0x000fc80000010100 */
[----:B------:R-:W-:-:S07]  /*8dc0*/  FMUL.FTZ R14, R14, 0.5 ;  /* 0x3f0000000e0e7820 */ /* 0x000fce0000410000 */
.L_x_4761:
[----:B------:R-:W-:Y:S05]  /*8dd0*/  BSYNC B2 ;  /* 0x0000000000027941 */ /* 0x000fea0003800000 */
.L_x_4759:
        /* <DEDUP_REMOVED lines=11> */
.L_x_4763:
[----:B------:R-:W-:-:S04]  /*8e90*/  FADD.FTZ R18, R2, -R19 ;  /* 0x8000001302127221 */ /* 0x000fc80000010000 */
[----:B------:R-:W-:-:S07]  /*8ea0*/  FMUL.FTZ R19, R18, 0.5 ;  /* 0x3f00000012137820 */ /* 0x000fce0000410000 */
.L_x_4764:
[----:B------:R-:W-:Y:S05]  /*8eb0*/  BSYNC B2 ;  /* 0x0000000000027941 */ /* 0x000fea0003800000 */
.L_x_4762:
        /* <DEDUP_REMOVED lines=35> */
.L_x_4757:
[----:B------:R0:W1:Y:S02]  /*90f0*/  MUFU.SQRT R18, R21 ;  /* 0x0000001500127308 */ /* 0x0000640000002000 */
.L_x_4756:
[----:B------:R-:W-:Y:S05]  /*9100*/  BSYNC B1 ;  /* 0x0000000000017941 */ /* 0x000fea0003800000 */
.L_x_4755:
        /* <DEDUP_REMOVED lines=15> */
[----:B------:R-:W2:Y:S02]  /*9200*/  MUFU.RSQ R15, R2 ;  /* 0x00000002000f7308 */ /* 0x000ea40000001400 */
[----:B--2---:R-:W-:Y:S01]  /*9210*/  FMUL.FTZ R16, R2, R15 ;  /* 0x0000000f02107220 */ /* 0x004fe20000410000 */
        /* <DEDUP_REMOVED lines=18> */
.L_x_4768:
        /* <DEDUP_REMOVED lines=17> */
.L_x_4774:
[----:B------:R-:W-:-:S04]  /*9450*/  FADD.FTZ R0, -R0, R17 ;  /* 0x0000001100007221 */ /* 0x000fc80000010100 */
[----:B------:R-:W-:-:S07]  /*9460*/  FMUL.FTZ R0, R0, 0.5 ;  /* 0x3f00000000007820 */ /* 0x000fce0000410000 */
.L_x_4775:
[----:B------:R-:W-:Y:S05]  /*9470*/  BSYNC B4 ;  /* 0x0000000000047941 */ /* 0x000fea0003800000 */
.L_x_4773:
        /* <DEDUP_REMOVED lines=10> */
.L_x_4777:
[----:B------:R-:W-:-:S04]  /*9520*/  FADD.FTZ R2, -R15, R2 ;  /* 0x000000020f027221 */ /* 0x000fc80000010100 */
[----:B------:R-:W-:-:S07]  /*9530*/  FMUL.FTZ R15, R2, 0.5 ;  /* 0x3f000000020f7820 */ /* 0x000fce0000410000 */
.L_x_4778:
[----:B------:R-:W-:Y:S05]  /*9540*/  BSYNC B4 ;  /* 0x0000000000047941 */ /* 0x000fea0003800000 */
.L_x_4776:
[----:B------:R-:W-:Y:S01]  /*9550*/  FADD.FTZ R0, R15, R0 ;  /* 0x000000000f007221 */ /* 0x000fe20000010000 */
[----:B------:R-:W-:-:S04]  /*9560*/  FADD.FTZ R23, R16, R23 ;  /* 0x0000001710177221 */ /* 0x000fc80000010000 */
[----:B------:R-:W-:-:S06]  /*9570*/  FMUL.FTZ R23, R23, R0 ;  /* 0x0000000017177220 */ /* 0x000fcc0000410000 */
[----:B------:R-:W2:Y:S01]  /*9580*/  MUFU.SQRT R23, R23 ;  /* 0x0000001700177308 */ /* 0x000ea20000002000 */
[----:B------:R-:W-:Y:S05]  /*9590*/  BRA `(.L_x_4779) ;  /* 0x0000000000487947 */ /* 0x000fea0003800000 */
.L_x_4772:
        /* <DEDUP_REMOVED lines=12> */
.L_x_4771:
[----:B------:R-:W-:Y:S01]  /*9660*/  FADD.FTZ R0, R23, 1 ;  /* 0x3f80000017007421 */ /* 0x000fe20000010000 */
[----:B0-----:R-:W-:Y:S01]  /*9670*/  MUFU.SQRT R21, R21 ;  /* 0x0000001500157308 */ /* 0x001fe20000002000 */
[----:B------:R-:W-:Y:S02]  /*9680*/  MOV R16, 0x3f800000 ;  /* 0x3f80000000107802 */ /* 0x000fe40000000f00 */
[----:B------:R-:W-:-:S06]  /*9690*/  FMUL.FTZ R0, R0, 0.5 ;  /* 0x3f00000000007820 */ /* 0x000fcc0000410000 */
[----:B------:R-:W0:Y:S02]  /*96a0*/  MUFU.SQRT R0, R0 ;  /* 0x0000000000007308 */ /* 0x000e240000002000 */
[----:B0-----:R-:W-:-:S07]  /*96b0*/  FMUL.FTZ R23, R21, R0 ;  /* 0x0000000015177220 */ /* 0x001fce0000410000 */
.L_x_4779:
[----:B------:R-:W-:Y:S05]  /*96c0*/  BSYNC B2 ;  /* 0x0000000000027941 */ /* 0x000fea0003800000 */
.L_x_4770:
[----:B------:R-:W-:Y:S05]  /*96d0*/  BRA `(.L_x_4780) ;  /* 0x0000000000087947 */ /* 0x000fea0003800000 */
.L_x_4767:
[----:B------:R-:W-:Y:S01]  /*96e0*/  FMUL.FTZ R23, R23, 16777216 ;  /* 0x4b80000017177820 */ /* 0x000fe20000410000 */
[----:B------:R-:W-:-:S07]  /*96f0*/  FMUL.FTZ R16, R16, 16777216 ;  /* 0x4b80000010107820 */ /* 0x000fce0000410000 */
.L_x_4780:
[----:B------:R-:W-:Y:S05]  /*9700*/  BSYNC B1 ;  /* 0x0000000000017941 */ /* 0x000fea0003800000 */
.L_x_4766:
        /* <DEDUP_REMOVED lines=17> */
.L_x_4782:
[----:B------:R-:W-:Y:S05]  /*9820*/  BSYNC B4 ;  /* 0x0000000000047941 */ /* 0x000fea0003800000 */
.L_x_4781:
        /* <DEDUP_REMOVED lines=18> */
.L_x_4784:
[----:B------:R-:W-:Y:S02]  /*9950*/  ISETP.GE.AND P0, PT, R23, RZ, PT ;  /* 0x000000ff1700720c */ /* 0x000fe40003f06270 */
[----:B------:R-:W-:-:S11]  /*9960*/  MOV R15, 0x3fd774eb ;  /* 0x3fd774eb000f7802 */ /* 0x000fd60000000f00 */
[----:B------:R-:W-:-:S04]  /*9970*/  @P0 FFMA.FTZ R0, R15, 0.93318945169448852539, -R0 ;  /* 0x3f6ee5810f000823 */ /* 0x000fc80000010800 */
[----:B------:R-:W-:-:S07]  /*9980*/  @!P0 FFMA.FTZ R0, R15, 0.93318945169448852539, R0 ;  /* 0x3f6ee5810f008823 */ /* 0x000fce0000010000 */
.L_x_4785:
[----:B------:R-:W-:Y:S05]  /*9990*/  BSYNC B1 ;  /* 0x0000000000017941 */ /* 0x000fea0003800000 */
.L_x_4783:
        /* <DEDUP_REMOVED lines=10> */
.L_x_4769:
[----:B------:R-:W-:Y:S05]  /*9a40*/  BSYNC B3 ;  /* 0x0000000000037941 */ /* 0x000fea0003800000 */
.L_x_4765:
[----:B------:R-:W-:Y:S02]  /*9a50*/  LOP3.LUT R12, R15, 0x80000000, R12, 0xb8, !PT ;  /* 0x800000000f0c7812 */ /* 0x000fe400078eb80c */
[----:B-1----:R-:W-:Y:S01]  /*9a60*/  LOP3.LUT R13, R18, 0x80000000, R13, 0xb8, !PT ;  /* 0x80000000120d7812 */ /* 0x002fe200078eb80d */
[----:B------:R-:W-:Y:S06]  /*9a70*/  BRA `(.L_x_4752) ;  /* 0x0000001400cc7947 */ /* 0x000fec0003800000 */
.L_x_4754:
        /* <DEDUP_REMOVED lines=30> */
.L_x_4791:
[----:B------:R-:W-:Y:S05]  /*9c60*/  BSYNC B4 ;  /* 0x0000000000047941 */ /* 0x000fea0003800000 */
.L_x_4790:
        /* <DEDUP_REMOVED lines=18> */
.L_x_4793:
[----:B------:R-:W-:Y:S02]  /*9d90*/  ISETP.GE.AND P0, PT, R21, RZ, PT ;  /* 0x000000ff1500720c */ /* 0x000fe40003f06270 */
[----:B------:R-:W-:-:S11]  /*9da0*/  MOV R15, 0x3fd774eb ;  /* 0x3fd774eb000f7802 */ /* 0x000fd60000000f00 */
[----:B------:R-:W-:-:S04]  /*9db0*/  @P0 FFMA.FTZ R0, R15, 0.93318945169448852539, -R0 ;  /* 0x3f6ee5810f000823 */ /* 0x000fc80000010800 */
[----:B------:R-:W-:-:S07]  /*9dc0*/  @!P0 FFMA.FTZ R0, R15, 0.93318945169448852539, R0 ;  /* 0x3f6ee5810f008823 */ /* 0x000fce0000010000 */
.L_x_4794:
[----:B------:R-:W-:Y:S05]  /*9dd0*/  BSYNC B1 ;  /* 0x0000000000017941 */ /* 0x000fea0003800000 */
.L_x_4792:
[C---:B------:R-:W-:Y:S01]  /*9de0*/  FSETP.NEU.FTZ.AND P0, PT, |R21|.reuse, |R18|, PT ;  /* 0x400000121500720b */ /* 0x040fe20003f1d200 */
        /* <DEDUP_REMOVED lines=12> */
.L_x_4789:
        /* <DEDUP_REMOVED lines=12> */
.L_x_4797:
[----:B------:R-:W-:Y:S05]  /*9f70*/  BSYNC B4 ;  /* 0x0000000000047941 */ /* 0x000fea0003800000 */
.L_x_4796:
        /* <DEDUP_REMOVED lines=18> */
.L_x_4799:
[----:B------:R-:W-:Y:S02]  /*a0a0*/  ISETP.GE.AND P0, PT, R21, RZ, PT ;  /* 0x000000ff1500720c */ /* 0x000fe40003f06270 */
[----:B------:R-:W-:-:S11]  /*a0b0*/  MOV R15, 0x3fd774eb ;  /* 0x3fd774eb000f7802 */ /* 0x000fd60000000f00 */
[----:B------:R-:W-:-:S04]  /*a0c0*/  @P0 FFMA.FTZ R0, R15, 0.93318945169448852539, -R0 ;  /* 0x3f6ee5810f000823 */ /* 0x000fc80000010800 */
[----:B------:R-:W-:-:S07]  /*a0d0*/  @!P0 FFMA.FTZ R0, R15, 0.93318945169448852539, R0 ;  /* 0x3f6ee5810f008823 */ /* 0x000fce0000010000 */
.L_x_4800:
[----:B------:R-:W-:Y:S05]  /*a0e0*/  BSYNC B1 ;  /* 0x0000000000017941 */ /* 0x000fea0003800000 */
.L_x_4798:
        /* <DEDUP_REMOVED lines=16> */
[C---:B------:R-:W-:Y:S02]  /*a1f0*/  FADD.FTZ R15, |R21|.reuse, |R18| ;  /* 0x40000012150f7221 */ /* 0x040fe40000010200 */
        /* <DEDUP_REMOVED lines=10> */
.L_x_4788:
[----:B------:R-:W-:Y:S01]  /*a2a0*/  FMUL.FTZ R0, R21, 0.36787945032119750977 ;  /* 0x3ebc5ab215007820 */ /* 0x000fe20000410000 */
[----:B------:R-:W-:Y:S01]  /*a2b0*/  FMUL.FTZ R2, R18, 0.36787945032119750977 ;  /* 0x3ebc5ab212027820 */ /* 0x000fe20000410000 */
[----:B------:R-:W-:Y:S01]  /*a2c0*/  MOV R23, 0x3f800000 ;  /* 0x3f80000000177802 */ /* 0x000fe20000000f00 */
        /* <DEDUP_REMOVED lines=30> */
.L_x_4802:
[----:B------:R-:W-:Y:S05]  /*a4b0*/  BSYNC B4 ;  /* 0x0000000000047941 */ /* 0x000fea0003800000 */
.L_x_4801:
        /* <DEDUP_REMOVED lines=18> */
.L_x_4804:
[----:B------:R-:W-:Y:S02]  /*a5e0*/  ISETP.GE.AND P0, PT, R21, RZ, PT ;  /* 0x000000ff1500720c */ /* 0x000fe40003f06270 */
[----:B------:R-:W-:-:S11]  /*a5f0*/  MOV R15, 0x3fd774eb ;  /* 0x3fd774eb000f7802 */ /* 0x000fd60000000f00 */
[----:B------:R-:W-:-:S04]  /*a600*/  @P0 FFMA.FTZ R0, R15, 0.93318945169448852539, -R0 ;  /* 0x3f6ee5810f000823 */ /* 0x000fc80000010800 */
[----:B------:R-:W-:-:S07]  /*a610*/  @!P0 FFMA.FTZ R0, R15, 0.93318945169448852539, R0 ;  /* 0x3f6ee5810f008823 */ /* 0x000fce0000010000 */
.L_x_4805:
[----:B------:R-:W-:Y:S05]  /*a620*/  BSYNC B1 ;  /* 0x0000000000017941 */ /* 0x000fea0003800000 */
.L_x_4803:
[C---:B------:R-:W-:Y:S01]  /*a630*/  FSETP.NEU.FTZ.AND P1, PT, |R21|.reuse, |R18|, PT ;  /* 0x400000121500720b */ /* 0x040fe20003f3d200 */
        /* <DEDUP_REMOVED lines=10> */
.L_x_4787:
        /* <DEDUP_REMOVED lines=23> */
.L_x_4809:
[----:B------:R-:W-:Y:S05]  /*a850*/  BSYNC B4 ;  /* 0x0000000000047941 */ /* 0x000fea0003800000 */
.L_x_4808:
        /* <DEDUP_REMOVED lines=24> */
.L_x_4807:
        /* <DEDUP_REMOVED lines=12> */
.L_x_4811:
[----:B------:R-:W-:Y:S05]  /*aaa0*/  BSYNC B4 ;  /* 0x0000000000047941 */ /* 0x000fea0003800000 */
.L_x_4810:
        /* <DEDUP_REMOVED lines=38> */
.L_x_4806:
        /* <DEDUP_REMOVED lines=33> */
.L_x_4813:
[----:B------:R-:W-:Y:S05]  /*af20*/  BSYNC B4 ;  /* 0x0000000000047941 */ /* 0x000fea0003800000 */
.L_x_4812:
        /* <DEDUP_REMOVED lines=21> */
.L_x_4795:
[----:B------:R-:W-:Y:S05]  /*b080*/  BSYNC B3 ;  /* 0x0000000000037941 */ /* 0x000fea0003800000 */
.L_x_4786:
[----:B------:R-:W-:Y:S01]  /*b090*/  FADD.FTZ R0, R23, 0.69314718246459960938 ;  /* 0x3f31721817007421 */ /* 0x000fe20000010000 */
[----:B------:R-:W-:-:S04]  /*b0a0*/  LOP3.LUT R12, R15, 0x80000000, R12, 0xb8, !PT ;  /* 0x800000000f0c7812 */ /* 0x000fc800078eb80c */
[----:B------:R-:W-:Y:S01]  /*b0b0*/  LOP3.LUT R13, R0, 0x80000000, R13, 0xb8, !PT ;  /* 0x80000000000d7812 */ /* 0x000fe200078eb80d */
[----:B------:R-:W-:Y:S06]  /*b0c0*/  BRA `(.L_x_4752) ;  /* 0x0000000000387947 */ /* 0x000fec0003800000 */
.L_x_4753:
        /* <DEDUP_REMOVED lines=14> */
.L_x_4752:
[----:B------:R-:W-:Y:S05]  /*b1b0*/  BSYNC B0 ;  /* 0x0000000000007941 */ /* 0x000fea0003800000 */
.L_x_4751:
[----:B------:R-:W-:Y:S05]  /*b1c0*/  WARPSYNC.ALL ;  /* 0x0000000000007948 */ /* 0x000fea0003800000 */
[----:B------:R-:W-:Y:S01]  /*b1d0*/  ISETP.GE.AND P0, PT, R7, R4, PT ;  /* 0x000000040700720c */ /* 0x000fe20003f06270 */
[----:B------:R-:W-:Y:S04]  /*b1e0*/  BSSY B0, `(.L_x_4814) ;  /* 0x000001b000007945 */ /* 0x000fe80003800000 */
[----:B------:R-:W-:Y:S08]  /*b1f0*/  BSSY B1, `(.L_x_4815) ;  /* 0x0000012000017945 */ /* 0x000ff00003800000 */
[----:B------:R-:W-:Y:S05]  /*b200*/  @P0 BRA `(.L_x_4816) ;  /* 0x0000000000400947 */ /* 0x000fea0003800000 */
[----:B------:R-:W1:Y:S01]  /*b210*/  S2R R0, SR_TID.X ;  /* 0x0000000000007919 */ /* 0x000e620000002100 */
[----:B------:R-:W2:Y:S01]  /*b220*/  LDC.64 R14, c[0x0][0x218] ;  /* 0x00008600ff0e7b82 */ /* 0x000ea20000000a00 */
[----:B------:R-:W-:Y:S02]  /*b230*/  F2FP.F16.F32.PACK_AB R5, R5, R6 ;  /* 0x000000060505723e */ /* 0x000fe400000000ff */
[----:B-1----:R-:W-:-:S05]  /*b240*/  LEA R7, R3, R0, 0x9 ;  /* 0x0000000003077211 */ /* 0x002fca00078e48ff */
[----:B--2---:R-:W-:Y:S01]  /*b250*/  IMAD.WIDE.U32 R14, R7, 0x4, R14 ;  /* 0x00000004070e7825 */ /* 0x004fe200078e000e */
[----:B------:R-:W-:-:S04]  /*b260*/  IADD3 R7, R0, 0x80, RZ ;  /* 0x0000008000077810 */ /* 0x000fc80007ffe0ff */
[----:B------:R1:W-:Y:S01]  /*b270*/  STG.E desc[UR4][R14.64], R5 ;  /* 0x000000050e007986 */ /* 0x0003e2000c101904 */
[----:B------:R-:W-:-:S13]  /*b280*/  ISETP.GE.AND P0, PT, R7, R4, PT ;  /* 0x000000040700720c */ /* 0x000fda0003f06270 */
[----:B------:R-:W-:Y:S05]  /*b290*/  @P0 BREAK B1 ;  /* 0x0000000000010942 */ /* 0x000fea0003800000 */
[----:B-1----:R-:W-:Y:S05]  /*b2a0*/  @P0 BRA `(.L_x_4817) ;  /* 0x0000000000380947 */ /* 0x002fea0003800000 */
[----:B------:R-:W1:Y:S01]  /*b2b0*/  LDC.64 R14, c[0x0][0x218] ;  /* 0x00008600ff0e7b82 */ /* 0x000e620000000a00 */
[----:B------:R-:W-:Y:S02]  /*b2c0*/  LEA R5, R3, R7, 0x9 ;  /* 0x0000000703057211 */ /* 0x000fe400078e48ff */
[----:B------:R-:W-:Y:S02]  /*b2d0*/  F2FP.F16.F32.PACK_AB R17, R8, R9 ;  /* 0x000000090811723e */ /* 0x000fe400000000ff */
[----:B------:R-:W-:Y:S01]  /*b2e0*/  IADD3 R7, R7, 0x80, RZ ;  /* 0x0000008007077810 */ /* 0x000fe20007ffe0ff */
[----:B-1----:R-:W-:-:S05]  /*b2f0*/  IMAD.WIDE.U32 R8, R5, 0x4, R14 ;  /* 0x0000000405087825 */ /* 0x002fca00078e000e */
[----:B------:R1:W-:Y:S02]  /*b300*/  STG.E desc[UR4][R8.64], R17 ;  /* 0x0000001108007986 */ /* 0x0003e4000c101904 */
.L_x_4816:
[----:B------:R-:W-:Y:S05]  /*b310*/  BSYNC B1 ;  /* 0x0000000000017941 */ /* 0x000fea0003800000 */
.L_x_4815:
[----:B------:R-:W-:-:S13]  /*b320*/  ISETP.GE.AND P0, PT, R7, R4, PT ;  /* 0x000000040700720c */ /* 0x000fda0003f06270 */
[----:B-1----:R-:W1:Y:S01]  /*b330*/  @!P0 LDC.64 R8, c[0x0][0x218] ;  /* 0x00008600ff088b82 */ /* 0x002e620000000a00 */
[----:B------:R-:W-:Y:S02]  /*b340*/  @!P0 LEA R5, R3, R7, 0x9 ;  /* 0x0000000703058211 */ /* 0x000fe400078e48ff */
[----:B------:R-:W-:Y:S02]  /*b350*/  @!P0 F2FP.F16.F32.PACK_AB R11, R10, R11 ;  /* 0x0000000b0a0b823e */ /* 0x000fe400000000ff */
[----:B------:R-:W-:Y:S01]  /*b360*/  @!P0 IADD3 R7, R7, 0x80, RZ ;  /* 0x0000008007078810 */ /* 0x000fe20007ffe0ff */
[----:B-1----:R-:W-:-:S05]  /*b370*/  @!P0 IMAD.WIDE.U32 R8, R5, 0x4, R8 ;  /* 0x0000000405088825 */ /* 0x002fca00078e0008 */
[----:B------:R1:W-:Y:S02]  /*b380*/  @!P0 STG.E desc[UR4][R8.64], R11 ;  /* 0x0000000b08008986 */ /* 0x0003e4000c101904 */
.L_x_4817:
[----:B------:R-:W-:Y:S05]  /*b390*/  BSYNC B0 ;  /* 0x0000000000007941 */ /* 0x000fea0003800000 */
.L_x_4814:
[----:B------:R-:W-:Y:S05]  /*b3a0*/  WARPSYNC.ALL ;  /* 0x0000000000007948 */ /* 0x000fea0003800000 */
[----:B------:R-:W-:-:S13]  /*b3b0*/  ISETP.GE.AND P0, PT, R7, R4, PT ;  /* 0x000000040700720c */ /* 0x000fda0003f06270 */
[----:B------:R-:W-:Y:S05]  /*b3c0*/  @P0 EXIT ;  /* 0x000000000000094d */ /* 0x000fea0003800000 */
[----:B------:R-:W2:Y:S01]  /*b3d0*/  LDC.64 R4, c[0x0][0x218] ;  /* 0x00008600ff047b82 */ /* 0x000ea20000000a00 */
[----:B------:R-:W-:Y:S02]  /*b3e0*/  LEA R3, R3, R7, 0x9 ;  /* 0x0000000703037211 */ /* 0x000fe400078e48ff */
[----:B------:R-:W-:-:S03]  /*b3f0*/  F2FP.F16.F32.PACK_AB R13, R12, R13 ;  /* 0x0000000d0c0d723e */ /* 0x000fc600000000ff */
[----:B--2---:R-:W-:-:S05]  /*b400*/  IMAD.WIDE.U32 R2, R3, 0x4, R4 ;  /* 0x0000000403027825 */ /* 0x004fca00078e0004 */
[----:B------:R-:W-:Y:S01]  /*b410*/  STG.E desc[UR4][R2.64], R13 ;  /* 0x0000000d02007986 */ /* 0x000fe2000c101904 */
[----:B------:R-:W-:Y:S05]  /*b420*/  EXIT ;  /* 0x000000000000794d */ /* 0x000fea0003800000 */
        .weak           $__internal_10_$__cuda_sm3x_div_rn_ftz_f32_slowpath
        .type           $__internal_10_$__cuda_sm3x_div_rn_ftz_f32_slowpath,@function
        .size           $__internal_10_$__cuda_sm3x_div_rn_ftz_f32_slowpath,(.L_x_21426 - $__internal_10_$__cuda_sm3x_div_rn_ftz_f32_slowpath)
$__internal_10_$__cuda_sm3x_div_rn_ftz_f32_slowpath:
        /* <DEDUP_REMOVED lines=32> */
.L_x_4820:
[----:B------:R-:W-:Y:S05]  /*b630*/  BSYNC B2 ;  /* 0x0000000000027941 */ /* 0x000fea0003800000 */
.L_x_4819:
        /* <DEDUP_REMOVED lines=27> */
.L_x_4826:
[----:B------:R-:W-:-:S07]  /*b7f0*/  LEA R0, R15, R0, 0x17 ;  /* 0x000000000f007211 */ /* 0x000fce00078eb8ff */
.L_x_4827:
[----:B------:R-:W-:Y:S05]  /*b800*/  BSYNC B2 ;  /* 0x0000000000027941 */ /* 0x000fea0003800000 */
.L_x_4825:
[----:B------:R-:W-:Y:S05]  /*b810*/  BRA `(.L_x_4828) ;  /* 0x0000000000207947 */ /* 0x000fea0003800000 */
.L_x_4824:
[----:B------:R-:W-:-:S04]  /*b820*/  LOP3.LUT R25, R20, 0x80000000, R25, 0x48, !PT ;  /* 0x8000000014197812 */ /* 0x000fc800078e4819 */
[----:B------:R-:W-:Y:S01]  /*b830*/  LOP3.LUT R0, R25, 0x7f800000, RZ, 0xfc, !PT ;  /* 0x7f80000019007812 */ /* 0x000fe200078efcff */
[----:B------:R-:W-:Y:S06]  /*b840*/  BRA `(.L_x_4828) ;  /* 0x0000000000147947 */ /* 0x000fec0003800000 */
.L_x_4823:
[----:B------:R-:W-:Y:S01]  /*b850*/  LOP3.LUT R0, R20, 0x80000000, R25, 0x48, !PT ;  /* 0x8000000014007812 */ /* 0x000fe200078e4819 */
[----:B------:R-:W-:Y:S06]  /*b860*/  BRA `(.L_x_4828) ;  /* 0x00000000000c7947 */ /* 0x000fec0003800000 */
.L_x_4822:
[----:B------:R-:W0:Y:S01]  /*b870*/  MUFU.RSQ R0, -QNAN ;  /* 0xffc0000000007908 */ /* 0x000e220000001400 */
[----:B------:R-:W-:Y:S05]  /*b880*/  BRA `(.L_x_4828) ;  /* 0x0000000000047947 */ /* 0x000fea0003800000 */
.L_x_4821:
[----:B------:R-:W-:-:S07]  /*b890*/  FADD.FTZ R0, R25, R20 ;  /* 0x0000001419007221 */ /* 0x000fce0000010000 */
.L_x_4828:
[----:B------:R-:W-:Y:S05]  /*b8a0*/  BSYNC B1 ;  /* 0x0000000000017941 */ /* 0x000fea0003800000 */
.L_x_4818:
[----:B------:R-:W-:Y:S01]  /*b8b0*/  HFMA2.MMA R15, -RZ, RZ, 0, 0 ;  /* 0x00000000ff0f7435 */ /* 0x000fe200000001ff */
[----:B------:R-:W-:-:S05]  /*b8c0*/  MOV R14, R2 ;  /* 0x00000002000e7202 */ /* 0x000fca0000000f00 */
[----:B0-----:R-:W-:Y:S05]  /*b8d0*/  RET.REL.NODEC R14 `(_ZN2at6native27unrolled_elementwise_kernelIZZZNS0_17asinh_kernel_cudaERNS_18TensorIteratorBaseEENKUlvE_clEvENKUlvE1_clEvEUlN3c107complexINS6_4HalfEEEE_St5arrayIPcLm2EELi4E23TrivialOffsetCalculatorILi1EjESF_NS0_6memory15LoadWithoutCastENSG_16StoreWithoutCastEEEviT_T0_T2_T3_T4_T5_) ;  /* 0xffffff440ec87950 */ /* 0x001fea0003c3ffff */
.L_x_4829:
        /* <DEDUP_REMOVED lines=10> */
.L_x_21426:


//--------------------- .text._ZN2at6native29vectorized_elementwise_kernelILi2EZZZNS0_17asinh_kernel_cudaERNS_18TensorIteratorBaseEENKUlvE_clEvENKUlvE1_clEvEUlN3c107complexINS6_4HalfEEEE_St5arrayIPcLm2EEEEviT0_T1_ --------------------------
	.section	.text._ZN2at6native29vectorized_elementwise_kernelILi2EZZZNS0_17asinh_kernel_cudaERNS_18TensorIteratorBaseEENKUlvE_clEvENKUlvE1_clEvEUlN3c107complexINS6_4HalfEEEE_St5arrayIPcLm2EEEEviT0_T1_,"ax",@progbits
	.align	128
        .global         _ZN2at6native29vectorized_elementwise_kernelILi2EZZZNS0_17asinh_kernel_cudaERNS_18TensorIteratorBaseEENKUlvE_clEvENKUlvE1_clEvEUlN3c107complexINS6_4HalfEEEE_St5arrayIPcLm2EEEEviT0_T1_
        .type           _ZN2at6native29vectorized_elementwise_kernelILi2EZZZNS0_17asinh_kernel_cudaERNS_18TensorIteratorBaseEENKUlvE_clEvENKUlvE1_clEvEUlN3c107complexINS6_4HalfEEEE_St5arrayIPcLm2EEEEviT0_T1_,@function
        .size           _ZN2at6native29vectorized_elementwise_kernelILi2EZZZNS0_17asinh_kernel_cudaERNS_18TensorIteratorBaseEENKUlvE_clEvENKUlvE1_clEvEUlN3c107complexINS6_4HalfEEEE_St5arrayIPcLm2EEEEviT0_T1_,(.L_x_21427 - _ZN2at6native29vectorized_elementwise_kernelILi2EZZZNS0_17asinh_kernel_cudaERNS_18TensorIteratorBaseEENKUlvE_clEvENKUlvE1_clEvEUlN3c107complexINS6_4HalfEEEE_St5arrayIPcLm2EEEEviT0_T1_)
        .other          _ZN2at6native29vectorized_elementwise_kernelILi2EZZZNS0_17asinh_kernel_cudaERNS_18TensorIteratorBaseEENKUlvE_clEvENKUlvE1_clEvEUlN3c107complexINS6_4HalfEEEE_St5arrayIPcLm2EEEEviT0_T1_,@"STO_CUDA_ENTRY STV_DEFAULT"
_ZN2at6native29vectorized_elementwise_kernelILi2EZZZNS0_17asinh_kernel_cudaERNS_18TensorIteratorBaseEENKUlvE_clEvENKUlvE1_clEvEUlN3c107complexINS6_4HalfEEEE_St5arrayIPcLm2EEEEviT0_T1_:
.text._ZN2at6native29vectorized_elementwise_kernelILi2EZZZNS0_17asinh_kernel_cudaERNS_18TensorIteratorBaseEENKUlvE_clEvENKUlvE1_clEvEUlN3c107complexINS6_4HalfEEEE_St5arrayIPcLm2EEEEviT0_T1_:
        /* <DEDUP_REMOVED lines=13> */
[----:B------:R0:W5:Y:S04]  /*00d0*/  LDG.E.64 R12, desc[UR4][R4.64+0x400] ;  /* 0x00040004040c7981 */ /* 0x000168000c1e1b00 */
[----:B------:R0:W5:Y:S04]  /*00e0*/  LDG.E.64 R10, desc[UR4][R4.64+0x800] ;  /* 0x00080004040a7981 */ /* 0x000168000c1e1b00 */
[----:B------:R0:W5:Y:S01]  /*00f0*/  LDG.E.64 R8, desc[UR4][R4.64+0xc00] ;  /* 0x000c000404087981 */ /* 0x000162000c1e1b00 */
[----:B------:R-:W-:Y:S01]  /*0100*/  BSSY B2, `(.L_x_4831) ;  /* 0x00002b2000027945 */ /* 0x000fe20003800000 */
[----:B--2---:R-:W-:-:S02]  /*0110*/  HADD2.F32 R20, -RZ, R14.H0_H0 ;  /* 0x2000000eff147230 */ /* 0x004fc40000004100 */
[----:B------:R-:W-:-:S03]  /*0120*/  HADD2.F32 R17, -RZ, R14.H1_H1 ;  /* 0x3000000eff117230 */ /* 0x000fc60000004100 */
[----:B------:R-:W-:Y:S02]  /*0130*/  FSETP.GTU.FTZ.AND P0, PT, |R20|, +INF , PT ;  /* 0x7f8000001400780b */ /* 0x000fe40003f1c200 */
[C---:B------:R-:W-:Y:S01]  /*0140*/  FSETP.GTU.FTZ.AND P1, PT, |R17|.reuse, +INF , PT ;  /* 0x7f8000001100780b */ /* 0x040fe20003f3c200 */
[----:B------:R-:W-:Y:S01]  /*0150*/  FADD.FTZ R19, |R17|, -RZ ;  /* 0x800000ff11137221 */ /* 0x000fe20000010200 */
[----:B------:R-:W-:Y:S02]  /*0160*/  MOV R14, R20 ;  /* 0x00000014000e7202 */ /* 0x000fe40000000f00 */
[----:B------:R-:W-:-:S13]  /*0170*/  PLOP3.LUT P0, PT, P0, P1, PT, 0xa8, 0x0 ;  /* 0x000000000000781c */ /* 0x000fda0000703570 */
[----:B0-----:R-:W-:Y:S05]  /*0180*/  @P0 BRA `(.L_x_4832) ;  /* 0x00000028006c0947 */ /* 0x001fea0003800000 */
        /* <DEDUP_REMOVED lines=71> */
[----:B------:R-:W-:-:S04]  /*0600*/  MOV R26, 0x3d39bf78 ;  /* 0x3d39bf78001a7802 */ /* 0x000fc80000000f00 */
        /* <DEDUP_REMOVED lines=30> */
.L_x_4838:
        /* <DEDUP_REMOVED lines=10> */
.L_x_4840:
[----:B------:R-:W-:-:S04]  /*0890*/  FADD.FTZ R6, -R0, R5 ;  /* 0x0000000500067221 */ /* 0x000fc80000010100 */
[----:B------:R-:W-:-:S07]  /*08a0*/  FMUL.FTZ R6, R6, 0.5 ;  /* 0x3f00000006067820 */ /* 0x000fce0000410000 */
.L_x_4841:
[----:B------:R-:W-:Y:S05]  /*08b0*/  BSYNC B1 ;  /* 0x0000000000017941 */ /* 0x000fea0003800000 */
.L_x_4839:
        /* <DEDUP_REMOVED lines=11> */
.L_x_4843:
[----:B------:R-:W-:-:S04]  /*0970*/  FADD.FTZ R7, R4, -R7 ;  /* 0x8000000704077221 */ /* 0x000fc80000010000 */
[----:B------:R-:W-:-:S07]  /*0980*/  FMUL.FTZ R7, R7, 0.5 ;  /* 0x3f00000007077820 */ /* 0x000fce0000410000 */
.L_x_4844:
[----:B------:R-:W-:Y:S05]  /*0990*/  BSYNC B1 ;  /* 0x0000000000017941 */ /* 0x000fea0003800000 */
.L_x_4842:
[----:B------:R-:W-:Y:S01]  /*09a0*/  FADD.FTZ R7, R7, R6 ;  /* 0x0000000607077221 */ /* 0x000fe20000010000 */
[----:B------:R-:W-:Y:S01]  /*09b0*/  FADD.FTZ R6, R22, 1 ;  /* 0x3f80000016067421 */ /* 0x000fe20000010000 */
[----:B------:R-:W-:Y:S01]  /*09c0*/  HFMA2.MMA R24, -RZ, RZ, 1.625, 0 ;  /* 0x3e800000ff187435 */ /* 0x000fe200000001ff */
[----:B------:R-:W-:Y:S02]  /*09d0*/  MOV R28, 0x3d39bf78 ;  /* 0x3d39bf78001c7802 */ /* 0x000fe40000000f00 */
[----:B------:R-:W-:-:S06]  /*09e0*/  FMUL.FTZ R6, R6, R7 ;  /* 0x0000000706067220 */ /* 0x000fcc0000410000 */
        /* <DEDUP_REMOVED lines=30> */
.L_x_4837:
[----:B------:R0:W1:Y:S02]  /*0bd0*/  MUFU.SQRT R21, R18 ;  /* 0x0000001200157308 */ /* 0x0000640000002000 */
.L_x_4836:
[----:B------:R-:W-:Y:S05]  /*0be0*/  BSYNC B0 ;  /* 0x0000000000007941 */ /* 0x000fea0003800000 */
.L_x_4835:
        /* <DEDUP_REMOVED lines=26> */
[----:B------:R-:W-:Y:S01]  /*0d90*/  FMUL.FTZ R5, R4, R5 ;  /* 0x0000000504057220 */ /* 0x000fe20000410000 */
[----:B------:R-:W-:-:S03]  /*0da0*/  HFMA2.MMA R4, -RZ, RZ, 1.9599609375, 20144 ;  /* 0x3fd774ebff047435 */ /* 0x000fc600000001ff */
[----:B------:R-:W-:-:S04]  /*0db0*/  FFMA.FTZ R0, R0, R5, R0 ;  /* 0x0000000500007223 */ /* 0x000fc80000010000 */
[----:B------:R-:W-:-:S04]  /*0dc0*/  FMUL.FTZ R3, R0, -2 ;  /* 0xc000000000037820 */ /* 0x000fc80000410000 */
[----:B------:R-:W-:-:S05]  /*0dd0*/  @P0 FFMA.FTZ R0, R4, 0.93318945169448852539, R3 ;  /* 0x3f6ee58104000823 */ /* 0x000fca0000010003 */
[C---:B------:R-:W-:Y:S02]  /*0de0*/  FSETP.GTU.FTZ.AND P0, PT, R0.reuse, +INF , PT ;  /* 0x7f8000000000780b */ /* 0x040fe40003f1c000 */
[----:B------:R-:W-:-:S04]  /*0df0*/  LOP3.LUT R3, R0, 0x80000000, R7, 0xb8, !PT ;  /* 0x8000000000037812 */ /* 0x000fc800078eb807 */
[----:B------:R-:W-:Y:S01]  /*0e00*/  FSEL R0, R3, R0, !P0 ;  /* 0x0000000003007208 */ /* 0x000fe20004000000 */
[----:B------:R-:W-:Y:S06]  /*0e10*/  BRA `(.L_x_4849) ;  /* 0x0000000400bc7947 */ /* 0x000fec0003800000 */
.L_x_4848:
        /* <DEDUP_REMOVED lines=17> */
.L_x_4854:
[----:B------:R-:W-:-:S04]  /*0f30*/  FADD.FTZ R0, -R0, R5 ;  /* 0x0000000500007221 */ /* 0x000fc80000010100 */
[----:B------:R-:W-:-:S07]  /*0f40*/  FMUL.FTZ R0, R0, 0.5 ;  /* 0x3f00000000007820 */ /* 0x000fce0000410000 */
.L_x_4855:
[----:B------:R-:W-:Y:S05]  /*0f50*/  BSYNC B4 ;  /* 0x0000000000047941 */ /* 0x000fea0003800000 */
.L_x_4853:
        /* <DEDUP_REMOVED lines=10> */
.L_x_4857:
[----:B------:R-:W-:-:S04]  /*1000*/  FADD.FTZ R3, -R3, R4 ;  /* 0x0000000403037221 */ /* 0x000fc80000010100 */
[----:B------:R-:W-:-:S07]  /*1010*/  FMUL.FTZ R3, R3, 0.5 ;  /* 0x3f00000003037820 */ /* 0x000fce0000410000 */
.L_x_4858:
[----:B------:R-:W-:Y:S05]  /*1020*/  BSYNC B4 ;  /* 0x0000000000047941 */ /* 0x000fea0003800000 */
.L_x_4856:
[----:B------:R-:W-:Y:S01]  /*1030*/  FADD.FTZ R3, R3, R0 ;  /* 0x0000000003037221 */ /* 0x000fe20000010000 */
[----:B------:R-:W-:-:S04]  /*1040*/  FADD.FTZ R22, R19, R22 ;  /* 0x0000001613167221 */ /* 0x000fc80000010000 */
[----:B------:R-:W-:-:S06]  /*1050*/  FMUL.FTZ R22, R22, R3 ;  /* 0x0000000316167220 */ /* 0x000fcc0000410000 */
[----:B------:R-:W2:Y:S01]  /*1060*/  MUFU.SQRT R22, R22 ;  /* 0x0000001600167308 */ /* 0x000ea20000002000 */
[----:B------:R-:W-:Y:S05]  /*1070*/  BRA `(.L_x_4859) ;  /* 0x0000000000487947 */ /* 0x000fea0003800000 */
.L_x_4852:
        /* <DEDUP_REMOVED lines=12> */
.L_x_4851:
[----:B------:R-:W-:Y:S01]  /*1140*/  FADD.FTZ R0, R22, 1 ;  /* 0x3f80000016007421 */ /* 0x000fe20000010000 */
[----:B------:R-:W-:Y:S01]  /*1150*/  MUFU.SQRT R3, R18 ;  /* 0x0000001200037308 */ /* 0x000fe20000002000 */
[----:B------:R-:W-:Y:S02]  /*1160*/  MOV R19, 0x3f800000 ;  /* 0x3f80000000137802 */ /* 0x000fe40000000f00 */
[----:B------:R-:W-:-:S06]  /*1170*/  FMUL.FTZ R0, R0, 0.5 ;  /* 0x3f00000000007820 */ /* 0x000fcc0000410000 */
[----:B------:R-:W2:Y:S02]  /*1180*/  MUFU.SQRT R0, R0 ;  /* 0x0000000000007308 */ /* 0x000ea40000002000 */
[----:B--2---:R-:W-:-:S07]  /*1190*/  FMUL.FTZ R22, R3, R0 ;  /* 0x0000000003167220 */ /* 0x004fce0000410000 */
.L_x_4859:
[----:B------:R-:W-:Y:S05]  /*11a0*/  BSYNC B1 ;  /* 0x0000000000017941 */ /* 0x000fea0003800000 */
.L_x_4850:
[----:B------:R-:W-:Y:S05]  /*11b0*/  BRA `(.L_x_4860) ;  /* 0x0000000000087947 */ /* 0x000fea0003800000 */
.L_x_4847:
[----:B------:R-:W-:Y:S01]  /*11c0*/  FMUL.FTZ R22, R22, 16777216 ;  /* 0x4b80000016167820 */ /* 0x000fe20000410000 */
[----:B------:R-:W-:-:S07]  /*11d0*/  FMUL.FTZ R19, R19, 16777216 ;  /* 0x4b80000013137820 */ /* 0x000fce0000410000 */
.L_x_4860:
[----:B------:R-:W-:Y:S05]  /*11e0*/  BSYNC B0 ;  /* 0x0000000000007941 */ /* 0x000fea0003800000 */
.L_x_4846:
        /* <DEDUP_REMOVED lines=14> */
[----:B------:R-:W-:-:S07]  /*12d0*/  MOV R4, 0x12f0 ;  /* 0x000012f000047802 */ /* 0x000fce0000000f00 */
[----:B01---5:R-:W-:Y:S05]  /*12e0*/  CALL.REL.NOINC `($__internal_11_$__cuda_sm3x_div_rn_ftz_f32_slowpath) ;  /* 0x000002ac007c7944 */ /* 0x023fea0003c00000 */
.L_x_4862:
[----:B------:R-:W-:Y:S05]  /*12f0*/  BSYNC B4 ;  /* 0x0000000000047941 */ /* 0x000fea0003800000 */
.L_x_4861:
        /* <DEDUP_REMOVED lines=18> */
.L_x_4864:
[----:B------:R-:W-:Y:S02]  /*1420*/  ISETP.GE.AND P0, PT, R22, RZ, PT ;  /* 0x000000ff1600720c */ /* 0x000fe40003f06270 */
[----:B------:R-:W-:-:S11]  /*1430*/  MOV R3, 0x3fd774eb ;  /* 0x3fd774eb00037802 */ /* 0x000fd60000000f00 */
[----:B------:R-:W-:-:S04]  /*1440*/  @P0 FFMA.FTZ R0, R3, 0.93318945169448852539, -R0 ;  /* 0x3f6ee58103000823 */ /* 0x000fc80000010800 */
[----:B------:R-:W-:-:S07]  /*1450*/  @!P0 FFMA.FTZ R0, R3, 0.93318945169448852539, R0 ;  /* 0x3f6ee58103008823 */ /* 0x000fce0000010000 */
.L_x_4865:
[----:B------:R-:W-:Y:S05]  /*1460*/  BSYNC B0 ;  /* 0x0000000000007941 */ /* 0x000fea0003800000 */
.L_x_4863:
        /* <DEDUP_REMOVED lines=10> */
.L_x_4849:
[----:B------:R-:W-:Y:S05]  /*1510*/  BSYNC B3 ;  /* 0x0000000000037941 */ /* 0x000fea0003800000 */
.L_x_4845:
[----:B------:R-:W-:Y:S02]  /*1520*/  LOP3.LUT R17, R0, 0x80000000, R17, 0xb8, !PT ;  /* 0x8000000000117812 */ /* 0x000fe400078eb811 */
[----:B-1----:R-:W-:Y:S01]  /*1530*/  LOP3.LUT R14, R21, 0x80000000, R14, 0xb8, !PT ;  /* 0x80000000150e7812 */ /* 0x002fe200078eb80e */
[----:B------:R-:W-:Y:S06]  /*1540*/  BRA `(.L_x_4834) ;  /* 0x0000001400b47947 */ /* 0x000fec0003800000 */
.L_x_4833:
        /* <DEDUP_REMOVED lines=27> */
[----:B------:R-:W-:-:S07]  /*1700*/  MOV R4, 0x1720 ;  /* 0x0000172000047802 */ /* 0x000fce0000000f00 */
[----:B-----5:R-:W-:Y:S05]  /*1710*/  CALL.REL.NOINC `($__internal_11_$__cuda_sm3x_div_rn_ftz_f32_slowpath) ;  /* 0x000002a800707944 */ /* 0x020fea0003c00000 */
.L_x_4871:
[----:B------:R-:W-:Y:S05]  /*1720*/  BSYNC B4 ;  /* 0x0000000000047941 */ /* 0x000fea0003800000 */
.L_x_4870:
[----:B------:R-:W-:Y:S01]  /*1730*/  MOV R4, 0x3b33710b ;  /* 0x3b33710b00047802 */ /* 0x000fe20000000f00 */
        /* <DEDUP_REMOVED lines=17> */
.L_x_4873:
[----:B------:R-:W-:Y:S02]  /*1850*/  ISETP.GE.AND P0, PT, R20, RZ, PT ;  /* 0x000000ff1400720c */ /* 0x000fe40003f06270 */
[----:B------:R-:W-:-:S11]  /*1860*/  MOV R3, 0x3fd774eb ;  /* 0x3fd774eb00037802 */ /* 0x000fd60000000f00 */
[----:B------:R-:W-:-:S04]  /*1870*/  @P0 FFMA.FTZ R0, R3, 0.93318945169448852539, -R0 ;  /* 0x3f6ee58103000823 */ /* 0x000fc80000010800 */
[----:B------:R-:W-:-:S07]  /*1880*/  @!P0 FFMA.FTZ R0, R3, 0.93318945169448852539, R0 ;  /* 0x3f6ee58103008823 */ /* 0x000fce0000010000 */
.L_x_4874:
[----:B------:R-:W-:Y:S05]  /*1890*/  BSYNC B0 ;  /* 0x0000000000007941 */ /* 0x000fea0003800000 */
.L_x_4872:
        /* <DEDUP_REMOVED lines=13> */
.L_x_4869:
        /* <DEDUP_REMOVED lines=9> */
[----:B------:R-:W-:-:S07]  /*1a00*/  MOV R4, 0x1a20 ;  /* 0x00001a2000047802 */ /* 0x000fce0000000f00 */
[----:B-----5:R-:W-:Y:S05]  /*1a10*/  CALL.REL.NOINC `($__internal_11_$__cuda_sm3x_div_rn_ftz_f32_slowpath) ;  /* 0x000002a400b07944 */ /* 0x020fea0003c00000 */
.L_x_4877:
[----:B------:R-:W-:Y:S05]  /*1a20*/  BSYNC B4 ;  /* 0x0000000000047941 */ /* 0x000fea0003800000 */
.L_x_4876:
        /* <DEDUP_REMOVED lines=18> */
.L_x_4879:
[----:B------:R-:W-:Y:S02]  /*1b50*/  ISETP.GE.AND P0, PT, R20, RZ, PT ;  /* 0x000000ff1400720c */ /* 0x000fe40003f06270 */
[----:B------:R-:W-:-:S11]  /*1b60*/  MOV R3, 0x3fd774eb ;  /* 0x3fd774eb00037802 */ /* 0x000fd60000000f00 */
[----:B------:R-:W-:-:S04]  /*1b70*/  @P0 FFMA.FTZ R0, R3, 0.93318945169448852539, -R0 ;  /* 0x3f6ee58103000823 */ /* 0x000fc80000010800 */
[----:B------:R-:W-:-:S07]  /*1b80*/  @!P0 FFMA.FTZ R0, R3, 0.93318945169448852539, R0 ;  /* 0x3f6ee58103008823 */ /* 0x000fce0000010000 */
.L_x_4880:
[----:B------:R-:W-:Y:S05]  /*1b90*/  BSYNC B0 ;  /* 0x0000000000007941 */ /* 0x000fea0003800000 */
.L_x_4878:
        /* <DEDUP_REMOVED lines=27> */
.L_x_4868:
        /* <DEDUP_REMOVED lines=21> */
[----:B------:R-:W-:Y:S02]  /*1ea0*/  MOV R3, 0x3f800000 ;  /* 0x3f80000000037802 */ /* 0x000fe40000000f00 */
        /* <DEDUP_REMOVED lines=8> */
[----:B------:R-:W-:-:S07]  /*1f30*/  MOV R4, 0x1f50 ;  /* 0x00001f5000047802 */ /* 0x000fce0000000f00 */
[----:B-----5:R-:W-:Y:S05]  /*1f40*/  CALL.REL.NOINC `($__internal_11_$__cuda_sm3x_div_rn_ftz_f32_slowpath) ;  /* 0x000002a000647944 */ /* 0x020fea0003c00000 */
.L_x_4882:
[----:B------:R-:W-:Y:S05]  /*1f50*/  BSYNC B4 ;  /* 0x0000000000047941 */ /* 0x000fea0003800000 */
.L_x_4881:
        /* <DEDUP_REMOVED lines=18> */
.L_x_4884:
[----:B------:R-:W-:Y:S02]  /*2080*/  ISETP.GE.AND P0, PT, R20, RZ, PT ;  /* 0x000000ff1400720c */ /* 0x000fe40003f06270 */
[----:B------:R-:W-:-:S11]  /*2090*/  MOV R3, 0x3fd774eb ;  /* 0x3fd774eb00037802 */ /* 0x000fd60000000f00 */
[----:B------:R-:W-:-:S04]  /*20a0*/  @P0 FFMA.FTZ R0, R3, 0.93318945169448852539, -R0 ;  /* 0x3f6ee58103000823 */ /* 0x000fc80000010800 */
[----:B------:R-:W-:-:S07]  /*20b0*/  @!P0 FFMA.FTZ R0, R3, 0.93318945169448852539, R0 ;  /* 0x3f6ee58103008823 */ /* 0x000fce0000010000 */
.L_x_4885:
[----:B------:R-:W-:Y:S05]  /*20c0*/  BSYNC B0 ;  /* 0x0000000000007941 */ /* 0x000fea0003800000 */
.L_x_4883:
[C---:B------:R-:W-:Y:S01]  /*20d0*/  FSETP.NEU.FTZ.AND P1, PT, |R20|.reuse, |R19|, PT ;  /* 0x400000131400720b */ /* 0x040fe20003f3d200 */
[----:B------:R-:W-:Y:S01]  /*20e0*/  HFMA2.MMA R3, -RZ, RZ, 2.04296875, -15.78125 ;  /* 0x4016cbe4ff037435 */ /* 0x000fe200000001ff */
[----:B------:R-:W-:Y:S02]  /*20f0*/  FSETP.NEU.FTZ.AND P2, PT, R27, RZ, PT ;  /* 0x000000ff1b00720b */ /* 0x000fe40003f5d000 */
[----:B------:R-:W-:-:S09]  /*2100*/  ISETP.GE.AND P0, PT, R20, RZ, PT ;  /* 0x000000ff1400720c */ /* 0x000fd20003f06270 */
[----:B------:R-:W-:Y:S01]  /*2110*/  @!P1 FSEL R0, R3, 0.78539818525314331055, !P0 ;  /* 0x3f490fdb03009808 */ /* 0x000fe20004000000 */
[----:B------:R-:W-:Y:S01]  /*2120*/  FADD.FTZ R3, |R20|, |R19| ;  /* 0x4000001314037221 */ /* 0x000fe20000010200 */
[----:B------:R-:W-:-:S04]  /*2130*/  @!P2 FSEL R0, RZ, 3.1415927410125732422, P0 ;  /* 0x40490fdbff00a808 */ /* 0x000fc80000000000 */
[----:B------:R-:W-:Y:S02]  /*2140*/  FSETP.GTU.FTZ.AND P0, PT, |R3|, +INF , PT ;  /* 0x7f8000000300780b */ /* 0x000fe40003f1c200 */
[----:B------:R-:W-:-:S04]  /*2150*/  LOP3.LUT R0, R0, 0x80000000, R19, 0xb8, !PT ;  /* 0x8000000000007812 */ /* 0x000fc800078eb813 */
[----:B------:R-:W-:Y:S01]  /*2160*/  FSEL R0, R3, R0, P0 ;  /* 0x0000000003007208 */ /* 0x000fe20000000000 */
[----:B------:R-:W-:Y:S06]  /*2170*/  BRA `(.L_x_4875) ;  /* 0x00000008005c7947 */ /* 0x000fec0003800000 */
.L_x_4867:
        /* <DEDUP_REMOVED lines=22> */
.L_x_4889:
[----:B------:R-:W-:Y:S05]  /*22e0*/  BSYNC B4 ;  /* 0x0000000000047941 */ /* 0x000fea0003800000 */
.L_x_4888:
[----:B------:R-:W-:Y:S01]  /*22f0*/  MOV R4, 0x3b33710b ;  /* 0x3b33710b00047802 */ /* 0x000fe20000000f00 */
[----:B------:R-:W-:Y:S01]  /*2300*/  FMUL.FTZ R3, R0, R0 ;  /* 0x0000000000037220 */ /* 0x000fe20000410000 */
[----:B------:R-:W-:Y:S01]  /*2310*/  @!P6 MOV R5, 0x3fd774eb ;  /* 0x3fd774eb0005e802 */ /* 0x000fe20000000f00 */
        /* <DEDUP_REMOVED lines=21> */
.L_x_4887:
        /* <DEDUP_REMOVED lines=11> */
.L_x_4891:
[----:B------:R-:W-:Y:S05]  /*2520*/  BSYNC B4 ;  /* 0x0000000000047941 */ /* 0x000fea0003800000 */
.L_x_4890:
        /* <DEDUP_REMOVED lines=38> */
.L_x_4886:
        /* <DEDUP_REMOVED lines=32> */
.L_x_4893:
[----:B------:R-:W-:Y:S05]  /*2990*/  BSYNC B4 ;  /* 0x0000000000047941 */ /* 0x000fea0003800000 */
.L_x_4892:
        /* <DEDUP_REMOVED lines=21> */
.L_x_4875:
[----:B------:R-:W-:Y:S05]  /*2af0*/  BSYNC B3 ;  /* 0x0000000000037941 */ /* 0x000fea0003800000 */
.L_x_4866:
[----:B------:R-:W-:Y:S01]  /*2b00*/  FADD.FTZ R3, R18, 0.69314718246459960938 ;  /* 0x3f31721812037421 */ /* 0x000fe20000010000 */
[----:B------:R-:W-:-:S04]  /*2b10*/  LOP3.LUT R17, R0, 0x80000000, R17, 0xb8, !PT ;  /* 0x8000000000117812 */ /* 0x000fc800078eb811 */
[----:B------:R-:W-:Y:S01]  /*2b20*/  LOP3.LUT R14, R3, 0x80000000, R14, 0xb8, !PT ;  /* 0x80000000030e7812 */ /* 0x000fe200078eb80e */
[----:B------:R-:W-:Y:S06]  /*2b30*/  BRA `(.L_x_4834) ;  /* 0x0000000000387947 */ /* 0x000fec0003800000 */
.L_x_4832:
        /* <DEDUP_REMOVED lines=14> */
.L_x_4834:
[----:B------:R-:W-:Y:S05]  /*2c20*/  BSYNC B2 ;  /* 0x0000000000027941 */ /* 0x000fea0003800000 */
.L_x_4831:
[----:B------:R-:W-:Y:S05]  /*2c30*/  WARPSYNC.ALL ;  /* 0x0000000000007948 */ /* 0x000fea0003800000 */
[--C-:B------:R-:W-:Y:S01]  /*2c40*/  HADD2.F32 R21, -RZ, R15.reuse.H0_H0 ;  /* 0x2000000fff157230 */ /* 0x100fe20000004100 */
[----:B------:R-:W-:Y:S01]  /*2c50*/  BSSY B2, `(.L_x_4894) ;  /* 0x00002b1000027945 */ /* 0x000fe20003800000 */
[----:B0-----:R-:W-:-:S03]  /*2c60*/  HADD2.F32 R18, -RZ, R15.H1_H1 ;  /* 0x3000000fff127230 */ /* 0x001fc60000004100 */
        /* <DEDUP_REMOVED lines=48> */
[----:B------:R-:W-:Y:S01]  /*2f70*/  FSETP.NEU.FTZ.AND P0, PT, R24, +INF , PT ;  /* 0x7f8000001800780b */ /* 0x000fe20003f1d000 */
[----:B-1----:R-:W-:-:S03]  /*2f80*/  @P2 FMUL.FTZ R25, R28, R5 ;  /* 0x000000051c192220 */ /* 0x002fc60000410000 */
[----:B------:R-:W-:Y:S02]  /*2f90*/  FSEL R5, R6, +INF , P1 ;  /* 0x7f80000006057808 */ /* 0x000fe40000800000 */
        /* <DEDUP_REMOVED lines=57> */
.L_x_4901:
        /* <DEDUP_REMOVED lines=10> */
.L_x_4903:
[----:B------:R-:W-:-:S04]  /*33d0*/  FADD.FTZ R6, -R0, R5 ;  /* 0x0000000500067221 */ /* 0x000fc80000010100 */
[----:B------:R-:W-:-:S07]  /*33e0*/  FMUL.FTZ R6, R6, 0.5 ;  /* 0x3f00000006067820 */ /* 0x000fce0000410000 */
.L_x_4904:
[----:B------:R-:W-:Y:S05]  /*33f0*/  BSYNC B1 ;  /* 0x0000000000017941 */ /* 0x000fea0003800000 */
.L_x_4902:
        /* <DEDUP_REMOVED lines=11> */
.L_x_4906:
[----:B------:R-:W-:-:S04]  /*34b0*/  FADD.FTZ R7, R4, -R7 ;  /* 0x8000000704077221 */ /* 0x000fc80000010000 */
[----:B------:R-:W-:-:S07]  /*34c0*/  FMUL.FTZ R7, R7, 0.5 ;  /* 0x3f00000007077820 */ /* 0x000fce0000410000 */
.L_x_4907:
[----:B------:R-:W-:Y:S05]  /*34d0*/  BSYNC B1 ;  /* 0x0000000000017941 */ /* 0x000fea0003800000 */
.L_x_4905:
[----:B------:R-:W-:Y:S01]  /*34e0*/  FADD.FTZ R7, R7, R6 ;  /* 0x0000000607077221 */ /* 0x000fe20000010000 */
[----:B------:R-:W-:Y:S01]  /*34f0*/  FADD.FTZ R6, R23, 1 ;  /* 0x3f80000017067421 */ /* 0x000fe20000010000 */
[----:B------:R-:W-:Y:S01]  /*3500*/  HFMA2.MMA R25, -RZ, RZ, 1.875, 0 ;  /* 0x3f800000ff197435 */ /* 0x000fe200000001ff */
        /* <DEDUP_REMOVED lines=32> */
.L_x_4900:
[----:B------:R0:W1:Y:S02]  /*3710*/  MUFU.SQRT R22, R19 ;  /* 0x0000001300167308 */ /* 0x0000640000002000 */
.L_x_4899:
[----:B------:R-:W-:Y:S05]  /*3720*/  BSYNC B0 ;  /* 0x0000000000007941 */ /* 0x000fea0003800000 */
.L_x_4898:
        /* <DEDUP_REMOVED lines=35> */
.L_x_4911:
        /* <DEDUP_REMOVED lines=17> */
.L_x_4917:
[----:B------:R-:W-:-:S04]  /*3a70*/  FADD.FTZ R0, -R0, R5 ;  /* 0x0000000500007221 */ /* 0x000fc80000010100 */
[----:B------:R-:W-:-:S07]  /*3a80*/  FMUL.FTZ R0, R0, 0.5 ;  /* 0x3f00000000007820 */ /* 0x000fce0000410000 */
.L_x_4918:
[----:B------:R-:W-:Y:S05]  /*3a90*/  BSYNC B4 ;  /* 0x0000000000047941 */ /* 0x000fea0003800000 */
.L_x_4916:
        /* <DEDUP_REMOVED lines=10> */
.L_x_4920:
[----:B------:R-:W-:-:S04]  /*3b40*/  FADD.FTZ R3, -R3, R4 ;  /* 0x0000000403037221 */ /* 0x000fc80000010100 */
[----:B------:R-:W-:-:S07]  /*3b50*/  FMUL.FTZ R3, R3, 0.5 ;  /* 0x3f00000003037820 */ /* 0x000fce0000410000 */
.L_x_4921:
[----:B------:R-:W-:Y:S05]  /*3b60*/  BSYNC B4 ;  /* 0x0000000000047941 */ /* 0x000fea0003800000 */
.L_x_4919:
[----:B------:R-:W-:Y:S01]  /*3b70*/  FADD.FTZ R0, R3, R0 ;  /* 0x0000000003007221 */ /* 0x000fe20000010000 */
[----:B------:R-:W-:-:S04]  /*3b80*/  FADD.FTZ R23, R20, R23 ;  /* 0x0000001714177221 */ /* 0x000fc80000010000 */
[----:B------:R-:W-:-:S06]  /*3b90*/  FMUL.FTZ R23, R23, R0 ;  /* 0x0000000017177220 */ /* 0x000fcc0000410000 */
[----:B------:R-:W2:Y:S01]  /*3ba0*/  MUFU.SQRT R23, R23 ;  /* 0x0000001700177308 */ /* 0x000ea20000002000 */
[----:B------:R-:W-:Y:S05]  /*3bb0*/  BRA `(.L_x_4922) ;  /* 0x0000000000487947 */ /* 0x000fea0003800000 */
.L_x_4915:
        /* <DEDUP_REMOVED lines=12> */
.L_x_4914:
[----:B------:R-:W-:Y:S01]  /*3c80*/  FADD.FTZ R0, R23, 1 ;  /* 0x3f80000017007421 */ /* 0x000fe20000010000 */
[----:B0-----:R-:W-:Y:S01]  /*3c90*/  MUFU.SQRT R19, R19 ;  /* 0x0000001300137308 */ /* 0x001fe20000002000 */
[----:B------:R-:W-:Y:S02]  /*3ca0*/  MOV R20, 0x3f800000 ;  /* 0x3f80000000147802 */ /* 0x000fe40000000f00 */
[----:B------:R-:W-:-:S06]  /*3cb0*/  FMUL.FTZ R0, R0, 0.5 ;  /* 0x3f00000000007820 */ /* 0x000fcc0000410000 */
[----:B------:R-:W0:Y:S02]  /*3cc0*/  MUFU.SQRT R0, R0 ;  /* 0x0000000000007308 */ /* 0x000e240000002000 */
[----:B0-----:R-:W-:-:S07]  /*3cd0*/  FMUL.FTZ R23, R19, R0 ;  /* 0x0000000013177220 */ /* 0x001fce0000410000 */
.L_x_4922:
[----:B------:R-:W-:Y:S05]  /*3ce0*/  BSYNC B1 ;  /* 0x0000000000017941 */ /* 0x000fea0003800000 */
.L_x_4913:
[----:B------:R-:W-:Y:S05]  /*3cf0*/  BRA `(.L_x_4923) ;  /* 0x0000000000087947 */ /* 0x000fea0003800000 */
.L_x_4910:
[----:B------:R-:W-:Y:S01]  /*3d00*/  FMUL.FTZ R23, R23, 16777216 ;  /* 0x4b80000017177820 */ /* 0x000fe20000410000 */
[----:B------:R-:W-:-:S07]  /*3d10*/  FMUL.FTZ R20, R20, 16777216 ;  /* 0x4b80000014147820 */ /* 0x000fce0000410000 */
.L_x_4923:
[----:B------:R-:W-:Y:S05]  /*3d20*/  BSYNC B0 ;  /* 0x0000000000007941 */ /* 0x000fea0003800000 */
.L_x_4909:
        /* <DEDUP_REMOVED lines=16> */
.L_x_4925:
[----:B------:R-:W-:Y:S05]  /*3e30*/  BSYNC B4 ;  /* 0x0000000000047941 */ /* 0x000fea0003800000 */
.L_x_4924:
        /* <DEDUP_REMOVED lines=18> */
.L_x_4927:
[----:B------:R-:W-:Y:S02]  /*3f60*/  ISETP.GE.AND P0, PT, R23, RZ, PT ;  /* 0x000000ff1700720c */ /* 0x000fe40003f06270 */
[----:B------:R-:W-:-:S11]  /*3f70*/  MOV R3, 0x3fd774eb ;  /* 0x3fd774eb00037802 */ /* 0x000fd60000000f00 */
[----:B------:R-:W-:-:S04]  /*3f80*/  @P0 FFMA.FTZ R0, R3, 0.93318945169448852539, -R0 ;  /* 0x3f6ee58103000823 */ /* 0x000fc80000010800 */
[----:B------:R-:W-:-:S07]  /*3f90*/  @!P0 FFMA.FTZ R0, R3, 0.93318945169448852539, R0 ;  /* 0x3f6ee58103008823 */ /* 0x000fce0000010000 */
.L_x_4928:
[----:B------:R-:W-:Y:S05]  /*3fa0*/  BSYNC B0 ;  /* 0x0000000000007941 */ /* 0x000fea0003800000 */
.L_x_4926:
[----:B------:R-:W-:Y:S01]  /*3fb0*/  FSETP.NEU.FTZ.AND P0, PT, |R23|, |R20|, PT ;  /* 0x400000141700720b */ /* 0x000fe20003f1d200 */
        /* <DEDUP_REMOVED lines=8> */
[----:B------:R-:W-:-:S07]  /*4040*/  FSEL R3, R3, R0, P0 ;  /* 0x0000000003037208 */ /* 0x000fce0000000000 */
.L_x_4912:
[----:B------:R-:W-:Y:S05]  /*4050*/  BSYNC B3 ;  /* 0x0000000000037941 */ /* 0x000fea0003800000 */
.L_x_4908:
[----:B------:R-:W-:Y:S02]  /*4060*/  LOP3.LUT R18, R3, 0x80000000, R18, 0xb8, !PT ;  /* 0x8000000003127812 */ /* 0x000fe400078eb812 */
[----:B-1----:R-:W-:Y:S01]  /*4070*/  LOP3.LUT R15, R22, 0x80000000, R15, 0xb8, !PT ;  /* 0x80000000160f7812 */ /* 0x002fe200078eb80f */
[----:B------:R-:W-:Y:S06]  /*4080*/  BRA `(.L_x_4897) ;  /* 0x0000001400b47947 */ /* 0x000fec0003800000 */
.L_x_4896:
        /* <DEDUP_REMOVED lines=29> */
.L_x_4934:
[----:B------:R-:W-:Y:S05]  /*4260*/  BSYNC B4 ;  /* 0x0000000000047941 */ /* 0x000fea0003800000 */
.L_x_4933:
        /* <DEDUP_REMOVED lines=18> */
.L_x_4936:
[----:B------:R-:W-:Y:S02]  /*4390*/  ISETP.GE.AND P0, PT, R21, RZ, PT ;  /* 0x000000ff1500720c */ /* 0x000fe40003f06270 */
[----:B------:R-:W-:-:S11]  /*43a0*/  MOV R3, 0x3fd774eb ;  /* 0x3fd774eb00037802 */ /* 0x000fd60000000f00 */
[----:B------:R-:W-:-:S04]  /*43b0*/  @P0 FFMA.FTZ R0, R3, 0.93318945169448852539, -R0 ;  /* 0x3f6ee58103000823 */ /* 0x000fc80000010800 */
[----:B------:R-:W-:-:S07]  /*43c0*/  @!P0 FFMA.FTZ R0, R3, 0.93318945169448852539, R0 ;  /* 0x3f6ee58103008823 */ /* 0x000fce0000010000 */
.L_x_4937:
[----:B------:R-:W-:Y:S05]  /*43d0*/  BSYNC B0 ;  /* 0x0000000000007941 */ /* 0x000fea0003800000 */
.L_x_4935:
[----:B------:R-:W-:Y:S01]  /*43e0*/  FSETP.NEU.FTZ.AND P0, PT, |R21|, |R20|, PT ;  /* 0x400000141500720b */ /* 0x000fe20003f1d200 */
[----:B------:R-:W-:Y:S01]  /*43f0*/  HFMA2.MMA R3, -RZ, RZ, 2.04296875, -15.78125 ;  /* 0x4016cbe4ff037435 */ /* 0x000fe200000001ff */
[----:B------:R-:W-:Y:S01]  /*4400*/  FSETP.NEU.FTZ.AND P1, PT, R27, RZ, PT ;  /* 0x000000ff1b00720b */ /* 0x000fe20003f3d000 */
[----:B------:R-:W0:Y:S01]  /*4410*/  MUFU.LG2 R22, R22 ;  /* 0x0000001600167308 */ /* 0x000e220000000c00 */
[----:B------:R-:W-:-:S09]  /*4420*/  ISETP.GE.AND P2, PT, R21, RZ, PT ;  /* 0x000000ff1500720c */ /* 0x000fd20003f46270 */
[----:B------:R-:W-:Y:S01]  /*4430*/  @!P0 FSEL R0, R3, 0.78539818525314331055, !P2 ;  /* 0x3f490fdb03008808 */ /* 0x000fe20005000000 */
[----:B------:R-:W-:Y:S01]  /*4440*/  FADD.FTZ R3, |R21|, |R20| ;  /* 0x4000001415037221 */ /* 0x000fe20000010200 */
[----:B------:R-:W-:-:S04]  /*4450*/  @!P1 FSEL R0, RZ, 3.1415927410125732422, P2 ;  /* 0x40490fdbff009808 */ /* 0x000fc80001000000 */
[----:B------:R-:W-:Y:S01]  /*4460*/  FSETP.GTU.FTZ.AND P0, PT, |R3|, +INF , PT ;  /* 0x7f8000000300780b */ /* 0x000fe20003f1c200 */
[----:B0-----:R-:W-:Y:S01]  /*4470*/  FMUL.FTZ.D2 R19, R22, 0.69314718246459960938 ;  /* 0x3f31721816137820 */ /* 0x001fe20000310000 */
[----:B------:R-:W-:-:S04]  /*4480*/  LOP3.LUT R0, R0, 0x80000000, R20, 0xb8, !PT ;  /* 0x8000000000007812 */ /* 0x000fc800078eb814 */
[----:B------:R-:W-:Y:S01]  /*4490*/  FSEL R3, R3, R0, P0 ;  /* 0x0000000003037208 */ /* 0x000fe20000000000 */
[----:B------:R-:W-:Y:S06]  /*44a0*/  BRA `(.L_x_4938) ;  /* 0x0000001000607947 */ /* 0x000fec0003800000 */
.L_x_4932:
        /* <DEDUP_REMOVED lines=11> */
.L_x_4940:
[----:B------:R-:W-:Y:S05]  /*4560*/  BSYNC B4 ;  /* 0x0000000000047941 */ /* 0x000fea0003800000 */
.L_x_4939:
        /* <DEDUP_REMOVED lines=18> */
.L_x_4942:
[----:B------:R-:W-:Y:S02]  /*4690*/  ISETP.GE.AND P0, PT, R21, RZ, PT ;  /* 0x000000ff1500720c */ /* 0x000fe40003f06270 */
[----:B------:R-:W-:-:S11]  /*46a0*/  MOV R3, 0x3fd774eb ;  /* 0x3fd774eb00037802 */ /* 0x000fd60000000f00 */
[----:B------:R-:W-:-:S04]  /*46b0*/  @P0 FFMA.FTZ R0, R3, 0.93318945169448852539, -R0 ;  /* 0x3f6ee58103000823 */ /* 0x000fc80000010800 */
[----:B------:R-:W-:-:S07]  /*46c0*/  @!P0 FFMA.FTZ R0, R3, 0.93318945169448852539, R0 ;  /* 0x3f6ee58103008823 */ /* 0x000fce0000010000 */
.L_x_4943:
[----:B------:R-:W-:Y:S05]  /*46d0*/  BSYNC B0 ;  /* 0x0000000000007941 */ /* 0x000fea0003800000 */
.L_x_4941:
        /* <DEDUP_REMOVED lines=16> */
[----:B------:R-:W-:Y:S01]  /*47e0*/  HFMA2.MMA R3, -RZ, RZ, 2.04296875, -15.78125 ;  /* 0x4016cbe4ff037435 */ /* 0x000fe200000001ff */
[----:B------:R-:W-:-:S04]  /*47f0*/  ISETP.GE.AND P0, PT, R21, RZ, PT ;  /* 0x000000ff1500720c */ /* 0x000fc80003f06270 */
[----:B------:R-:W0:Y:S05]  /*4800*/  MUFU.LG2 R4, R4 ;  /* 0x0000000400047308 */ /* 0x000e2a0000000c00 */
        /* <DEDUP_REMOVED lines=8> */
.L_x_4931:
[----:B------:R-:W-:Y:S01]  /*4890*/  FMUL.FTZ R0, R21, 0.36787945032119750977 ;  /* 0x3ebc5ab215007820 */ /* 0x000fe20000410000 */
[----:B------:R-:W-:Y:S01]  /*48a0*/  FMUL.FTZ R3, R20, 0.36787945032119750977 ;  /* 0x3ebc5ab214037820 */ /* 0x000fe20000410000 */
[----:B------:R-:W0:Y:S01]  /*48b0*/  MUFU.RCP R22, R27 ;  /* 0x0000001b00167308 */ /* 0x000e220000001000 */
        /* <DEDUP_REMOVED lines=18> */
[----:B------:R-:W-:-:S03]  /*49e0*/  FFMA R0, R22, R3, R22 ;  /* 0x0000000316007223 */ /* 0x000fc60000000016 */
        /* <DEDUP_REMOVED lines=10> */
.L_x_4945:
[----:B------:R-:W-:Y:S05]  /*4a90*/  BSYNC B4 ;  /* 0x0000000000047941 */ /* 0x000fea0003800000 */
.L_x_4944:
        /* <DEDUP_REMOVED lines=18> */
.L_x_4947:
[----:B------:R-:W-:Y:S02]  /*4bc0*/  ISETP.GE.AND P0, PT, R21, RZ, PT ;  /* 0x000000ff1500720c */ /* 0x000fe40003f06270 */
[----:B------:R-:W-:-:S11]  /*4bd0*/  MOV R3, 0x3fd774eb ;  /* 0x3fd774eb00037802 */ /* 0x000fd60000000f00 */
[----:B------:R-:W-:-:S04]  /*4be0*/  @P0 FFMA.FTZ R0, R3, 0.93318945169448852539, -R0 ;  /* 0x3f6ee58103000823 */ /* 0x000fc80000010800 */
[----:B------:R-:W-:-:S07]  /*4bf0*/  @!P0 FFMA.FTZ R0, R3, 0.93318945169448852539, R0 ;  /* 0x3f6ee58103008823 */ /* 0x000fce0000010000 */
.L_x_4948:
[----:B------:R-:W-:Y:S05]  /*4c00*/  BSYNC B0 ;  /* 0x0000000000007941 */ /* 0x000fea0003800000 */
.L_x_4946:
        /* <DEDUP_REMOVED lines=11> */
.L_x_4930:
        /* <DEDUP_REMOVED lines=22> */
.L_x_4952:
[----:B------:R-:W-:Y:S05]  /*4e20*/  BSYNC B4 ;  /* 0x0000000000047941 */ /* 0x000fea0003800000 */
.L_x_4951:
[----:B------:R-:W-:Y:S01]  /*4e30*/  MOV R4, 0x3b33710b ;  /* 0x3b33710b00047802 */ /* 0x000fe20000000f00 */
[----:B------:R-:W-:Y:S01]  /*4e40*/  FMUL.FTZ R3, R0, R0 ;  /* 0x0000000000037220 */ /* 0x000fe20000410000 */
[----:B------:R-:W-:Y:S01]  /*4e50*/  @!P6 MOV R5, 0x3fd774eb ;  /* 0x3fd774eb0005e802 */ /* 0x000fe20000000f00 */
        /* <DEDUP_REMOVED lines=21> */
.L_x_4950:
        /* <DEDUP_REMOVED lines=11> */
.L_x_4954:
[----:B------:R-:W-:Y:S05]  /*5060*/  BSYNC B4 ;  /* 0x0000000000047941 */ /* 0x000fea0003800000 */
.L_x_4953:
        /* <DEDUP_REMOVED lines=38> */
.L_x_4949:
[----:B------:R-:W-:Y:S01]  /*52d0*/  FMUL.FTZ R0, R15, 0.36787945032119750977 ;  /* 0x3ebc5ab20f007820 */ /* 0x000fe20000410000 */
[----:B------:R-:W-:Y:S01]  /*52e0*/  FMUL.FTZ R3, R18, 0.36787945032119750977 ;  /* 0x3ebc5ab212037820 */ /* 0x000fe20000410000 */
[----:B------:R-:W0:Y:S01]  /*52f0*/  MUFU.RCP R22, R27 ;  /* 0x0000001b00167308 */ /* 0x000e220000001000 */
[----:B------:R-:W-:Y:S01]  /*5300*/  HFMA2.MMA R19, -RZ, RZ, 1.875, 0 ;  /* 0x3f800000ff137435 */ /* 0x000fe200000001ff */
        /* <DEDUP_REMOVED lines=28> */
.L_x_4956:
[----:B------:R-:W-:Y:S05]  /*54d0*/  BSYNC B4 ;  /* 0x0000000000047941 */ /* 0x000fea0003800000 */
.L_x_4955:
        /* <DEDUP_REMOVED lines=21> */
.L_x_4938:
[----:B------:R-:W-:Y:S05]  /*5630*/  BSYNC B3 ;  /* 0x0000000000037941 */ /* 0x000fea0003800000 */
.L_x_4929:
[----:B------:R-:W-:Y:S01]  /*5640*/  FADD.FTZ R0, R19, 0.69314718246459960938 ;  /* 0x3f31721813007421 */ /* 0x000fe20000010000 */
[----:B------:R-:W-:-:S04]  /*5650*/  LOP3.LUT R18, R3, 0x80000000, R18, 0xb8, !PT ;  /* 0x8000000003127812 */ /* 0x000fc800078eb812 */
[----:B------:R-:W-:Y:S01]  /*5660*/  LOP3.LUT R15, R0, 0x80000000, R15, 0xb8, !PT ;  /* 0x80000000000f7812 */ /* 0x000fe200078eb80f */
[----:B------:R-:W-:Y:S06]  /*5670*/  BRA `(.L_x_4897) ;  /* 0x0000000000387947 */ /* 0x000fec0003800000 */
.L_x_4895:
        /* <DEDUP_REMOVED lines=14> */
.L_x_4897:
[----:B------:R-:W-:Y:S05]  /*5760*/  BSYNC B2 ;  /* 0x0000000000027941 */ /* 0x000fea0003800000 */
.L_x_4894:
[----:B------:R-:W-:Y:S05]  /*5770*/  WARPSYNC.ALL ;  /* 0x0000000000007948 */ /* 0x000fea0003800000 */
[--C-:B-----5:R-:W-:Y:S01]  /*5780*/  HADD2.F32 R22, -RZ, R12.reuse.H0_H0 ;  /* 0x2000000cff167230 */ /* 0x120fe20000004100 */
        /* <DEDUP_REMOVED lines=110> */
.L_x_4964:
        /* <DEDUP_REMOVED lines=10> */
.L_x_4966:
[----:B------:R-:W-:-:S04]  /*5f10*/  FADD.FTZ R6, -R0, R5 ;  /* 0x0000000500067221 */ /* 0x000fc80000010100 */
[----:B------:R-:W-:-:S07]  /*5f20*/  FMUL.FTZ R6, R6, 0.5 ;  /* 0x3f00000006067820 */ /* 0x000fce0000410000 */
.L_x_4967:
[----:B------:R-:W-:Y:S05]  /*5f30*/  BSYNC B1 ;  /* 0x0000000000017941 */ /* 0x000fea0003800000 */
.L_x_4965:
        /* <DEDUP_REMOVED lines=11> */
.L_x_4969:
[----:B------:R-:W-:-:S04]  /*5ff0*/  FADD.FTZ R7, R4, -R7 ;  /* 0x8000000704077221 */ /* 0x000fc80000010000 */
[----:B------:R-:W-:-:S07]  /*6000*/  FMUL.FTZ R7, R7, 0.5 ;  /* 0x3f00000007077820 */ /* 0x000fce0000410000 */
.L_x_4970:
[----:B------:R-:W-:Y:S05]  /*6010*/  BSYNC B1 ;  /* 0x0000000000017941 */ /* 0x000fea0003800000 */
.L_x_4968:
        /* <DEDUP_REMOVED lines=35> */
.L_x_4963:
[----:B------:R0:W1:Y:S02]  /*6250*/  MUFU.SQRT R23, R20 ;  /* 0x0000001400177308 */ /* 0x0000640000002000 */
.L_x_4962:
[----:B------:R-:W-:Y:S05]  /*6260*/  BSYNC B0 ;  /* 0x0000000000007941 */ /* 0x000fea0003800000 */
.L_x_4961:
        /* <DEDUP_REMOVED lines=35> */
.L_x_4974:
        /* <DEDUP_REMOVED lines=17> */
.L_x_4980:
[----:B------:R-:W-:-:S04]  /*65b0*/  FADD.FTZ R0, -R0, R5 ;  /* 0x0000000500007221 */ /* 0x000fc80000010100 */
[----:B------:R-:W-:-:S07]  /*65c0*/  FMUL.FTZ R0, R0, 0.5 ;  /* 0x3f00000000007820 */ /* 0x000fce0000410000 */
.L_x_4981:
[----:B------:R-:W-:Y:S05]  /*65d0*/  BSYNC B4 ;  /* 0x0000000000047941 */ /* 0x000fea0003800000 */
.L_x_4979:
        /* <DEDUP_REMOVED lines=10> */
.L_x_4983:
[----:B------:R-:W-:-:S04]  /*6680*/  FADD.FTZ R3, -R3, R4 ;  /* 0x0000000403037221 */ /* 0x000fc80000010100 */
[----:B------:R-:W-:-:S07]  /*6690*/  FMUL.FTZ R3, R3, 0.5 ;  /* 0x3f00000003037820 */ /* 0x000fce0000410000 */
.L_x_4984:
[----:B------:R-:W-:Y:S05]  /*66a0*/  BSYNC B4 ;  /* 0x0000000000047941 */ /* 0x000fea0003800000 */
.L_x_4982:
[----:B------:R-:W-:Y:S01]  /*66b0*/  FADD.FTZ R3, R3, R0 ;  /* 0x0000000003037221 */ /* 0x000fe20000010000 */
[----:B------:R-:W-:-:S04]  /*66c0*/  FADD.FTZ R24, R21, R24 ;  /* 0x0000001815187221 */ /* 0x000fc80000010000 */
[----:B------:R-:W-:-:S06]  /*66d0*/  FMUL.FTZ R24, R24, R3 ;  /* 0x0000000318187220 */ /* 0x000fcc0000410000 */
[----:B------:R-:W2:Y:S01]  /*66e0*/  MUFU.SQRT R24, R24 ;  /* 0x0000001800187308 */ /* 0x000ea20000002000 */
[----:B------:R-:W-:Y:S05]  /*66f0*/  BRA `(.L_x_4985) ;  /* 0x0000000000487947 */ /* 0x000fea0003800000 */
.L_x_4978:
        /* <DEDUP_REMOVED lines=12> */
.L_x_4977:
[----:B------:R-:W-:Y:S01]  /*67c0*/  FADD.FTZ R0, R24, 1 ;  /* 0x3f80000018007421 */ /* 0x000fe20000010000 */
[----:B------:R-:W-:Y:S01]  /*67d0*/  MUFU.SQRT R3, R20 ;  /* 0x0000001400037308 */ /* 0x000fe20000002000 */
[----:B------:R-:W-:Y:S02]  /*67e0*/  MOV R21, 0x3f800000 ;  /* 0x3f80000000157802 */ /* 0x000fe40000000f00 */
[----:B------:R-:W-:-:S06]  /*67f0*/  FMUL.FTZ R0, R0, 0.5 ;  /* 0x3f00000000007820 */ /* 0x000fcc0000410000 */
[----:B------:R-:W2:Y:S02]  /*6800*/  MUFU.SQRT R0, R0 ;  /* 0x0000000000007308 */ /* 0x000ea40000002000 */
[----:B--2---:R-:W-:-:S07]  /*6810*/  FMUL.FTZ R24, R3, R0 ;  /* 0x0000000003187220 */ /* 0x004fce0000410000 */
.L_x_4985:
[----:B------:R-:W-:Y:S05]  /*6820*/  BSYNC B1 ;  /* 0x0000000000017941 */ /* 0x000fea0003800000 */
.L_x_4976:
[----:B------:R-:W-:Y:S05]  /*6830*/  BRA `(.L_x_4986) ;  /* 0x0000000000087947 */ /* 0x000fea0003800000 */
.L_x_4973:
[----:B------:R-:W-:Y:S01]  /*6840*/  FMUL.FTZ R24, R24, 16777216 ;  /* 0x4b80000018187820 */ /* 0x000fe20000410000 */
[----:B------:R-:W-:-:S07]  /*6850*/  FMUL.FTZ R21, R21, 16777216 ;  /* 0x4b80000015157820 */ /* 0x000fce0000410000 */
.L_x_4986:
[----:B------:R-:W-:Y:S05]  /*6860*/  BSYNC B0 ;  /* 0x0000000000007941 */ /* 0x000fea0003800000 */
.L_x_4972:
        /* <DEDUP_REMOVED lines=15> */
[----:B01----:R-:W-:Y:S05]  /*6960*/  CALL.REL.NOINC `($__internal_11_$__cuda_sm3x_div_rn_ftz_f32_slowpath) ;  /* 0x0000025400dc7944 */ /* 0x003fea0003c00000 */
.L_x_4988:
[----:B------:R-:W-:Y:S05]  /*6970*/  BSYNC B4 ;  /* 0x0000000000047941 */ /* 0x000fea0003800000 */
.L_x_4987:
        /* <DEDUP_REMOVED lines=18> */
.L_x_4990:
[----:B------:R-:W-:Y:S02]  /*6aa0*/  ISETP.GE.AND P0, PT, R24, RZ, PT ;  /* 0x000000ff1800720c */ /* 0x000fe40003f06270 */
[----:B------:R-:W-:-:S11]  /*6ab0*/  MOV R3, 0x3fd774eb ;  /* 0x3fd774eb00037802 */ /* 0x000fd60000000f00 */
[----:B------:R-:W-:-:S04]  /*6ac0*/  @P0 FFMA.FTZ R0, R3, 0.93318945169448852539, -R0 ;  /* 0x3f6ee58103000823 */ /* 0x000fc80000010800 */
[----:B------:R-:W-:-:S07]  /*6ad0*/  @!P0 FFMA.FTZ R0, R3, 0.93318945169448852539, R0 ;  /* 0x3f6ee58103008823 */ /* 0x000fce0000010000 */
.L_x_4991:
[----:B------:R-:W-:Y:S05]  /*6ae0*/  BSYNC B0 ;  /* 0x0000000000007941 */ /* 0x000fea0003800000 */
.L_x_4989:
        /* <DEDUP_REMOVED lines=10> */
.L_x_4975:
[----:B------:R-:W-:Y:S05]  /*6b90*/  BSYNC B3 ;  /* 0x0000000000037941 */ /* 0x000fea0003800000 */
.L_x_4971:
[----:B------:R-:W-:Y:S02]  /*6ba0*/  LOP3.LUT R19, R0, 0x80000000, R19, 0xb8, !PT ;  /* 0x8000000000137812 */ /* 0x000fe400078eb813 */
[----:B-1----:R-:W-:Y:S01]  /*6bb0*/  LOP3.LUT R12, R23, 0x80000000, R12, 0xb8, !PT ;  /* 0x80000000170c7812 */ /* 0x002fe200078eb80c */
[----:B------:R-:W-:Y:S06]  /*6bc0*/  BRA `(.L_x_4960) ;  /* 0x0000001400b47947 */ /* 0x000fec0003800000 */
.L_x_4959:
        /* <DEDUP_REMOVED lines=28> */
[----:B------:R-:W-:Y:S05]  /*6d90*/  CALL.REL.NOINC `($__internal_11_$__cuda_sm3x_div_rn_ftz_f32_slowpath) ;  /* 0x0000025000d07944 */ /* 0x000fea0003c00000 */
.L_x_4997:
[----:B------:R-:W-:Y:S05]  /*6da0*/  BSYNC B4 ;  /* 0x0000000000047941 */ /* 0x000fea0003800000 */
.L_x_4996:
        /* <DEDUP_REMOVED lines=18> */
.L_x_4999:
[----:B------:R-:W-:Y:S02]  /*6ed0*/  ISETP.GE.AND P0, PT, R22, RZ, PT ;  /* 0x000000ff1600720c */ /* 0x000fe40003f06270 */
[----:B------:R-:W-:-:S11]  /*6ee0*/  MOV R3, 0x3fd774eb ;  /* 0x3fd774eb00037802 */ /* 0x000fd60000000f00 */
[----:B------:R-:W-:-:S04]  /*6ef0*/  @P0 FFMA.FTZ R0, R3, 0.93318945169448852539, -R0 ;  /* 0x3f6ee58103000823 */ /* 0x000fc80000010800 */
[----:B------:R-:W-:-:S07]  /*6f00*/  @!P0 FFMA.FTZ R0, R3, 0.93318945169448852539, R0 ;  /* 0x3f6ee58103008823 */ /* 0x000fce0000010000 */
.L_x_5000:
[----:B------:R-:W-:Y:S05]  /*6f10*/  BSYNC B0 ;  /* 0x0000000000007941 */ /* 0x000fea0003800000 */
.L_x_4998:
        /* <DEDUP_REMOVED lines=13> */
.L_x_4995:
        /* <DEDUP_REMOVED lines=10> */
[----:B------:R-:W-:Y:S05]  /*7090*/  CALL.REL.NOINC `($__internal_11_$__cuda_sm3x_div_rn_ftz_f32_slowpath) ;  /* 0x0000025000107944 */ /* 0x000fea0003c00000 */
.L_x_5003:
[----:B------:R-:W-:Y:S05]  /*70a0*/  BSYNC B4 ;  /* 0x0000000000047941 */ /* 0x000fea0003800000 */
.L_x_5002:
        /* <DEDUP_REMOVED lines=18> */
.L_x_5005:
[----:B------:R-:W-:Y:S02]  /*71d0*/  ISETP.GE.AND P0, PT, R22, RZ, PT ;  /* 0x000000ff1600720c */ /* 0x000fe40003f06270 */
[----:B------:R-:W-:-:S11]  /*71e0*/  MOV R3, 0x3fd774eb ;  /* 0x3fd774eb00037802 */ /* 0x000fd60000000f00 */
[----:B------:R-:W-:-:S04]  /*71f0*/  @P0 FFMA.FTZ R0, R3, 0.93318945169448852539, -R0 ;  /* 0x3f6ee58103000823 */ /* 0x000fc80000010800 */
[----:B------:R-:W-:-:S07]  /*7200*/  @!P0 FFMA.FTZ R0, R3, 0.93318945169448852539, R0 ;  /* 0x3f6ee58103008823 */ /* 0x000fce0000010000 */
.L_x_5006:
[----:B------:R-:W-:Y:S05]  /*7210*/  BSYNC B0 ;  /* 0x0000000000007941 */ /* 0x000fea0003800000 */
.L_x_5004:
        /* <DEDUP_REMOVED lines=27> */
.L_x_4994:
        /* <DEDUP_REMOVED lines=31> */
[----:B------:R-:W-:Y:S05]  /*75c0*/  CALL.REL.NOINC `($__internal_11_$__cuda_sm3x_div_rn_ftz_f32_slowpath) ;  /* 0x0000024800c47944 */ /* 0x000fea0003c00000 */
.L_x_5008:
[----:B------:R-:W-:Y:S05]  /*75d0*/  BSYNC B4 ;  /* 0x0000000000047941 */ /* 0x000fea0003800000 */
.L_x_5007:
        /* <DEDUP_REMOVED lines=18> */
.L_x_5010:
[----:B------:R-:W-:Y:S02]  /*7700*/  ISETP.GE.AND P0, PT, R22, RZ, PT ;  /* 0x000000ff1600720c */ /* 0x000fe40003f06270 */
[----:B------:R-:W-:-:S11]  /*7710*/  MOV R3, 0x3fd774eb ;  /* 0x3fd774eb00037802 */ /* 0x000fd60000000f00 */
[----:B------:R-:W-:-:S04]  /*7720*/  @P0 FFMA.FTZ R0, R3, 0.93318945169448852539, -R0 ;  /* 0x3f6ee58103000823 */ /* 0x000fc80000010800 */
[----:B------:R-:W-:-:S07]  /*7730*/  @!P0 FFMA.FTZ R0, R3, 0.93318945169448852539, R0 ;  /* 0x3f6ee58103008823 */ /* 0x000fce0000010000 */
.L_x_5011:
[----:B------:R-:W-:Y:S05]  /*7740*/  BSYNC B0 ;  /* 0x0000000000007941 */ /* 0x000fea0003800000 */
.L_x_5009:
        /* <DEDUP_REMOVED lines=11> */
.L_x_4993:
        /* <DEDUP_REMOVED lines=22> */
.L_x_5015:
[----:B------:R-:W-:Y:S05]  /*7960*/  BSYNC B4 ;  /* 0x0000000000047941 */ /* 0x000fea0003800000 */
.L_x_5014:
        /* <DEDUP_REMOVED lines=24> */
.L_x_5013:
        /* <DEDUP_REMOVED lines=11> */
.L_x_5017:
[----:B------:R-:W-:Y:S05]  /*7ba0*/  BSYNC B4 ;  /* 0x0000000000047941 */ /* 0x000fea0003800000 */
.L_x_5016:
        /* <DEDUP_REMOVED lines=38> */
.L_x_5012:
        /* <DEDUP_REMOVED lines=32> */
.L_x_5019:
[----:B------:R-:W-:Y:S05]  /*8010*/  BSYNC B4 ;  /* 0x0000000000047941 */ /* 0x000fea0003800000 */
.L_x_5018:
        /* <DEDUP_REMOVED lines=21> */
.L_x_5001:
[----:B------:R-:W-:Y:S05]  /*8170*/  BSYNC B3 ;  /* 0x0000000000037941 */ /* 0x000fea0003800000 */
.L_x_4992:
[----:B------:R-:W-:Y:S01]  /*8180*/  FADD.FTZ R3, R20, 0.69314718246459960938 ;  /* 0x3f31721814037421 */ /* 0x000fe20000010000 */
[----:B------:R-:W-:-:S04]  /*8190*/  LOP3.LUT R19, R0, 0x80000000, R19, 0xb8, !PT ;  /* 0x8000000000137812 */ /* 0x000fc800078eb813 */
[----:B------:R-:W-:Y:S01]  /*81a0*/  LOP3.LUT R12, R3, 0x80000000, R12, 0xb8, !PT ;  /* 0x80000000030c7812 */ /* 0x000fe200078eb80c */
[----:B------:R-:W-:Y:S06]  /*81b0*/  BRA `(.L_x_4960) ;  /* 0x0000000000387947 */ /* 0x000fec0003800000 */
.L_x_4958:
        /* <DEDUP_REMOVED lines=14> */
.L_x_4960:
[----:B------:R-:W-:Y:S05]  /*82a0*/  BSYNC B2 ;  /* 0x0000000000027941 */ /* 0x000fea0003800000 */
.L_x_4957:
[----:B------:R-:W-:Y:S05]  /*82b0*/  WARPSYNC.ALL ;  /* 0x0000000000007948 */ /* 0x000fea0003800000 */
[--C-:B------:R-:W-:Y:S01]  /*82c0*/  HADD2.F32 R23, -RZ, R13.reuse.H0_H0 ;  /* 0x2000000dff177230 */ /* 0x100fe20000004100 */
[----:B------:R-:W-:Y:S01]  /*82d0*/  BSSY B2, `(.L_x_5020) ;  /* 0x00002b1000027945 */ /* 0x000fe20003800000 */
[----:B------:R-:W-:-:S03]  /*82e0*/  HADD2.F32 R13, -RZ, R13.H1_H1 ;  /* 0x3000000dff0d7230 */ /* 0x000fc60000004100 */
[----:B------:R-:W-:Y:S02]  /*82f0*/  FSETP.GTU.FTZ.AND P0, PT, |R23|, +INF , PT ;  /* 0x7f8000001700780b */ /* 0x000fe40003f1c200 */
[C---:B------:R-:W-:Y:S01]  /*8300*/  FSETP.GTU.FTZ.AND P1, PT, |R13|.reuse, +INF , PT ;  /* 0x7f8000000d00780b */ /* 0x040fe20003f3c200 */
[----:B------:R-:W-:Y:S01]  /*8310*/  FADD.FTZ R22, |R13|, -RZ ;  /* 0x800000ff0d167221 */ /* 0x000fe20000010200 */
[----:B0-----:R-:W-:Y:S02]  /*8320*/  MOV R20, R23 ;  /* 0x0000001700147202 */ /* 0x001fe40000000f00 */
        /* <DEDUP_REMOVED lines=104> */
.L_x_5027:
        /* <DEDUP_REMOVED lines=10> */
.L_x_5029:
[----:B------:R-:W-:-:S04]  /*8a50*/  FADD.FTZ R6, -R0, R5 ;  /* 0x0000000500067221 */ /* 0x000fc80000010100 */
[----:B------:R-:W-:-:S07]  /*8a60*/  FMUL.FTZ R6, R6, 0.5 ;  /* 0x3f00000006067820 */ /* 0x000fce0000410000 */
.L_x_5030:
[----:B------:R-:W-:Y:S05]  /*8a70*/  BSYNC B1 ;  /* 0x0000000000017941 */ /* 0x000fea0003800000 */
.L_x_5028:
        /* <DEDUP_REMOVED lines=11> */
.L_x_5032:
[----:B------:R-:W-:-:S04]  /*8b30*/  FADD.FTZ R7, R4, -R7 ;  /* 0x8000000704077221 */ /* 0x000fc80000010000 */
[----:B------:R-:W-:-:S07]  /*8b40*/  FMUL.FTZ R7, R7, 0.5 ;  /* 0x3f00000007077820 */ /* 0x000fce0000410000 */
.L_x_5033:
[----:B------:R-:W-:Y:S05]  /*8b50*/  BSYNC B1 ;  /* 0x0000000000017941 */ /* 0x000fea0003800000 */
.L_x_5031:
        /* <DEDUP_REMOVED lines=35> */
.L_x_5026:
[----:B------:R0:W1:Y:S02]  /*8d90*/  MUFU.SQRT R25, R21 ;  /* 0x0000001500197308 */ /* 0x0000640000002000 */
.L_x_5025:
[----:B------:R-:W-:Y:S05]  /*8da0*/  BSYNC B0 ;  /* 0x0000000000007941 */ /* 0x000fea0003800000 */
.L_x_5024:
        /* <DEDUP_REMOVED lines=35> */
.L_x_5037:
        /* <DEDUP_REMOVED lines=17> */
.L_x_5043:
[----:B------:R-:W-:-:S04]  /*90f0*/  FADD.FTZ R0, -R0, R5 ;  /* 0x0000000500007221 */ /* 0x000fc80000010100 */
[----:B------:R-:W-:-:S07]  /*9100*/  FMUL.FTZ R0, R0, 0.5 ;  /* 0x3f00000000007820 */ /* 0x000fce0000410000 */
.L_x_5044:
[----:B------:R-:W-:Y:S05]  /*9110*/  BSYNC B4 ;  /* 0x0000000000047941 */ /* 0x000fea0003800000 */
.L_x_5042:
        /* <DEDUP_REMOVED lines=10> */
.L_x_5046:
[----:B------:R-:W-:-:S04]  /*91c0*/  FADD.FTZ R3, -R3, R4 ;  /* 0x0000000403037221 */ /* 0x000fc80000010100 */
[----:B------:R-:W-:-:S07]  /*91d0*/  FMUL.FTZ R3, R3, 0.5 ;  /* 0x3f00000003037820 */ /* 0x000fce0000410000 */
.L_x_5047:
[----:B------:R-:W-:Y:S05]  /*91e0*/  BSYNC B4 ;  /* 0x0000000000047941 */ /* 0x000fea0003800000 */
.L_x_5045:
[----:B------:R-:W-:Y:S01]  /*91f0*/  FADD.FTZ R0, R3, R0 ;  /* 0x0000000003007221 */ /* 0x000fe20000010000 */
[----:B------:R-:W-:-:S04]  /*9200*/  FADD.FTZ R29, R22, R29 ;  /* 0x0000001d161d7221 */ /* 0x000fc80000010000 */
[----:B------:R-:W-:-:S06]  /*9210*/  FMUL.FTZ R29, R29, R0 ;  /* 0x000000001d1d7220 */ /* 0x000fcc0000410000 */
[----:B------:R-:W2:Y:S01]  /*9220*/  MUFU.SQRT R29, R29 ;  /* 0x0000001d001d7308 */ /* 0x000ea20000002000 */
[----:B------:R-:W-:Y:S05]  /*9230*/  BRA `(.L_x_5048) ;  /* 0x0000000000487947 */ /* 0x000fea0003800000 */
.L_x_5041:
        /* <DEDUP_REMOVED lines=12> */
.L_x_5040:
[----:B------:R-:W-:Y:S01]  /*9300*/  FADD.FTZ R0, R29, 1 ;  /* 0x3f8000001d007421 */ /* 0x000fe20000010000 */
[----:B0-----:R-:W-:Y:S01]  /*9310*/  MUFU.SQRT R21, R21 ;  /* 0x0000001500157308 */ /* 0x001fe20000002000 */
[----:B------:R-:W-:Y:S02]  /*9320*/  MOV R22, 0x3f800000 ;  /* 0x3f80000000167802 */ /* 0x000fe40000000f00 */
[----:B------:R-:W-:-:S06]  /*9330*/  FMUL.FTZ R0, R0, 0.5 ;  /* 0x3f00000000007820 */ /* 0x000fcc0000410000 */
[----:B------:R-:W0:Y:S02]  /*9340*/  MUFU.SQRT R0, R0 ;  /* 0x0000000000007308 */ /* 0x000e240000002000 */
[----:B0-----:R-:W-:-:S07]  /*9350*/  FMUL.FTZ R29, R21, R0 ;  /* 0x00000000151d7220 */ /* 0x001fce0000410000 */
.L_x_5048:
[----:B------:R-:W-:Y:S05]  /*9360*/  BSYNC B1 ;  /* 0x0000000000017941 */ /* 0x000fea0003800000 */
.L_x_5039:
[----:B------:R-:W-:Y:S05]  /*9370*/  BRA `(.L_x_5049) ;  /* 0x0000000000087947 */ /* 0x000fea0003800000 */
.L_x_5036:
[----:B------:R-:W-:Y:S01]  /*9380*/  FMUL.FTZ R29, R29, 16777216 ;  /* 0x4b8000001d1d7820 */ /* 0x000fe20000410000 */
[----:B------:R-:W-:-:S07]  /*9390*/  FMUL.FTZ R22, R22, 16777216 ;  /* 0x4b80000016167820 */ /* 0x000fce0000410000 */
.L_x_5049:
[----:B------:R-:W-:Y:S05]  /*93a0*/  BSYNC B0 ;  /* 0x0000000000007941 */ /* 0x000fea0003800000 */
.L_x_5035:
        /* <DEDUP_REMOVED lines=16> */
.L_x_5051:
[----:B------:R-:W-:Y:S05]  /*94b0*/  BSYNC B4 ;  /* 0x0000000000047941 */ /* 0x000fea0003800000 */
.L_x_5050:
        /* <DEDUP_REMOVED lines=18> */
.L_x_5053:
[----:B------:R-:W-:Y:S02]  /*95e0*/  ISETP.GE.AND P0, PT, R29, RZ, PT ;  /* 0x000000ff1d00720c */ /* 0x000fe40003f06270 */
[----:B------:R-:W-:-:S11]  /*95f0*/  MOV R3, 0x3fd774eb ;  /* 0x3fd774eb00037802 */ /* 0x000fd60000000f00 */
[----:B------:R-:W-:-:S04]  /*9600*/  @P0 FFMA.FTZ R0, R3, 0.93318945169448852539, -R0 ;  /* 0x3f6ee58103000823 */ /* 0x000fc80000010800 */
[----:B------:R-:W-:-:S07]  /*9610*/  @!P0 FFMA.FTZ R0, R3, 0.93318945169448852539, R0 ;  /* 0x3f6ee58103008823 */ /* 0x000fce0000010000 */
.L_x_5054:
[----:B------:R-:W-:Y:S05]  /*9620*/  BSYNC B0 ;  /* 0x0000000000007941 */ /* 0x000fea0003800000 */
.L_x_5052:
        /* <DEDUP_REMOVED lines=10> */
.L_x_5038:
[----:B------:R-:W-:Y:S05]  /*96d0*/  BSYNC B3 ;  /* 0x0000000000037941 */ /* 0x000fea0003800000 */
.L_x_5034:
[----:B------:R-:W-:Y:S02]  /*96e0*/  LOP3.LUT R13, R0, 0x80000000, R13, 0xb8, !PT ;  /* 0x80000000000d7812 */ /* 0x000fe400078eb80d */
[----:B-1----:R-:W-:Y:S01]  /*96f0*/  LOP3.LUT R20, R25, 0x80000000, R20, 0xb8, !PT ;  /* 0x8000000019147812 */ /* 0x002fe200078eb814 */
[----:B------:R-:W-:Y:S06]  /*9700*/  BRA `(.L_x_5023) ;  /* 0x0000001400b47947 */ /* 0x000fec0003800000 */
.L_x_5022:
        /* <DEDUP_REMOVED lines=29> */
.L_x_5060:
[----:B------:R-:W-:Y:S05]  /*98e0*/  BSYNC B4 ;  /* 0x0000000000047941 */ /* 0x000fea0003800000 */
.L_x_5059:
        /* <DEDUP_REMOVED lines=18> */
.L_x_5062:
[----:B------:R-:W-:Y:S02]  /*9a10*/  ISETP.GE.AND P0, PT, R23, RZ, PT ;  /* 0x000000ff1700720c */ /* 0x000fe40003f06270 */
[----:B------:R-:W-:-:S11]  /*9a20*/  MOV R3, 0x3fd774eb ;  /* 0x3fd774eb00037802 */ /* 0x000fd60000000f00 */
[----:B------:R-:W-:-:S04]  /*9a30*/  @P0 FFMA.FTZ R0, R3, 0.93318945169448852539, -R0 ;  /* 0x3f6ee58103000823 */ /* 0x000fc80000010800 */
[----:B------:R-:W-:-:S07]  /*9a40*/  @!P0 FFMA.FTZ R0, R3, 0.93318945169448852539, R0 ;  /* 0x3f6ee58103008823 */ /* 0x000fce0000010000 */
.L_x_5063:
[----:B------:R-:W-:Y:S05]  /*9a50*/  BSYNC B0 ;  /* 0x0000000000007941 */ /* 0x000fea0003800000 */
.L_x_5061:
        /* <DEDUP_REMOVED lines=13> */
.L_x_5058:
        /* <DEDUP_REMOVED lines=11> */
.L_x_5066:
[----:B------:R-:W-:Y:S05]  /*9be0*/  BSYNC B4 ;  /* 0x0000000000047941 */ /* 0x000fea0003800000 */
.L_x_5065:
        /* <DEDUP_REMOVED lines=18> */
.L_x_5068:
[----:B------:R-:W-:Y:S02]  /*9d10*/  ISETP.GE.AND P0, PT, R23, RZ, PT ;  /* 0x000000ff1700720c */ /* 0x000fe40003f06270 */
[----:B------:R-:W-:-:S11]  /*9d20*/  MOV R3, 0x3fd774eb ;  /* 0x3fd774eb00037802 */ /* 0x000fd60000000f00 */
[----:B------:R-:W-:-:S04]  /*9d30*/  @P0 FFMA.FTZ R0, R3, 0.93318945169448852539, -R0 ;  /* 0x3f6ee58103000823 */ /* 0x000fc80000010800 */
[----:B------:R-:W-:-:S07]  /*9d40*/  @!P0 FFMA.FTZ R0, R3, 0.93318945169448852539, R0 ;  /* 0x3f6ee58103008823 */ /* 0x000fce0000010000 */
.L_x_5069:
[----:B------:R-:W-:Y:S05]  /*9d50*/  BSYNC B0 ;  /* 0x0000000000007941 */ /* 0x000fea0003800000 */
.L_x_5067:
        /* <DEDUP_REMOVED lines=27> */
.L_x_5057:
        /* <DEDUP_REMOVED lines=32> */
.L_x_5071:
[----:B------:R-:W-:Y:S05]  /*a110*/  BSYNC B4 ;  /* 0x0000000000047941 */ /* 0x000fea0003800000 */
.L_x_5070:
        /* <DEDUP_REMOVED lines=18> */
.L_x_5073:
[----:B------:R-:W-:Y:S02]  /*a240*/  ISETP.GE.AND P0, PT, R23, RZ, PT ;  /* 0x000000ff1700720c */ /* 0x000fe40003f06270 */
[----:B------:R-:W-:-:S11]  /*a250*/  MOV R3, 0x3fd774eb ;  /* 0x3fd774eb00037802 */ /* 0x000fd60000000f00 */
[----:B------:R-:W-:-:S04]  /*a260*/  @P0 FFMA.FTZ R0, R3, 0.93318945169448852539, -R0 ;  /* 0x3f6ee58103000823 */ /* 0x000fc80000010800 */
[----:B------:R-:W-:-:S07]  /*a270*/  @!P0 FFMA.FTZ R0, R3, 0.93318945169448852539, R0 ;  /* 0x3f6ee58103008823 */ /* 0x000fce0000010000 */
.L_x_5074:
[----:B------:R-:W-:Y:S05]  /*a280*/  BSYNC B0 ;  /* 0x0000000000007941 */ /* 0x000fea0003800000 */
.L_x_5072:
        /* <DEDUP_REMOVED lines=11> */
.L_x_5056:
        /* <DEDUP_REMOVED lines=22> */
.L_x_5078:
[----:B------:R-:W-:Y:S05]  /*a4a0*/  BSYNC B4 ;  /* 0x0000000000047941 */ /* 0x000fea0003800000 */
.L_x_5077:
        /* <DEDUP_REMOVED lines=24> */
.L_x_5076:
        /* <DEDUP_REMOVED lines=11> */
.L_x_5080:
[----:B------:R-:W-:Y:S05]  /*a6e0*/  BSYNC B4 ;  /* 0x0000000000047941 */ /* 0x000fea0003800000 */
.L_x_5079:
        /* <DEDUP_REMOVED lines=25> */
[----:B------:R-:W-:Y:S01]  /*a880*/  @!P6 MOV R21, 0x3fd774eb ;  /* 0x3fd774eb0015e802 */ /* 0x000fe20000000f00 */
[----:B------:R-:W-:Y:S01]  /*a890*/  FADD.FTZ R3, |R23|, R22 ;  /* 0x0000001617037221 */ /* 0x000fe20000010200 */
        /* <DEDUP_REMOVED lines=11> */
.L_x_5075:
        /* <DEDUP_REMOVED lines=32> */
.L_x_5082:
[----:B------:R-:W-:Y:S05]  /*ab50*/  BSYNC B4 ;  /* 0x0000000000047941 */ /* 0x000fea0003800000 */
.L_x_5081:
        /* <DEDUP_REMOVED lines=14> */
[----:B------:R-:W-:-:S03]  /*ac40*/  FADD.FTZ R3, |R23|, R22 ;  /* 0x0000001617037221 */ /* 0x000fc60000010200 */
[----:B------:R-:W-:-:S05]  /*ac50*/  @!P6 FFMA.FTZ R0, R5, 0.93318945169448852539, -R0 ;  /* 0x3f6ee5810500e823 */ /* 0x000fca0000010800 */
[----:B------:R-:W-:Y:S02]  /*ac60*/  FSEL R0, R0, 0.78539818525314331055, P0 ;  /* 0x3f490fdb00007808 */ /* 0x000fe40000000000 */
[----:B------:R-:W-:Y:S02]  /*ac70*/  FSETP.GTU.FTZ.AND P0, PT, |R3|, +INF , PT ;  /* 0x7f8000000300780b */ /* 0x000fe40003f1c200 */
[----:B------:R-:W-:-:S04]  /*ac80*/  FSEL R0, R0, RZ, P1 ;  /* 0x000000ff00007208 */ /* 0x000fc80000800000 */
[----:B------:R-:W-:-:S04]  /*ac90*/  LOP3.LUT R0, R0, 0x80000000, R13, 0xb8, !PT ;  /* 0x8000000000007812 */ /* 0x000fc800078eb80d */
[----:B------:R-:W-:-:S07]  /*aca0*/  FSEL R0, R3, R0, P0 ;  /* 0x0000000003007208 */ /* 0x000fce0000000000 */
.L_x_5064:
[----:B------:R-:W-:Y:S05]  /*acb0*/  BSYNC B3 ;  /* 0x0000000000037941 */ /* 0x000fea0003800000 */
.L_x_5055:
[----:B------:R-:W-:Y:S01]  /*acc0*/  FADD.FTZ R21, R21, 0.69314718246459960938 ;  /* 0x3f31721815157421 */ /* 0x000fe20000010000 */
[----:B------:R-:W-:-:S04]  /*acd0*/  LOP3.LUT R13, R0, 0x80000000, R13, 0xb8, !PT ;  /* 0x80000000000d7812 */ /* 0x000fc800078eb80d */
[----:B------:R-:W-:Y:S01]  /*ace0*/  LOP3.LUT R20, R21, 0x80000000, R20, 0xb8, !PT ;  /* 0x8000000015147812 */ /* 0x000fe200078eb814 */
[----:B------:R-:W-:Y:S06]  /*acf0*/  BRA `(.L_x_5023) ;  /* 0x0000000000387947 */ /* 0x000fec0003800000 */
.L_x_5021:
        /* <DEDUP_REMOVED lines=14> */
.L_x_5023:
[----:B------:R-:W-:Y:S05]  /*ade0*/  BSYNC B2 ;  /* 0x0000000000027941 */ /* 0x000fea0003800000 */
.L_x_5020:
        /* <DEDUP_REMOVED lines=112> */
.L_x_5090:
        /* <DEDUP_REMOVED lines=10> */
.L_x_5092:
[----:B------:R-:W-:-:S04]  /*b590*/  FADD.FTZ R6, -R0, R5 ;  /* 0x0000000500067221 */ /* 0x000fc80000010100 */
[----:B------:R-:W-:-:S07]  /*b5a0*/  FMUL.FTZ R6, R6, 0.5 ;  /* 0x3f00000006067820 */ /* 0x000fce0000410000 */
.L_x_5093:
[----:B------:R-:W-:Y:S05]  /*b5b0*/  BSYNC B1 ;  /* 0x0000000000017941 */ /* 0x000fea0003800000 */
.L_x_5091:
        /* <DEDUP_REMOVED lines=11> */
.L_x_5095:
[----:B------:R-:W-:-:S04]  /*b670*/  FADD.FTZ R7, R4, -R7 ;  /* 0x8000000704077221 */ /* 0x000fc80000010000 */
[----:B------:R-:W-:-:S07]  /*b680*/  FMUL.FTZ R7, R7, 0.5 ;  /* 0x3f00000007077820 */ /* 0x000fce0000410000 */
.L_x_5096:
[----:B------:R-:W-:Y:S05]  /*b690*/  BSYNC B1 ;  /* 0x0000000000017941 */ /* 0x000fea0003800000 */
.L_x_5094:
        /* <DEDUP_REMOVED lines=35> */
.L_x_5089:
[----:B------:R0:W1:Y:S02]  /*b8d0*/  MUFU.SQRT R26, R22 ;  /* 0x00000016001a7308 */ /* 0x0000640000002000 */
.L_x_5088:
[----:B------:R-:W-:Y:S05]  /*b8e0*/  BSYNC B0 ;  /* 0x0000000000007941 */ /* 0x000fea0003800000 */
.L_x_5087:
        /* <DEDUP_REMOVED lines=35> */
.L_x_5100:
        /* <DEDUP_REMOVED lines=17> */
.L_x_5106:
[----:B------:R-:W-:-:S04]  /*bc30*/  FADD.FTZ R0, -R0, R5 ;  /* 0x0000000500007221 */ /* 0x000fc80000010100 */
[----:B------:R-:W-:-:S07]  /*bc40*/  FMUL.FTZ R0, R0, 0.5 ;  /* 0x3f00000000007820 */ /* 0x000fce0000410000 */
.L_x_5107:
[----:B------:R-:W-:Y:S05]  /*bc50*/  BSYNC B4 ;  /* 0x0000000000047941 */ /* 0x000fea0003800000 */
.L_x_5105:
        /* <DEDUP_REMOVED lines=10> */
.L_x_5109:
[----:B------:R-:W-:-:S04]  /*bd00*/  FADD.FTZ R3, -R3, R4 ;  /* 0x0000000403037221 */ /* 0x000fc80000010100 */
[----:B------:R-:W-:-:S07]  /*bd10*/  FMUL.FTZ R3, R3, 0.5 ;  /* 0x3f00000003037820 */ /* 0x000fce0000410000 */
.L_x_5110:
[----:B------:R-:W-:Y:S05]  /*bd20*/  BSYNC B4 ;  /* 0x0000000000047941 */ /* 0x000fea0003800000 */
.L_x_5108:
[----:B------:R-:W-:Y:S01]  /*bd30*/  FADD.FTZ R3, R3, R0 ;  /* 0x0000000003037221 */ /* 0x000fe20000010000 */
[----:B------:R-:W-:-:S04]  /*bd40*/  FADD.FTZ R28, R23, R28 ;  /* 0x0000001c171c7221 */ /* 0x000fc80000010000 */
[----:B------:R-:W-:-:S06]  /*bd50*/  FMUL.FTZ R28, R28, R3 ;  /* 0x000000031c1c7220 */ /* 0x000fcc0000410000 */
[----:B------:R-:W2:Y:S01]  /*bd60*/  MUFU.SQRT R28, R28 ;  /* 0x0000001c001c7308 */ /* 0x000ea20000002000 */
[----:B------:R-:W-:Y:S05]  /*bd70*/  BRA `(.L_x_5111) ;  /* 0x0000000000487947 */ /* 0x000fea0003800000 */
.L_x_5104:
        /* <DEDUP_REMOVED lines=12> */
.L_x_5103:
[----:B------:R-:W-:Y:S01]  /*be40*/  FADD.FTZ R0, R28, 1 ;  /* 0x3f8000001c007421 */ /* 0x000fe20000010000 */
[----:B------:R-:W-:Y:S01]  /*be50*/  MUFU.SQRT R3, R22 ;  /* 0x0000001600037308 */ /* 0x000fe20000002000 */
[----:B------:R-:W-:Y:S02]  /*be60*/  MOV R23, 0x3f800000 ;  /* 0x3f80000000177802 */ /* 0x000fe40000000f00 */
[----:B------:R-:W-:-:S06]  /*be70*/  FMUL.FTZ R0, R0, 0.5 ;  /* 0x3f00000000007820 */ /* 0x000fcc0000410000 */
[----:B------:R-:W2:Y:S02]  /*be80*/  MUFU.SQRT R0, R0 ;  /* 0x0000000000007308 */ /* 0x000ea40000002000 */
[----:B--2---:R-:W-:-:S07]  /*be90*/  FMUL.FTZ R28, R3, R0 ;  /* 0x00000000031c7220 */ /* 0x004fce0000410000 */
.L_x_5111:
[----:B------:R-:W-:Y:S05]  /*bea0*/  BSYNC B1 ;  /* 0x0000000000017941 */ /* 0x000fea0003800000 */
.L_x_5102:
[----:B------:R-:W-:Y:S05]  /*beb0*/  BRA `(.L_x_5112) ;  /* 0x0000000000087947 */ /* 0x000fea0003800000 */
.L_x_5099:
[----:B------:R-:W-:Y:S01]  /*bec0*/  FMUL.FTZ R28, R28, 16777216 ;  /* 0x4b8000001c1c7820 */ /* 0x000fe20000410000 */
[----:B------:R-:W-:-:S07]  /*bed0*/  FMUL.FTZ R23, R23, 16777216 ;  /* 0x4b80000017177820 */ /* 0x000fce0000410000 */
.L_x_5112:
[----:B------:R-:W-:Y:S05]  /*bee0*/  BSYNC B0 ;  /* 0x0000000000007941 */ /* 0x000fea0003800000 */
.L_x_5098:
        /* <DEDUP_REMOVED lines=16> */
.L_x_5114:
[----:B------:R-:W-:Y:S05]  /*bff0*/  BSYNC B4 ;  /* 0x0000000000047941 */ /* 0x000fea0003800000 */
.L_x_5113:
        /* <DEDUP_REMOVED lines=18> */
.L_x_5116:
[----:B------:R-:W-:Y:S02]  /*c120*/  ISETP.GE.AND P0, PT, R28, RZ, PT ;  /* 0x000000ff1c00720c */ /* 0x000fe40003f06270 */
[----:B------:R-:W-:-:S11]  /*c130*/  MOV R3, 0x3fd774eb ;  /* 0x3fd774eb00037802 */ /* 0x000fd60000000f00 */
[----:B------:R-:W-:-:S04]  /*c140*/  @P0 FFMA.FTZ R0, R3, 0.93318945169448852539, -R0 ;  /* 0x3f6ee58103000823 */ /* 0x000fc80000010800 */
[----:B------:R-:W-:-:S07]  /*c150*/  @!P0 FFMA.FTZ R0, R3, 0.93318945169448852539, R0 ;  /* 0x3f6ee58103008823 */ /* 0x000fce0000010000 */
.L_x_5117:
[----:B------:R-:W-:Y:S05]  /*c160*/  BSYNC B0 ;  /* 0x0000000000007941 */ /* 0x000fea0003800000 */
.L_x_5115:
        /* <DEDUP_REMOVED lines=10> */
.L_x_5101:
[----:B------:R-:W-:Y:S05]  /*c210*/  BSYNC B3 ;  /* 0x0000000000037941 */ /* 0x000fea0003800000 */
.L_x_5097:
[----:B------:R-:W-:Y:S02]  /*c220*/  LOP3.LUT R10, R3, 0x80000000, R10, 0xb8, !PT ;  /* 0x80000000030a7812 */ /* 0x000fe400078eb80a */
[----:B-1----:R-:W-:Y:S01]  /*c230*/  LOP3.LUT R21, R26, 0x80000000, R21, 0xb8, !PT ;  /* 0x800000001a157812 */ /* 0x002fe200078eb815 */
[----:B------:R-:W-:Y:S06]  /*c240*/  BRA `(.L_x_5086) ;  /* 0x0000001400b47947 */ /* 0x000fec0003800000 */
.L_x_5085:
        /* <DEDUP_REMOVED lines=29> */
.L_x_5123:
[----:B------:R-:W-:Y:S05]  /*c420*/  BSYNC B4 ;  /* 0x0000000000047941 */ /* 0x000fea0003800000 */
.L_x_5122:
        /* <DEDUP_REMOVED lines=18> */
.L_x_5125:
[----:B------:R-:W-:Y:S02]  /*c550*/  ISETP.GE.AND P0, PT, R24, RZ, PT ;  /* 0x000000ff1800720c */ /* 0x000fe40003f06270 */
[----:B------:R-:W-:-:S11]  /*c560*/  MOV R3, 0x3fd774eb ;  /* 0x3fd774eb00037802 */ /* 0x000fd60000000f00 */
[----:B------:R-:W-:-:S04]  /*c570*/  @P0 FFMA.FTZ R0, R3, 0.93318945169448852539, -R0 ;  /* 0x3f6ee58103000823 */ /* 0x000fc80000010800 */
[----:B------:R-:W-:-:S07]  /*c580*/  @!P0 FFMA.FTZ R0, R3, 0.93318945169448852539, R0 ;  /* 0x3f6ee58103008823 */ /* 0x000fce0000010000 */
.L_x_5126:
[----:B------:R-:W-:Y:S05]  /*c590*/  BSYNC B0 ;  /* 0x0000000000007941 */ /* 0x000fea0003800000 */
.L_x_5124:
[C---:B------:R-:W-:Y:S01]  /*c5a0*/  FSETP.NEU.FTZ.AND P0, PT, |R24|.reuse, |R23|, PT ;  /* 0x400000171800720b */ /* 0x040fe20003f1d200 */
        /* <DEDUP_REMOVED lines=12> */
.L_x_5121:
        /* <DEDUP_REMOVED lines=11> */
.L_x_5129:
[----:B------:R-:W-:Y:S05]  /*c720*/  BSYNC B4 ;  /* 0x0000000000047941 */ /* 0x000fea0003800000 */
.L_x_5128:
        /* <DEDUP_REMOVED lines=18> */
.L_x_5131:
[----:B------:R-:W-:Y:S02]  /*c850*/  ISETP.GE.AND P0, PT, R24, RZ, PT ;  /* 0x000000ff1800720c */ /* 0x000fe40003f06270 */
[----:B------:R-:W-:-:S11]  /*c860*/  MOV R3, 0x3fd774eb ;  /* 0x3fd774eb00037802 */ /* 0x000fd60000000f00 */
[----:B------:R-:W-:-:S04]  /*c870*/  @P0 FFMA.FTZ R0, R3, 0.93318945169448852539, -R0 ;  /* 0x3f6ee58103000823 */ /* 0x000fc80000010800 */
[----:B------:R-:W-:-:S07]  /*c880*/  @!P0 FFMA.FTZ R0, R3, 0.93318945169448852539, R0 ;  /* 0x3f6ee58103008823 */ /* 0x000fce0000010000 */
.L_x_5132:
[----:B------:R-:W-:Y:S05]  /*c890*/  BSYNC B0 ;  /* 0x0000000000007941 */ /* 0x000fea0003800000 */
.L_x_5130:
        /* <DEDUP_REMOVED lines=27> */
.L_x_5120:
        /* <DEDUP_REMOVED lines=32> */
.L_x_5134:
[----:B------:R-:W-:Y:S05]  /*cc50*/  BSYNC B4 ;  /* 0x0000000000047941 */ /* 0x000fea0003800000 */
.L_x_5133:
        /* <DEDUP_REMOVED lines=18> */
.L_x_5136:
[----:B------:R-:W-:Y:S02]  /*cd80*/  ISETP.GE.AND P0, PT, R24, RZ, PT ;  /* 0x000000ff1800720c */ /* 0x000fe40003f06270 */
[----:B------:R-:W-:-:S11]  /*cd90*/  MOV R3, 0x3fd774eb ;  /* 0x3fd774eb00037802 */ /* 0x000fd60000000f00 */
[----:B------:R-:W-:-:S04]  /*cda0*/  @P0 FFMA.FTZ R0, R3, 0.93318945169448852539, -R0 ;  /* 0x3f6ee58103000823 */ /* 0x000fc80000010800 */
[----:B------:R-:W-:-:S07]  /*cdb0*/  @!P0 FFMA.FTZ R0, R3, 0.93318945169448852539, R0 ;  /* 0x3f6ee58103008823 */ /* 0x000fce0000010000 */
.L_x_5137:
[----:B------:R-:W-:Y:S05]  /*cdc0*/  BSYNC B0 ;  /* 0x0000000000007941 */ /* 0x000fea0003800000 */
.L_x_5135:
        /* <DEDUP_REMOVED lines=11> */
.L_x_5119:
        /* <DEDUP_REMOVED lines=22> */
.L_x_5141:
[----:B------:R-:W-:Y:S05]  /*cfe0*/  BSYNC B4 ;  /* 0x0000000000047941 */ /* 0x000fea0003800000 */
.L_x_5140:
        /* <DEDUP_REMOVED lines=24> */
.L_x_5139:
        /* <DEDUP_REMOVED lines=11> */
.L_x_5143:
[----:B------:R-:W-:Y:S05]  /*d220*/  BSYNC B4 ;  /* 0x0000000000047941 */ /* 0x000fea0003800000 */
.L_x_5142:
        /* <DEDUP_REMOVED lines=38> */
.L_x_5138:
        /* <DEDUP_REMOVED lines=32> */
.L_x_5145:
[----:B------:R-:W-:Y:S05]  /*d690*/  BSYNC B4 ;  /* 0x0000000000047941 */ /* 0x000fea0003800000 */
.L_x_5144:
        /* <DEDUP_REMOVED lines=21> */
.L_x_5127:
[----:B------:R-:W-:Y:S05]  /*d7f0*/  BSYNC B3 ;  /* 0x0000000000037941 */ /* 0x000fea0003800000 */
.L_x_5118:
[----:B------:R-:W-:Y:S01]  /*d800*/  FADD.FTZ R22, R22, 0.69314718246459960938 ;  /* 0x3f31721816167421 */ /* 0x000fe20000010000 */
[----:B------:R-:W-:-:S04]  /*d810*/  LOP3.LUT R10, R3, 0x80000000, R10, 0xb8, !PT ;  /* 0x80000000030a7812 */ /* 0x000fc800078eb80a */
[----:B------:R-:W-:Y:S01]  /*d820*/  LOP3.LUT R21, R22, 0x80000000, R21, 0xb8, !PT ;  /* 0x8000000016157812 */ /* 0x000fe200078eb815 */
[----:B------:R-:W-:Y:S06]  /*d830*/  BRA `(.L_x_5086) ;  /* 0x0000000000387947 */ /* 0x000fec0003800000 */
.L_x_5084:
        /* <DEDUP_REMOVED lines=14> */
.L_x_5086:
[----:B------:R-:W-:Y:S05]  /*d920*/  BSYNC B2 ;  /* 0x0000000000027941 */ /* 0x000fea0003800000 */
.L_x_5083:
        /* <DEDUP_REMOVED lines=112> */
.L_x_5153:
        /* <DEDUP_REMOVED lines=10> */
.L_x_5155:
[----:B------:R-:W-:-:S04]  /*e0d0*/  FADD.FTZ R6, -R0, R5 ;  /* 0x0000000500067221 */ /* 0x000fc80000010100 */
[----:B------:R-:W-:-:S07]  /*e0e0*/  FMUL.FTZ R6, R6, 0.5 ;  /* 0x3f00000006067820 */ /* 0x000fce0000410000 */
.L_x_5156:
[----:B------:R-:W-:Y:S05]  /*e0f0*/  BSYNC B1 ;  /* 0x0000000000017941 */ /* 0x000fea0003800000 */
.L_x_5154:
        /* <DEDUP_REMOVED lines=11> */
.L_x_5158:
[----:B------:R-:W-:-:S04]  /*e1b0*/  FADD.FTZ R7, R4, -R7 ;  /* 0x8000000704077221 */ /* 0x000fc80000010000 */
[----:B------:R-:W-:-:S07]  /*e1c0*/  FMUL.FTZ R7, R7, 0.5 ;  /* 0x3f00000007077820 */ /* 0x000fce0000410000 */
.L_x_5159:
[----:B------:R-:W-:Y:S05]  /*e1d0*/  BSYNC B1 ;  /* 0x0000000000017941 */ /* 0x000fea0003800000 */
.L_x_5157:
        /* <DEDUP_REMOVED lines=35> */
.L_x_5152:
[----:B------:R0:W1:Y:S02]  /*e410*/  MUFU.SQRT R29, R23 ;  /* 0x00000017001d7308 */ /* 0x0000640000002000 */
.L_x_5151:
[----:B------:R-:W-:Y:S05]  /*e420*/  BSYNC B0 ;  /* 0x0000000000007941 */ /* 0x000fea0003800000 */
.L_x_5150:
        /* <DEDUP_REMOVED lines=35> */
.L_x_5163:
        /* <DEDUP_REMOVED lines=17> */
.L_x_5169:
[----:B------:R-:W-:-:S04]  /*e770*/  FADD.FTZ R0, -R0, R5 ;  /* 0x0000000500007221 */ /* 0x000fc80000010100 */
[----:B------:R-:W-:-:S07]  /*e780*/  FMUL.FTZ R0, R0, 0.5 ;  /* 0x3f00000000007820 */ /* 0x000fce0000410000 */
.L_x_5170:
[----:B------:R-:W-:Y:S05]  /*e790*/  BSYNC B4 ;  /* 0x0000000000047941 */ /* 0x000fea0003800000 */
.L_x_5168:
        /* <DEDUP_REMOVED lines=10> */
.L_x_5172:
[----:B------:R-:W-:-:S04]  /*e840*/  FADD.FTZ R3, -R3, R4 ;  /* 0x0000000403037221 */ /* 0x000fc80000010100 */
[----:B------:R-:W-:-:S07]  /*e850*/  FMUL.FTZ R3, R3, 0.5 ;  /* 0x3f00000003037820 */ /* 0x000fce0000410000 */
.L_x_5173:
[----:B------:R-:W-:Y:S05]  /*e860*/  BSYNC B4 ;  /* 0x0000000000047941 */ /* 0x000fea0003800000 */
.L_x_5171:
[----:B------:R-:W-:Y:S01]  /*e870*/  FADD.FTZ R0, R3, R0 ;  /* 0x0000000003007221 */ /* 0x000fe20000010000 */
[----:B------:R-:W-:-:S04]  /*e880*/  FADD.FTZ R33, R24, R33 ;  /* 0x0000002118217221 */ /* 0x000fc80000010000 */
[----:B------:R-:W-:-:S06]  /*e890*/  FMUL.FTZ R33, R33, R0 ;  /* 0x0000000021217220 */ /* 0x000fcc0000410000 */
[----:B------:R-:W2:Y:S01]  /*e8a0*/  MUFU.SQRT R33, R33 ;  /* 0x0000002100217308 */ /* 0x000ea20000002000 */
[----:B------:R-:W-:Y:S05]  /*e8b0*/  BRA `(.L_x_5174) ;  /* 0x0000000000487947 */ /* 0x000fea0003800000 */
.L_x_5167:
        /* <DEDUP_REMOVED lines=12> */
.L_x_5166:
[----:B------:R-:W-:Y:S01]  /*e980*/  FADD.FTZ R0, R33, 1 ;  /* 0x3f80000021007421 */ /* 0x000fe20000010000 */
[----:B0-----:R-:W-:Y:S01]  /*e990*/  MUFU.SQRT R23, R23 ;  /* 0x0000001700177308 */ /* 0x001fe20000002000 */
[----:B------:R-:W-:Y:S02]  /*e9a0*/  MOV R24, 0x3f800000 ;  /* 0x3f80000000187802 */ /* 0x000fe40000000f00 */
[----:B------:R-:W-:-:S06]  /*e9b0*/  FMUL.FTZ R0, R0, 0.5 ;  /* 0x3f00000000007820 */ /* 0x000fcc0000410000 */
[----:B------:R-:W0:Y:S02]  /*e9c0*/  MUFU.SQRT R0, R0 ;  /* 0x0000000000007308 */ /* 0x000e240000002000 */
[----:B0-----:R-:W-:-:S07]  /*e9d0*/  FMUL.FTZ R33, R23, R0 ;  /* 0x0000000017217220 */ /* 0x001fce0000410000 */
.L_x_5174:
[----:B------:R-:W-:Y:S05]  /*e9e0*/  BSYNC B1 ;  /* 0x0000000000017941 */ /* 0x000fea0003800000 */
.L_x_5165:
[----:B------:R-:W-:Y:S05]  /*e9f0*/  BRA `(.L_x_5175) ;  /* 0x0000000000087947 */ /* 0x000fea0003800000 */
.L_x_5162:
[----:B------:R-:W-:Y:S01]  /*ea00*/  FMUL.FTZ R33, R33, 16777216 ;  /* 0x4b80000021217820 */ /* 0x000fe20000410000 */
[----:B------:R-:W-:-:S07]  /*ea10*/  FMUL.FTZ R24, R24, 16777216 ;  /* 0x4b80000018187820 */ /* 0x000fce0000410000 */
.L_x_5175:
[----:B------:R-:W-:Y:S05]  /*ea20*/  BSYNC B0 ;  /* 0x0000000000007941 */ /* 0x000fea0003800000 */
.L_x_5161:
        /* <DEDUP_REMOVED lines=16> */
.L_x_5177:
[----:B------:R-:W-:Y:S05]  /*eb30*/  BSYNC B4 ;  /* 0x0000000000047941 */ /* 0x000fea0003800000 */
.L_x_5176:
        /* <DEDUP_REMOVED lines=18> */
.L_x_5179:
[----:B------:R-:W-:Y:S02]  /*ec60*/  ISETP.GE.AND P0, PT, R33, RZ, PT ;  /* 0x000000ff2100720c */ /* 0x000fe40003f06270 */
[----:B------:R-:W-:-:S11]  /*ec70*/  MOV R3, 0x3fd774eb ;  /* 0x3fd774eb00037802 */ /* 0x000fd60000000f00 */
[----:B------:R-:W-:-:S04]  /*ec80*/  @P0 FFMA.FTZ R0, R3, 0.93318945169448852539, -R0 ;  /* 0x3f6ee58103000823 */ /* 0x000fc80000010800 */
[----:B------:R-:W-:-:S07]  /*ec90*/  @!P0 FFMA.FTZ R0, R3, 0.93318945169448852539, R0 ;  /* 0x3f6ee58103008823 */ /* 0x000fce0000010000 */
.L_x_5180:
[----:B------:R-:W-:Y:S05]  /*eca0*/  BSYNC B0 ;  /* 0x0000000000007941 */ /* 0x000fea0003800000 */
.L_x_5178:
        /* <DEDUP_REMOVED lines=10> */
.L_x_5164:
[----:B------:R-:W-:Y:S05]  /*ed50*/  BSYNC B3 ;  /* 0x0000000000037941 */ /* 0x000fea0003800000 */
.L_x_5160:
[----:B------:R-:W-:Y:S02]  /*ed60*/  LOP3.LUT R11, R0, 0x80000000, R11, 0xb8, !PT ;  /* 0x80000000000b7812 */ /* 0x000fe400078eb80b */
[----:B-1----:R-:W-:Y:S01]  /*ed70*/  LOP3.LUT R22, R29, 0x80000000, R22, 0xb8, !PT ;  /* 0x800000001d167812 */ /* 0x002fe200078eb816 */
[----:B------:R-:W-:Y:S06]  /*ed80*/  BRA `(.L_x_5149) ;  /* 0x0000001400b47947 */ /* 0x000fec0003800000 */
.L_x_5148:
        /* <DEDUP_REMOVED lines=29> */
.L_x_5186:
[----:B------:R-:W-:Y:S05]  /*ef60*/  BSYNC B4 ;  /* 0x0000000000047941 */ /* 0x000fea0003800000 */
.L_x_5185:
        /* <DEDUP_REMOVED lines=18> */
.L_x_5188:
[----:B------:R-:W-:Y:S02]  /*f090*/  ISETP.GE.AND P0, PT, R25, RZ, PT ;  /* 0x000000ff1900720c */ /* 0x000fe40003f06270 */
[----:B------:R-:W-:-:S11]  /*f0a0*/  MOV R3, 0x3fd774eb ;  /* 0x3fd774eb00037802 */ /* 0x000fd60000000f00 */
[----:B------:R-:W-:-:S04]  /*f0b0*/  @P0 FFMA.FTZ R0, R3, 0.93318945169448852539, -R0 ;  /* 0x3f6ee58103000823 */ /* 0x000fc80000010800 */
[----:B------:R-:W-:-:S07]  /*f0c0*/  @!P0 FFMA.FTZ R0, R3, 0.93318945169448852539, R0 ;  /* 0x3f6ee58103008823 */ /* 0x000fce0000010000 */
.L_x_5189:
[----:B------:R-:W-:Y:S05]  /*f0d0*/  BSYNC B0 ;  /* 0x0000000000007941 */ /* 0x000fea0003800000 */
.L_x_5187:
        /* <DEDUP_REMOVED lines=13> */
.L_x_5184:
        /* <DEDUP_REMOVED lines=11> */
.L_x_5192:
[----:B------:R-:W-:Y:S05]  /*f260*/  BSYNC B4 ;  /* 0x0000000000047941 */ /* 0x000fea0003800000 */
.L_x_5191:
        /* <DEDUP_REMOVED lines=18> */
.L_x_5194:
[----:B------:R-:W-:Y:S02]  /*f390*/  ISETP.GE.AND P0, PT, R25, RZ, PT ;  /* 0x000000ff1900720c */ /* 0x000fe40003f06270 */
[----:B------:R-:W-:-:S11]  /*f3a0*/  MOV R3, 0x3fd774eb ;  /* 0x3fd774eb00037802 */ /* 0x000fd60000000f00 */
[----:B------:R-:W-:-:S04]  /*f3b0*/  @P0 FFMA.FTZ R0, R3, 0.93318945169448852539, -R0 ;  /* 0x3f6ee58103000823 */ /* 0x000fc80000010800 */
[----:B------:R-:W-:-:S07]  /*f3c0*/  @!P0 FFMA.FTZ R0, R3, 0.93318945169448852539, R0 ;  /* 0x3f6ee58103008823 */ /* 0x000fce0000010000 */
.L_x_5195:
[----:B------:R-:W-:Y:S05]  /*f3d0*/  BSYNC B0 ;  /* 0x0000000000007941 */ /* 0x000fea0003800000 */
.L_x_5193:
        /* <DEDUP_REMOVED lines=27> */
.L_x_5183:
        /* <DEDUP_REMOVED lines=32> */
.L_x_5197:
[----:B------:R-:W-:Y:S05]  /*f790*/  BSYNC B4 ;  /* 0x0000000000047941 */ /* 0x000fea0003800000 */
.L_x_5196:
        /* <DEDUP_REMOVED lines=18> */
.L_x_5199:
[----:B------:R-:W-:Y:S02]  /*f8c0*/  ISETP.GE.AND P0, PT, R25, RZ, PT ;  /* 0x000000ff1900720c */ /* 0x000fe40003f06270 */
[----:B------:R-:W-:-:S11]  /*f8d0*/  MOV R3, 0x3fd774eb ;  /* 0x3fd774eb00037802 */ /* 0x000fd60000000f00 */
[----:B------:R-:W-:-:S04]  /*f8e0*/  @P0 FFMA.FTZ R0, R3, 0.93318945169448852539, -R0 ;  /* 0x3f6ee58103000823 */ /* 0x000fc80000010800 */
[----:B------:R-:W-:-:S07]  /*f8f0*/  @!P0 FFMA.FTZ R0, R3, 0.93318945169448852539, R0 ;  /* 0x3f6ee58103008823 */ /* 0x000fce0000010000 */
.L_x_5200:
[----:B------:R-:W-:Y:S05]  /*f900*/  BSYNC B0 ;  /* 0x0000000000007941 */ /* 0x000fea0003800000 */
.L_x_5198:
        /* <DEDUP_REMOVED lines=11> */
.L_x_5182:
        /* <DEDUP_REMOVED lines=22> */
.L_x_5204:
[----:B------:R-:W-:Y:S05]  /*fb20*/  BSYNC B4 ;  /* 0x0000000000047941 */ /* 0x000fea0003800000 */
.L_x_5203:
        /* <DEDUP_REMOVED lines=24> */
.L_x_5202:
        /* <DEDUP_REMOVED lines=11> */
.L_x_5206:
[----:B------:R-:W-:Y:S05]  /*fd60*/  BSYNC B4 ;  /* 0x0000000000047941 */ /* 0x000fea0003800000 */
.L_x_5205:
        /* <DEDUP_REMOVED lines=38> */
.L_x_5201:
        /* <DEDUP_REMOVED lines=32> */
.L_x_5208:
[----:B------:R-:W-:Y:S05]  /*101d0*/  BSYNC B4 ;  /* 0x0000000000047941 */ /* 0x000fea0003800000 */
.L_x_5207:
        /* <DEDUP_REMOVED lines=21> */
.L_x_5190:
[----:B------:R-:W-:Y:S05]  /*10330*/  BSYNC B3 ;  /* 0x0000000000037941 */ /* 0x000fea0003800000 */
.L_x_5181:
[----:B------:R-:W-:Y:S01]  /*10340*/  FADD.FTZ R23, R23, 0.69314718246459960938 ;  /* 0x3f31721817177421 */ /* 0x000fe20000010000 */
[----:B------:R-:W-:-:S04]  /*10350*/  LOP3.LUT R11, R0, 0x80000000, R11, 0xb8, !PT ;  /* 0x80000000000b7812 */ /* 0x000fc800078eb80b */
[----:B------:R-:W-:Y:S01]  /*10360*/  LOP3.LUT R22, R23, 0x80000000, R22, 0xb8, !PT ;  /* 0x8000000017167812 */ /* 0x000fe200078eb816 */
[----:B------:R-:W-:Y:S06]  /*10370*/  BRA `(.L_x_5149) ;  /* 0x0000000000387947 */ /* 0x000fec0003800000 */
.L_x_5147:
        /* <DEDUP_REMOVED lines=14> */
.L_x_5149:
[----:B------:R-:W-:Y:S05]  /*10460*/  BSYNC B2 ;  /* 0x0000000000027941 */ /* 0x000fea0003800000 */
.L_x_5146:
        /* <DEDUP_REMOVED lines=112> */
.L_x_5216:
        /* <DEDUP_REMOVED lines=10> */
.L_x_5218:
[----:B------:R-:W-:-:S04]  /*10c10*/  FADD.FTZ R6, -R0, R5 ;  /* 0x0000000500067221 */ /* 0x000fc80000010100 */
[----:B------:R-:W-:-:S07]  /*10c20*/  FMUL.FTZ R6, R6, 0.5 ;  /* 0x3f00000006067820 */ /* 0x000fce0000410000 */
.L_x_5219:
[----:B------:R-:W-:Y:S05]  /*10c30*/  BSYNC B1 ;  /* 0x0000000000017941 */ /* 0x000fea0003800000 */
.L_x_5217:
        /* <DEDUP_REMOVED lines=11> */
.L_x_5221:
[----:B------:R-:W-:-:S04]  /*10cf0*/  FADD.FTZ R7, R4, -R7 ;  /* 0x8000000704077221 */ /* 0x000fc80000010000 */
[----:B------:R-:W-:-:S07]  /*10d00*/  FMUL.FTZ R7, R7, 0.5 ;  /* 0x3f00000007077820 */ /* 0x000fce0000410000 */
.L_x_5222:
[----:B------:R-:W-:Y:S05]  /*10d10*/  BSYNC B1 ;  /* 0x0000000000017941 */ /* 0x000fea0003800000 */
.L_x_5220:
        /* <DEDUP_REMOVED lines=35> */
.L_x_5215:
[----:B------:R0:W1:Y:S02]  /*10f50*/  MUFU.SQRT R28, R24 ;  /* 0x00000018001c7308 */ /* 0x0000640000002000 */
.L_x_5214:
[----:B------:R-:W-:Y:S05]  /*10f60*/  BSYNC B0 ;  /* 0x0000000000007941 */ /* 0x000fea0003800000 */
.L_x_5213:
        /* <DEDUP_REMOVED lines=35> */
.L_x_5226:
        /* <DEDUP_REMOVED lines=17> */
.L_x_5232:
[----:B------:R-:W-:-:S04]  /*112b0*/  FADD.FTZ R0, -R0, R5 ;  /* 0x0000000500007221 */ /* 0x000fc80000010100 */
[----:B------:R-:W-:-:S07]  /*112c0*/  FMUL.FTZ R0, R0, 0.5 ;  /* 0x3f00000000007820 */ /* 0x000fce0000410000 */
.L_x_5233:
[----:B------:R-:W-:Y:S05]  /*112d0*/  BSYNC B4 ;  /* 0x0000000000047941 */ /* 0x000fea0003800000 */
.L_x_5231:
        /* <DEDUP_REMOVED lines=10> */
.L_x_5235:
[----:B------:R-:W-:-:S04]  /*11380*/  FADD.FTZ R3, -R3, R4 ;  /* 0x0000000403037221 */ /* 0x000fc80000010100 */
[----:B------:R-:W-:-:S07]  /*11390*/  FMUL.FTZ R3, R3, 0.5 ;  /* 0x3f00000003037820 */ /* 0x000fce0000410000 */
.L_x_5236:
[----:B------:R-:W-:Y:S05]  /*113a0*/  BSYNC B4 ;  /* 0x0000000000047941 */ /* 0x000fea0003800000 */
.L_x_5234:
[----:B------:R-:W-:Y:S01]  /*113b0*/  FADD.FTZ R3, R3, R0 ;  /* 0x0000000003037221 */ /* 0x000fe20000010000 */
[----:B------:R-:W-:-:S04]  /*113c0*/  FADD.FTZ R34, R25, R34 ;  /* 0x0000002219227221 */ /* 0x000fc80000010000 */
[----:B------:R-:W-:-:S06]  /*113d0*/  FMUL.FTZ R34, R34, R3 ;  /* 0x0000000322227220 */ /* 0x000fcc0000410000 */
[----:B------:R-:W2:Y:S01]  /*113e0*/  MUFU.SQRT R34, R34 ;  /* 0x0000002200227308 */ /* 0x000ea20000002000 */
[----:B------:R-:W-:Y:S05]  /*113f0*/  BRA `(.L_x_5237) ;  /* 0x0000000000487947 */ /* 0x000fea0003800000 */
.L_x_5230:
        /* <DEDUP_REMOVED lines=12> */
.L_x_5229:
[----:B------:R-:W-:Y:S01]  /*114c0*/  FADD.FTZ R0, R34, 1 ;  /* 0x3f80000022007421 */ /* 0x000fe20000010000 */
[----:B------:R-:W-:Y:S01]  /*114d0*/  MUFU.SQRT R3, R24 ;  /* 0x0000001800037308 */ /* 0x000fe20000002000 */
[----:B------:R-:W-:Y:S02]  /*114e0*/  MOV R25, 0x3f800000 ;  /* 0x3f80000000197802 */ /* 0x000fe40000000f00 */
[----:B------:R-:W-:-:S06]  /*114f0*/  FMUL.FTZ R0, R0, 0.5 ;  /* 0x3f00000000007820 */ /* 0x000fcc0000410000 */
[----:B------:R-:W2:Y:S02]  /*11500*/  MUFU.SQRT R0, R0 ;  /* 0x0000000000007308 */ /* 0x000ea40000002000 */
[----:B--2---:R-:W-:-:S07]  /*11510*/  FMUL.FTZ R34, R3, R0 ;  /* 0x0000000003227220 */ /* 0x004fce0000410000 */
.L_x_5237:
[----:B------:R-:W-:Y:S05]  /*11520*/  BSYNC B1 ;  /* 0x0000000000017941 */ /* 0x000fea0003800000 */
.L_x_5228:
[----:B------:R-:W-:Y:S05]  /*11530*/  BRA `(.L_x_5238) ;  /* 0x0000000000087947 */ /* 0x000fea0003800000 */
.L_x_5225:
[----:B------:R-:W-:Y:S01]  /*11540*/  FMUL.FTZ R34, R34, 16777216 ;  /* 0x4b80000022227820 */ /* 0x000fe20000410000 */
[----:B------:R-:W-:-:S07]  /*11550*/  FMUL.FTZ R25, R25, 16777216 ;  /* 0x4b80000019197820 */ /* 0x000fce0000410000 */
.L_x_5238:
[----:B------:R-:W-:Y:S05]  /*11560*/  BSYNC B0 ;  /* 0x0000000000007941 */ /* 0x000fea0003800000 */
.L_x_5224:
        /* <DEDUP_REMOVED lines=16> */
.L_x_5240:
[----:B------:R-:W-:Y:S05]  /*11670*/  BSYNC B4 ;  /* 0x0000000000047941 */ /* 0x000fea0003800000 */
.L_x_5239:
        /* <DEDUP_REMOVED lines=18> */
.L_x_5242:
[----:B------:R-:W-:Y:S02]  /*117a0*/  ISETP.GE.AND P0, PT, R34, RZ, PT ;  /* 0x000000ff2200720c */ /* 0x000fe40003f06270 */
[----:B------:R-:W-:-:S11]  /*117b0*/  MOV R3, 0x3fd774eb ;  /* 0x3fd774eb00037802 */ /* 0x000fd60000000f00 */
[----:B------:R-:W-:-:S04]  /*117c0*/  @P0 FFMA.FTZ R0, R3, 0.93318945169448852539, -R0 ;  /* 0x3f6ee58103000823 */ /* 0x000fc80000010800 */
[----:B------:R-:W-:-:S07]  /*117d0*/  @!P0 FFMA.FTZ R0, R3, 0.93318945169448852539, R0 ;  /* 0x3f6ee58103008823 */ /* 0x000fce0000010000 */
.L_x_5243:
[----:B------:R-:W-:Y:S05]  /*117e0*/  BSYNC B0 ;  /* 0x0000000000007941 */ /* 0x000fea0003800000 */
.L_x_5241:
        /* <DEDUP_REMOVED lines=10> */
.L_x_5227:
[----:B------:R-:W-:Y:S05]  /*11890*/  BSYNC B3 ;  /* 0x0000000000037941 */ /* 0x000fea0003800000 */
.L_x_5223:
[----:B------:R-:W-:Y:S02]  /*118a0*/  LOP3.LUT R8, R3, 0x80000000, R8, 0xb8, !PT ;  /* 0x8000000003087812 */ /* 0x000fe400078eb808 */
[----:B-1----:R-:W-:Y:S01]  /*118b0*/  LOP3.LUT R23, R28, 0x80000000, R23, 0xb8, !PT ;  /* 0x800000001c177812 */ /* 0x002fe200078eb817 */
[----:B------:R-:W-:Y:S06]  /*118c0*/  BRA `(.L_x_5212) ;  /* 0x0000001400b47947 */ /* 0x000fec0003800000 */
.L_x_5211:
        /* <DEDUP_REMOVED lines=29> */
.L_x_5249:
[----:B------:R-:W-:Y:S05]  /*11aa0*/  BSYNC B4 ;  /* 0x0000000000047941 */ /* 0x000fea0003800000 */
.L_x_5248:
        /* <DEDUP_REMOVED lines=18> */
.L_x_5251:
[----:B------:R-:W-:Y:S02]  /*11bd0*/  ISETP.GE.AND P0, PT, R26, RZ, PT ;  /* 0x000000ff1a00720c */ /* 0x000fe40003f06270 */
[----:B------:R-:W-:-:S11]  /*11be0*/  MOV R3, 0x3fd774eb ;  /* 0x3fd774eb00037802 */ /* 0x000fd60000000f00 */
[----:B------:R-:W-:-:S04]  /*11bf0*/  @P0 FFMA.FTZ R0, R3, 0.93318945169448852539, -R0 ;  /* 0x3f6ee58103000823 */ /* 0x000fc80000010800 */
[----:B------:R-:W-:-:S07]  /*11c00*/  @!P0 FFMA.FTZ R0, R3, 0.93318945169448852539, R0 ;  /* 0x3f6ee58103008823 */ /* 0x000fce0000010000 */
.L_x_5252:
[----:B------:R-:W-:Y:S05]  /*11c10*/  BSYNC B0 ;  /* 0x0000000000007941 */ /* 0x000fea0003800000 */
.L_x_5250:
        /* <DEDUP_REMOVED lines=13> */
.L_x_5247:
        /* <DEDUP_REMOVED lines=11> */
.L_x_5255:
[----:B------:R-:W-:Y:S05]  /*11da0*/  BSYNC B4 ;  /* 0x0000000000047941 */ /* 0x000fea0003800000 */
.L_x_5254:
        /* <DEDUP_REMOVED lines=18> */
.L_x_5257:
[----:B------:R-:W-:Y:S02]  /*11ed0*/  ISETP.GE.AND P0, PT, R26, RZ, PT ;  /* 0x000000ff1a00720c */ /* 0x000fe40003f06270 */
[----:B------:R-:W-:-:S11]  /*11ee0*/  MOV R3, 0x3fd774eb ;  /* 0x3fd774eb00037802 */ /* 0x000fd60000000f00 */
[----:B------:R-:W-:-:S04]  /*11ef0*/  @P0 FFMA.FTZ R0, R3, 0.93318945169448852539, -R0 ;  /* 0x3f6ee58103000823 */ /* 0x000fc80000010800 */
[----:B------:R-:W-:-:S07]  /*11f00*/  @!P0 FFMA.FTZ R0, R3, 0.93318945169448852539, R0 ;  /* 0x3f6ee58103008823 */ /* 0x000fce0000010000 */
.L_x_5258:
[----:B------:R-:W-:Y:S05]  /*11f10*/  BSYNC B0 ;  /* 0x0000000000007941 */ /* 0x000fea0003800000 */
.L_x_5256:
        /* <DEDUP_REMOVED lines=27> */
.L_x_5246:
        /* <DEDUP_REMOVED lines=32> */
.L_x_5260:
[----:B------:R-:W-:Y:S05]  /*122d0*/  BSYNC B4 ;  /* 0x0000000000047941 */ /* 0x000fea0003800000 */
.L_x_5259:
        /* <DEDUP_REMOVED lines=18> */
.L_x_5262:
[----:B------:R-:W-:Y:S02]  /*12400*/  ISETP.GE.AND P0, PT, R26, RZ, PT ;  /* 0x000000ff1a00720c */ /* 0x000fe40003f06270 */
[----:B------:R-:W-:-:S11]  /*12410*/  MOV R3, 0x3fd774eb ;  /* 0x3fd774eb00037802 */ /* 0x000fd60000000f00 */
[----:B------:R-:W-:-:S04]  /*12420*/  @P0 FFMA.FTZ R0, R3, 0.93318945169448852539, -R0 ;  /* 0x3f6ee58103000823 */ /* 0x000fc80000010800 */
[----:B------:R-:W-:-:S07]  /*12430*/  @!P0 FFMA.FTZ R0, R3, 0.93318945169448852539, R0 ;  /* 0x3f6ee58103008823 */ /* 0x000fce0000010000 */
.L_x_5263:
[----:B------:R-:W-:Y:S05]  /*12440*/  BSYNC B0 ;  /* 0x0000000000007941 */ /* 0x000fea0003800000 */
.L_x_5261:
        /* <DEDUP_REMOVED lines=11> */
.L_x_5245:
        /* <DEDUP_REMOVED lines=22> */
.L_x_5267:
[----:B------:R-:W-:Y:S05]  /*12660*/  BSYNC B4 ;  /* 0x0000000000047941 */ /* 0x000fea0003800000 */
.L_x_5266:
        /* <DEDUP_REMOVED lines=24> */
.L_x_5265:
        /* <DEDUP_REMOVED lines=11> */
.L_x_5269:
[----:B------:R-:W-:Y:S05]  /*128a0*/  BSYNC B4 ;  /* 0x0000000000047941 */ /* 0x000fea0003800000 */
.L_x_5268:
        /* <DEDUP_REMOVED lines=38> */
.L_x_5264:
        /* <DEDUP_REMOVED lines=32> */
.L_x_5271:
[----:B------:R-:W-:Y:S05]  /*12d10*/  BSYNC B4 ;  /* 0x0000000000047941 */ /* 0x000fea0003800000 */
.L_x_5270:
        /* <DEDUP_REMOVED lines=21> */
.L_x_5253:
[----:B------:R-:W-:Y:S05]  /*12e70*/  BSYNC B3 ;  /* 0x0000000000037941 */ /* 0x000fea0003800000 */
.L_x_5244:
[----:B------:R-:W-:Y:S01]  /*12e80*/  FADD.FTZ R24, R24, 0.69314718246459960938 ;  /* 0x3f31721818187421 */ /* 0x000fe20000010000 */
[----:B------:R-:W-:-:S04]  /*12e90*/  LOP3.LUT R8, R3, 0x80000000, R8, 0xb8, !PT ;  /* 0x8000000003087812 */ /* 0x000fc800078eb808 */
[----:B------:R-:W-:Y:S01]  /*12ea0*/  LOP3.LUT R23, R24, 0x80000000, R23, 0xb8, !PT ;  /* 0x8000000018177812 */ /* 0x000fe200078eb817 */
[----:B------:R-:W-:Y:S06]  /*12eb0*/  BRA `(.L_x_5212) ;  /* 0x0000000000387947 */ /* 0x000fec0003800000 */
.L_x_5210:
        /* <DEDUP_REMOVED lines=14> */
.L_x_5212:
[----:B------:R-:W-:Y:S05]  /*12fa0*/  BSYNC B2 ;  /* 0x0000000000027941 */ /* 0x000fea0003800000 */
.L_x_5209:
[----:B------:R-:W-:Y:S05]  /*12fb0*/  WARPSYNC.ALL ;  /* 0x0000000000007948 */ /* 0x000fea0003800000 */
[--C-:B------:R-:W-:Y:S01]  /*12fc0*/  HADD2.F32 R29, -RZ, R9.reuse.H0_H0 ;  /* 0x20000009ff1d7230 */ /* 0x100fe20000004100 */
[----:B------:R-:W-:Y:S01]  /*12fd0*/  BSSY B2, `(.L_x_5272) ;  /* 0x00002b0000027945 */ /* 0x000fe20003800000 */
[----:B------:R-:W-:-:S03]  /*12fe0*/  HADD2.F32 R28, -RZ, R9.H1_H1 ;  /* 0x30000009ff1c7230 */ /* 0x000fc60000004100 */
[----:B------:R-:W-:Y:S02]  /*12ff0*/  FSETP.GTU.FTZ.AND P0, PT, |R29|, +INF , PT ;  /* 0x7f8000001d00780b */ /* 0x000fe40003f1c200 */
[C---:B------:R-:W-:Y:S01]  /*13000*/  FSETP.GTU.FTZ.AND P1, PT, |R28|.reuse, +INF , PT ;  /* 0x7f8000001c00780b */ /* 0x040fe20003f3c200 */
[----:B0-----:R-:W-:-:S03]  /*13010*/  FADD.FTZ R24, |R28|, -RZ ;  /* 0x800000ff1c187221 */ /* 0x001fc60000010200 */
        /* <DEDUP_REMOVED lines=23> */
[CC--:B------:R-:W-:Y:S02]  /*13190*/  VIMNMX R5, R6.reuse, R27.reuse, !PT ;  /* 0x0000001b06057248 */ /* 0x0c0fe40007fe0100 */
[----:B------:R-:W-:Y:S02]  /*131a0*/  IADD3 R26, -R25, 0x7e800000, RZ ;  /* 0x7e800000191a7810 */ /* 0x000fe40007ffe1ff */
[----:B------:R-:W-:-:S02]  /*131b0*/  VIMNMX R30, R6, R27, PT ;  /* 0x0000001b061e7248 */ /* 0x000fc40003fe0100 */
[----:B------:R-:W-:Y:S01]  /*131c0*/  LOP3.LUT R31, R5, 0xfe000000, RZ, 0xc0, !PT ;  /* 0xfe000000051f7812 */ /* 0x000fe200078ec0ff */
[CC--:B------:R-:W-:Y:S01]  /*131d0*/  FMUL.FTZ R6, R7.reuse, R26.reuse ;  /* 0x0000001a07067220 */ /* 0x0c0fe20000410000 */
[----:B------:R-:W-:Y:S01]  /*131e0*/  FMUL.FTZ R26, R4, R26 ;  /* 0x0000001a041a7220 */ /* 0x000fe20000410000 */
[----:B------:R-:W-:Y:S02]  /*131f0*/  FSETP.NEU.FTZ.AND P0, PT, R7, RZ, PT ;  /* 0x000000ff0700720b */ /* 0x000fe40003f1d000 */
[----:B------:R-:W-:Y:S01]  /*13200*/  FMUL.FTZ R27, R6, R6 ;  /* 0x00000006061b7220 */ /* 0x000fe20000410000 */
[----:B------:R-:W-:Y:S02]  /*13210*/  IADD3 R6, -R31, 0x7e800000, RZ ;  /* 0x7e8000001f067810 */ /* 0x000fe40007ffe1ff */
[----:B------:R-:W-:Y:S01]  /*13220*/  FSETP.NEU.FTZ.AND P2, PT, R30, RZ, PT ;  /* 0x000000ff1e00720b */ /* 0x000fe20003f5d000 */
[----:B------:R-:W-:Y:S01]  /*13230*/  FFMA.FTZ R27, R26, R26, R27 ;  /* 0x0000001a1a1b7223 */ /* 0x000fe2000001001b */
[----:B------:R-:W-:Y:S01]  /*13240*/  FSETP.NEU.FTZ.AND P1, PT, R7, +INF , PT ;  /* 0x7f8000000700780b */ /* 0x000fe20003f3d000 */
[-C--:B------:R-:W-:Y:S01]  /*13250*/  FMUL.FTZ R26, R30, R6.reuse ;  /* 0x000000061e1a7220 */ /* 0x080fe20000410000 */
[----:B------:R-:W-:-:S03]  /*13260*/  FMUL.FTZ R6, R5, R6 ;  /* 0x0000000605067220 */ /* 0x000fc60000410000 */
[----:B------:R-:W-:Y:S01]  /*13270*/  FMUL.FTZ R33, R26, R26 ;  /* 0x0000001a1a217220 */ /* 0x000fe20000410000 */
[----:B------:R-:W0:Y:S01]  /*13280*/  MUFU.SQRT R27, R27 ;  /* 0x0000001b001b7308 */ /* 0x000e220000002000 */
[----:B------:R-:W-:Y:S02]  /*13290*/  LOP3.LUT R26, R31, 0x800000, RZ, 0xfc, !PT ;  /* 0x008000001f1a7812 */ /* 0x000fe400078efcff */
[----:B------:R-:W-:Y:S01]  /*132a0*/  FFMA.FTZ R33, R6, R6, R33 ;  /* 0x0000000606217223 */ /* 0x000fe20000010021 */
[----:B------:R-:W-:-:S05]  /*132b0*/  LOP3.LUT R6, R25, 0x800000, RZ, 0xfc, !PT ;  /* 0x0080000019067812 */ /* 0x000fca00078efcff */
        /* <DEDUP_REMOVED lines=62> */
.L_x_5279:
        /* <DEDUP_REMOVED lines=10> */
.L_x_5281:
[----:B------:R-:W-:-:S04]  /*13740*/  FADD.FTZ R5, -R0, R7 ;  /* 0x0000000700057221 */ /* 0x000fc80000010100 */
[----:B------:R-:W-:-:S07]  /*13750*/  FMUL.FTZ R5, R5, 0.5 ;  /* 0x3f00000005057820 */ /* 0x000fce0000410000 */
.L_x_5282:
[----:B------:R-:W-:Y:S05]  /*13760*/  BSYNC B1 ;  /* 0x0000000000017941 */ /* 0x000fea0003800000 */
.L_x_5280:
        /* <DEDUP_REMOVED lines=11> */
.L_x_5284:
[----:B------:R-:W-:-:S04]  /*13820*/  FADD.FTZ R6, R4, -R27 ;  /* 0x8000001b04067221 */ /* 0x000fc80000010000 */
[----:B------:R-:W-:-:S07]  /*13830*/  FMUL.FTZ R6, R6, 0.5 ;  /* 0x3f00000006067820 */ /* 0x000fce0000410000 */
.L_x_5285:
[----:B------:R-:W-:Y:S05]  /*13840*/  BSYNC B1 ;  /* 0x0000000000017941 */ /* 0x000fea0003800000 */
.L_x_5283:
        /* <DEDUP_REMOVED lines=35> */
.L_x_5278:
[----:B------:R0:W1:Y:S02]  /*13a80*/  MUFU.SQRT R26, R9 ;  /* 0x00000009001a7308 */ /* 0x0000640000002000 */
.L_x_5277:
[----:B------:R-:W-:Y:S05]  /*13a90*/  BSYNC B0 ;  /* 0x0000000000007941 */ /* 0x000fea0003800000 */
.L_x_5276:
        /* <DEDUP_REMOVED lines=35> */
.L_x_5289:
        /* <DEDUP_REMOVED lines=17> */
.L_x_5295:
[----:B------:R-:W-:-:S04]  /*13de0*/  FADD.FTZ R0, -R0, R7 ;  /* 0x0000000700007221 */ /* 0x000fc80000010100 */
[----:B------:R-:W-:-:S07]  /*13df0*/  FMUL.FTZ R0, R0, 0.5 ;  /* 0x3f00000000007820 */ /* 0x000fce0000410000 */
.L_x_5296:
[----:B------:R-:W-:Y:S05]  /*13e00*/  BSYNC B4 ;  /* 0x0000000000047941 */ /* 0x000fea0003800000 */
.L_x_5294:
        /* <DEDUP_REMOVED lines=10> */
.L_x_5298:
[----:B------:R-:W-:-:S04]  /*13eb0*/  FADD.FTZ R3, -R3, R4 ;  /* 0x0000000403037221 */ /* 0x000fc80000010100 */
[----:B------:R-:W-:-:S07]  /*13ec0*/  FMUL.FTZ R3, R3, 0.5 ;  /* 0x3f00000003037820 */ /* 0x000fce0000410000 */
.L_x_5299:
[----:B------:R-:W-:Y:S05]  /*13ed0*/  BSYNC B4 ;  /* 0x0000000000047941 */ /* 0x000fea0003800000 */
.L_x_5297:
[----:B------:R-:W-:Y:S01]  /*13ee0*/  FADD.FTZ R0, R3, R0 ;  /* 0x0000000003007221 */ /* 0x000fe20000010000 */
[----:B------:R-:W-:-:S04]  /*13ef0*/  FADD.FTZ R25, R24, R25 ;  /* 0x0000001918197221 */ /* 0x000fc80000010000 */
[----:B------:R-:W-:-:S06]  /*13f00*/  FMUL.FTZ R25, R25, R0 ;  /* 0x0000000019197220 */ /* 0x000fcc0000410000 */
[----:B------:R-:W2:Y:S01]  /*13f10*/  MUFU.SQRT R25, R25 ;  /* 0x0000001900197308 */ /* 0x000ea20000002000 */
[----:B------:R-:W-:Y:S05]  /*13f20*/  BRA `(.L_x_5300) ;  /* 0x0000000000487947 */ /* 0x000fea0003800000 */
.L_x_5293:
        /* <DEDUP_REMOVED lines=12> */
.L_x_5292:
[----:B------:R-:W-:Y:S01]  /*13ff0*/  FADD.FTZ R0, R25, 1 ;  /* 0x3f80000019007421 */ /* 0x000fe20000010000 */
[----:B0-----:R-:W-:Y:S01]  /*14000*/  MUFU.SQRT R9, R9 ;  /* 0x0000000900097308 */ /* 0x001fe20000002000 */
[----:B------:R-:W-:Y:S02]  /*14010*/  MOV R24, 0x3f800000 ;  /* 0x3f80000000187802 */ /* 0x000fe40000000f00 */
[----:B------:R-:W-:-:S06]  /*14020*/  FMUL.FTZ R0, R0, 0.5 ;  /* 0x3f00000000007820 */ /* 0x000fcc0000410000 */
[----:B------:R-:W0:Y:S02]  /*14030*/  MUFU.SQRT R0, R0 ;  /* 0x0000000000007308 */ /* 0x000e240000002000 */
[----:B0-----:R-:W-:-:S07]  /*14040*/  FMUL.FTZ R25, R9, R0 ;  /* 0x0000000009197220 */ /* 0x001fce0000410000 */
.L_x_5300:
[----:B------:R-:W-:Y:S05]  /*14050*/  BSYNC B1 ;  /* 0x0000000000017941 */ /* 0x000fea0003800000 */
.L_x_5291:
[----:B------:R-:W-:Y:S05]  /*14060*/  BRA `(.L_x_5301) ;  /* 0x0000000000087947 */ /* 0x000fea0003800000 */
.L_x_5288:
[----:B------:R-:W-:Y:S01]  /*14070*/  FMUL.FTZ R25, R25, 16777216 ;  /* 0x4b80000019197820 */ /* 0x000fe20000410000 */
[----:B------:R-:W-:-:S07]  /*14080*/  FMUL.FTZ R24, R24, 16777216 ;  /* 0x4b80000018187820 */ /* 0x000fce0000410000 */
.L_x_5301:
[----:B------:R-:W-:Y:S05]  /*14090*/  BSYNC B0 ;  /* 0x0000000000007941 */ /* 0x000fea0003800000 */
.L_x_5287:
        /* <DEDUP_REMOVED lines=16> */
.L_x_5303:
[----:B------:R-:W-:Y:S05]  /*141a0*/  BSYNC B4 ;  /* 0x0000000000047941 */ /* 0x000fea0003800000 */
.L_x_5302:
        /* <DEDUP_REMOVED lines=18> */
.L_x_5305:
[----:B------:R-:W-:Y:S02]  /*142d0*/  ISETP.GE.AND P0, PT, R25, RZ, PT ;  /* 0x000000ff1900720c */ /* 0x000fe40003f06270 */
[----:B------:R-:W-:-:S11]  /*142e0*/  MOV R3, 0x3fd774eb ;  /* 0x3fd774eb00037802 */ /* 0x000fd60000000f00 */
[----:B------:R-:W-:-:S04]  /*142f0*/  @P0 FFMA.FTZ R0, R3, 0.93318945169448852539, -R0 ;  /* 0x3f6ee58103000823 */ /* 0x000fc80000010800 */
[----:B------:R-:W-:-:S07]  /*14300*/  @!P0 FFMA.FTZ R0, R3, 0.93318945169448852539, R0 ;  /* 0x3f6ee58103008823 */ /* 0x000fce0000010000 */
.L_x_5306:
[----:B------:R-:W-:Y:S05]  /*14310*/  BSYNC B0 ;  /* 0x0000000000007941 */ /* 0x000fea0003800000 */
.L_x_5304:
        /* <DEDUP_REMOVED lines=10> */
.L_x_5290:
[----:B------:R-:W-:Y:S05]  /*143c0*/  BSYNC B3 ;  /* 0x0000000000037941 */ /* 0x000fea0003800000 */
.L_x_5286:
[----:B------:R-:W-:Y:S02]  /*143d0*/  LOP3.LUT R28, R5, 0x80000000, R28, 0xb8, !PT ;  /* 0x80000000051c7812 */ /* 0x000fe400078eb81c */
[----:B-1----:R-:W-:Y:S01]  /*143e0*/  LOP3.LUT R29, R26, 0x80000000, R29, 0xb8, !PT ;  /* 0x800000001a1d7812 */ /* 0x002fe200078eb81d */
[----:B------:R-:W-:Y:S06]  /*143f0*/  BRA `(.L_x_5275) ;  /* 0x0000001400b47947 */ /* 0x000fec0003800000 */
.L_x_5274:
        /* <DEDUP_REMOVED lines=29> */
.L_x_5312:
[----:B------:R-:W-:Y:S05]  /*145d0*/  BSYNC B4 ;  /* 0x0000000000047941 */ /* 0x000fea0003800000 */
.L_x_5311:
        /* <DEDUP_REMOVED lines=18> */
.L_x_5314:
[----:B------:R-:W-:Y:S02]  /*14700*/  ISETP.GE.AND P0, PT, R25, RZ, PT ;  /* 0x000000ff1900720c */ /* 0x000fe40003f06270 */
[----:B------:R-:W-:-:S11]  /*14710*/  MOV R3, 0x3fd774eb ;  /* 0x3fd774eb00037802 */ /* 0x000fd60000000f00 */
[----:B------:R-:W-:-:S04]  /*14720*/  @P0 FFMA.FTZ R0, R3, 0.93318945169448852539, -R0 ;  /* 0x3f6ee58103000823 */ /* 0x000fc80000010800 */
[----:B------:R-:W-:-:S07]  /*14730*/  @!P0 FFMA.FTZ R0, R3, 0.93318945169448852539, R0 ;  /* 0x3f6ee58103008823 */ /* 0x000fce0000010000 */
.L_x_5315:
[----:B------:R-:W-:Y:S05]  /*14740*/  BSYNC B0 ;  /* 0x0000000000007941 */ /* 0x000fea0003800000 */
.L_x_5313:
        /* <DEDUP_REMOVED lines=13> */
.L_x_5310:
        /* <DEDUP_REMOVED lines=11> */
.L_x_5318:
[----:B------:R-:W-:Y:S05]  /*148d0*/  BSYNC B4 ;  /* 0x0000000000047941 */ /* 0x000fea0003800000 */
.L_x_5317:
        /* <DEDUP_REMOVED lines=18> */
.L_x_5320:
[----:B------:R-:W-:Y:S02]  /*14a00*/  ISETP.GE.AND P0, PT, R25, RZ, PT ;  /* 0x000000ff1900720c */ /* 0x000fe40003f06270 */
[----:B------:R-:W-:-:S11]  /*14a10*/  MOV R3, 0x3fd774eb ;  /* 0x3fd774eb00037802 */ /* 0x000fd60000000f00 */
[----:B------:R-:W-:-:S04]  /*14a20*/  @P0 FFMA.FTZ R0, R3, 0.93318945169448852539, -R0 ;  /* 0x3f6ee58103000823 */ /* 0x000fc80000010800 */
[----:B------:R-:W-:-:S07]  /*14a30*/  @!P0 FFMA.FTZ R0, R3, 0.93318945169448852539, R0 ;  /* 0x3f6ee58103008823 */ /* 0x000fce0000010000 */
.L_x_5321:
[----:B------:R-:W-:Y:S05]  /*14a40*/  BSYNC B0 ;  /* 0x0000000000007941 */ /* 0x000fea0003800000 */
.L_x_5319:
        /* <DEDUP_REMOVED lines=27> */
.L_x_5309:
        /* <DEDUP_REMOVED lines=32> */
.L_x_5323:
[----:B------:R-:W-:Y:S05]  /*14e00*/  BSYNC B4 ;  /* 0x0000000000047941 */ /* 0x000fea0003800000 */
.L_x_5322:
        /* <DEDUP_REMOVED lines=18> */
.L_x_5325:
[----:B------:R-:W-:Y:S02]  /*14f30*/  ISETP.GE.AND P0, PT, R25, RZ, PT ;  /* 0x000000ff1900720c */ /* 0x000fe40003f06270 */
[----:B------:R-:W-:-:S11]  /*14f40*/  MOV R3, 0x3fd774eb ;  /* 0x3fd774eb00037802 */ /* 0x000fd60000000f00 */
[----:B------:R-:W-:-:S04]  /*14f50*/  @P0 FFMA.FTZ R0, R3, 0.93318945169448852539, -R0 ;  /* 0x3f6ee58103000823 */ /* 0x000fc80000010800 */
[----:B------:R-:W-:-:S07]  /*14f60*/  @!P0 FFMA.FTZ R0, R3, 0.93318945169448852539, R0 ;  /* 0x3f6ee58103008823 */ /* 0x000fce0000010000 */
.L_x_5326:
[----:B------:R-:W-:Y:S05]  /*14f70*/  BSYNC B0 ;  /* 0x0000000000007941 */ /* 0x000fea0003800000 */
.L_x_5324:
        /* <DEDUP_REMOVED lines=11> */
.L_x_5308:
        /* <DEDUP_REMOVED lines=22> */
.L_x_5330:
[----:B------:R-:W-:Y:S05]  /*15190*/  BSYNC B4 ;  /* 0x0000000000047941 */ /* 0x000fea0003800000 */
.L_x_5329:
        /* <DEDUP_REMOVED lines=24> */
.L_x_5328:
        /* <DEDUP_REMOVED lines=11> */
.L_x_5332:
[----:B------:R-:W-:Y:S05]  /*153d0*/  BSYNC B4 ;  /* 0x0000000000047941 */ /* 0x000fea0003800000 */
.L_x_5331:
        /* <DEDUP_REMOVED lines=38> */
.L_x_5327:
        /* <DEDUP_REMOVED lines=32> */
.L_x_5334:
[----:B------:R-:W-:Y:S05]  /*15840*/  BSYNC B4 ;  /* 0x0000000000047941 */ /* 0x000fea0003800000 */
.L_x_5333:
        /* <DEDUP_REMOVED lines=21> */
.L_x_5316:
[----:B------:R-:W-:Y:S05]  /*159a0*/  BSYNC B3 ;  /* 0x0000000000037941 */ /* 0x000fea0003800000 */
.L_x_5307:
[----:B------:R-:W-:Y:S01]  /*159b0*/  FADD.FTZ R0, R9, 0.69314718246459960938 ;  /* 0x3f31721809007421 */ /* 0x000fe20000010000 */
[----:B------:R-:W-:-:S04]  /*159c0*/  LOP3.LUT R28, R3, 0x80000000, R28, 0xb8, !PT ;  /* 0x80000000031c7812 */ /* 0x000fc800078eb81c */
[----:B------:R-:W-:Y:S01]  /*159d0*/  LOP3.LUT R29, R0, 0x80000000, R29, 0xb8, !PT ;  /* 0x80000000001d7812 */ /* 0x000fe200078eb81d */
[----:B------:R-:W-:Y:S06]  /*159e0*/  BRA `(.L_x_5275) ;  /* 0x0000000000387947 */ /* 0x000fec0003800000 */
.L_x_5273:
        /* <DEDUP_REMOVED lines=14> */
.L_x_5275:
[----:B------:R-:W-:Y:S05]  /*15ad0*/  BSYNC B2 ;  /* 0x0000000000027941 */ /* 0x000fea0003800000 */
.L_x_5272:
[----:B------:R-:W-:Y:S05]  /*15ae0*/  WARPSYNC.ALL ;  /* 0x0000000000007948 */ /* 0x000fea0003800000 */
[----:B------:R-:W1:Y:S01]  /*15af0*/  LDC.64 R4, c[0x0][0x218] ;  /* 0x00008600ff047b82 */ /* 0x000e620000000a00 */
[----:B------:R-:W-:Y:S02]  /*15b00*/  F2FP.F16.F32.PACK_AB R14, R17, R14 ;  /* 0x0000000e110e723e */ /* 0x000fe400000000ff */
[----:B------:R-:W-:Y:S02]  /*15b10*/  F2FP.F16.F32.PACK_AB R15, R18, R15 ;  /* 0x0000000f120f723e */ /* 0x000fe400000000ff */
[----:B------:R-:W-:-:S02]  /*15b20*/  F2FP.F16.F32.PACK_AB R12, R19, R12 ;  /* 0x0000000c130c723e */ /* 0x000fc400000000ff */
[----:B------:R-:W-:Y:S02]  /*15b30*/  F2FP.F16.F32.PACK_AB R13, R13, R20 ;  /* 0x000000140d0d723e */ /* 0x000fe400000000ff */
[----:B------:R-:W-:Y:S02]  /*15b40*/  F2FP.F16.F32.PACK_AB R10, R10, R21 ;  /* 0x000000150a0a723e */ /* 0x000fe400000000ff */
[----:B------:R-:W-:Y:S02]  /*15b50*/  F2FP.F16.F32.PACK_AB R11, R11, R22 ;  /* 0x000000160b0b723e */ /* 0x000fe400000000ff */
[----:B------:R-:W-:Y:S02]  /*15b60*/  F2FP.F16.F32.PACK_AB R8, R8, R23 ;  /* 0x000000170808723e */ /* 0x000fe400000000ff */
[----:B0-----:R-:W-:Y:S01]  /*15b70*/  F2FP.F16.F32.PACK_AB R9, R28, R29 ;  /* 0x0000001d1c09723e */ /* 0x001fe200000000ff */
[----:B-1----:R-:W-:-:S04]  /*15b80*/  IMAD.WIDE.U32 R2, R2, 0x4, R4 ;  /* 0x0000000402027825 */ /* 0x002fc800078e0004 */
[----:B------:R-:W-:-:S05]  /*15b90*/  IMAD.WIDE R2, R16, 0x8, R2 ;  /* 0x0000000810027825 */ /* 0x000fca00078e0202 */
[----:B------:R-:W-:Y:S04]  /*15ba0*/  STG.E.64 desc[UR4][R2.64], R14 ;  /* 0x0000000e02007986 */ /* 0x000fe8000c101b04 */
[----:B------:R-:W-:Y:S04]  /*15bb0*/  STG.E.64 desc[UR4][R2.64+0x400], R12 ;  /* 0x0004000c02007986 */ /* 0x000fe8000c101b04 */
[----:B------:R-:W-:Y:S04]  /*15bc0*/  STG.E.64 desc[UR4][R2.64+0x800], R10 ;  /* 0x0008000a02007986 */ /* 0x000fe8000c101b04 */
[----:B------:R-:W-:Y:S01]  /*15bd0*/  STG.E.64 desc[UR4][R2.64+0xc00], R8 ;  /* 0x000c000802007986 */ /* 0x000fe2000c101b04 */
[----:B------:R-:W-:Y:S05]  /*15be0*/  EXIT ;  /* 0x000000000000794d */ /* 0x000fea0003800000 */
.L_x_4830:
[----:B------:R-:W0:Y:S02]  /*15bf0*/  S2R R3, SR_TID.X ;  /* 0x0000000000037919 */ /* 0x000e240000002100 */
[----:B0-----:R-:W-:-:S13]  /*15c00*/  ISETP.GE.AND P0, PT, R3, R8, PT ;  /* 0x000000080300720c */ /* 0x001fda0003f06270 */
[----:B------:R-:W-:Y:S01]  /*15c10*/  @!P0 IADD3 R7, R2, R3, RZ ;  /* 0x0000000302078210 */ /* 0x000fe20007ffe0ff */
[----:B------:R-:W0:Y:S01]  /*15c20*/  @!P0 LDC.64 R16, c[0x0][0x220] ;  /* 0x00008800ff108b82 */ /* 0x000e220000000a00 */
[----:B------:R-:W-:-:S04]  /*15c30*/  @!P0 IADD3 R3, R3, 0x80, RZ ;  /* 0x0000008003038810 */ /* 0x000fc80007ffe0ff */
[----:B------:R-:W-:-:S13]  /*15c40*/  ISETP.GE.AND P6, PT, R3, R8, PT ;  /* 0x000000080300720c */ /* 0x000fda0003fc6270 */
[----:B------:R-:W1:Y:S01]  /*15c50*/  @!P6 LDC.64 R4, c[0x0][0x220] ;  /* 0x00008800ff04eb82 */ /* 0x000e620000000a00 */
[----:B------:R-:W-:-:S05]  /*15c60*/  @!P6 IADD3 R9, R2, R3, RZ ;  /* 0x000000030209e210 */ /* 0x000fca0007ffe0ff */
[----:B-1----:R-:W-:-:S06]  /*15c70*/  @!P6 IMAD.WIDE.U32 R4, R9, 0x4, R4 ;  /* 0x000000040904e825 */ /* 0x002fcc00078e0004 */
[----:B------:R-:W2:Y:S01]  /*15c80*/  @!P6 LDG.E R4, desc[UR4][R4.64] ;  /* 0x000000040404e981 */ /* 0x000ea2000c1e1900 */
[----:B------:R-:W-:Y:S01]  /*15c90*/  @!P6 IADD3 R3, R3, 0x80, RZ ;  /* 0x000000800303e810 */ /* 0x000fe20007ffe0ff */
[----:B0-----:R-:W-:Y:S01]  /*15ca0*/  @!P0 IMAD.WIDE.U32 R16, R7, 0x4, R16 ;  /* 0x0000000407108825 */ /* 0x001fe200078e0010 */
[----:B------:R-:W-:Y:S02]  /*15cb0*/  PRMT R15, RZ, 0x5410, RZ ;  /* 0x00005410ff0f7816 */ /* 0x000fe400000000ff */
[----:B------:R-:W-:-:S03]  /*15cc0*/  ISETP.GE.AND P5, PT, R3, R8, PT ;  /* 0x000000080300720c */ /* 0x000fc60003fa6270 */
[----:B------:R0:W3:Y:S10]  /*15cd0*/  @!P0 LDG.E R16, desc[UR4][R16.64] ;  /* 0x0000000410108981 */ /* 0x0000f4000c1e1900 */
[----:B------:R-:W-:Y:S01]  /*15ce0*/  @!P5 IADD3 R9, R2, R3, RZ ;  /* 0x000000030209d210 */ /* 0x000fe20007ffe0ff */
[----:B------:R-:W1:Y:S01]  /*15cf0*/  @!P5 LDC.64 R18, c[0x0][0x220] ;  /* 0x00008800ff12db82 */ /* 0x000e620000000a00 */
[----:B------:R-:W-:-:S04]  /*15d00*/  @!P5 IADD3 R3, R3, 0x80, RZ ;  /* 0x000000800303d810 */ /* 0x000fc80007ffe0ff */
[----:B------:R-:W-:-:S13]  /*15d10*/  ISETP.GE.AND P4, PT, R3, R8, PT ;  /* 0x000000080300720c */ /* 0x000fda0003f86270 */
[----:B------:R-:W-:Y:S01]  /*15d20*/  @!P4 IADD3 R23, R2, R3, RZ ;  /* 0x000000030217c210 */ /* 0x000fe20007ffe0ff */
[----:B------:R-:W4:Y:S01]  /*15d30*/  @!P4 LDC.64 R20, c[0x0][0x220] ;  /* 0x00008800ff14cb82 */ /* 0x000f220000000a00 */
[----:B------:R-:W-:-:S04]  /*15d40*/  @!P4 IADD3 R3, R3, 0x80, RZ ;  /* 0x000000800303c810 */ /* 0x000fc80007ffe0ff */
[----:B------:R-:W-:-:S13]  /*15d50*/  ISETP.GE.AND P3, PT, R3, R8, PT ;  /* 0x000000080300720c */ /* 0x000fda0003f66270 */
[----:B------:R-:W-:Y:S01]  /*15d60*/  @!P3 IADD3 R25, R2, R3, RZ ;  /* 0x000000030219b210 */ /* 0x000fe20007ffe0ff */
[----:B------:R-:W5:Y:S01]  /*15d70*/  @!P3 LDC.64 R12, c[0x0][0x220] ;  /* 0x00008800ff0cbb82 */ /* 0x000f620000000a00 */
[----:B------:R-:W-:-:S04]  /*15d80*/  @!P3 IADD3 R3, R3, 0x80, RZ ;  /* 0x000000800303b810 */ /* 0x000fc80007ffe0ff */
[----:B------:R-:W-:-:S13]  /*15d90*/  ISETP.GE.AND P2, PT, R3, R8, PT ;  /* 0x000000080300720c */ /* 0x000fda0003f46270 */
[----:B------:R-:W-:Y:S01]  /*15da0*/  @!P2 IADD3 R27, R2, R3, RZ ;  /* 0x00000003021ba210 */ /* 0x000fe20007ffe0ff */
[----:B------:R-:W0:Y:S01]  /*15db0*/  @!P2 LDC.64 R10, c[0x0][0x220] ;  /* 0x00008800ff0aab82 */ /* 0x000e220000000a00 */
[----:B------:R-:W-:-:S04]  /*15dc0*/  @!P2 IADD3 R3, R3, 0x80, RZ ;  /* 0x000000800303a810 */ /* 0x000fc80007ffe0ff */
[----:B------:R-:W-:-:S13]  /*15dd0*/  ISETP.GE.AND P1, PT, R3, R8, PT ;  /* 0x000000080300720c */ /* 0x000fda0003f26270 */
[----:B------:R-:W-:Y:S01]  /*15de0*/  @!P1 IADD3 R29, R2, R3, RZ ;  /* 0x00000003021d9210 */ /* 0x000fe20007ffe0ff */
[----:B------:R-:W0:Y:S01]  /*15df0*/  @!P1 LDC.64 R6, c[0x0][0x220] ;  /* 0x00008800ff069b82 */ /* 0x000e220000000a00 */
[----:B------:R-:W-:Y:S01]  /*15e00*/  @!P1 IADD3 R3, R3, 0x80, RZ ;  /* 0x0000008003039810 */ /* 0x000fe20007ffe0ff */
[----:B-1----:R-:W-:-:S04]  /*15e10*/  @!P5 IMAD.WIDE.U32 R18, R9, 0x4, R18 ;  /* 0x000000040912d825 */ /* 0x002fc800078e0012 */
[----:B----4-:R-:W-:Y:S02]  /*15e20*/  @!P4 IMAD.WIDE.U32 R20, R23, 0x4, R20 ;  /* 0x000000041714c825 */ /* 0x010fe400078e0014 */
[----:B------:R1:W4:Y:S02]  /*15e30*/  @!P5 LDG.E R18, desc[UR4][R18.64] ;  /* 0x000000041212d981 */ /* 0x000324000c1e1900 */
[----:B-----5:R-:W-:Y:S02]  /*15e40*/  @!P3 IMAD.WIDE.U32 R12, R25, 0x4, R12 ;  /* 0x00000004190cb825 */ /* 0x020fe400078e000c */
[----:B------:R5:W4:Y:S02]  /*15e50*/  @!P4 LDG.E R20, desc[UR4][R20.64] ;  /* 0x000000041414c981 */ /* 0x000b24000c1e1900 */
[----:B0-----:R-:W-:Y:S02]  /*15e60*/  @!P2 IMAD.WIDE.U32 R10, R27, 0x4, R10 ;  /* 0x000000041b0aa825 */ /* 0x001fe400078e000a */
[----:B------:R-:W4:Y:S04]  /*15e70*/  @!P3 LDG.E R12, desc[UR4][R12.64] ;  /* 0x000000040c0cb981 */ /* 0x000f28000c1e1900 */
[----:B------:R-:W4:Y:S01]  /*15e80*/  @!P2 LDG.E R10, desc[UR4][R10.64] ;  /* 0x000000040a0aa981 */ /* 0x000f22000c1e1900 */
[----:B------:R-:W-:-:S06]  /*15e90*/  @!P1 IMAD.WIDE.U32 R6, R29, 0x4, R6 ;  /* 0x000000041d069825 */ /* 0x000fcc00078e0006 */
[----:B------:R-:W4:Y:S01]  /*15ea0*/  @!P1 LDG.E R6, desc[UR4][R6.64] ;  /* 0x0000000406069981 */ /* 0x000f22000c1e1900 */
[----:B--2---:R-:W-:-:S04]  /*15eb0*/  @!P6 PRMT R15, R15, 0x5410, R4 ;  /* 0x000054100f0fe816 */ /* 0x004fc80000000004 */
[----:B------:R-:W-:Y:S02]  /*15ec0*/  @!P6 PRMT R15, R4, 0x7632, R15 ;  /* 0x00007632040fe816 */ /* 0x000fe4000000000f */
[----:B------:R-:W-:-:S13]  /*15ed0*/  ISETP.GE.AND P6, PT, R3, R8, PT ;  /* 0x000000080300720c */ /* 0x000fda0003fc6270 */
[----:B------:R-:W0:Y:S01]  /*15ee0*/  @!P6 LDC.64 R4, c[0x0][0x220] ;  /* 0x00008800ff04eb82 */ /* 0x000e220000000a00 */
[----:B------:R-:W-:-:S05]  /*15ef0*/  @!P6 IADD3 R3, R2, R3, RZ ;  /* 0x000000030203e210 */ /* 0x000fca0007ffe0ff */
[----:B0-----:R-:W-:-:S06]  /*15f00*/  @!P6 IMAD.WIDE.U32 R4, R3, 0x4, R4 ;  /* 0x000000040304e825 */ /* 0x001fcc00078e0004 */
[----:B------:R-:W2:Y:S01]  /*15f10*/  @!P6 LDG.E R4, desc[UR4][R4.64] ;  /* 0x000000040404e981 */ /* 0x000ea2000c1e1900 */
[----:B------:R-:W-:Y:S02]  /*15f20*/  PRMT R17, RZ, 0x5410, RZ ;  /* 0x00005410ff117816 */ /* 0x000fe400000000ff */
[----:B-1----:R-:W-:Y:S02]  /*15f30*/  PRMT R19, RZ, 0x5410, RZ ;  /* 0x00005410ff137816 */ /* 0x002fe400000000ff */
[----:B-----5:R-:W-:Y:S02]  /*15f40*/  PRMT R21, RZ, 0x5410, RZ ;  /* 0x00005410ff157816 */ /* 0x020fe400000000ff */
[----:B------:R-:W-:Y:S02]  /*15f50*/  PRMT R23, RZ, 0x5410, RZ ;  /* 0x00005410ff177816 */ /* 0x000fe400000000ff */
[----:B------:R-:W-:Y:S02]  /*15f60*/  PRMT R28, RZ, 0x5410, RZ ;  /* 0x00005410ff1c7816 */ /* 0x000fe400000000ff */
[----:B------:R-:W-:Y:S01]  /*15f70*/  PRMT R25, RZ, 0x5410, RZ ;  /* 0x00005410ff197816 */ /* 0x000fe200000000ff */
[----:B------:R-:W-:Y:S01]  /*15f80*/  BSSY B2, `(.L_x_5335) ;  /* 0x00002c8000027945 */ /* 0x000fe20003800000 */
[----:B------:R-:W-:-:S02]  /*15f90*/  PRMT R9, RZ, 0x7610, R9 ;  /* 0x00007610ff097816 */ /* 0x000fc40000000009 */
[----:B------:R-:W-:Y:S02]  /*15fa0*/  PRMT R0, RZ, 0x7610, R0 ;  /* 0x00007610ff007816 */ /* 0x000fe40000000000 */
[C---:B---3--:R-:W-:Y:S02]  /*15fb0*/  @!P0 PRMT R9, R16.reuse, 0x7610, R9 ;  /* 0x0000761010098816 */ /* 0x048fe40000000009 */
[----:B------:R-:W-:Y:S02]  /*15fc0*/  @!P0 PRMT R0, R16, 0x7632, R0 ;  /* 0x0000763210008816 */ /* 0x000fe40000000000 */
[----:B----4-:R-:W-:Y:S02]  /*15fd0*/  @!P5 PRMT R17, R17, 0x5410, R18 ;  /* 0x000054101111d816 */ /* 0x010fe40000000012 */
[----:B------:R-:W-:Y:S02]  /*15fe0*/  @!P4 PRMT R19, R19, 0x5410, R20 ;  /* 0x000054101313c816 */ /* 0x000fe40000000014 */
[----:B------:R-:W-:-:S02]  /*15ff0*/  @!P3 PRMT R21, R21, 0x5410, R12 ;  /* 0x000054101515b816 */ /* 0x000fc4000000000c */
[----:B------:R-:W-:Y:S02]  /*16000*/  @!P2 PRMT R23, R23, 0x5410, R10 ;  /* 0x000054101717a816 */ /* 0x000fe4000000000a */
[----:B------:R-:W-:Y:S02]  /*16010*/  @!P5 PRMT R17, R18, 0x7632, R17 ;  /* 0x000076321211d816 */ /* 0x000fe40000000011 */
[----:B------:R-:W-:Y:S02]  /*16020*/  @!P4 PRMT R19, R20, 0x7632, R19 ;  /* 0x000076321413c816 */ /* 0x000fe40000000013 */
[----:B------:R-:W-:Y:S02]  /*16030*/  @!P3 PRMT R21, R12, 0x7632, R21 ;  /* 0x000076320c15b816 */ /* 0x000fe40000000015 */
[----:B------:R-:W-:Y:S02]  /*16040*/  @!P1 PRMT R25, R25, 0x5410, R6 ;  /* 0x0000541019199816 */ /* 0x000fe40000000006 */
[----:B------:R-:W-:-:S02]  /*16050*/  @!P2 PRMT R23, R10, 0x7632, R23 ;  /* 0x000076320a17a816 */ /* 0x000fc40000000017 */
[----:B------:R-:W-:Y:S02]  /*16060*/  @!P1 PRMT R25, R6, 0x7632, R25 ;  /* 0x0000763206199816 */ /* 0x000fe40000000019 */
[----:B--2---:R-:W-:-:S04]  /*16070*/  @!P6 PRMT R28, R28, 0x5410, R4 ;  /* 0x000054101c1ce816 */ /* 0x004fc80000000004 */
[----:B------:R-:W-:Y:S01]  /*16080*/  @!P6 PRMT R28, R4, 0x7632, R28 ;  /* 0x00007632041ce816 */ /* 0x000fe2000000001c */
[----:B------:R-:W-:Y:S06]  /*16090*/  @P0 BRA `(.L_x_5336) ;  /* 0x0000002800d80947 */ /* 0x000fec0003800000 */
[----:B------:R-:W-:Y:S02]  /*160a0*/  HADD2.F32 R9, -RZ, R9.H0_H0 ;  /* 0x20000009ff097230 */ /* 0x000fe40000004100 */
[----:B------:R-:W-:-:S03]  /*160b0*/  HADD2.F32 R12, -RZ, R0.H0_H0 ;  /* 0x20000000ff0c7230 */ /* 0x000fc60000004100 */
[----:B------:R-:W-:Y:S02]  /*160c0*/  FSETP.GTU.FTZ.AND P0, PT, |R9|, +INF , PT ;  /* 0x7f8000000900780b */ /* 0x000fe40003f1c200 */
[----:B------:R-:W-:Y:S02]  /*160d0*/  FSETP.GTU.FTZ.AND P1, PT, |R12|, +INF , PT ;  /* 0x7f8000000c00780b */ /* 0x000fe40003f3c200 */
[----:B------:R-:W-:Y:S02]  /*160e0*/  MOV R10, R12 ;  /* 0x0000000c000a7202 */ /* 0x000fe40000000f00 */
[----:B------:R-:W-:-:S13]  /*160f0*/  PLOP3.LUT P0, PT, P0, P1, PT, 0xa8, 0x0 ;  /* 0x000000000000781c */ /* 0x000fda0000703570 */
[----:B------:R-:W-:Y:S05]  /*16100*/  @P0 BRA `(.L_x_5337) ;  /* 0x0000002800840947 */ /* 0x000fea0003800000 */
[C---:B------:R-:W-:Y:S01]  /*16110*/  FSETP.GT.FTZ.AND P0, PT, |R9|.reuse, 8388608, PT ;  /* 0x4b0000000900780b */ /* 0x040fe20003f14200 */
[----:B------:R-:W-:Y:S01]  /*16120*/  FADD.FTZ R14, |R9|, -RZ ;  /* 0x800000ff090e7221 */ /* 0x000fe20000010200 */
[C---:B------:R-:W-:Y:S01]  /*16130*/  FSETP.GT.FTZ.AND P1, PT, |R12|.reuse, 8388608, PT ;  /* 0x4b0000000c00780b */ /* 0x040fe20003f34200 */
[----:B------:R-:W-:-:S03]  /*16140*/  FADD.FTZ R11, |R12|, -RZ ;  /* 0x800000ff0c0b7221 */ /* 0x000fc60000010200 */
[----:B------:R-:W-:-:S13]  /*16150*/  PLOP3.LUT P0, PT, P0, P1, PT, 0xa8, 0x0 ;  /* 0x000000000000781c */ /* 0x000fda0000703570 */
[----:B------:R-:W-:Y:S05]  /*16160*/  @P0 BRA `(.L_x_5338) ;  /* 0x0000001000f00947 */ /* 0x000fea0003800000 */
[C---:B------:R-:W-:Y:S02]  /*16170*/  FSETP.NEU.FTZ.AND P0, PT, R9.reuse, RZ, PT ;  /* 0x000000ff0900720b */ /* 0x040fe40003f1d000 */
[----:B------:R-:W-:Y:S02]  /*16180*/  FSETP.NEU.FTZ.AND P1, PT, R10, RZ, PT ;  /* 0x000000ff0a00720b */ /* 0x000fe40003f3d000 */
[----:B------:R-:W-:Y:S02]  /*16190*/  FSETP.GEU.FTZ.AND P2, PT, |R12|, 0.00021143197955098003149, PT ;  /* 0x395db3d70c00780b */ /* 0x000fe40003f5e200 */
[----:B------:R-:W-:Y:S02]  /*161a0*/  FSETP.GEU.FTZ.AND P3, PT, |R9|, 0.00021143197955098003149, PT ;  /* 0x395db3d70900780b */ /* 0x000fe40003f7e200 */
[----:B------:R-:W-:-:S04]  /*161b0*/  PLOP3.LUT P0, PT, P0, P1, PT, 0x2, 0x0 ;  /* 0x000000000000781c */ /* 0x000fc80000702072 */
[----:B------:R-:W-:-:S13]  /*161c0*/  PLOP3.LUT P0, PT, P0, P3, P2, 0xf1, 0x0 ;  /* 0x000000000000781c */ /* 0x000fda0000707e21 */
[----:B------:R-:W-:Y:S05]  /*161d0*/  @P0 BRA `(.L_x_5336) ;  /* 0x0000002800880947 */ /* 0x000fea0003800000 */
[C---:B------:R-:W-:Y:S01]  /*161e0*/  FADD.FTZ R0, |R12|.reuse, 1 ;  /* 0x3f8000000c007421 */ /* 0x040fe20000010200 */
[----:B------:R-:W-:Y:S01]  /*161f0*/  FADD.FTZ R3, |R12|, -1 ;  /* 0xbf8000000c037421 */ /* 0x000fe20000010200 */
        /* <DEDUP_REMOVED lines=15> */
[----:B------:R-:W-:Y:S01]  /*162f0*/  FMUL.FTZ R22, R18, R27 ;  /* 0x0000001b12167220 */ /* 0x000fe20000410000 */
        /* <DEDUP_REMOVED lines=26> */
[----:B------:R-:W-:Y:S02]  /*164a0*/  FSETP.NEU.FTZ.AND P0, PT, |R12|, 1, PT ;  /* 0x3f8000000c00780b */ /* 0x000fe40003f1d200 */
[----:B------:R-:W-:-:S13]  /*164b0*/  FSETP.GEU.FTZ.AND P1, PT, |R9|, 1.1102230246251565404e-16, PT ;  /* 0x250000000900780b */ /* 0x000fda0003f3e200 */
[----:B------:R-:W-:Y:S05]  /*164c0*/  @!P0 BRA !P1, `(.L_x_5341) ;  /* 0x0000000400a88947 */ /* 0x000fea0004800000 */
[----:B------:R-:W-:-:S04]  /*164d0*/  FADD.FTZ R6, |R10|, -1 ;  /* 0xbf8000000a067421 */ /* 0x000fc80000010200 */
[----:B------:R-:W-:-:S05]  /*164e0*/  FMUL.FTZ R6, |R6|, 1.1920928955078125e-07 ;  /* 0x3400000006067820 */ /* 0x000fca0000410200 */
[----:B------:R-:W-:-:S13]  /*164f0*/  FSETP.GTU.FTZ.AND P0, PT, R6, |R9|, PT ;  /* 0x400000090600720b */ /* 0x000fda0003f1c000 */
[----:B------:R-:W-:Y:S05]  /*16500*/  @!P0 BRA `(.L_x_5342) ;  /* 0x0000000000a08947 */ /* 0x000fea0003800000 */
[----:B------:R-:W-:-:S13]  /*16510*/  FSETP.GEU.FTZ.AND P0, PT, |R12|, 1, PT ;  /* 0x3f8000000c00780b */ /* 0x000fda0003f1e200 */
        /* <DEDUP_REMOVED lines=39> */
.L_x_5342:
        /* <DEDUP_REMOVED lines=10> */
.L_x_5344:
[----:B------:R-:W-:-:S04]  /*16830*/  FADD.FTZ R6, -R0, R5 ;  /* 0x0000000500067221 */ /* 0x000fc80000010100 */
[----:B------:R-:W-:-:S07]  /*16840*/  FMUL.FTZ R6, R6, 0.5 ;  /* 0x3f00000006067820 */ /* 0x000fce0000410000 */
.L_x_5345:
[----:B------:R-:W-:Y:S05]  /*16850*/  BSYNC B1 ;  /* 0x0000000000017941 */ /* 0x000fea0003800000 */
.L_x_5343:
        /* <DEDUP_REMOVED lines=11> */
.L_x_5347:
[----:B------:R-:W-:-:S04]  /*16910*/  FADD.FTZ R11, R4, -R11 ;  /* 0x8000000b040b7221 */ /* 0x000fc80000010000 */
[----:B------:R-:W-:-:S07]  /*16920*/  FMUL.FTZ R11, R11, 0.5 ;  /* 0x3f0000000b0b7820 */ /* 0x000fce0000410000 */
.L_x_5348:
[----:B------:R-:W-:Y:S05]  /*16930*/  BSYNC B1 ;  /* 0x0000000000017941 */ /* 0x000fea0003800000 */
.L_x_5346:
        /* <DEDUP_REMOVED lines=35> */
.L_x_5341:
[----:B------:R0:W1:Y:S02]  /*16b70*/  MUFU.SQRT R16, R14 ;  /* 0x0000000e00107308 */ /* 0x0000640000002000 */
.L_x_5340:
[----:B------:R-:W-:Y:S05]  /*16b80*/  BSYNC B0 ;  /* 0x0000000000007941 */ /* 0x000fea0003800000 */
.L_x_5339:
[----:B------:R-:W-:Y:S01]  /*16b90*/  FSETP.GEU.FTZ.AND P0, PT, |R10|, 4.336808689942017736e-19, PT ;  /* 0x210000000a00780b */ /* 0x000fe20003f1e200 */
[----:B------:R-:W-:Y:S04]  /*16ba0*/  BSSY B3, `(.L_x_5349) ;  /* 0x0000095000037945 */ /* 0x000fe80003800000 */
[----:B------:R-:W-:Y:S08]  /*16bb0*/  BSSY B0, `(.L_x_5350) ;  /* 0x0000061000007945 */ /* 0x000ff00003800000 */
[----:B------:R-:W-:Y:S05]  /*16bc0*/  @!P0 BRA `(.L_x_5351) ;  /* 0x0000000400748947 */ /* 0x000fea0003800000 */
[----:B------:R-:W2:Y:S02]  /*16bd0*/  MUFU.RCP R11, R7 ;  /* 0x00000007000b7308 */ /* 0x000ea40000001000 */
[----:B--2---:R-:W-:-:S05]  /*16be0*/  FMUL.FTZ R11, |R10|, R11 ;  /* 0x0000000b0a0b7220 */ /* 0x004fca0000410200 */
        /* <DEDUP_REMOVED lines=29> */
.L_x_5352:
[----:B------:R-:W-:Y:S01]  /*16dc0*/  FSETP.NEU.FTZ.AND P0, PT, |R10|, 1, PT ;  /* 0x3f8000000a00780b */ /* 0x000fe20003f1d200 */
[----:B------:R-:W-:Y:S01]  /*16dd0*/  BSSY B1, `(.L_x_5354) ;  /* 0x000003b000017945 */ /* 0x000fe20003800000 */
[----:B------:R-:W-:-:S13]  /*16de0*/  FSETP.GEU.FTZ.AND P1, PT, |R9|, 9.3132257461547851562e-10, PT ;  /* 0x308000000900780b */ /* 0x000fda0003f3e200 */
[----:B------:R-:W-:Y:S05]  /*16df0*/  @!P0 BRA !P1, `(.L_x_5355) ;  /* 0x0000000000c48947 */ /* 0x000fea0004800000 */
[----:B------:R-:W-:-:S04]  /*16e00*/  FADD.FTZ R6, |R10|, -1 ;  /* 0xbf8000000a067421 */ /* 0x000fc80000010200 */
        /* <DEDUP_REMOVED lines=13> */
.L_x_5358:
[----:B------:R-:W-:-:S04]  /*16ee0*/  FADD.FTZ R0, -R0, R5 ;  /* 0x0000000500007221 */ /* 0x000fc80000010100 */
[----:B------:R-:W-:-:S07]  /*16ef0*/  FMUL.FTZ R0, R0, 0.5 ;  /* 0x3f00000000007820 */ /* 0x000fce0000410000 */
.L_x_5359:
[----:B------:R-:W-:Y:S05]  /*16f00*/  BSYNC B4 ;  /* 0x0000000000047941 */ /* 0x000fea0003800000 */
.L_x_5357:
        /* <DEDUP_REMOVED lines=10> */
.L_x_5361:
[----:B------:R-:W-:-:S04]  /*16fb0*/  FADD.FTZ R3, -R3, R4 ;  /* 0x0000000403037221 */ /* 0x000fc80000010100 */
[----:B------:R-:W-:-:S07]  /*16fc0*/  FMUL.FTZ R3, R3, 0.5 ;  /* 0x3f00000003037820 */ /* 0x000fce0000410000 */
.L_x_5362:
[----:B------:R-:W-:Y:S05]  /*16fd0*/  BSYNC B4 ;  /* 0x0000000000047941 */ /* 0x000fea0003800000 */
.L_x_5360:
[----:B------:R-:W-:Y:S01]  /*16fe0*/  FADD.FTZ R0, R3, R0 ;  /* 0x0000000003007221 */ /* 0x000fe20000010000 */
[C---:B------:R-:W-:Y:S01]  /*16ff0*/  FADD.FTZ R7, |R10|.reuse, R7 ;  /* 0x000000070a077221 */ /* 0x040fe20000010200 */
[----:B------:R-:W-:-:S03]  /*17000*/  FADD.FTZ R11, |R10|, -RZ ;  /* 0x800000ff0a0b7221 */ /* 0x000fc60000010200 */
[----:B------:R-:W-:-:S04]  /*17010*/  FMUL.FTZ R0, R7, R0 ;  /* 0x0000000007007220 */ /* 0x000fc80000410000 */
[----:B------:R2:W3:Y:S01]  /*17020*/  MUFU.SQRT R12, R0 ;  /* 0x00000000000c7308 */ /* 0x0004e20000002000 */
[----:B------:R-:W-:Y:S05]  /*17030*/  BRA `(.L_x_5363) ;  /* 0x0000000000507947 */ /* 0x000fea0003800000 */
.L_x_5356:
[----:B------:R-:W-:-:S13]  /*17040*/  FSETP.GT.FTZ.AND P0, PT, |R10|, 1, PT ;  /* 0x3f8000000a00780b */ /* 0x000fda0003f14200 */
[----:B------:R-:W-:Y:S01]  /*17050*/  @P0 FMUL.FTZ R5, R0, R3 ;  /* 0x0000000300050220 */ /* 0x000fe20000410000 */
[----:B------:R-:W-:-:S03]  /*17060*/  @!P0 FADD.FTZ R11, |R10|, -RZ ;  /* 0x800000ff0a0b8221 */ /* 0x000fc60000010200 */
[----:B------:R-:W2:Y:S01]  /*17070*/  @P0 MUFU.SQRT R4, R5 ;  /* 0x0000000500040308 */ /* 0x000ea20000002000 */
[----:B------:R-:W-:Y:S01]  /*17080*/  @!P0 FADD.FTZ R3, -R11, 1 ;  /* 0x3f8000000b038421 */ /* 0x000fe20000010100 */
[----:B------:R-:W-:-:S03]  /*17090*/  @P0 FMUL.FTZ R11, |R10|, 2.81474976710656000000e+14 ;  /* 0x578000000a0b0820 */ /* 0x000fc60000410200 */
[----:B------:R-:W-:Y:S01]  /*170a0*/  @!P0 FMUL.FTZ R0, R0, R3 ;  /* 0x0000000300008220 */ /* 0x000fe20000410000 */
[----:B------:R-:W-:-:S03]  /*170b0*/  @P0 FMUL.FTZ R3, |R9|, 2.81474976710656000000e+14 ;  /* 0x5780000009030820 */ /* 0x000fc60000410200 */
[----:B------:R-:W-:Y:S01]  /*170c0*/  @!P0 MUFU.SQRT R12, R0 ;  /* 0x00000000000c8308 */ /* 0x000fe20000002000 */
[----:B------:R-:W-:-:S07]  /*170d0*/  @P0 FMUL.FTZ R3, |R10|, R3 ;  /* 0x000000030a030220 */ /* 0x000fce0000410200 */
[----:B--2---:R-:W2:Y:S02]  /*170e0*/  @P0 MUFU.RCP R4, R4 ;  /* 0x0000000400040308 */ /* 0x004ea40000001000 */
[----:B--2---:R-:W-:Y:S01]  /*170f0*/  @P0 FMUL.FTZ R12, R3, R4 ;  /* 0x00000004030c0220 */ /* 0x004fe20000410000 */
[----:B------:R-:W-:Y:S06]  /*17100*/  BRA `(.L_x_5363) ;  /* 0x00000000001c7947 */ /* 0x000fec0003800000 */
.L_x_5355:
[----:B------:R-:W-:Y:S01]  /*17110*/  FADD.FTZ R3, R7, 1 ;  /* 0x3f80000007037421 */ /* 0x000fe20000010000 */
[----:B------:R-:W-:Y:S01]  /*17120*/  FADD.FTZ R0, |R9|, -RZ ;  /* 0x800000ff09007221 */ /* 0x000fe20000010200 */
[----:B------:R-:W-:Y:S02]  /*17130*/  MOV R11, 0x3f800000 ;  /* 0x3f800000000b7802 */ /* 0x000fe40000000f00 */
[----:B------:R-:W-:-:S03]  /*17140*/  FMUL.FTZ R3, R3, 0.5 ;  /* 0x3f00000003037820 */ /* 0x000fc60000410000 */
[----:B------:R-:W-:Y:S08]  /*17150*/  MUFU.SQRT R0, R0 ;  /* 0x0000000000007308 */ /* 0x000ff00000002000 */
[----:B------:R-:W2:Y:S02]  /*17160*/  MUFU.SQRT R3, R3 ;  /* 0x0000000300037308 */ /* 0x000ea40000002000 */
[----:B--2---:R-:W-:-:S07]  /*17170*/  FMUL.FTZ R12, R0, R3 ;  /* 0x00000003000c7220 */ /* 0x004fce0000410000 */
.L_x_5363:
[----:B------:R-:W-:Y:S05]  /*17180*/  BSYNC B1 ;  /* 0x0000000000017941 */ /* 0x000fea0003800000 */
.L_x_5354:
[----:B------:R-:W-:Y:S05]  /*17190*/  BRA `(.L_x_5364) ;  /* 0x0000000000087947 */ /* 0x000fea0003800000 */
.L_x_5351:
[----:B------:R-:W-:Y:S01]  /*171a0*/  FMUL.FTZ R12, R7, 16777216 ;  /* 0x4b800000070c7820 */ /* 0x000fe20000410000 */
[----:B------:R-:W-:-:S07]  /*171b0*/  FMUL.FTZ R11, |R10|, 16777216 ;  /* 0x4b8000000a0b7820 */ /* 0x000fce0000410200 */
.L_x_5364:
[----:B------:R-:W-:Y:S05]  /*171c0*/  BSYNC B0 ;  /* 0x0000000000007941 */ /* 0x000fea0003800000 */
.L_x_5350:
[C---:B------:R-:W-:Y:S01]  /*171d0*/  FADD.FTZ R31, |R11|.reuse, -RZ ;  /* 0x800000ff0b1f7221 */ /* 0x040fe20000010200 */
[----:B--23--:R-:W-:Y:S01]  /*171e0*/  FADD.FTZ R0, |R12|, -RZ ;  /* 0x800000ff0c007221 */ /* 0x00cfe20000010200 */
        /* <DEDUP_REMOVED lines=14> */
.L_x_5366:
[----:B------:R-:W-:Y:S05]  /*172d0*/  BSYNC B4 ;  /* 0x0000000000047941 */ /* 0x000fea0003800000 */
.L_x_5365:
        /* <DEDUP_REMOVED lines=18> */
.L_x_5368:
[----:B------:R-:W-:Y:S02]  /*17400*/  ISETP.GE.AND P0, PT, R12, RZ, PT ;  /* 0x000000ff0c00720c */ /* 0x000fe40003f06270 */
[----:B------:R-:W-:-:S11]  /*17410*/  MOV R3, 0x3fd774eb ;  /* 0x3fd774eb00037802 */ /* 0x000fd60000000f00 */
[----:B------:R-:W-:-:S04]  /*17420*/  @P0 FFMA.FTZ R0, R3, 0.93318945169448852539, -R0 ;  /* 0x3f6ee58103000823 */ /* 0x000fc80000010800 */
[----:B------:R-:W-:-:S07]  /*17430*/  @!P0 FFMA.FTZ R0, R3, 0.93318945169448852539, R0 ;  /* 0x3f6ee58103008823 */ /* 0x000fce0000010000 */
.L_x_5369:
[----:B------:R-:W-:Y:S05]  /*17440*/  BSYNC B0 ;  /* 0x0000000000007941 */ /* 0x000fea0003800000 */
.L_x_5367:
        /* <DEDUP_REMOVED lines=10> */
.L_x_5353:
[----:B------:R-:W-:Y:S05]  /*174f0*/  BSYNC B3 ;  /* 0x0000000000037941 */ /* 0x000fea0003800000 */
.L_x_5349:
[----:B------:R-:W-:Y:S02]  /*17500*/  LOP3.LUT R10, R3, 0x80000000, R10, 0xb8, !PT ;  /* 0x80000000030a7812 */ /* 0x000fe400078eb80a */
[----:B-1----:R-:W-:Y:S01]  /*17510*/  LOP3.LUT R9, R16, 0x80000000, R9, 0xb8, !PT ;  /* 0x8000000010097812 */ /* 0x002fe200078eb809 */
[----:B------:R-:W-:Y:S06]  /*17520*/  BRA `(.L_x_5336) ;  /* 0x0000001400b47947 */ /* 0x000fec0003800000 */
.L_x_5338:
        /* <DEDUP_REMOVED lines=29> */
.L_x_5375:
[----:B------:R-:W-:Y:S05]  /*17700*/  BSYNC B4 ;  /* 0x0000000000047941 */ /* 0x000fea0003800000 */
.L_x_5374:
        /* <DEDUP_REMOVED lines=18> */
.L_x_5377:
[----:B------:R-:W-:Y:S02]  /*17830*/  ISETP.GE.AND P0, PT, R13, RZ, PT ;  /* 0x000000ff0d00720c */ /* 0x000fe40003f06270 */
[----:B------:R-:W-:-:S11]  /*17840*/  MOV R3, 0x3fd774eb ;  /* 0x3fd774eb00037802 */ /* 0x000fd60000000f00 */
[----:B------:R-:W-:-:S04]  /*17850*/  @P0 FFMA.FTZ R0, R3, 0.93318945169448852539, -R0 ;  /* 0x3f6ee58103000823 */ /* 0x000fc80000010800 */
[----:B------:R-:W-:-:S07]  /*17860*/  @!P0 FFMA.FTZ R0, R3, 0.93318945169448852539, R0 ;  /* 0x3f6ee58103008823 */ /* 0x000fce0000010000 */
.L_x_5378:
[----:B------:R-:W-:Y:S05]  /*17870*/  BSYNC B0 ;  /* 0x0000000000007941 */ /* 0x000fea0003800000 */
.L_x_5376:
        /* <DEDUP_REMOVED lines=13> */
.L_x_5373:
        /* <DEDUP_REMOVED lines=11> */
.L_x_5381:
[----:B------:R-:W-:Y:S05]  /*17a00*/  BSYNC B4 ;  /* 0x0000000000047941 */ /* 0x000fea0003800000 */
.L_x_5380:
        /* <DEDUP_REMOVED lines=18> */
.L_x_5383:
[----:B------:R-:W-:Y:S02]  /*17b30*/  ISETP.GE.AND P0, PT, R13, RZ, PT ;  /* 0x000000ff0d00720c */ /* 0x000fe40003f06270 */
[----:B------:R-:W-:-:S11]  /*17b40*/  MOV R3, 0x3fd774eb ;  /* 0x3fd774eb00037802 */ /* 0x000fd60000000f00 */
[----:B------:R-:W-:-:S04]  /*17b50*/  @P0 FFMA.FTZ R0, R3, 0.93318945169448852539, -R0 ;  /* 0x3f6ee58103000823 */ /* 0x000fc80000010800 */
[----:B------:R-:W-:-:S07]  /*17b60*/  @!P0 FFMA.FTZ R0, R3, 0.93318945169448852539, R0 ;  /* 0x3f6ee58103008823 */ /* 0x000fce0000010000 */
.L_x_5384:
[----:B------:R-:W-:Y:S05]  /*17b70*/  BSYNC B0 ;  /* 0x0000000000007941 */ /* 0x000fea0003800000 */
.L_x_5382:
        /* <DEDUP_REMOVED lines=27> */
.L_x_5372:
        /* <DEDUP_REMOVED lines=32> */
.L_x_5386:
[----:B------:R-:W-:Y:S05]  /*17f30*/  BSYNC B4 ;  /* 0x0000000000047941 */ /* 0x000fea0003800000 */
.L_x_5385:
        /* <DEDUP_REMOVED lines=18> */
.L_x_5388:
[----:B------:R-:W-:Y:S02]  /*18060*/  ISETP.GE.AND P0, PT, R13, RZ, PT ;  /* 0x000000ff0d00720c */ /* 0x000fe40003f06270 */
[----:B------:R-:W-:-:S11]  /*18070*/  MOV R3, 0x3fd774eb ;  /* 0x3fd774eb00037802 */ /* 0x000fd60000000f00 */
[----:B------:R-:W-:-:S04]  /*18080*/  @P0 FFMA.FTZ R0, R3, 0.93318945169448852539, -R0 ;  /* 0x3f6ee58103000823 */ /* 0x000fc80000010800 */
[----:B------:R-:W-:-:S07]  /*18090*/  @!P0 FFMA.FTZ R0, R3, 0.93318945169448852539, R0 ;  /* 0x3f6ee58103008823 */ /* 0x000fce0000010000 */
.L_x_5389:
[----:B------:R-:W-:Y:S05]  /*180a0*/  BSYNC B0 ;  /* 0x0000000000007941 */ /* 0x000fea0003800000 */
.L_x_5387:
        /* <DEDUP_REMOVED lines=11> */
.L_x_5371:
        /* <DEDUP_REMOVED lines=22> */
.L_x_5393:
[----:B------:R-:W-:Y:S05]  /*182c0*/  BSYNC B4 ;  /* 0x0000000000047941 */ /* 0x000fea0003800000 */
.L_x_5392:
[----:B------:R-:W-:Y:S01]  /*182d0*/  MOV R4, 0x3b33710b ;  /* 0x3b33710b00047802 */ /* 0x000fe20000000f00 */
[----:B------:R-:W-:Y:S01]  /*182e0*/  FMUL.FTZ R3, R0, R0 ;  /* 0x0000000000037220 */ /* 0x000fe20000410000 */
[----:B------:R-:W-:Y:S01]  /*182f0*/  @!P6 MOV R5, 0x3fd774eb ;  /* 0x3fd774eb0005e802 */ /* 0x000fe20000000f00 */
[----:B------:R-:W0:Y:S01]  /*18300*/  MUFU.LG2 R13, R13 ;  /* 0x0000000d000d7308 */ /* 0x000e220000000c00 */
[----:B------:R-:W-:Y:S01]  /*18310*/  FSETP.NEU.FTZ.AND P0, PT, |R9|, |R12|, PT ;  /* 0x4000000c0900720b */ /* 0x000fe20003f1d200 */
        /* <DEDUP_REMOVED lines=10> */
[----:B------:R-:W-:-:S03]  /*183c0*/  FADD.FTZ R4, |R9|, |R12| ;  /* 0x4000000c09047221 */ /* 0x000fc60000010200 */
        /* <DEDUP_REMOVED lines=8> */
.L_x_5391:
        /* <DEDUP_REMOVED lines=11> */
.L_x_5395:
[----:B------:R-:W-:Y:S05]  /*18500*/  BSYNC B4 ;  /* 0x0000000000047941 */ /* 0x000fea0003800000 */
.L_x_5394:
        /* <DEDUP_REMOVED lines=22> */
[----:B------:R-:W-:Y:S01]  /*18670*/  FADD.FTZ R4, |R9|, |R12| ;  /* 0x4000000c09047221 */ /* 0x000fe20000010200 */
[----:B0-----:R-:W-:Y:S01]  /*18680*/  @P0 FMUL.FTZ R5, R6, R7 ;  /* 0x0000000706050220 */ /* 0x001fe20000410000 */
[----:B------:R-:W-:Y:S01]  /*18690*/  FSETP.NEU.FTZ.AND P0, PT, R11, +INF , PT ;  /* 0x7f8000000b00780b */ /* 0x000fe20003f1d000 */
[----:B------:R-:W-:Y:S01]  /*186a0*/  FFMA.FTZ R0, R3, R0, R0 ;  /* 0x0000000003007223 */ /* 0x000fe20000010000 */
[----:B------:R-:W-:Y:S02]  /*186b0*/  @!P6 MOV R11, 0x3fd774eb ;  /* 0x3fd774eb000be802 */ /* 0x000fe40000000f00 */
[----:B------:R-:W-:Y:S02]  /*186c0*/  FSEL R5, R5, +INF , P0 ;  /* 0x7f80000005057808 */ /* 0x000fe40000000000 */
[----:B------:R-:W-:Y:S01]  /*186d0*/  FSETP.NEU.FTZ.AND P0, PT, |R9|, |R12|, PT ;  /* 0x4000000c0900720b */ /* 0x000fe20003f1d200 */
        /* <DEDUP_REMOVED lines=9> */
.L_x_5390:
        /* <DEDUP_REMOVED lines=32> */
.L_x_5397:
[----:B------:R-:W-:Y:S05]  /*18970*/  BSYNC B4 ;  /* 0x0000000000047941 */ /* 0x000fea0003800000 */
.L_x_5396:
[----:B------:R-:W-:Y:S01]  /*18980*/  MOV R4, 0x3b33710b ;  /* 0x3b33710b00047802 */ /* 0x000fe20000000f00 */
[----:B------:R-:W-:Y:S01]  /*18990*/  FMUL.FTZ R3, R0, R0 ;  /* 0x0000000000037220 */ /* 0x000fe20000410000 */
[----:B------:R-:W-:Y:S02]  /*189a0*/  @!P6 MOV R5, 0x3fd774eb ;  /* 0x3fd774eb0005e802 */ /* 0x000fe40000000f00 */
[----:B------:R-:W-:Y:S01]  /*189b0*/  FSETP.NEU.FTZ.AND P0, PT, |R9|, |R12|, PT ;  /* 0x4000000c0900720b */ /* 0x000fe20003f1d200 */
        /* <DEDUP_REMOVED lines=16> */
[----:B------:R-:W-:-:S07]  /*18ac0*/  FSEL R3, R4, R3, P0 ;  /* 0x0000000304037208 */ /* 0x000fce0000000000 */
.L_x_5379:
[----:B------:R-:W-:Y:S05]  /*18ad0*/  BSYNC B3 ;  /* 0x0000000000037941 */ /* 0x000fea0003800000 */
.L_x_5370:
[----:B------:R-:W-:Y:S01]  /*18ae0*/  FADD.FTZ R0, R11, 0.69314718246459960938 ;  /* 0x3f3172180b007421 */ /* 0x000fe20000010000 */
[----:B------:R-:W-:-:S04]  /*18af0*/  LOP3.LUT R10, R3, 0x80000000, R10, 0xb8, !PT ;  /* 0x80000000030a7812 */ /* 0x000fc800078eb80a */
[----:B------:R-:W-:Y:S01]  /*18b00*/  LOP3.LUT R9, R0, 0x80000000, R9, 0xb8, !PT ;  /* 0x8000000000097812 */ /* 0x000fe200078eb809 */
[----:B------:R-:W-:Y:S06]  /*18b10*/  BRA `(.L_x_5336) ;  /* 0x0000000000387947 */ /* 0x000fec0003800000 */
.L_x_5337:
[----:B------:R-:W-:-:S13]  /*18b20*/  FSETP.NEU.FTZ.AND P0, PT, |R9|, +INF , PT ;  /* 0x7f8000000900780b */ /* 0x000fda0003f1d200 */
[----:B------:R-:W-:Y:S01]  /*18b30*/  @!P0 FADD.FTZ R10, R10, R10 ;  /* 0x0000000a0a0a8221 */ /* 0x000fe20000010000 */
[----:B------:R-:W-:Y:S06]  /*18b40*/  @!P0 BRA `(.L_x_5336) ;  /* 0x00000000002c8947 */ /* 0x000fec0003800000 */
[----:B------:R-:W-:-:S13]  /*18b50*/  FSETP.NEU.FTZ.AND P0, PT, |R12|, +INF , PT ;  /* 0x7f8000000c00780b */ /* 0x000fda0003f1d200 */
        /* <DEDUP_REMOVED lines=10> */
.L_x_5336:
[----:B------:R-:W-:Y:S05]  /*18c00*/  BSYNC B2 ;  /* 0x0000000000027941 */ /* 0x000fea0003800000 */
.L_x_5335:
[----:B------:R-:W-:Y:S05]  /*18c10*/  WARPSYNC.ALL ;  /* 0x0000000000007948 */ /* 0x000fea0003800000 */
[----:B------:R-:W1:Y:S01]  /*18c20*/  S2R R3, SR_TID.X ;  /* 0x0000000000037919 */ /* 0x000e620000002100 */
[----:B------:R-:W-:Y:S01]  /*18c30*/  BSSY B2, `(.L_x_5398) ;  /* 0x00002b6000027945 */ /* 0x000fe20003800000 */
[----:B-1----:R-:W-:-:S04]  /*18c40*/  IADD3 R3, R3, 0x80, RZ ;  /* 0x0000008003037810 */ /* 0x002fc80007ffe0ff */
        /* <DEDUP_REMOVED lines=10> */
[----:B0-----:R-:W-:Y:S01]  /*18cf0*/  FADD.FTZ R14, |R12|, -RZ ;  /* 0x800000ff0c0e7221 */ /* 0x001fe20000010200 */
        /* <DEDUP_REMOVED lines=100> */
.L_x_5405:
        /* <DEDUP_REMOVED lines=10> */
.L_x_5407:
[----:B------:R-:W-:-:S04]  /*193e0*/  FADD.FTZ R7, -R0, R5 ;  /* 0x0000000500077221 */ /* 0x000fc80000010100 */
[----:B------:R-:W-:-:S07]  /*193f0*/  FMUL.FTZ R7, R7, 0.5 ;  /* 0x3f00000007077820 */ /* 0x000fce0000410000 */
.L_x_5408:
[----:B------:R-:W-:Y:S05]  /*19400*/  BSYNC B1 ;  /* 0x0000000000017941 */ /* 0x000fea0003800000 */
.L_x_5406:
        /* <DEDUP_REMOVED lines=11> */
.L_x_5410:
[----:B------:R-:W-:-:S04]  /*194c0*/  FADD.FTZ R14, R4, -R15 ;  /* 0x8000000f040e7221 */ /* 0x000fc80000010000 */
[----:B------:R-:W-:-:S07]  /*194d0*/  FMUL.FTZ R14, R14, 0.5 ;  /* 0x3f0000000e0e7820 */ /* 0x000fce0000410000 */
.L_x_5411:
[----:B------:R-:W-:Y:S05]  /*194e0*/  BSYNC B1 ;  /* 0x0000000000017941 */ /* 0x000fea0003800000 */
.L_x_5409:
        /* <DEDUP_REMOVED lines=35> */
.L_x_5404:
[----:B------:R0:W1:Y:S02]  /*19720*/  MUFU.SQRT R15, R14 ;  /* 0x0000000e000f7308 */ /* 0x0000640000002000 */
.L_x_5403:
[----:B------:R-:W-:Y:S05]  /*19730*/  BSYNC B0 ;  /* 0x0000000000007941 */ /* 0x000fea0003800000 */
.L_x_5402:
[----:B------:R-:W-:Y:S01]  /*19740*/  FSETP.GEU.FTZ.AND P0, PT, R13, 4.336808689942017736e-19, PT ;  /* 0x210000000d00780b */ /* 0x000fe20003f1e000 */
[----:B------:R-:W-:Y:S04]  /*19750*/  BSSY B3, `(.L_x_5412) ;  /* 0x0000093000037945 */ /* 0x000fe80003800000 */
[----:B------:R-:W-:Y:S08]  /*19760*/  BSSY B0, `(.L_x_5413) ;  /* 0x000005f000007945 */ /* 0x000ff00003800000 */
[----:B------:R-:W-:Y:S05]  /*19770*/  @!P0 BRA `(.L_x_5414) ;  /* 0x00000004006c8947 */ /* 0x000fea0003800000 */
[----:B0-----:R-:W0:Y:S02]  /*19780*/  MUFU.RCP R14, R6 ;  /* 0x00000006000e7308 */ /* 0x001e240000001000 */
[----:B0-----:R-:W-:-:S05]  /*19790*/  FMUL.FTZ R7, R13, R14 ;  /* 0x0000000e0d077220 */ /* 0x001fca0000410000 */
        /* <DEDUP_REMOVED lines=29> */
.L_x_5415:
[----:B------:R-:W-:Y:S01]  /*19970*/  FSETP.NEU.FTZ.AND P0, PT, R13, 1, PT ;  /* 0x3f8000000d00780b */ /* 0x000fe20003f1d000 */
        /* <DEDUP_REMOVED lines=17> */
.L_x_5421:
[----:B------:R-:W-:-:S04]  /*19a90*/  FADD.FTZ R0, -R0, R5 ;  /* 0x0000000500007221 */ /* 0x000fc80000010100 */
[----:B------:R-:W-:-:S07]  /*19aa0*/  FMUL.FTZ R0, R0, 0.5 ;  /* 0x3f00000000007820 */ /* 0x000fce0000410000 */
.L_x_5422:
[----:B------:R-:W-:Y:S05]  /*19ab0*/  BSYNC B4 ;  /* 0x0000000000047941 */ /* 0x000fea0003800000 */
.L_x_5420:
        /* <DEDUP_REMOVED lines=10> */
.L_x_5424:
[----:B------:R-:W-:-:S04]  /*19b60*/  FADD.FTZ R3, -R3, R4 ;  /* 0x0000000403037221 */ /* 0x000fc80000010100 */
[----:B------:R-:W-:-:S07]  /*19b70*/  FMUL.FTZ R3, R3, 0.5 ;  /* 0x3f00000003037820 */ /* 0x000fce0000410000 */
.L_x_5425:
[----:B------:R-:W-:Y:S05]  /*19b80*/  BSYNC B4 ;  /* 0x0000000000047941 */ /* 0x000fea0003800000 */
.L_x_5423:
[----:B------:R-:W-:Y:S01]  /*19b90*/  FADD.FTZ R3, R3, R0 ;  /* 0x0000000003037221 */ /* 0x000fe20000010000 */
[----:B------:R-:W-:-:S04]  /*19ba0*/  FADD.FTZ R6, R13, R6 ;  /* 0x000000060d067221 */ /* 0x000fc80000010000 */
[----:B------:R-:W-:-:S04]  /*19bb0*/  FMUL.FTZ R3, R6, R3 ;  /* 0x0000000306037220 */ /* 0x000fc80000410000 */
[----:B------:R0:W2:Y:S01]  /*19bc0*/  MUFU.SQRT R14, R3 ;  /* 0x00000003000e7308 */ /* 0x0000a20000002000 */
[----:B------:R-:W-:Y:S05]  /*19bd0*/  BRA `(.L_x_5426) ;  /* 0x00000000004c7947 */ /* 0x000fea0003800000 */
.L_x_5419:
[----:B------:R-:W-:-:S13]  /*19be0*/  FSETP.GT.FTZ.AND P0, PT, R13, 1, PT ;  /* 0x3f8000000d00780b */ /* 0x000fda0003f14000 */
[----:B------:R-:W-:Y:S01]  /*19bf0*/  @P0 FMUL.FTZ R5, R0, R3 ;  /* 0x0000000300050220 */ /* 0x000fe20000410000 */
        /* <DEDUP_REMOVED lines=10> */
.L_x_5418:
[----:B------:R-:W-:Y:S01]  /*19ca0*/  FADD.FTZ R3, R6, 1 ;  /* 0x3f80000006037421 */ /* 0x000fe20000010000 */
[----:B------:R-:W-:Y:S01]  /*19cb0*/  FADD.FTZ R0, |R12|, -RZ ;  /* 0x800000ff0c007221 */ /* 0x000fe20000010200 */
[----:B------:R-:W-:Y:S02]  /*19cc0*/  MOV R13, 0x3f800000 ;  /* 0x3f800000000d7802 */ /* 0x000fe40000000f00 */
[----:B------:R-:W-:-:S03]  /*19cd0*/  FMUL.FTZ R3, R3, 0.5 ;  /* 0x3f00000003037820 */ /* 0x000fc60000410000 */
[----:B------:R-:W-:Y:S08]  /*19ce0*/  MUFU.SQRT R0, R0 ;  /* 0x0000000000007308 */ /* 0x000ff00000002000 */
[----:B------:R-:W0:Y:S02]  /*19cf0*/  MUFU.SQRT R3, R3 ;  /* 0x0000000300037308 */ /* 0x000e240000002000 */
[----:B0-----:R-:W-:-:S07]  /*19d00*/  FMUL.FTZ R14, R0, R3 ;  /* 0x00000003000e7220 */ /* 0x001fce0000410000 */
.L_x_5426:
[----:B------:R-:W-:Y:S05]  /*19d10*/  BSYNC B1 ;  /* 0x0000000000017941 */ /* 0x000fea0003800000 */
.L_x_5417:
[----:B------:R-:W-:Y:S05]  /*19d20*/  BRA `(.L_x_5427) ;  /* 0x0000000000087947 */ /* 0x000fea0003800000 */
.L_x_5414:
[----:B0-----:R-:W-:Y:S01]  /*19d30*/  FMUL.FTZ R14, R6, 16777216 ;  /* 0x4b800000060e7820 */ /* 0x001fe20000410000 */
[----:B------:R-:W-:-:S07]  /*19d40*/  FMUL.FTZ R13, R13, 16777216 ;  /* 0x4b8000000d0d7820 */ /* 0x000fce0000410000 */
.L_x_5427:
[----:B------:R-:W-:Y:S05]  /*19d50*/  BSYNC B0 ;  /* 0x0000000000007941 */ /* 0x000fea0003800000 */
.L_x_5413:
        /* <DEDUP_REMOVED lines=14> */
[----:B------:R-:W-:-:S07]  /*19e40*/  MOV R4, 0x19e60 ;  /* 0x00019e6000047802 */ /* 0x000fce0000000f00 */
[----:B-1----:R-:W-:Y:S05]  /*19e50*/  CALL.REL.NOINC `($__internal_11_$__cuda_sm3x_div_rn_ftz_f32_slowpath) ;  /* 0x0000012000a07944 */ /* 0x002fea0003c00000 */
.L_x_5429:
[----:B------:R-:W-:Y:S05]  /*19e60*/  BSYNC B4 ;  /* 0x0000000000047941 */ /* 0x000fea0003800000 */
.L_x_5428:
        /* <DEDUP_REMOVED lines=18> */
.L_x_5431:
[----:B------:R-:W-:Y:S02]  /*19f90*/  ISETP.GE.AND P0, PT, R14, RZ, PT ;  /* 0x000000ff0e00720c */ /* 0x000fe40003f06270 */
[----:B------:R-:W-:-:S11]  /*19fa0*/  MOV R3, 0x3fd774eb ;  /* 0x3fd774eb00037802 */ /* 0x000fd60000000f00 */
[----:B------:R-:W-:-:S04]  /*19fb0*/  @P0 FFMA.FTZ R0, R3, 0.93318945169448852539, -R0 ;  /* 0x3f6ee58103000823 */ /* 0x000fc80000010800 */
[----:B------:R-:W-:-:S07]  /*19fc0*/  @!P0 FFMA.FTZ R0, R3, 0.93318945169448852539, R0 ;  /* 0x3f6ee58103008823 */ /* 0x000fce0000010000 */
.L_x_5432:
[----:B------:R-:W-:Y:S05]  /*19fd0*/  BSYNC B0 ;  /* 0x0000000000007941 */ /* 0x000fea0003800000 */
.L_x_5430:
        /* <DEDUP_REMOVED lines=10> */
.L_x_5416:
[----:B------:R-:W-:Y:S05]  /*1a080*/  BSYNC B3 ;  /* 0x0000000000037941 */ /* 0x000fea0003800000 */
.L_x_5412:
[----:B------:R-:W-:Y:S02]  /*1a090*/  LOP3.LUT R11, R0, 0x80000000, R11, 0xb8, !PT ;  /* 0x80000000000b7812 */ /* 0x000fe400078eb80b */
[----:B-1----:R-:W-:Y:S01]  /*1a0a0*/  LOP3.LUT R12, R15, 0x80000000, R12, 0xb8, !PT ;  /* 0x800000000f0c7812 */ /* 0x002fe200078eb80c */
[----:B------:R-:W-:Y:S06]  /*1a0b0*/  BRA `(.L_x_5399) ;  /* 0x0000001400b47947 */ /* 0x000fec0003800000 */
.L_x_5401:
        /* <DEDUP_REMOVED lines=29> */
.L_x_5438:
[----:B------:R-:W-:Y:S05]  /*1a290*/  BSYNC B4 ;  /* 0x0000000000047941 */ /* 0x000fea0003800000 */
.L_x_5437:
        /* <DEDUP_REMOVED lines=18> */
.L_x_5440:
[----:B------:R-:W-:Y:S02]  /*1a3c0*/  ISETP.GE.AND P0, PT, R15, RZ, PT ;  /* 0x000000ff0f00720c */ /* 0x000fe40003f06270 */
[----:B------:R-:W-:-:S11]  /*1a3d0*/  MOV R3, 0x3fd774eb ;  /* 0x3fd774eb00037802 */ /* 0x000fd60000000f00 */
[----:B------:R-:W-:-:S04]  /*1a3e0*/  @P0 FFMA.FTZ R0, R3, 0.93318945169448852539, -R0 ;  /* 0x3f6ee58103000823 */ /* 0x000fc80000010800 */
[----:B------:R-:W-:-:S07]  /*1a3f0*/  @!P0 FFMA.FTZ R0, R3, 0.93318945169448852539, R0 ;  /* 0x3f6ee58103008823 */ /* 0x000fce0000010000 */
.L_x_5441:
[----:B------:R-:W-:Y:S05]  /*1a400*/  BSYNC B0 ;  /* 0x0000000000007941 */ /* 0x000fea0003800000 */
.L_x_5439:
        /* <DEDUP_REMOVED lines=13> */
.L_x_5436:
        /* <DEDUP_REMOVED lines=11> */
.L_x_5444:
[----:B------:R-:W-:Y:S05]  /*1a590*/  BSYNC B4 ;  /* 0x0000000000047941 */ /* 0x000fea0003800000 */
.L_x_5443:
        /* <DEDUP_REMOVED lines=18> */
.L_x_5446:
[----:B------:R-:W-:Y:S02]  /*1a6c0*/  ISETP.GE.AND P0, PT, R15, RZ, PT ;  /* 0x000000ff0f00720c */ /* 0x000fe40003f06270 */
[----:B------:R-:W-:-:S11]  /*1a6d0*/  MOV R3, 0x3fd774eb ;  /* 0x3fd774eb00037802 */ /* 0x000fd60000000f00 */
[----:B------:R-:W-:-:S04]  /*1a6e0*/  @P0 FFMA.FTZ R0, R3, 0.93318945169448852539, -R0 ;  /* 0x3f6ee58103000823 */ /* 0x000fc80000010800 */
[----:B------:R-:W-:-:S07]  /*1a6f0*/  @!P0 FFMA.FTZ R0, R3, 0.93318945169448852539, R0 ;  /* 0x3f6ee58103008823 */ /* 0x000fce0000010000 */
.L_x_5447:
[----:B------:R-:W-:Y:S05]  /*1a700*/  BSYNC B0 ;  /* 0x0000000000007941 */ /* 0x000fea0003800000 */
.L_x_5445:
        /* <DEDUP_REMOVED lines=27> */
.L_x_5435:
        /* <DEDUP_REMOVED lines=32> */
.L_x_5449:
[----:B------:R-:W-:Y:S05]  /*1aac0*/  BSYNC B4 ;  /* 0x0000000000047941 */ /* 0x000fea0003800000 */
.L_x_5448:
        /* <DEDUP_REMOVED lines=18> */
.L_x_5451:
[----:B------:R-:W-:Y:S02]  /*1abf0*/  ISETP.GE.AND P0, PT, R15, RZ, PT ;  /* 0x000000ff0f00720c */ /* 0x000fe40003f06270 */
[----:B------:R-:W-:-:S11]  /*1ac00*/  MOV R3, 0x3fd774eb ;  /* 0x3fd774eb00037802 */ /* 0x000fd60000000f00 */
[----:B------:R-:W-:-:S04]  /*1ac10*/  @P0 FFMA.FTZ R0, R3, 0.93318945169448852539, -R0 ;  /* 0x3f6ee58103000823 */ /* 0x000fc80000010800 */
[----:B------:R-:W-:-:S07]  /*1ac20*/  @!P0 FFMA.FTZ R0, R3, 0.93318945169448852539, R0 ;  /* 0x3f6ee58103008823 */ /* 0x000fce0000010000 */
.L_x_5452:
[----:B------:R-:W-:Y:S05]  /*1ac30*/  BSYNC B0 ;  /* 0x0000000000007941 */ /* 0x000fea0003800000 */
.L_x_5450:
        /* <DEDUP_REMOVED lines=11> */
.L_x_5434:
        /* <DEDUP_REMOVED lines=22> */
.L_x_5456:
[----:B------:R-:W-:Y:S05]  /*1ae50*/  BSYNC B4 ;  /* 0x0000000000047941 */ /* 0x000fea0003800000 */
.L_x_5455:
        /* <DEDUP_REMOVED lines=24> */
.L_x_5454:
        /* <DEDUP_REMOVED lines=11> */
.L_x_5458:
[----:B------:R-:W-:Y:S05]  /*1b090*/  BSYNC B4 ;  /* 0x0000000000047941 */ /* 0x000fea0003800000 */
.L_x_5457:
        /* <DEDUP_REMOVED lines=38> */
.L_x_5453:
        /* <DEDUP_REMOVED lines=32> */
.L_x_5460:
[----:B------:R-:W-:Y:S05]  /*1b500*/  BSYNC B4 ;  /* 0x0000000000047941 */ /* 0x000fea0003800000 */
.L_x_5459:
        /* <DEDUP_REMOVED lines=21> */
.L_x_5442:
[----:B------:R-:W-:Y:S05]  /*1b660*/  BSYNC B3 ;  /* 0x0000000000037941 */ /* 0x000fea0003800000 */
.L_x_5433:
[----:B------:R-:W-:Y:S01]  /*1b670*/  FADD.FTZ R3, R16, 0.69314718246459960938 ;  /* 0x3f31721810037421 */ /* 0x000fe20000010000 */
[----:B------:R-:W-:-:S04]  /*1b680*/  LOP3.LUT R11, R0, 0x80000000, R11, 0xb8, !PT ;  /* 0x80000000000b7812 */ /* 0x000fc800078eb80b */
[----:B------:R-:W-:Y:S01]  /*1b690*/  LOP3.LUT R12, R3, 0x80000000, R12, 0xb8, !PT ;  /* 0x80000000030c7812 */ /* 0x000fe200078eb80c */
[----:B------:R-:W-:Y:S06]  /*1b6a0*/  BRA `(.L_x_5399) ;  /* 0x0000000000387947 */ /* 0x000fec0003800000 */
.L_x_5400:
        /* <DEDUP_REMOVED lines=14> */
.L_x_5399:
[----:B------:R-:W-:Y:S05]  /*1b790*/  BSYNC B2 ;  /* 0x0000000000027941 */ /* 0x000fea0003800000 */
.L_x_5398:
[----:B------:R-:W-:Y:S05]  /*1b7a0*/  WARPSYNC.ALL ;  /* 0x0000000000007948 */ /* 0x000fea0003800000 */
[----:B------:R-:W1:Y:S01]  /*1b7b0*/  S2R R3, SR_TID.X ;  /* 0x0000000000037919 */ /* 0x000e620000002100 */
[----:B------:R-:W-:Y:S01]  /*1b7c0*/  BSSY B2, `(.L_x_5461) ;  /* 0x00002b4000027945 */ /* 0x000fe20003800000 */
[----:B-1----:R-:W-:-:S04]  /*1b7d0*/  IADD3 R3, R3, 0x100, RZ ;  /* 0x0000010003037810 */ /* 0x002fc80007ffe0ff */
[----:B------:R-:W-:-:S13]  /*1b7e0*/  ISETP.GE.AND P0, PT, R3, R8, PT ;  /* 0x000000080300720c */ /* 0x000fda0003f06270 */
[----:B------:R-:W-:Y:S05]  /*1b7f0*/  @P0 BRA `(.L_x_5462) ;  /* 0x0000002800c00947 */ /* 0x000fea0003800000 */
[--C-:B0-----:R-:W-:Y:S02]  /*1b800*/  HADD2.F32 R14, -RZ, R17.reuse.H1_H1 ;  /* 0x30000011ff0e7230 */ /* 0x101fe40000004100 */
        /* <DEDUP_REMOVED lines=108> */
.L_x_5468:
        /* <DEDUP_REMOVED lines=10> */
.L_x_5470:
[----:B------:R-:W-:-:S04]  /*1bf70*/  FADD.FTZ R6, -R0, R5 ;  /* 0x0000000500067221 */ /* 0x000fc80000010100 */
[----:B------:R-:W-:-:S07]  /*1bf80*/  FMUL.FTZ R6, R6, 0.5 ;  /* 0x3f00000006067820 */ /* 0x000fce0000410000 */
.L_x_5471:
[----:B------:R-:W-:Y:S05]  /*1bf90*/  BSYNC B1 ;  /* 0x0000000000017941 */ /* 0x000fea0003800000 */
.L_x_5469:
        /* <DEDUP_REMOVED lines=11> */
.L_x_5473:
[----:B------:R-:W-:-:S04]  /*1c050*/  FADD.FTZ R7, R4, -R7 ;  /* 0x8000000704077221 */ /* 0x000fc80000010000 */
[----:B------:R-:W-:-:S07]  /*1c060*/  FMUL.FTZ R7, R7, 0.5 ;  /* 0x3f00000007077820 */ /* 0x000fce0000410000 */
.L_x_5474:
[----:B------:R-:W-:Y:S05]  /*1c070*/  BSYNC B1 ;  /* 0x0000000000017941 */ /* 0x000fea0003800000 */
.L_x_5472:
        /* <DEDUP_REMOVED lines=35> */
.L_x_5467:
[----:B------:R0:W1:Y:S02]  /*1c2b0*/  MUFU.SQRT R17, R16 ;  /* 0x0000001000117308 */ /* 0x0000640000002000 */
.L_x_5466:
[----:B------:R-:W-:Y:S05]  /*1c2c0*/  BSYNC B0 ;  /* 0x0000000000007941 */ /* 0x000fea0003800000 */
.L_x_5465:
        /* <DEDUP_REMOVED lines=16> */
[----:B------:R-:W-:Y:S01]  /*1c3d0*/  FMUL.FTZ R4, R4, 0.5 ;  /* 0x3f00000004047820 */ /* 0x000fe20000410000 */
[----:B------:R-:W-:-:S03]  /*1c3e0*/  HFMA2.MMA R3, -RZ, RZ, 1.9599609375, 20144 ;  /* 0x3fd774ebff037435 */ /* 0x000fc600000001ff */
        /* <DEDUP_REMOVED lines=17> */
.L_x_5478:
        /* <DEDUP_REMOVED lines=17> */
.L_x_5484:
[----:B------:R-:W-:-:S04]  /*1c610*/  FADD.FTZ R0, -R0, R5 ;  /* 0x0000000500007221 */ /* 0x000fc80000010100 */
[----:B------:R-:W-:-:S07]  /*1c620*/  FMUL.FTZ R0, R0, 0.5 ;  /* 0x3f00000000007820 */ /* 0x000fce0000410000 */
.L_x_5485:
[----:B------:R-:W-:Y:S05]  /*1c630*/  BSYNC B4 ;  /* 0x0000000000047941 */ /* 0x000fea0003800000 */
.L_x_5483:
        /* <DEDUP_REMOVED lines=10> */
.L_x_5487:
[----:B------:R-:W-:-:S04]  /*1c6e0*/  FADD.FTZ R3, -R3, R4 ;  /* 0x0000000403037221 */ /* 0x000fc80000010100 */
[----:B------:R-:W-:-:S07]  /*1c6f0*/  FMUL.FTZ R3, R3, 0.5 ;  /* 0x3f00000003037820 */ /* 0x000fce0000410000 */
.L_x_5488:
[----:B------:R-:W-:Y:S05]  /*1c700*/  BSYNC B4 ;  /* 0x0000000000047941 */ /* 0x000fea0003800000 */
.L_x_5486:
[----:B------:R-:W-:Y:S01]  /*1c710*/  FADD.FTZ R3, R3, R0 ;  /* 0x0000000003037221 */ /* 0x000fe20000010000 */
[----:B------:R-:W-:-:S04]  /*1c720*/  FADD.FTZ R18, R15, R18 ;  /* 0x000000120f127221 */ /* 0x000fc80000010000 */
[----:B------:R-:W-:-:S06]  /*1c730*/  FMUL.FTZ R18, R18, R3 ;  /* 0x0000000312127220 */ /* 0x000fcc0000410000 */
[----:B------:R-:W2:Y:S01]  /*1c740*/  MUFU.SQRT R18, R18 ;  /* 0x0000001200127308 */ /* 0x000ea20000002000 */
[----:B------:R-:W-:Y:S05]  /*1c750*/  BRA `(.L_x_5489) ;  /* 0x0000000000487947 */ /* 0x000fea0003800000 */
.L_x_5482:
        /* <DEDUP_REMOVED lines=12> */
.L_x_5481:
[----:B------:R-:W-:Y:S01]  /*1c820*/  FADD.FTZ R0, R18, 1 ;  /* 0x3f80000012007421 */ /* 0x000fe20000010000 */
[----:B------:R-:W-:Y:S01]  /*1c830*/  MUFU.SQRT R3, R16 ;  /* 0x0000001000037308 */ /* 0x000fe20000002000 */
[----:B------:R-:W-:Y:S02]  /*1c840*/  MOV R15, 0x3f800000 ;  /* 0x3f800000000f7802 */ /* 0x000fe40000000f00 */
[----:B------:R-:W-:-:S06]  /*1c850*/  FMUL.FTZ R0, R0, 0.5 ;  /* 0x3f00000000007820 */ /* 0x000fcc0000410000 */
[----:B------:R-:W2:Y:S02]  /*1c860*/  MUFU.SQRT R0, R0 ;  /* 0x0000000000007308 */ /* 0x000ea40000002000 */
[----:B--2---:R-:W-:-:S07]  /*1c870*/  FMUL.FTZ R18, R3, R0 ;  /* 0x0000000003127220 */ /* 0x004fce0000410000 */
.L_x_5489:
[----:B------:R-:W-:Y:S05]  /*1c880*/  BSYNC B1 ;  /* 0x0000000000017941 */ /* 0x000fea0003800000 */
.L_x_5480:
[----:B------:R-:W-:Y:S05]  /*1c890*/  BRA `(.L_x_5490) ;  /* 0x0000000000087947 */ /* 0x000fea0003800000 */
.L_x_5477:
[----:B------:R-:W-:Y:S01]  /*1c8a0*/  FMUL.FTZ R18, R18, 16777216 ;  /* 0x4b80000012127820 */ /* 0x000fe20000410000 */
[----:B------:R-:W-:-:S07]  /*1c8b0*/  FMUL.FTZ R15, R15, 16777216 ;  /* 0x4b8000000f0f7820 */ /* 0x000fce0000410000 */
.L_x_5490:
[----:B------:R-:W-:Y:S05]  /*1c8c0*/  BSYNC B0 ;  /* 0x0000000000007941 */ /* 0x000fea0003800000 */
.L_x_5476:
        /* <DEDUP_REMOVED lines=16> */
.L_x_5492:
[----:B------:R-:W-:Y:S05]  /*1c9d0*/  BSYNC B4 ;  /* 0x0000000000047941 */ /* 0x000fea0003800000 */
.L_x_5491:
        /* <DEDUP_REMOVED lines=18> */
.L_x_5494:
[----:B------:R-:W-:Y:S02]  /*1cb00*/  ISETP.GE.AND P0, PT, R18, RZ, PT ;  /* 0x000000ff1200720c */ /* 0x000fe40003f06270 */
[----:B------:R-:W-:-:S11]  /*1cb10*/  MOV R3, 0x3fd774eb ;  /* 0x3fd774eb00037802 */ /* 0x000fd60000000f00 */
[----:B------:R-:W-:-:S04]  /*1cb20*/  @P0 FFMA.FTZ R0, R3, 0.93318945169448852539, -R0 ;  /* 0x3f6ee58103000823 */ /* 0x000fc80000010800 */
[----:B------:R-:W-:-:S07]  /*1cb30*/  @!P0 FFMA.FTZ R0, R3, 0.93318945169448852539, R0 ;  /* 0x3f6ee58103008823 */ /* 0x000fce0000010000 */
.L_x_5495:
[----:B------:R-:W-:Y:S05]  /*1cb40*/  BSYNC B0 ;  /* 0x0000000000007941 */ /* 0x000fea0003800000 */
.L_x_5493:
        /* <DEDUP_REMOVED lines=10> */
.L_x_5479:
[----:B------:R-:W-:Y:S05]  /*1cbf0*/  BSYNC B3 ;  /* 0x0000000000037941 */ /* 0x000fea0003800000 */
.L_x_5475:
[----:B------:R-:W-:Y:S02]  /*1cc00*/  LOP3.LUT R13, R6, 0x80000000, R13, 0xb8, !PT ;  /* 0x80000000060d7812 */ /* 0x000fe400078eb80d */
[----:B-1----:R-:W-:Y:S01]  /*1cc10*/  LOP3.LUT R14, R17, 0x80000000, R14, 0xb8, !PT ;  /* 0x80000000110e7812 */ /* 0x002fe200078eb80e */
[----:B------:R-:W-:Y:S06]  /*1cc20*/  BRA `(.L_x_5462) ;  /* 0x0000001400b47947 */ /* 0x000fec0003800000 */
.L_x_5464:
        /* <DEDUP_REMOVED lines=29> */
.L_x_5501:
[----:B------:R-:W-:Y:S05]  /*1ce00*/  BSYNC B4 ;  /* 0x0000000000047941 */ /* 0x000fea0003800000 */
.L_x_5500:
        /* <DEDUP_REMOVED lines=18> */
.L_x_5503:
[----:B------:R-:W-:Y:S02]  /*1cf30*/  ISETP.GE.AND P0, PT, R17, RZ, PT ;  /* 0x000000ff1100720c */ /* 0x000fe40003f06270 */
[----:B------:R-:W-:-:S11]  /*1cf40*/  MOV R3, 0x3fd774eb ;  /* 0x3fd774eb00037802 */ /* 0x000fd60000000f00 */
[----:B------:R-:W-:-:S04]  /*1cf50*/  @P0 FFMA.FTZ R0, R3, 0.93318945169448852539, -R0 ;  /* 0x3f6ee58103000823 */ /* 0x000fc80000010800 */
[----:B------:R-:W-:-:S07]  /*1cf60*/  @!P0 FFMA.FTZ R0, R3, 0.93318945169448852539, R0 ;  /* 0x3f6ee58103008823 */ /* 0x000fce0000010000 */
.L_x_5504:
[----:B------:R-:W-:Y:S05]  /*1cf70*/  BSYNC B0 ;  /* 0x0000000000007941 */ /* 0x000fea0003800000 */
.L_x_5502:
        /* <DEDUP_REMOVED lines=13> */
.L_x_5499:
        /* <DEDUP_REMOVED lines=11> */
.L_x_5507:
[----:B------:R-:W-:Y:S05]  /*1d100*/  BSYNC B4 ;  /* 0x0000000000047941 */ /* 0x000fea0003800000 */
.L_x_5506:
        /* <DEDUP_REMOVED lines=18> */
.L_x_5509:
[----:B------:R-:W-:Y:S02]  /*1d230*/  ISETP.GE.AND P0, PT, R17, RZ, PT ;  /* 0x000000ff1100720c */ /* 0x000fe40003f06270 */
[----:B------:R-:W-:-:S11]  /*1d240*/  MOV R3, 0x3fd774eb ;  /* 0x3fd774eb00037802 */ /* 0x000fd60000000f00 */
[----:B------:R-:W-:-:S04]  /*1d250*/  @P0 FFMA.FTZ R0, R3, 0.93318945169448852539, -R0 ;  /* 0x3f6ee58103000823 */ /* 0x000fc80000010800 */
[----:B------:R-:W-:-:S07]  /*1d260*/  @!P0 FFMA.FTZ R0, R3, 0.93318945169448852539, R0 ;  /* 0x3f6ee58103008823 */ /* 0x000fce0000010000 */
.L_x_5510:
[----:B------:R-:W-:Y:S05]  /*1d270*/  BSYNC B0 ;  /* 0x0000000000007941 */ /* 0x000fea0003800000 */
.L_x_5508:
        /* <DEDUP_REMOVED lines=27> */
.L_x_5498:
        /* <DEDUP_REMOVED lines=32> */
.L_x_5512:
[----:B------:R-:W-:Y:S05]  /*1d630*/  BSYNC B4 ;  /* 0x0000000000047941 */ /* 0x000fea0003800000 */
.L_x_5511:
        /* <DEDUP_REMOVED lines=18> */
.L_x_5514:
[----:B------:R-:W-:Y:S02]  /*1d760*/  ISETP.GE.AND P0, PT, R17, RZ, PT ;  /* 0x000000ff1100720c */ /* 0x000fe40003f06270 */
[----:B------:R-:W-:-:S11]  /*1d770*/  MOV R3, 0x3fd774eb ;  /* 0x3fd774eb00037802 */ /* 0x000fd60000000f00 */
[----:B------:R-:W-:-:S04]  /*1d780*/  @P0 FFMA.FTZ R0, R3, 0.93318945169448852539, -R0 ;  /* 0x3f6ee58103000823 */ /* 0x000fc80000010800 */
[----:B------:R-:W-:-:S07]  /*1d790*/  @!P0 FFMA.FTZ R0, R3, 0.93318945169448852539, R0 ;  /* 0x3f6ee58103008823 */ /* 0x000fce0000010000 */
.L_x_5515:
[----:B------:R-:W-:Y:S05]  /*1d7a0*/  BSYNC B0 ;  /* 0x0000000000007941 */ /* 0x000fea0003800000 */
.L_x_5513:
        /* <DEDUP_REMOVED lines=11> */
.L_x_5497:
        /* <DEDUP_REMOVED lines=22> */
.L_x_5519:
[----:B------:R-:W-:Y:S05]  /*1d9c0*/  BSYNC B4 ;  /* 0x0000000000047941 */ /* 0x000fea0003800000 */
.L_x_5518:
        /* <DEDUP_REMOVED lines=24> */
.L_x_5517:
        /* <DEDUP_REMOVED lines=11> */
.L_x_5521:
[----:B------:R-:W-:Y:S05]  /*1dc00*/  BSYNC B4 ;  /* 0x0000000000047941 */ /* 0x000fea0003800000 */
.L_x_5520:
        /* <DEDUP_REMOVED lines=38> */
.L_x_5516:
        /* <DEDUP_REMOVED lines=32> */
.L_x_5523:
[----:B------:R-:W-:Y:S05]  /*1e070*/  BSYNC B4 ;  /* 0x0000000000047941 */ /* 0x000fea0003800000 */
.L_x_5522:
        /* <DEDUP_REMOVED lines=21> */
.L_x_5505:
[----:B------:R-:W-:Y:S05]  /*1e1d0*/  BSYNC B3 ;  /* 0x0000000000037941 */ /* 0x000fea0003800000 */
.L_x_5496:
[----:B------:R-:W-:Y:S01]  /*1e1e0*/  FADD.FTZ R3, R18, 0.69314718246459960938 ;  /* 0x3f31721812037421 */ /* 0x000fe20000010000 */
[----:B------:R-:W-:-:S04]  /*1e1f0*/  LOP3.LUT R13, R0, 0x80000000, R13, 0xb8, !PT ;  /* 0x80000000000d7812 */ /* 0x000fc800078eb80d */
[----:B------:R-:W-:Y:S01]  /*1e200*/  LOP3.LUT R14, R3, 0x80000000, R14, 0xb8, !PT ;  /* 0x80000000030e7812 */ /* 0x000fe200078eb80e */
[----:B------:R-:W-:Y:S06]  /*1e210*/  BRA `(.L_x_5462) ;  /* 0x0000000000387947 */ /* 0x000fec0003800000 */
.L_x_5463:
        /* <DEDUP_REMOVED lines=14> */
.L_x_5462:
[----:B------:R-:W-:Y:S05]  /*1e300*/  BSYNC B2 ;  /* 0x0000000000027941 */ /* 0x000fea0003800000 */
.L_x_5461:
        /* <DEDUP_REMOVED lines=115> */
.L_x_5531:
        /* <DEDUP_REMOVED lines=10> */
.L_x_5533:
[----:B------:R-:W-:-:S04]  /*1eae0*/  FADD.FTZ R6, -R0, R5 ;  /* 0x0000000500067221 */ /* 0x000fc80000010100 */
[----:B------:R-:W-:-:S07]  /*1eaf0*/  FMUL.FTZ R6, R6, 0.5 ;  /* 0x3f00000006067820 */ /* 0x000fce0000410000 */
.L_x_5534:
[----:B------:R-:W-:Y:S05]  /*1eb00*/  BSYNC B1 ;  /* 0x0000000000017941 */ /* 0x000fea0003800000 */
.L_x_5532:
        /* <DEDUP_REMOVED lines=11> */
.L_x_5536:
[----:B------:R-:W-:-:S04]  /*1ebc0*/  FADD.FTZ R7, R4, -R7 ;  /* 0x8000000704077221 */ /* 0x000fc80000010000 */
[----:B------:R-:W-:-:S07]  /*1ebd0*/  FMUL.FTZ R7, R7, 0.5 ;  /* 0x3f00000007077820 */ /* 0x000fce0000410000 */
.L_x_5537:
[----:B------:R-:W-:Y:S05]  /*1ebe0*/  BSYNC B1 ;  /* 0x0000000000017941 */ /* 0x000fea0003800000 */
.L_x_5535:
        /* <DEDUP_REMOVED lines=35> */
.L_x_5530:
[----:B------:R0:W1:Y:S02]  /*1ee20*/  MUFU.SQRT R19, R18 ;  /* 0x0000001200137308 */ /* 0x0000640000002000 */
.L_x_5529:
[----:B------:R-:W-:Y:S05]  /*1ee30*/  BSYNC B0 ;  /* 0x0000000000007941 */ /* 0x000fea0003800000 */
.L_x_5528:
        /* <DEDUP_REMOVED lines=35> */
.L_x_5541:
        /* <DEDUP_REMOVED lines=17> */
.L_x_5547:
[----:B------:R-:W-:-:S04]  /*1f180*/  FADD.FTZ R0, -R0, R5 ;  /* 0x0000000500007221 */ /* 0x000fc80000010100 */
[----:B------:R-:W-:-:S07]  /*1f190*/  FMUL.FTZ R0, R0, 0.5 ;  /* 0x3f00000000007820 */ /* 0x000fce0000410000 */
.L_x_5548:
[----:B------:R-:W-:Y:S05]  /*1f1a0*/  BSYNC B4 ;  /* 0x0000000000047941 */ /* 0x000fea0003800000 */
.L_x_5546:
        /* <DEDUP_REMOVED lines=10> */
.L_x_5550:
[----:B------:R-:W-:-:S04]  /*1f250*/  FADD.FTZ R3, -R3, R4 ;  /* 0x0000000403037221 */ /* 0x000fc80000010100 */
[----:B------:R-:W-:-:S07]  /*1f260*/  FMUL.FTZ R3, R3, 0.5 ;  /* 0x3f00000003037820 */ /* 0x000fce0000410000 */
.L_x_5551:
[----:B------:R-:W-:Y:S05]  /*1f270*/  BSYNC B4 ;  /* 0x0000000000047941 */ /* 0x000fea0003800000 */
.L_x_5549:
[----:B------:R-:W-:Y:S01]  /*1f280*/  FADD.FTZ R3, R3, R0 ;  /* 0x0000000003037221 */ /* 0x000fe20000010000 */
[----:B------:R-:W-:-:S04]  /*1f290*/  FADD.FTZ R20, R17, R20 ;  /* 0x0000001411147221 */ /* 0x000fc80000010000 */
[----:B------:R-:W-:-:S06]  /*1f2a0*/  FMUL.FTZ R20, R20, R3 ;  /* 0x0000000314147220 */ /* 0x000fcc0000410000 */
[----:B------:R-:W2:Y:S01]  /*1f2b0*/  MUFU.SQRT R20, R20 ;  /* 0x0000001400147308 */ /* 0x000ea20000002000 */
[----:B------:R-:W-:Y:S05]  /*1f2c0*/  BRA `(.L_x_5552) ;  /* 0x0000000000487947 */ /* 0x000fea0003800000 */
.L_x_5545:
        /* <DEDUP_REMOVED lines=12> */
.L_x_5544:
[----:B------:R-:W-:Y:S01]  /*1f390*/  FADD.FTZ R0, R20, 1 ;  /* 0x3f80000014007421 */ /* 0x000fe20000010000 */
[----:B------:R-:W-:Y:S01]  /*1f3a0*/  MUFU.SQRT R3, R18 ;  /* 0x0000001200037308 */ /* 0x000fe20000002000 */
[----:B------:R-:W-:Y:S02]  /*1f3b0*/  MOV R17, 0x3f800000 ;  /* 0x3f80000000117802 */ /* 0x000fe40000000f00 */
[----:B------:R-:W-:-:S06]  /*1f3c0*/  FMUL.FTZ R0, R0, 0.5 ;  /* 0x3f00000000007820 */ /* 0x000fcc0000410000 */
[----:B------:R-:W2:Y:S02]  /*1f3d0*/  MUFU.SQRT R0, R0 ;  /* 0x0000000000007308 */ /* 0x000ea40000002000 */
[----:B--2---:R-:W-:-:S07]  /*1f3e0*/  FMUL.FTZ R20, R3, R0 ;  /* 0x0000000003147220 */ /* 0x004fce0000410000 */
.L_x_5552:
[----:B------:R-:W-:Y:S05]  /*1f3f0*/  BSYNC B1 ;  /* 0x0000000000017941 */ /* 0x000fea0003800000 */
.L_x_5543:
[----:B------:R-:W-:Y:S05]  /*1f400*/  BRA `(.L_x_5553) ;  /* 0x0000000000087947 */ /* 0x000fea0003800000 */
.L_x_5540:
[----:B------:R-:W-:Y:S01]  /*1f410*/  FMUL.FTZ R20, R20, 16777216 ;  /* 0x4b80000014147820 */ /* 0x000fe20000410000 */
[----:B------:R-:W-:-:S07]  /*1f420*/  FMUL.FTZ R17, R17, 16777216 ;  /* 0x4b80000011117820 */ /* 0x000fce0000410000 */
.L_x_5553:
[----:B------:R-:W-:Y:S05]  /*1f430*/  BSYNC B0 ;  /* 0x0000000000007941 */ /* 0x000fea0003800000 */
.L_x_5539:
        /* <DEDUP_REMOVED lines=16> */
.L_x_5555:
[----:B------:R-:W-:Y:S05]  /*1f540*/  BSYNC B4 ;  /* 0x0000000000047941 */ /* 0x000fea0003800000 */
.L_x_5554:
        /* <DEDUP_REMOVED lines=18> */
.L_x_5557:
[----:B------:R-:W-:Y:S02]  /*1f670*/  ISETP.GE.AND P0, PT, R20, RZ, PT ;  /* 0x000000ff1400720c */ /* 0x000fe40003f06270 */
[----:B------:R-:W-:-:S11]  /*1f680*/  MOV R3, 0x3fd774eb ;  /* 0x3fd774eb00037802 */ /* 0x000fd60000000f00 */
[----:B------:R-:W-:-:S04]  /*1f690*/  @P0 FFMA.FTZ R0, R3, 0.93318945169448852539, -R0 ;  /* 0x3f6ee58103000823 */ /* 0x000fc80000010800 */
[----:B------:R-:W-:-:S07]  /*1f6a0*/  @!P0 FFMA.FTZ R0, R3, 0.93318945169448852539, R0 ;  /* 0x3f6ee58103008823 */ /* 0x000fce0000010000 */
.L_x_5558:
[----:B------:R-:W-:Y:S05]  /*1f6b0*/  BSYNC B0 ;  /* 0x0000000000007941 */ /* 0x000fea0003800000 */
.L_x_5556:
        /* <DEDUP_REMOVED lines=10> */
.L_x_5542:
[----:B------:R-:W-:Y:S05]  /*1f760*/  BSYNC B3 ;  /* 0x0000000000037941 */ /* 0x000fea0003800000 */
.L_x_5538:
[----:B------:R-:W-:Y:S02]  /*1f770*/  LOP3.LUT R15, R6, 0x80000000, R15, 0xb8, !PT ;  /* 0x80000000060f7812 */ /* 0x000fe400078eb80f */
[----:B-1----:R-:W-:Y:S01]  /*1f780*/  LOP3.LUT R16, R19, 0x80000000, R16, 0xb8, !PT ;  /* 0x8000000013107812 */ /* 0x002fe200078eb810 */
[----:B------:R-:W-:Y:S06]  /*1f790*/  BRA `(.L_x_5525) ;  /* 0x0000001400b47947 */ /* 0x000fec0003800000 */
.L_x_5527:
        /* <DEDUP_REMOVED lines=29> */
.L_x_5564:
[----:B------:R-:W-:Y:S05]  /*1f970*/  BSYNC B4 ;  /* 0x0000000000047941 */ /* 0x000fea0003800000 */
.L_x_5563:
        /* <DEDUP_REMOVED lines=18> */
.L_x_5566:
[----:B------:R-:W-:Y:S02]  /*1faa0*/  ISETP.GE.AND P0, PT, R19, RZ, PT ;  /* 0x000000ff1300720c */ /* 0x000fe40003f06270 */
[----:B------:R-:W-:-:S11]  /*1fab0*/  MOV R3, 0x3fd774eb ;  /* 0x3fd774eb00037802 */ /* 0x000fd60000000f00 */
[----:B------:R-:W-:-:S04]  /*1fac0*/  @P0 FFMA.FTZ R0, R3, 0.93318945169448852539, -R0 ;  /* 0x3f6ee58103000823 */ /* 0x000fc80000010800 */
[----:B------:R-:W-:-:S07]  /*1fad0*/  @!P0 FFMA.FTZ R0, R3, 0.93318945169448852539, R0 ;  /* 0x3f6ee58103008823 */ /* 0x000fce0000010000 */
.L_x_5567:
[----:B------:R-:W-:Y:S05]  /*1fae0*/  BSYNC B0 ;  /* 0x0000000000007941 */ /* 0x000fea0003800000 */
.L_x_5565:
        /* <DEDUP_REMOVED lines=13> */
.L_x_5562:
        /* <DEDUP_REMOVED lines=11> */
.L_x_5570:
[----:B------:R-:W-:Y:S05]  /*1fc70*/  BSYNC B4 ;  /* 0x0000000000047941 */ /* 0x000fea0003800000 */
.L_x_5569:
        /* <DEDUP_REMOVED lines=18> */
.L_x_5572:
[----:B------:R-:W-:Y:S02]  /*1fda0*/  ISETP.GE.AND P0, PT, R19, RZ, PT ;  /* 0x000000ff1300720c */ /* 0x000fe40003f06270 */
[----:B------:R-:W-:-:S11]  /*1fdb0*/  MOV R3, 0x3fd774eb ;  /* 0x3fd774eb00037802 */ /* 0x000fd60000000f00 */
[----:B------:R-:W-:-:S04]  /*1fdc0*/  @P0 FFMA.FTZ R0, R3, 0.93318945169448852539, -R0 ;  /* 0x3f6ee58103000823 */ /* 0x000fc80000010800 */
[----:B------:R-:W-:-:S07]  /*1fdd0*/  @!P0 FFMA.FTZ R0, R3, 0.93318945169448852539, R0 ;  /* 0x3f6ee58103008823 */ /* 0x000fce0000010000 */
.L_x_5573:
[----:B------:R-:W-:Y:S05]  /*1fde0*/  BSYNC B0 ;  /* 0x0000000000007941 */ /* 0x000fea0003800000 */
.L_x_5571:
        /* <DEDUP_REMOVED lines=27> */
.L_x_5561:
        /* <DEDUP_REMOVED lines=32> */
.L_x_5575:
[----:B------:R-:W-:Y:S05]  /*201a0*/  BSYNC B4 ;  /* 0x0000000000047941 */ /* 0x000fea0003800000 */
.L_x_5574:
        /* <DEDUP_REMOVED lines=18> */
.L_x_5577:
[----:B------:R-:W-:Y:S02]  /*202d0*/  ISETP.GE.AND P0, PT, R19, RZ, PT ;  /* 0x000000ff1300720c */ /* 0x000fe40003f06270 */
[----:B------:R-:W-:-:S11]  /*202e0*/  MOV R3, 0x3fd774eb ;  /* 0x3fd774eb00037802 */ /* 0x000fd60000000f00 */
[----:B------:R-:W-:-:S04]  /*202f0*/  @P0 FFMA.FTZ R0, R3, 0.93318945169448852539, -R0 ;  /* 0x3f6ee58103000823 */ /* 0x000fc80000010800 */
[----:B------:R-:W-:-:S07]  /*20300*/  @!P0 FFMA.FTZ R0, R3, 0.93318945169448852539, R0 ;  /* 0x3f6ee58103008823 */ /* 0x000fce0000010000 */
.L_x_5578:
[----:B------:R-:W-:Y:S05]  /*20310*/  BSYNC B0 ;  /* 0x0000000000007941 */ /* 0x000fea0003800000 */
.L_x_5576:
        /* <DEDUP_REMOVED lines=11> */
.L_x_5560:
        /* <DEDUP_REMOVED lines=22> */
.L_x_5582:
[----:B------:R-:W-:Y:S05]  /*20530*/  BSYNC B4 ;  /* 0x0000000000047941 */ /* 0x000fea0003800000 */
.L_x_5581:
        /* <DEDUP_REMOVED lines=24> */
.L_x_5580:
        /* <DEDUP_REMOVED lines=11> */
.L_x_5584:
[----:B------:R-:W-:Y:S05]  /*20770*/  BSYNC B4 ;  /* 0x0000000000047941 */ /* 0x000fea0003800000 */
.L_x_5583:
        /* <DEDUP_REMOVED lines=38> */
.L_x_5579:
        /* <DEDUP_REMOVED lines=32> */
.L_x_5586:
[----:B------:R-:W-:Y:S05]  /*20be0*/  BSYNC B4 ;  /* 0x0000000000047941 */ /* 0x000fea0003800000 */
.L_x_5585:
        /* <DEDUP_REMOVED lines=21> */
.L_x_5568:
[----:B------:R-:W-:Y:S05]  /*20d40*/  BSYNC B3 ;  /* 0x0000000000037941 */ /* 0x000fea0003800000 */
.L_x_5559:
[----:B------:R-:W-:Y:S01]  /*20d50*/  FADD.FTZ R3, R20, 0.69314718246459960938 ;  /* 0x3f31721814037421 */ /* 0x000fe20000010000 */
[----:B------:R-:W-:-:S04]  /*20d60*/  LOP3.LUT R15, R0, 0x80000000, R15, 0xb8, !PT ;  /* 0x80000000000f7812 */ /* 0x000fc800078eb80f */
[----:B------:R-:W-:Y:S01]  /*20d70*/  LOP3.LUT R16, R3, 0x80000000, R16, 0xb8, !PT ;  /* 0x8000000003107812 */ /* 0x000fe200078eb810 */
[----:B------:R-:W-:Y:S06]  /*20d80*/  BRA `(.L_x_5525) ;  /* 0x0000000000387947 */ /* 0x000fec0003800000 */
.L_x_5526:
        /* <DEDUP_REMOVED lines=14> */
.L_x_5525:
[----:B------:R-:W-:Y:S05]  /*20e70*/  BSYNC B2 ;  /* 0x0000000000027941 */ /* 0x000fea0003800000 */
.L_x_5524:
        /* <DEDUP_REMOVED lines=115> */
.L_x_5594:
        /* <DEDUP_REMOVED lines=10> */
.L_x_5596:
[----:B------:R-:W-:-:S04]  /*21650*/  FADD.FTZ R6, -R0, R5 ;  /* 0x0000000500067221 */ /* 0x000fc80000010100 */
[----:B------:R-:W-:-:S07]  /*21660*/  FMUL.FTZ R6, R6, 0.5 ;  /* 0x3f00000006067820 */ /* 0x000fce0000410000 */
.L_x_5597:
[----:B------:R-:W-:Y:S05]  /*21670*/  BSYNC B1 ;  /* 0x0000000000017941 */ /* 0x000fea0003800000 */
.L_x_5595:
        /* <DEDUP_REMOVED lines=11> */
.L_x_5599:
[----:B------:R-:W-:-:S04]  /*21730*/  FADD.FTZ R7, R4, -R7 ;  /* 0x8000000704077221 */ /* 0x000fc80000010000 */
[----:B------:R-:W-:-:S07]  /*21740*/  FMUL.FTZ R7, R7, 0.5 ;  /* 0x3f00000007077820 */ /* 0x000fce0000410000 */
.L_x_5600:
[----:B------:R-:W-:Y:S05]  /*21750*/  BSYNC B1 ;  /* 0x0000000000017941 */ /* 0x000fea0003800000 */
.L_x_5598:
        /* <DEDUP_REMOVED lines=35> */
.L_x_5593:
[----:B------:R0:W1:Y:S02]  /*21990*/  MUFU.SQRT R21, R20 ;  /* 0x0000001400157308 */ /* 0x0000640000002000 */
.L_x_5592:
[----:B------:R-:W-:Y:S05]  /*219a0*/  BSYNC B0 ;  /* 0x0000000000007941 */ /* 0x000fea0003800000 */
.L_x_5591:
        /* <DEDUP_REMOVED lines=35> */
.L_x_5604:
        /* <DEDUP_REMOVED lines=17> */
.L_x_5610:
[----:B------:R-:W-:-:S04]  /*21cf0*/  FADD.FTZ R0, -R0, R5 ;  /* 0x0000000500007221 */ /* 0x000fc80000010100 */
[----:B------:R-:W-:-:S07]  /*21d00*/  FMUL.FTZ R0, R0, 0.5 ;  /* 0x3f00000000007820 */ /* 0x000fce0000410000 */
.L_x_5611:
[----:B------:R-:W-:Y:S05]  /*21d10*/  BSYNC B4 ;  /* 0x0000000000047941 */ /* 0x000fea0003800000 */
.L_x_5609:
        /* <DEDUP_REMOVED lines=10> */
.L_x_5613:
[----:B------:R-:W-:-:S04]  /*21dc0*/  FADD.FTZ R3, -R3, R4 ;  /* 0x0000000403037221 */ /* 0x000fc80000010100 */
[----:B------:R-:W-:-:S07]  /*21dd0*/  FMUL.FTZ R3, R3, 0.5 ;  /* 0x3f00000003037820 */ /* 0x000fce0000410000 */
.L_x_5614:
[----:B------:R-:W-:Y:S05]  /*21de0*/  BSYNC B4 ;  /* 0x0000000000047941 */ /* 0x000fea0003800000 */
.L_x_5612:
[----:B------:R-:W-:Y:S01]  /*21df0*/  FADD.FTZ R3, R3, R0 ;  /* 0x0000000003037221 */ /* 0x000fe20000010000 */
[----:B------:R-:W-:-:S04]  /*21e00*/  FADD.FTZ R22, R19, R22 ;  /* 0x0000001613167221 */ /* 0x000fc80000010000 */
[----:B------:R-:W-:-:S06]  /*21e10*/  FMUL.FTZ R22, R22, R3 ;  /* 0x0000000316167220 */ /* 0x000fcc0000410000 */
[----:B------:R-:W2:Y:S01]  /*21e20*/  MUFU.SQRT R22, R22 ;  /* 0x0000001600167308 */ /* 0x000ea20000002000 */
[----:B------:R-:W-:Y:S05]  /*21e30*/  BRA `(.L_x_5615) ;  /* 0x0000000000487947 */ /* 0x000fea0003800000 */
.L_x_5608:
        /* <DEDUP_REMOVED lines=12> */
.L_x_5607:
[----:B------:R-:W-:Y:S01]  /*21f00*/  FADD.FTZ R0, R22, 1 ;  /* 0x3f80000016007421 */ /* 0x000fe20000010000 */
[----:B------:R-:W-:Y:S01]  /*21f10*/  MUFU.SQRT R3, R20 ;  /* 0x0000001400037308 */ /* 0x000fe20000002000 */
[----:B------:R-:W-:Y:S02]  /*21f20*/  MOV R19, 0x3f800000 ;  /* 0x3f80000000137802 */ /* 0x000fe40000000f00 */
[----:B------:R-:W-:-:S06]  /*21f30*/  FMUL.FTZ R0, R0, 0.5 ;  /* 0x3f00000000007820 */ /* 0x000fcc0000410000 */
[----:B------:R-:W2:Y:S02]  /*21f40*/  MUFU.SQRT R0, R0 ;  /* 0x0000000000007308 */ /* 0x000ea40000002000 */
[----:B--2---:R-:W-:-:S07]  /*21f50*/  FMUL.FTZ R22, R3, R0 ;  /* 0x0000000003167220 */ /* 0x004fce0000410000 */
.L_x_5615:
[----:B------:R-:W-:Y:S05]  /*21f60*/  BSYNC B1 ;  /* 0x0000000000017941 */ /* 0x000fea0003800000 */
.L_x_5606:
[----:B------:R-:W-:Y:S05]  /*21f70*/  BRA `(.L_x_5616) ;  /* 0x0000000000087947 */ /* 0x000fea0003800000 */
.L_x_5603:
[----:B------:R-:W-:Y:S01]  /*21f80*/  FMUL.FTZ R22, R22, 16777216 ;  /* 0x4b80000016167820 */ /* 0x000fe20000410000 */
[----:B------:R-:W-:-:S07]  /*21f90*/  FMUL.FTZ R19, R19, 16777216 ;  /* 0x4b80000013137820 */ /* 0x000fce0000410000 */
.L_x_5616:
[----:B------:R-:W-:Y:S05]  /*21fa0*/  BSYNC B0 ;  /* 0x0000000000007941 */ /* 0x000fea0003800000 */
.L_x_5602:
        /* <DEDUP_REMOVED lines=16> */
.L_x_5618:
[----:B------:R-:W-:Y:S05]  /*220b0*/  BSYNC B4 ;  /* 0x0000000000047941 */ /* 0x000fea0003800000 */
.L_x_5617:
        /* <DEDUP_REMOVED lines=18> */
.L_x_5620:
[----:B------:R-:W-:Y:S02]  /*221e0*/  ISETP.GE.AND P0, PT, R22, RZ, PT ;  /* 0x000000ff1600720c */ /* 0x000fe40003f06270 */
[----:B------:R-:W-:-:S11]  /*221f0*/  MOV R3, 0x3fd774eb ;  /* 0x3fd774eb00037802 */ /* 0x000fd60000000f00 */
[----:B------:R-:W-:-:S04]  /*22200*/  @P0 FFMA.FTZ R0, R3, 0.93318945169448852539, -R0 ;  /* 0x3f6ee58103000823 */ /* 0x000fc80000010800 */
[----:B------:R-:W-:-:S07]  /*22210*/  @!P0 FFMA.FTZ R0, R3, 0.93318945169448852539, R0 ;  /* 0x3f6ee58103008823 */ /* 0x000fce0000010000 */
.L_x_5621:
[----:B------:R-:W-:Y:S05]  /*22220*/  BSYNC B0 ;  /* 0x0000000000007941 */ /* 0x000fea0003800000 */
.L_x_5619:
        /* <DEDUP_REMOVED lines=10> */
.L_x_5605:
[----:B------:R-:W-:Y:S05]  /*222d0*/  BSYNC B3 ;  /* 0x0000000000037941 */ /* 0x000fea0003800000 */
.L_x_5601:
[----:B------:R-:W-:Y:S02]  /*222e0*/  LOP3.LUT R17, R6, 0x80000000, R17, 0xb8, !PT ;  /* 0x8000000006117812 */ /* 0x000fe400078eb811 */
[----:B-1----:R-:W-:Y:S01]  /*222f0*/  LOP3.LUT R18, R21, 0x80000000, R18, 0xb8, !PT ;  /* 0x8000000015127812 */ /* 0x002fe200078eb812 */
[----:B------:R-:W-:Y:S06]  /*22300*/  BRA `(.L_x_5588) ;  /* 0x0000001400b47947 */ /* 0x000fec0003800000 */
.L_x_5590:
        /* <DEDUP_REMOVED lines=29> */
.L_x_5627:
[----:B------:R-:W-:Y:S05]  /*224e0*/  BSYNC B4 ;  /* 0x0000000000047941 */ /* 0x000fea0003800000 */
.L_x_5626:
        /* <DEDUP_REMOVED lines=18> */
.L_x_5629:
[----:B------:R-:W-:Y:S02]  /*22610*/  ISETP.GE.AND P0, PT, R21, RZ, PT ;  /* 0x000000ff1500720c */ /* 0x000fe40003f06270 */
[----:B------:R-:W-:-:S11]  /*22620*/  MOV R3, 0x3fd774eb ;  /* 0x3fd774eb00037802 */ /* 0x000fd60000000f00 */
[----:B------:R-:W-:-:S04]  /*22630*/  @P0 FFMA.FTZ R0, R3, 0.93318945169448852539, -R0 ;  /* 0x3f6ee58103000823 */ /* 0x000fc80000010800 */
[----:B------:R-:W-:-:S07]  /*22640*/  @!P0 FFMA.FTZ R0, R3, 0.93318945169448852539, R0 ;  /* 0x3f6ee58103008823 */ /* 0x000fce0000010000 */
.L_x_5630:
[----:B------:R-:W-:Y:S05]  /*22650*/  BSYNC B0 ;  /* 0x0000000000007941 */ /* 0x000fea0003800000 */
.L_x_5628:
        /* <DEDUP_REMOVED lines=13> */
.L_x_5625:
        /* <DEDUP_REMOVED lines=11> */
.L_x_5633:
[----:B------:R-:W-:Y:S05]  /*227e0*/  BSYNC B4 ;  /* 0x0000000000047941 */ /* 0x000fea0003800000 */
.L_x_5632:
        /* <DEDUP_REMOVED lines=18> */
.L_x_5635:
[----:B------:R-:W-:Y:S02]  /*22910*/  ISETP.GE.AND P0, PT, R21, RZ, PT ;  /* 0x000000ff1500720c */ /* 0x000fe40003f06270 */
[----:B------:R-:W-:-:S11]  /*22920*/  MOV R3, 0x3fd774eb ;  /* 0x3fd774eb00037802 */ /* 0x000fd60000000f00 */
[----:B------:R-:W-:-:S04]  /*22930*/  @P0 FFMA.FTZ R0, R3, 0.93318945169448852539, -R0 ;  /* 0x3f6ee58103000823 */ /* 0x000fc80000010800 */
[----:B------:R-:W-:-:S07]  /*22940*/  @!P0 FFMA.FTZ R0, R3, 0.93318945169448852539, R0 ;  /* 0x3f6ee58103008823 */ /* 0x000fce0000010000 */
.L_x_5636:
[----:B------:R-:W-:Y:S05]  /*22950*/  BSYNC B0 ;  /* 0x0000000000007941 */ /* 0x000fea0003800000 */
.L_x_5634:
        /* <DEDUP_REMOVED lines=27> */
.L_x_5624:
        /* <DEDUP_REMOVED lines=32> */
.L_x_5638:
[----:B------:R-:W-:Y:S05]  /*22d10*/  BSYNC B4 ;  /* 0x0000000000047941 */ /* 0x000fea0003800000 */
.L_x_5637:
        /* <DEDUP_REMOVED lines=18> */
.L_x_5640:
[----:B------:R-:W-:Y:S02]  /*22e40*/  ISETP.GE.AND P0, PT, R21, RZ, PT ;  /* 0x000000ff1500720c */ /* 0x000fe40003f06270 */
[----:B------:R-:W-:-:S11]  /*22e50*/  MOV R3, 0x3fd774eb ;  /* 0x3fd774eb00037802 */ /* 0x000fd60000000f00 */
[----:B------:R-:W-:-:S04]  /*22e60*/  @P0 FFMA.FTZ R0, R3, 0.93318945169448852539, -R0 ;  /* 0x3f6ee58103000823 */ /* 0x000fc80000010800 */
[----:B------:R-:W-:-:S07]  /*22e70*/  @!P0 FFMA.FTZ R0, R3, 0.93318945169448852539, R0 ;  /* 0x3f6ee58103008823 */ /* 0x000fce0000010000 */
.L_x_5641:
[----:B------:R-:W-:Y:S05]  /*22e80*/  BSYNC B0 ;  /* 0x0000000000007941 */ /* 0x000fea0003800000 */
.L_x_5639:
        /* <DEDUP_REMOVED lines=11> */
.L_x_5623:
        /* <DEDUP_REMOVED lines=22> */
.L_x_5645:
[----:B------:R-:W-:Y:S05]  /*230a0*/  BSYNC B4 ;  /* 0x0000000000047941 */ /* 0x000fea0003800000 */
.L_x_5644:
        /* <DEDUP_REMOVED lines=24> */
.L_x_5643:
        /* <DEDUP_REMOVED lines=11> */
.L_x_5647:
[----:B------:R-:W-:Y:S05]  /*232e0*/  BSYNC B4 ;  /* 0x0000000000047941 */ /* 0x000fea0003800000 */
.L_x_5646:
        /* <DEDUP_REMOVED lines=38> */
.L_x_5642:
        /* <DEDUP_REMOVED lines=32> */
.L_x_5649:
[----:B------:R-:W-:Y:S05]  /*23750*/  BSYNC B4 ;  /* 0x0000000000047941 */ /* 0x000fea0003800000 */
.L_x_5648:
        /* <DEDUP_REMOVED lines=21> */
.L_x_5631:
[----:B------:R-:W-:Y:S05]  /*238b0*/  BSYNC B3 ;  /* 0x0000000000037941 */ /* 0x000fea0003800000 */
.L_x_5622:
[----:B------:R-:W-:Y:S01]  /*238c0*/  FADD.FTZ R3, R22, 0.69314718246459960938 ;  /* 0x3f31721816037421 */ /* 0x000fe20000010000 */
[----:B------:R-:W-:-:S04]  /*238d0*/  LOP3.LUT R17, R0, 0x80000000, R17, 0xb8, !PT ;  /* 0x8000000000117812 */ /* 0x000fc800078eb811 */
[----:B------:R-:W-:Y:S01]  /*238e0*/  LOP3.LUT R18, R3, 0x80000000, R18, 0xb8, !PT ;  /* 0x8000000003127812 */ /* 0x000fe200078eb812 */
[----:B------:R-:W-:Y:S06]  /*238f0*/  BRA `(.L_x_5588) ;  /* 0x0000000000387947 */ /* 0x000fec0003800000 */
.L_x_5589:
        /* <DEDUP_REMOVED lines=14> */
.L_x_5588:
[----:B------:R-:W-:Y:S05]  /*239e0*/  BSYNC B2 ;  /* 0x0000000000027941 */ /* 0x000fea0003800000 */
.L_x_5587:
        /* <DEDUP_REMOVED lines=115> */
.L_x_5657:
        /* <DEDUP_REMOVED lines=10> */
.L_x_5659:
[----:B------:R-:W-:-:S04]  /*241c0*/  FADD.FTZ R6, -R0, R5 ;  /* 0x0000000500067221 */ /* 0x000fc80000010100 */
[----:B------:R-:W-:-:S07]  /*241d0*/  FMUL.FTZ R6, R6, 0.5 ;  /* 0x3f00000006067820 */ /* 0x000fce0000410000 */
.L_x_5660:
[----:B------:R-:W-:Y:S05]  /*241e0*/  BSYNC B1 ;  /* 0x0000000000017941 */ /* 0x000fea0003800000 */
.L_x_5658:
        /* <DEDUP_REMOVED lines=11> */
.L_x_5662:
[----:B------:R-:W-:-:S04]  /*242a0*/  FADD.FTZ R7, R4, -R7 ;  /* 0x8000000704077221 */ /* 0x000fc80000010000 */
[----:B------:R-:W-:-:S07]  /*242b0*/  FMUL.FTZ R7, R7, 0.5 ;  /* 0x3f00000007077820 */ /* 0x000fce0000410000 */
.L_x_5663:
[----:B------:R-:W-:Y:S05]  /*242c0*/  BSYNC B1 ;  /* 0x0000000000017941 */ /* 0x000fea0003800000 */
.L_x_5661:
        /* <DEDUP_REMOVED lines=35> */
.L_x_5656:
[----:B------:R0:W1:Y:S02]  /*24500*/  MUFU.SQRT R23, R22 ;  /* 0x0000001600177308 */ /* 0x0000640000002000 */
.L_x_5655:
[----:B------:R-:W-:Y:S05]  /*24510*/  BSYNC B0 ;  /* 0x0000000000007941 */ /* 0x000fea0003800000 */
.L_x_5654:
        /* <DEDUP_REMOVED lines=35> */
.L_x_5667:
        /* <DEDUP_REMOVED lines=17> */
.L_x_5673:
[----:B------:R-:W-:-:S04]  /*24860*/  FADD.FTZ R0, -R0, R5 ;  /* 0x0000000500007221 */ /* 0x000fc80000010100 */
[----:B------:R-:W-:-:S07]  /*24870*/  FMUL.FTZ R0, R0, 0.5 ;  /* 0x3f00000000007820 */ /* 0x000fce0000410000 */
.L_x_5674:
[----:B------:R-:W-:Y:S05]  /*24880*/  BSYNC B4 ;  /* 0x0000000000047941 */ /* 0x000fea0003800000 */
.L_x_5672:
        /* <DEDUP_REMOVED lines=10> */
.L_x_5676:
[----:B------:R-:W-:-:S04]  /*24930*/  FADD.FTZ R3, -R3, R4 ;  /* 0x0000000403037221 */ /* 0x000fc80000010100 */
[----:B------:R-:W-:-:S07]  /*24940*/  FMUL.FTZ R3, R3, 0.5 ;  /* 0x3f00000003037820 */ /* 0x000fce0000410000 */
.L_x_5677:
[----:B------:R-:W-:Y:S05]  /*24950*/  BSYNC B4 ;  /* 0x0000000000047941 */ /* 0x000fea0003800000 */
.L_x_5675:
[----:B------:R-:W-:Y:S01]  /*24960*/  FADD.FTZ R3, R3, R0 ;  /* 0x0000000003037221 */ /* 0x000fe20000010000 */
[----:B------:R-:W-:-:S04]  /*24970*/  FADD.FTZ R24, R21, R24 ;  /* 0x0000001815187221 */ /* 0x000fc80000010000 */
[----:B------:R-:W-:-:S06]  /*24980*/  FMUL.FTZ R24, R24, R3 ;  /* 0x0000000318187220 */ /* 0x000fcc0000410000 */
[----:B------:R-:W2:Y:S01]  /*24990*/  MUFU.SQRT R24, R24 ;  /* 0x0000001800187308 */ /* 0x000ea20000002000 */
[----:B------:R-:W-:Y:S05]  /*249a0*/  BRA `(.L_x_5678) ;  /* 0x0000000000487947 */ /* 0x000fea0003800000 */
.L_x_5671:
        /* <DEDUP_REMOVED lines=12> */
.L_x_5670:
[----:B------:R-:W-:Y:S01]  /*24a70*/  FADD.FTZ R0, R24, 1 ;  /* 0x3f80000018007421 */ /* 0x000fe20000010000 */
[----:B------:R-:W-:Y:S01]  /*24a80*/  MUFU.SQRT R3, R22 ;  /* 0x0000001600037308 */ /* 0x000fe20000002000 */
[----:B------:R-:W-:Y:S02]  /*24a90*/  MOV R21, 0x3f800000 ;  /* 0x3f80000000157802 */ /* 0x000fe40000000f00 */
[----:B------:R-:W-:-:S06]  /*24aa0*/  FMUL.FTZ R0, R0, 0.5 ;  /* 0x3f00000000007820 */ /* 0x000fcc0000410000 */
[----:B------:R-:W2:Y:S02]  /*24ab0*/  MUFU.SQRT R0, R0 ;  /* 0x0000000000007308 */ /* 0x000ea40000002000 */
[----:B--2---:R-:W-:-:S07]  /*24ac0*/  FMUL.FTZ R24, R3, R0 ;  /* 0x0000000003187220 */ /* 0x004fce0000410000 */
.L_x_5678:
[----:B------:R-:W-:Y:S05]  /*24ad0*/  BSYNC B1 ;  /* 0x0000000000017941 */ /* 0x000fea0003800000 */
.L_x_5669:
[----:B------:R-:W-:Y:S05]  /*24ae0*/  BRA `(.L_x_5679) ;  /* 0x0000000000087947 */ /* 0x000fea0003800000 */
.L_x_5666:
[----:B------:R-:W-:Y:S01]  /*24af0*/  FMUL.FTZ R24, R24, 16777216 ;  /* 0x4b80000018187820 */ /* 0x000fe20000410000 */
[----:B------:R-:W-:-:S07]  /*24b00*/  FMUL.FTZ R21, R21, 16777216 ;  /* 0x4b80000015157820 */ /* 0x000fce0000410000 */
.L_x_5679:
[----:B------:R-:W-:Y:S05]  /*24b10*/  BSYNC B0 ;  /* 0x0000000000007941 */ /* 0x000fea0003800000 */
.L_x_5665:
        /* <DEDUP_REMOVED lines=16> */
.L_x_5681:
[----:B------:R-:W-:Y:S05]  /*24c20*/  BSYNC B4 ;  /* 0x0000000000047941 */ /* 0x000fea0003800000 */
.L_x_5680:
        /* <DEDUP_REMOVED lines=18> */
.L_x_5683:
[----:B------:R-:W-:Y:S02]  /*24d50*/  ISETP.GE.AND P0, PT, R24, RZ, PT ;  /* 0x000000ff1800720c */ /* 0x000fe40003f06270 */
[----:B------:R-:W-:-:S11]  /*24d60*/  MOV R3, 0x3fd774eb ;  /* 0x3fd774eb00037802 */ /* 0x000fd60000000f00 */
[----:B------:R-:W-:-:S04]  /*24d70*/  @P0 FFMA.FTZ R0, R3, 0.93318945169448852539, -R0 ;  /* 0x3f6ee58103000823 */ /* 0x000fc80000010800 */
[----:B------:R-:W-:-:S07]  /*24d80*/  @!P0 FFMA.FTZ R0, R3, 0.93318945169448852539, R0 ;  /* 0x3f6ee58103008823 */ /* 0x000fce0000010000 */
.L_x_5684:
[----:B------:R-:W-:Y:S05]  /*24d90*/  BSYNC B0 ;  /* 0x0000000000007941 */ /* 0x000fea0003800000 */
.L_x_5682:
        /* <DEDUP_REMOVED lines=10> */
.L_x_5668:
[----:B------:R-:W-:Y:S05]  /*24e40*/  BSYNC B3 ;  /* 0x0000000000037941 */ /* 0x000fea0003800000 */
.L_x_5664:
[----:B------:R-:W-:Y:S02]  /*24e50*/  LOP3.LUT R19, R6, 0x80000000, R19, 0xb8, !PT ;  /* 0x8000000006137812 */ /* 0x000fe400078eb813 */
[----:B-1----:R-:W-:Y:S01]  /*24e60*/  LOP3.LUT R20, R23, 0x80000000, R20, 0xb8, !PT ;  /* 0x8000000017147812 */ /* 0x002fe200078eb814 */
[----:B------:R-:W-:Y:S06]  /*24e70*/  BRA `(.L_x_5651) ;  /* 0x0000001400b47947 */ /* 0x000fec0003800000 */
.L_x_5653:
        /* <DEDUP_REMOVED lines=29> */
.L_x_5690:
[----:B------:R-:W-:Y:S05]  /*25050*/  BSYNC B4 ;  /* 0x0000000000047941 */ /* 0x000fea0003800000 */
.L_x_5689:
        /* <DEDUP_REMOVED lines=18> */
.L_x_5692:
[----:B------:R-:W-:Y:S02]  /*25180*/  ISETP.GE.AND P0, PT, R23, RZ, PT ;  /* 0x000000ff1700720c */ /* 0x000fe40003f06270 */
[----:B------:R-:W-:-:S11]  /*25190*/  MOV R3, 0x3fd774eb ;  /* 0x3fd774eb00037802 */ /* 0x000fd60000000f00 */
[----:B------:R-:W-:-:S04]  /*251a0*/  @P0 FFMA.FTZ R0, R3, 0.93318945169448852539, -R0 ;  /* 0x3f6ee58103000823 */ /* 0x000fc80000010800 */
[----:B------:R-:W-:-:S07]  /*251b0*/  @!P0 FFMA.FTZ R0, R3, 0.93318945169448852539, R0 ;  /* 0x3f6ee58103008823 */ /* 0x000fce0000010000 */
.L_x_5693:
[----:B------:R-:W-:Y:S05]  /*251c0*/  BSYNC B0 ;  /* 0x0000000000007941 */ /* 0x000fea0003800000 */
.L_x_5691:
        /* <DEDUP_REMOVED lines=13> */
.L_x_5688:
        /* <DEDUP_REMOVED lines=11> */
.L_x_5696:
[----:B------:R-:W-:Y:S05]  /*25350*/  BSYNC B4 ;  /* 0x0000000000047941 */ /* 0x000fea0003800000 */
.L_x_5695:
        /* <DEDUP_REMOVED lines=18> */
.L_x_5698:
[----:B------:R-:W-:Y:S02]  /*25480*/  ISETP.GE.AND P0, PT, R23, RZ, PT ;  /* 0x000000ff1700720c */ /* 0x000fe40003f06270 */
[----:B------:R-:W-:-:S11]  /*25490*/  MOV R3, 0x3fd774eb ;  /* 0x3fd774eb00037802 */ /* 0x000fd60000000f00 */
[----:B------:R-:W-:-:S04]  /*254a0*/  @P0 FFMA.FTZ R0, R3, 0.93318945169448852539, -R0 ;  /* 0x3f6ee58103000823 */ /* 0x000fc80000010800 */
[----:B------:R-:W-:-:S07]  /*254b0*/  @!P0 FFMA.FTZ R0, R3, 0.93318945169448852539, R0 ;  /* 0x3f6ee58103008823 */ /* 0x000fce0000010000 */
.L_x_5699:
[----:B------:R-:W-:Y:S05]  /*254c0*/  BSYNC B0 ;  /* 0x0000000000007941 */ /* 0x000fea0003800000 */
.L_x_5697:
        /* <DEDUP_REMOVED lines=27> */
.L_x_5687:
        /* <DEDUP_REMOVED lines=32> */
.L_x_5701:
[----:B------:R-:W-:Y:S05]  /*25880*/  BSYNC B4 ;  /* 0x0000000000047941 */ /* 0x000fea0003800000 */
.L_x_5700:
        /* <DEDUP_REMOVED lines=18> */
.L_x_5703:
[----:B------:R-:W-:Y:S02]  /*259b0*/  ISETP.GE.AND P0, PT, R23, RZ, PT ;  /* 0x000000ff1700720c */ /* 0x000fe40003f06270 */
[----:B------:R-:W-:-:S11]  /*259c0*/  MOV R3, 0x3fd774eb ;  /* 0x3fd774eb00037802 */ /* 0x000fd60000000f00 */
[----:B------:R-:W-:-:S04]  /*259d0*/  @P0 FFMA.FTZ R0, R3, 0.93318945169448852539, -R0 ;  /* 0x3f6ee58103000823 */ /* 0x000fc80000010800 */
[----:B------:R-:W-:-:S07]  /*259e0*/  @!P0 FFMA.FTZ R0, R3, 0.93318945169448852539, R0 ;  /* 0x3f6ee58103008823 */ /* 0x000fce0000010000 */
.L_x_5704:
[----:B------:R-:W-:Y:S05]  /*259f0*/  BSYNC B0 ;  /* 0x0000000000007941 */ /* 0x000fea0003800000 */
.L_x_5702:
        /* <DEDUP_REMOVED lines=11> */
.L_x_5686:
        /* <DEDUP_REMOVED lines=22> */
.L_x_5708:
[----:B------:R-:W-:Y:S05]  /*25c10*/  BSYNC B4 ;  /* 0x0000000000047941 */ /* 0x000fea0003800000 */
.L_x_5707:
        /* <DEDUP_REMOVED lines=24> */
.L_x_5706:
        /* <DEDUP_REMOVED lines=11> */
.L_x_5710:
[----:B------:R-:W-:Y:S05]  /*25e50*/  BSYNC B4 ;  /* 0x0000000000047941 */ /* 0x000fea0003800000 */
.L_x_5709:
        /* <DEDUP_REMOVED lines=38> */
.L_x_5705:
        /* <DEDUP_REMOVED lines=32> */
.L_x_5712:
[----:B------:R-:W-:Y:S05]  /*262c0*/  BSYNC B4 ;  /* 0x0000000000047941 */ /* 0x000fea0003800000 */
.L_x_5711:
        /* <DEDUP_REMOVED lines=21> */
.L_x_5694:
[----:B------:R-:W-:Y:S05]  /*26420*/  BSYNC B3 ;  /* 0x0000000000037941 */ /* 0x000fea0003800000 */
.L_x_5685:
[----:B------:R-:W-:Y:S01]  /*26430*/  FADD.FTZ R3, R24, 0.69314718246459960938 ;  /* 0x3f31721818037421 */ /* 0x000fe20000010000 */
[----:B------:R-:W-:-:S04]  /*26440*/  LOP3.LUT R19, R0, 0x80000000, R19, 0xb8, !PT ;  /* 0x8000000000137812 */ /* 0x000fc800078eb813 */
[----:B------:R-:W-:Y:S01]  /*26450*/  LOP3.LUT R20, R3, 0x80000000, R20, 0xb8, !PT ;  /* 0x8000000003147812 */ /* 0x000fe200078eb814 */
[----:B------:R-:W-:Y:S06]  /*26460*/  BRA `(.L_x_5651) ;  /* 0x0000000000387947 */ /* 0x000fec0003800000 */
.L_x_5652:
        /* <DEDUP_REMOVED lines=14> */
.L_x_5651:
[----:B------:R-:W-:Y:S05]  /*26550*/  BSYNC B2 ;  /* 0x0000000000027941 */ /* 0x000fea0003800000 */
.L_x_5650:
        /* <DEDUP_REMOVED lines=115> */
.L_x_5720:
        /* <DEDUP_REMOVED lines=10> */
.L_x_5722:
[----:B------:R-:W-:-:S04]  /*26d30*/  FADD.FTZ R6, -R0, R5 ;  /* 0x0000000500067221 */ /* 0x000fc80000010100 */
[----:B------:R-:W-:-:S07]  /*26d40*/  FMUL.FTZ R6, R6, 0.5 ;  /* 0x3f00000006067820 */ /* 0x000fce0000410000 */
.L_x_5723:
[----:B------:R-:W-:Y:S05]  /*26d50*/  BSYNC B1 ;  /* 0x0000000000017941 */ /* 0x000fea0003800000 */
.L_x_5721:
        /* <DEDUP_REMOVED lines=11> */
.L_x_5725:
[----:B------:R-:W-:-:S04]  /*26e10*/  FADD.FTZ R7, R4, -R7 ;  /* 0x8000000704077221 */ /* 0x000fc80000010000 */
[----:B------:R-:W-:-:S07]  /*26e20*/  FMUL.FTZ R7, R7, 0.5 ;  /* 0x3f00000007077820 */ /* 0x000fce0000410000 */
.L_x_5726:
[----:B------:R-:W-:Y:S05]  /*26e30*/  BSYNC B1 ;  /* 0x0000000000017941 */ /* 0x000fea0003800000 */
.L_x_5724:
        /* <DEDUP_REMOVED lines=35> */
.L_x_5719:
[----:B------:R0:W1:Y:S02]  /*27070*/  MUFU.SQRT R25, R24 ;  /* 0x0000001800197308 */ /* 0x0000640000002000 */
.L_x_5718:
[----:B------:R-:W-:Y:S05]  /*27080*/  BSYNC B0 ;  /* 0x0000000000007941 */ /* 0x000fea0003800000 */
.L_x_5717:
        /* <DEDUP_REMOVED lines=35> */
.L_x_5730:
        /* <DEDUP_REMOVED lines=17> */
.L_x_5736:
[----:B------:R-:W-:-:S04]  /*273d0*/  FADD.FTZ R0, -R0, R5 ;  /* 0x0000000500007221 */ /* 0x000fc80000010100 */
[----:B------:R-:W-:-:S07]  /*273e0*/  FMUL.FTZ R0, R0, 0.5 ;  /* 0x3f00000000007820 */ /* 0x000fce0000410000 */
.L_x_5737:
[----:B------:R-:W-:Y:S05]  /*273f0*/  BSYNC B4 ;  /* 0x0000000000047941 */ /* 0x000fea0003800000 */
.L_x_5735:
        /* <DEDUP_REMOVED lines=10> */
.L_x_5739:
[----:B------:R-:W-:-:S04]  /*274a0*/  FADD.FTZ R3, -R3, R4 ;  /* 0x0000000403037221 */ /* 0x000fc80000010100 */
[----:B------:R-:W-:-:S07]  /*274b0*/  FMUL.FTZ R3, R3, 0.5 ;  /* 0x3f00000003037820 */ /* 0x000fce0000410000 */
.L_x_5740:
[----:B------:R-:W-:Y:S05]  /*274c0*/  BSYNC B4 ;  /* 0x0000000000047941 */ /* 0x000fea0003800000 */
.L_x_5738:
[----:B------:R-:W-:Y:S01]  /*274d0*/  FADD.FTZ R3, R3, R0 ;  /* 0x0000000003037221 */ /* 0x000fe20000010000 */
[----:B------:R-:W-:-:S04]  /*274e0*/  FADD.FTZ R26, R23, R26 ;  /* 0x0000001a171a7221 */ /* 0x000fc80000010000 */
[----:B------:R-:W-:-:S06]  /*274f0*/  FMUL.FTZ R26, R26, R3 ;  /* 0x000000031a1a7220 */ /* 0x000fcc0000410000 */
[----:B------:R-:W2:Y:S01]  /*27500*/  MUFU.SQRT R26, R26 ;  /* 0x0000001a001a7308 */ /* 0x000ea20000002000 */
[----:B------:R-:W-:Y:S05]  /*27510*/  BRA `(.L_x_5741) ;  /* 0x0000000000487947 */ /* 0x000fea0003800000 */
.L_x_5734:
        /* <DEDUP_REMOVED lines=12> */
.L_x_5733:
[----:B------:R-:W-:Y:S01]  /*275e0*/  FADD.FTZ R0, R26, 1 ;  /* 0x3f8000001a007421 */ /* 0x000fe20000010000 */
[----:B------:R-:W-:Y:S01]  /*275f0*/  MUFU.SQRT R3, R24 ;  /* 0x0000001800037308 */ /* 0x000fe20000002000 */
[----:B------:R-:W-:Y:S02]  /*27600*/  MOV R23, 0x3f800000 ;  /* 0x3f80000000177802 */ /* 0x000fe40000000f00 */
[----:B------:R-:W-:-:S06]  /*27610*/  FMUL.FTZ R0, R0, 0.5 ;  /* 0x3f00000000007820 */ /* 0x000fcc0000410000 */
[----:B------:R-:W2:Y:S02]  /*27620*/  MUFU.SQRT R0, R0 ;  /* 0x0000000000007308 */ /* 0x000ea40000002000 */
[----:B--2---:R-:W-:-:S07]  /*27630*/  FMUL.FTZ R26, R3, R0 ;  /* 0x00000000031a7220 */ /* 0x004fce0000410000 */
.L_x_5741:
[----:B------:R-:W-:Y:S05]  /*27640*/  BSYNC B1 ;  /* 0x0000000000017941 */ /* 0x000fea0003800000 */
.L_x_5732:
[----:B------:R-:W-:Y:S05]  /*27650*/  BRA `(.L_x_5742) ;  /* 0x0000000000087947 */ /* 0x000fea0003800000 */
.L_x_5729:
[----:B------:R-:W-:Y:S01]  /*27660*/  FMUL.FTZ R26, R26, 16777216 ;  /* 0x4b8000001a1a7820 */ /* 0x000fe20000410000 */
[----:B------:R-:W-:-:S07]  /*27670*/  FMUL.FTZ R23, R23, 16777216 ;  /* 0x4b80000017177820 */ /* 0x000fce0000410000 */
.L_x_5742:
[----:B------:R-:W-:Y:S05]  /*27680*/  BSYNC B0 ;  /* 0x0000000000007941 */ /* 0x000fea0003800000 */
.L_x_5728:
        /* <DEDUP_REMOVED lines=16> */
.L_x_5744:
[----:B------:R-:W-:Y:S05]  /*27790*/  BSYNC B4 ;  /* 0x0000000000047941 */ /* 0x000fea0003800000 */
.L_x_5743:
        /* <DEDUP_REMOVED lines=18> */
.L_x_5746:
[----:B------:R-:W-:Y:S02]  /*278c0*/  ISETP.GE.AND P0, PT, R26, RZ, PT ;  /* 0x000000ff1a00720c */ /* 0x000fe40003f06270 */
[----:B------:R-:W-:-:S11]  /*278d0*/  MOV R3, 0x3fd774eb ;  /* 0x3fd774eb00037802 */ /* 0x000fd60000000f00 */
[----:B------:R-:W-:-:S04]  /*278e0*/  @P0 FFMA.FTZ R0, R3, 0.93318945169448852539, -R0 ;  /* 0x3f6ee58103000823 */ /* 0x000fc80000010800 */
[----:B------:R-:W-:-:S07]  /*278f0*/  @!P0 FFMA.FTZ R0, R3, 0.93318945169448852539, R0 ;  /* 0x3f6ee58103008823 */ /* 0x000fce0000010000 */
.L_x_5747:
[----:B------:R-:W-:Y:S05]  /*27900*/  BSYNC B0 ;  /* 0x0000000000007941 */ /* 0x000fea0003800000 */
.L_x_5745:
        /* <DEDUP_REMOVED lines=10> */
.L_x_5731:
[----:B------:R-:W-:Y:S05]  /*279b0*/  BSYNC B3 ;  /* 0x0000000000037941 */ /* 0x000fea0003800000 */
.L_x_5727:
[----:B------:R-:W-:Y:S02]  /*279c0*/  LOP3.LUT R21, R6, 0x80000000, R21, 0xb8, !PT ;  /* 0x8000000006157812 */ /* 0x000fe400078eb815 */
[----:B-1----:R-:W-:Y:S01]  /*279d0*/  LOP3.LUT R22, R25, 0x80000000, R22, 0xb8, !PT ;  /* 0x8000000019167812 */ /* 0x002fe200078eb816 */
[----:B------:R-:W-:Y:S06]  /*279e0*/  BRA `(.L_x_5714) ;  /* 0x0000001400b47947 */ /* 0x000fec0003800000 */
.L_x_5716:
        /* <DEDUP_REMOVED lines=29> */
.L_x_5753:
[----:B------:R-:W-:Y:S05]  /*27bc0*/  BSYNC B4 ;  /* 0x0000000000047941 */ /* 0x000fea0003800000 */
.L_x_5752:
        /* <DEDUP_REMOVED lines=18> */
.L_x_5755:
[----:B------:R-:W-:Y:S02]  /*27cf0*/  ISETP.GE.AND P0, PT, R25, RZ, PT ;  /* 0x000000ff1900720c */ /* 0x000fe40003f06270 */
[----:B------:R-:W-:-:S11]  /*27d00*/  MOV R3, 0x3fd774eb ;  /* 0x3fd774eb00037802 */ /* 0x000fd60000000f00 */
[----:B------:R-:W-:-:S04]  /*27d10*/  @P0 FFMA.FTZ R0, R3, 0.93318945169448852539, -R0 ;  /* 0x3f6ee58103000823 */ /* 0x000fc80000010800 */
[----:B------:R-:W-:-:S07]  /*27d20*/  @!P0 FFMA.FTZ R0, R3, 0.93318945169448852539, R0 ;  /* 0x3f6ee58103008823 */ /* 0x000fce0000010000 */
.L_x_5756:
[----:B------:R-:W-:Y:S05]  /*27d30*/  BSYNC B0 ;  /* 0x0000000000007941 */ /* 0x000fea0003800000 */
.L_x_5754:
        /* <DEDUP_REMOVED lines=13> */
.L_x_5751:
        /* <DEDUP_REMOVED lines=11> */
.L_x_5759:
[----:B------:R-:W-:Y:S05]  /*27ec0*/  BSYNC B4 ;  /* 0x0000000000047941 */ /* 0x000fea0003800000 */
.L_x_5758:
        /* <DEDUP_REMOVED lines=18> */
.L_x_5761:
[----:B------:R-:W-:Y:S02]  /*27ff0*/  ISETP.GE.AND P0, PT, R25, RZ, PT ;  /* 0x000000ff1900720c */ /* 0x000fe40003f06270 */
[----:B------:R-:W-:-:S11]  /*28000*/  MOV R3, 0x3fd774eb ;  /* 0x3fd774eb00037802 */ /* 0x000fd60000000f00 */
[----:B------:R-:W-:-:S04]  /*28010*/  @P0 FFMA.FTZ R0, R3, 0.93318945169448852539, -R0 ;  /* 0x3f6ee58103000823 */ /* 0x000fc80000010800 */
[----:B------:R-:W-:-:S07]  /*28020*/  @!P0 FFMA.FTZ R0, R3, 0.93318945169448852539, R0 ;  /* 0x3f6ee58103008823 */ /* 0x000fce0000010000 */
.L_x_5762:
[----:B------:R-:W-:Y:S05]  /*28030*/  BSYNC B0 ;  /* 0x0000000000007941 */ /* 0x000fea0003800000 */
.L_x_5760:
        /* <DEDUP_REMOVED lines=27> */
.L_x_5750:
        /* <DEDUP_REMOVED lines=32> */
.L_x_5764:
[----:B------:R-:W-:Y:S05]  /*283f0*/  BSYNC B4 ;  /* 0x0000000000047941 */ /* 0x000fea0003800000 */
.L_x_5763:
        /* <DEDUP_REMOVED lines=18> */
.L_x_5766:
[----:B------:R-:W-:Y:S02]  /*28520*/  ISETP.GE.AND P0, PT, R25, RZ, PT ;  /* 0x000000ff1900720c */ /* 0x000fe40003f06270 */
[----:B------:R-:W-:-:S11]  /*28530*/  MOV R3, 0x3fd774eb ;  /* 0x3fd774eb00037802 */ /* 0x000fd60000000f00 */
[----:B------:R-:W-:-:S04]  /*28540*/  @P0 FFMA.FTZ R0, R3, 0.93318945169448852539, -R0 ;  /* 0x3f6ee58103000823 */ /* 0x000fc80000010800 */
[----:B------:R-:W-:-:S07]  /*28550*/  @!P0 FFMA.FTZ R0, R3, 0.93318945169448852539, R0 ;  /* 0x3f6ee58103008823 */ /* 0x000fce0000010000 */
.L_x_5767:
[----:B------:R-:W-:Y:S05]  /*28560*/  BSYNC B0 ;  /* 0x0000000000007941 */ /* 0x000fea0003800000 */
.L_x_5765:
        /* <DEDUP_REMOVED lines=11> */
.L_x_5749:
        /* <DEDUP_REMOVED lines=22> */
.L_x_5771:
[----:B------:R-:W-:Y:S05]  /*28780*/  BSYNC B4 ;  /* 0x0000000000047941 */ /* 0x000fea0003800000 */
.L_x_5770:
        /* <DEDUP_REMOVED lines=24> */
.L_x_5769:
        /* <DEDUP_REMOVED lines=11> */
.L_x_5773:
[----:B------:R-:W-:Y:S05]  /*289c0*/  BSYNC B4 ;  /* 0x0000000000047941 */ /* 0x000fea0003800000 */
.L_x_5772:
        /* <DEDUP_REMOVED lines=38> */
.L_x_5768:
        /* <DEDUP_REMOVED lines=32> */
.L_x_5775:
[----:B------:R-:W-:Y:S05]  /*28e30*/  BSYNC B4 ;  /* 0x0000000000047941 */ /* 0x000fea0003800000 */
.L_x_5774:
        /* <DEDUP_REMOVED lines=21> */
.L_x_5757:
[----:B------:R-:W-:Y:S05]  /*28f90*/  BSYNC B3 ;  /* 0x0000000000037941 */ /* 0x000fea0003800000 */
.L_x_5748:
[----:B------:R-:W-:Y:S01]  /*28fa0*/  FADD.FTZ R3, R26, 0.69314718246459960938 ;  /* 0x3f3172181a037421 */ /* 0x000fe20000010000 */
[----:B------:R-:W-:-:S04]  /*28fb0*/  LOP3.LUT R21, R0, 0x80000000, R21, 0xb8, !PT ;  /* 0x8000000000157812 */ /* 0x000fc800078eb815 */
[----:B------:R-:W-:Y:S01]  /*28fc0*/  LOP3.LUT R22, R3, 0x80000000, R22, 0xb8, !PT ;  /* 0x8000000003167812 */ /* 0x000fe200078eb816 */
[----:B------:R-:W-:Y:S06]  /*28fd0*/  BRA `(.L_x_5714) ;  /* 0x0000000000387947 */ /* 0x000fec0003800000 */
.L_x_5715:
        /* <DEDUP_REMOVED lines=14> */
.L_x_5714:
[----:B------:R-:W-:Y:S05]  /*290c0*/  BSYNC B2 ;  /* 0x0000000000027941 */ /* 0x000fea0003800000 */
.L_x_5713:
        /* <DEDUP_REMOVED lines=38> */
[CC--:B------:R-:W-:Y:S01]  /*29330*/  FMUL.FTZ R6, R7.reuse, R27.reuse ;  /* 0x0000001b07067220 */ /* 0x0c0fe20000410000 */
[----:B------:R-:W-:Y:S01]  /*29340*/  FMUL.FTZ R27, R4, R27 ;  /* 0x0000001b041b7220 */ /* 0x000fe20000410000 */
[----:B------:R-:W-:Y:S02]  /*29350*/  FSETP.NEU.FTZ.AND P0, PT, R7, RZ, PT ;  /* 0x000000ff0700720b */ /* 0x000fe40003f1d000 */
[----:B------:R-:W-:Y:S01]  /*29360*/  FMUL.FTZ R6, R6, R6 ;  /* 0x0000000606067220 */ /* 0x000fe20000410000 */
[C---:B------:R-:W-:Y:S02]  /*29370*/  IADD3 R32, -R30.reuse, 0x7e800000, RZ ;  /* 0x7e8000001e207810 */ /* 0x040fe40007ffe1ff */
[----:B------:R-:W-:Y:S01]  /*29380*/  FSETP.NEU.FTZ.AND P2, PT, R29, RZ, PT ;  /* 0x000000ff1d00720b */ /* 0x000fe20003f5d000 */
[----:B------:R-:W-:Y:S01]  /*29390*/  FFMA.FTZ R6, R27, R27, R6 ;  /* 0x0000001b1b067223 */ /* 0x000fe20000010006 */
[----:B------:R-:W-:Y:S01]  /*293a0*/  LOP3.LUT R31, R30, 0x800000, RZ, 0xfc, !PT ;  /* 0x008000001e1f7812 */ /* 0x000fe200078efcff */
[-C--:B------:R-:W-:Y:S01]  /*293b0*/  FMUL.FTZ R27, R29, R32.reuse ;  /* 0x000000201d1b7220 */ /* 0x080fe20000410000 */
[----:B------:R-:W-:Y:S01]  /*293c0*/  FMUL.FTZ R32, R5, R32 ;  /* 0x0000002005207220 */ /* 0x000fe20000410000 */
[----:B------:R-:W-:-:S02]  /*293d0*/  FSETP.NEU.FTZ.AND P1, PT, R7, +INF , PT ;  /* 0x7f8000000700780b */ /* 0x000fc40003f3d000 */
[----:B------:R-:W-:Y:S01]  /*293e0*/  FMUL.FTZ R27, R27, R27 ;  /* 0x0000001b1b1b7220 */ /* 0x000fe20000410000 */
[----:B------:R-:W0:Y:S03]  /*293f0*/  MUFU.SQRT R6, R6 ;  /* 0x0000000600067308 */ /* 0x000e260000002000 */
        /* <DEDUP_REMOVED lines=64> */
.L_x_5783:
        /* <DEDUP_REMOVED lines=10> */
.L_x_5785:
[----:B------:R-:W-:-:S04]  /*298a0*/  FADD.FTZ R5, -R0, R7 ;  /* 0x0000000700057221 */ /* 0x000fc80000010100 */
[----:B------:R-:W-:-:S07]  /*298b0*/  FMUL.FTZ R5, R5, 0.5 ;  /* 0x3f00000005057820 */ /* 0x000fce0000410000 */
.L_x_5786:
[----:B------:R-:W-:Y:S05]  /*298c0*/  BSYNC B1 ;  /* 0x0000000000017941 */ /* 0x000fea0003800000 */
.L_x_5784:
        /* <DEDUP_REMOVED lines=11> */
.L_x_5788:
[----:B------:R-:W-:-:S04]  /*29980*/  FADD.FTZ R6, R4, -R27 ;  /* 0x8000001b04067221 */ /* 0x000fc80000010000 */
[----:B------:R-:W-:-:S07]  /*29990*/  FMUL.FTZ R6, R6, 0.5 ;  /* 0x3f00000006067820 */ /* 0x000fce0000410000 */
.L_x_5789:
[----:B------:R-:W-:Y:S05]  /*299a0*/  BSYNC B1 ;  /* 0x0000000000017941 */ /* 0x000fea0003800000 */
.L_x_5787:
        /* <DEDUP_REMOVED lines=35> */
.L_x_5782:
[----:B------:R0:W1:Y:S02]  /*29be0*/  MUFU.SQRT R29, R28 ;  /* 0x0000001c001d7308 */ /* 0x0000640000002000 */
.L_x_5781:
[----:B------:R-:W-:Y:S05]  /*29bf0*/  BSYNC B0 ;  /* 0x0000000000007941 */ /* 0x000fea0003800000 */
.L_x_5780:
        /* <DEDUP_REMOVED lines=35> */
.L_x_5793:
        /* <DEDUP_REMOVED lines=17> */
.L_x_5799:
[----:B------:R-:W-:-:S04]  /*29f40*/  FADD.FTZ R0, -R0, R7 ;  /* 0x0000000700007221 */ /* 0x000fc80000010100 */
[----:B------:R-:W-:-:S07]  /*29f50*/  FMUL.FTZ R0, R0, 0.5 ;  /* 0x3f00000000007820 */ /* 0x000fce0000410000 */
.L_x_5800:
[----:B------:R-:W-:Y:S05]  /*29f60*/  BSYNC B4 ;  /* 0x0000000000047941 */ /* 0x000fea0003800000 */
.L_x_5798:
        /* <DEDUP_REMOVED lines=10> */
.L_x_5802:
[----:B------:R-:W-:-:S04]  /*2a010*/  FADD.FTZ R3, -R3, R4 ;  /* 0x0000000403037221 */ /* 0x000fc80000010100 */
[----:B------:R-:W-:-:S07]  /*2a020*/  FMUL.FTZ R3, R3, 0.5 ;  /* 0x3f00000003037820 */ /* 0x000fce0000410000 */
.L_x_5803:
[----:B------:R-:W-:Y:S05]  /*2a030*/  BSYNC B4 ;  /* 0x0000000000047941 */ /* 0x000fea0003800000 */
.L_x_5801:
[----:B------:R-:W-:Y:S01]  /*2a040*/  FADD.FTZ R3, R3, R0 ;  /* 0x0000000003037221 */ /* 0x000fe20000010000 */
[----:B------:R-:W-:-:S04]  /*2a050*/  FADD.FTZ R26, R25, R26 ;  /* 0x0000001a191a7221 */ /* 0x000fc80000010000 */
[----:B------:R-:W-:-:S06]  /*2a060*/  FMUL.FTZ R26, R26, R3 ;  /* 0x000000031a1a7220 */ /* 0x000fcc0000410000 */
[----:B------:R-:W2:Y:S01]  /*2a070*/  MUFU.SQRT R26, R26 ;  /* 0x0000001a001a7308 */ /* 0x000ea20000002000 */
[----:B------:R-:W-:Y:S05]  /*2a080*/  BRA `(.L_x_5804) ;  /* 0x0000000000487947 */ /* 0x000fea0003800000 */
.L_x_5797:
        /* <DEDUP_REMOVED lines=12> */
.L_x_5796:
[----:B------:R-:W-:Y:S01]  /*2a150*/  FADD.FTZ R0, R26, 1 ;  /* 0x3f8000001a007421 */ /* 0x000fe20000010000 */
[----:B------:R-:W-:Y:S01]  /*2a160*/  MUFU.SQRT R3, R28 ;  /* 0x0000001c00037308 */ /* 0x000fe20000002000 */
[----:B------:R-:W-:Y:S02]  /*2a170*/  MOV R25, 0x3f800000 ;  /* 0x3f80000000197802 */ /* 0x000fe40000000f00 */
[----:B------:R-:W-:-:S06]  /*2a180*/  FMUL.FTZ R0, R0, 0.5 ;  /* 0x3f00000000007820 */ /* 0x000fcc0000410000 */
[----:B------:R-:W2:Y:S02]  /*2a190*/  MUFU.SQRT R0, R0 ;  /* 0x0000000000007308 */ /* 0x000ea40000002000 */
[----:B--2---:R-:W-:-:S07]  /*2a1a0*/  FMUL.FTZ R26, R3, R0 ;  /* 0x00000000031a7220 */ /* 0x004fce0000410000 */
.L_x_5804:
[----:B------:R-:W-:Y:S05]  /*2a1b0*/  BSYNC B1 ;  /* 0x0000000000017941 */ /* 0x000fea0003800000 */
.L_x_5795:
[----:B------:R-:W-:Y:S05]  /*2a1c0*/  BRA `(.L_x_5805) ;  /* 0x0000000000087947 */ /* 0x000fea0003800000 */
.L_x_5792:
[----:B------:R-:W-:Y:S01]  /*2a1d0*/  FMUL.FTZ R26, R26, 16777216 ;  /* 0x4b8000001a1a7820 */ /* 0x000fe20000410000 */
[----:B------:R-:W-:-:S07]  /*2a1e0*/  FMUL.FTZ R25, R25, 16777216 ;  /* 0x4b80000019197820 */ /* 0x000fce0000410000 */
.L_x_5805:
[----:B------:R-:W-:Y:S05]  /*2a1f0*/  BSYNC B0 ;  /* 0x0000000000007941 */ /* 0x000fea0003800000 */
.L_x_5791:
        /* <DEDUP_REMOVED lines=16> */
.L_x_5807:
[----:B------:R-:W-:Y:S05]  /*2a300*/  BSYNC B4 ;  /* 0x0000000000047941 */ /* 0x000fea0003800000 */
.L_x_5806:
        /* <DEDUP_REMOVED lines=18> */
.L_x_5809:
[----:B------:R-:W-:Y:S02]  /*2a430*/  ISETP.GE.AND P0, PT, R26, RZ, PT ;  /* 0x000000ff1a00720c */ /* 0x000fe40003f06270 */
[----:B------:R-:W-:-:S11]  /*2a440*/  MOV R3, 0x3fd774eb ;  /* 0x3fd774eb00037802 */ /* 0x000fd60000000f00 */
[----:B------:R-:W-:-:S04]  /*2a450*/  @P0 FFMA.FTZ R0, R3, 0.93318945169448852539, -R0 ;  /* 0x3f6ee58103000823 */ /* 0x000fc80000010800 */
[----:B------:R-:W-:-:S07]  /*2a460*/  @!P0 FFMA.FTZ R0, R3, 0.93318945169448852539, R0 ;  /* 0x3f6ee58103008823 */ /* 0x000fce0000010000 */
.L_x_5810:
[----:B------:R-:W-:Y:S05]  /*2a470*/  BSYNC B0 ;  /* 0x0000000000007941 */ /* 0x000fea0003800000 */
.L_x_5808:
        /* <DEDUP_REMOVED lines=10> */
.L_x_5794:
[----:B------:R-:W-:Y:S05]  /*2a520*/  BSYNC B3 ;  /* 0x0000000000037941 */ /* 0x000fea0003800000 */
.L_x_5790:
[----:B------:R-:W-:Y:S02]  /*2a530*/  LOP3.LUT R23, R0, 0x80000000, R23, 0xb8, !PT ;  /* 0x8000000000177812 */ /* 0x000fe400078eb817 */
[----:B-1----:R-:W-:Y:S01]  /*2a540*/  LOP3.LUT R24, R29, 0x80000000, R24, 0xb8, !PT ;  /* 0x800000001d187812 */ /* 0x002fe200078eb818 */
[----:B------:R-:W-:Y:S06]  /*2a550*/  BRA `(.L_x_5777) ;  /* 0x0000001400c07947 */ /* 0x000fec0003800000 */
.L_x_5779:
        /* <DEDUP_REMOVED lines=29> */
.L_x_5816:
[----:B------:R-:W-:Y:S05]  /*2a730*/  BSYNC B4 ;  /* 0x0000000000047941 */ /* 0x000fea0003800000 */
.L_x_5815:
        /* <DEDUP_REMOVED lines=18> */
.L_x_5818:
[----:B------:R-:W-:Y:S02]  /*2a860*/  ISETP.GE.AND P0, PT, R26, RZ, PT ;  /* 0x000000ff1a00720c */ /* 0x000fe40003f06270 */
[----:B------:R-:W-:-:S11]  /*2a870*/  MOV R3, 0x3fd774eb ;  /* 0x3fd774eb00037802 */ /* 0x000fd60000000f00 */
[----:B------:R-:W-:-:S04]  /*2a880*/  @P0 FFMA.FTZ R0, R3, 0.93318945169448852539, -R0 ;  /* 0x3f6ee58103000823 */ /* 0x000fc80000010800 */
[----:B------:R-:W-:-:S07]  /*2a890*/  @!P0 FFMA.FTZ R0, R3, 0.93318945169448852539, R0 ;  /* 0x3f6ee58103008823 */ /* 0x000fce0000010000 */
.L_x_5819:
[----:B------:R-:W-:Y:S05]  /*2a8a0*/  BSYNC B0 ;  /* 0x0000000000007941 */ /* 0x000fea0003800000 */
.L_x_5817:
        /* <DEDUP_REMOVED lines=13> */
.L_x_5814:
        /* <DEDUP_REMOVED lines=11> */
.L_x_5822:
[----:B------:R-:W-:Y:S05]  /*2aa30*/  BSYNC B4 ;  /* 0x0000000000047941 */ /* 0x000fea0003800000 */
.L_x_5821:
        /* <DEDUP_REMOVED lines=18> */
.L_x_5824:
[----:B------:R-:W-:Y:S02]  /*2ab60*/  ISETP.GE.AND P0, PT, R26, RZ, PT ;  /* 0x000000ff1a00720c */ /* 0x000fe40003f06270 */
[----:B------:R-:W-:-:S11]  /*2ab70*/  MOV R3, 0x3fd774eb ;  /* 0x3fd774eb00037802 */ /* 0x000fd60000000f00 */
[----:B------:R-:W-:-:S04]  /*2ab80*/  @P0 FFMA.FTZ R0, R3, 0.93318945169448852539, -R0 ;  /* 0x3f6ee58103000823 */ /* 0x000fc80000010800 */
[----:B------:R-:W-:-:S07]  /*2ab90*/  @!P0 FFMA.FTZ R0, R3, 0.93318945169448852539, R0 ;  /* 0x3f6ee58103008823 */ /* 0x000fce0000010000 */
.L_x_5825:
[----:B------:R-:W-:Y:S05]  /*2aba0*/  BSYNC B0 ;  /* 0x0000000000007941 */ /* 0x000fea0003800000 */
.L_x_5823:
        /* <DEDUP_REMOVED lines=27> */
.L_x_5813:
        /* <DEDUP_REMOVED lines=32> */
.L_x_5827:
[----:B------:R-:W-:Y:S05]  /*2af60*/  BSYNC B4 ;  /* 0x0000000000047941 */ /* 0x000fea0003800000 */
.L_x_5826:
        /* <DEDUP_REMOVED lines=18> */
.L_x_5829:
[----:B------:R-:W-:Y:S02]  /*2b090*/  ISETP.GE.AND P0, PT, R26, RZ, PT ;  /* 0x000000ff1a00720c */ /* 0x000fe40003f06270 */
[----:B------:R-:W-:-:S11]  /*2b0a0*/  MOV R3, 0x3fd774eb ;  /* 0x3fd774eb00037802 */ /* 0x000fd60000000f00 */
[----:B------:R-:W-:-:S04]  /*2b0b0*/  @P0 FFMA.FTZ R0, R3, 0.93318945169448852539, -R0 ;  /* 0x3f6ee58103000823 */ /* 0x000fc80000010800 */
[----:B------:R-:W-:-:S07]  /*2b0c0*/  @!P0 FFMA.FTZ R0, R3, 0.93318945169448852539, R0 ;  /* 0x3f6ee58103008823 */ /* 0x000fce0000010000 */
.L_x_5830:
[----:B------:R-:W-:Y:S05]  /*2b0d0*/  BSYNC B0 ;  /* 0x0000000000007941 */ /* 0x000fea0003800000 */
.L_x_5828:
        /* <DEDUP_REMOVED lines=11> */
.L_x_5812:
        /* <DEDUP_REMOVED lines=22> */
[----:B------:R-:W-:Y:S05]  /*2b2f0*/  CALL.REL.NOINC `($__internal_11_$__cuda_sm3x_div_rn_ftz_f32_slowpath) ;  /* 0x0000000c00787944 */ /* 0x000fea0003c00000 */
.L_x_5834:
[----:B------:R-:W-:Y:S05]  /*2b300*/  BSYNC B4 ;  /* 0x0000000000047941 */ /* 0x000fea0003800000 */
.L_x_5833:
        /* <DEDUP_REMOVED lines=24> */
.L_x_5832:
        /* <DEDUP_REMOVED lines=12> */
.L_x_5836:
[----:B------:R-:W-:Y:S05]  /*2b550*/  BSYNC B4 ;  /* 0x0000000000047941 */ /* 0x000fea0003800000 */
.L_x_5835:
        /* <DEDUP_REMOVED lines=38> */
.L_x_5831:
        /* <DEDUP_REMOVED lines=32> */
[----:B------:R-:W-:Y:S05]  /*2b9c0*/  CALL.REL.NOINC `($__internal_11_$__cuda_sm3x_div_rn_ftz_f32_slowpath) ;  /* 0x0000000400c47944 */ /* 0x000fea0003c00000 */
.L_x_5838:
[----:B------:R-:W-:Y:S05]  /*2b9d0*/  BSYNC B4 ;  /* 0x0000000000047941 */ /* 0x000fea0003800000 */
.L_x_5837:
[----:B------:R-:W-:Y:S01]  /*2b9e0*/  MOV R4, 0x3b33710b ;  /* 0x3b33710b00047802 */ /* 0x000fe20000000f00 */
        /* <DEDUP_REMOVED lines=20> */
.L_x_5820:
[----:B------:R-:W-:Y:S05]  /*2bb30*/  BSYNC B3 ;  /* 0x0000000000037941 */ /* 0x000fea0003800000 */
.L_x_5811:
[----:B------:R-:W-:Y:S01]  /*2bb40*/  FADD.FTZ R3, R28, 0.69314718246459960938 ;  /* 0x3f3172181c037421 */ /* 0x000fe20000010000 */
[----:B------:R-:W-:-:S04]  /*2bb50*/  LOP3.LUT R23, R0, 0x80000000, R23, 0xb8, !PT ;  /* 0x8000000000177812 */ /* 0x000fc800078eb817 */
[----:B------:R-:W-:Y:S01]  /*2bb60*/  LOP3.LUT R24, R3, 0x80000000, R24, 0xb8, !PT ;  /* 0x8000000003187812 */ /* 0x000fe200078eb818 */
[----:B------:R-:W-:Y:S06]  /*2bb70*/  BRA `(.L_x_5777) ;  /* 0x0000000000387947 */ /* 0x000fec0003800000 */
.L_x_5778:
        /* <DEDUP_REMOVED lines=14> */
.L_x_5777:
[----:B------:R-:W-:Y:S05]  /*2bc60*/  BSYNC B2 ;  /* 0x0000000000027941 */ /* 0x000fea0003800000 */
.L_x_5776:
[----:B------:R-:W-:Y:S05]  /*2bc70*/  WARPSYNC.ALL ;  /* 0x0000000000007948 */ /* 0x000fea0003800000 */
[----:B------:R-:W1:Y:S01]  /*2bc80*/  S2R R7, SR_TID.X ;  /* 0x0000000000077919 */ /* 0x000e620000002100 */
[----:B------:R-:W-:Y:S04]  /*2bc90*/  BSSY B0, `(.L_x_5839) ;  /* 0x000003b000007945 */ /* 0x000fe80003800000 */
[----:B------:R-:W-:Y:S01]  /*2bca0*/  BSSY B1, `(.L_x_5840) ;  /* 0x0000032000017945 */ /* 0x000fe20003800000 */
[----:B-1----:R-:W-:-:S13]  /*2bcb0*/  ISETP.GE.AND P0, PT, R7, R8, PT ;  /* 0x000000080700720c */ /* 0x002fda0003f06270 */
[----:B------:R-:W1:Y:S01]  /*2bcc0*/  @!P0 LDC.64 R4, c[0x0][0x218] ;  /* 0x00008600ff048b82 */ /* 0x000e620000000a00 */
[----:B------:R-:W-:Y:S02]  /*2bcd0*/  @!P0 IADD3 R3, R2, R7, RZ ;  /* 0x0000000702038210 */ /* 0x000fe40007ffe0ff */
[----:B------:R-:W-:-:S03]  /*2bce0*/  @!P0 F2FP.F16.F32.PACK_AB R9, R10, R9 ;  /* 0x000000090a09823e */ /* 0x000fc600000000ff */
[----:B-1----:R-:W-:Y:S01]  /*2bcf0*/  @!P0 IMAD.WIDE.U32 R4, R3, 0x4, R4 ;  /* 0x0000000403048825 */ /* 0x002fe200078e0004 */
[----:B------:R-:W-:Y:S02]  /*2bd00*/  MOV R3, R7 ;  /* 0x0000000700037202 */ /* 0x000fe40000000f00 */
[----:B------:R-:W-:Y:S02]  /*2bd10*/  @!P0 IADD3 R3, R7, 0x80, RZ ;  /* 0x0000008007038810 */ /* 0x000fe40007ffe0ff */
[----:B------:R1:W-:Y:S02]  /*2bd20*/  @!P0 STG.E desc[UR4][R4.64], R9 ;  /* 0x0000000904008986 */ /* 0x0003e4000c101904 */
[----:B------:R-:W-:-:S13]  /*2bd30*/  ISETP.GE.AND P0, PT, R3, R8, PT ;  /* 0x000000080300720c */ /* 0x000fda0003f06270 */
[----:B-1----:R-:W-:Y:S05]  /*2bd40*/  @P0 BRA `(.L_x_5841) ;  /* 0x0000000000380947 */ /* 0x002fea0003800000 */
[----:B------:R-:W1:Y:S01]  /*2bd50*/  LDC.64 R4, c[0x0][0x218] ;  /* 0x00008600ff047b82 */ /* 0x000e620000000a00 */
[----:B------:R-:W-:Y:S02]  /*2bd60*/  IADD3 R7, R2, R3, RZ ;  /* 0x0000000302077210 */ /* 0x000fe40007ffe0ff */
[----:B------:R-:W-:Y:S02]  /*2bd70*/  F2FP.F16.F32.PACK_AB R11, R11, R12 ;  /* 0x0000000c0b0b723e */ /* 0x000fe400000000ff */
[----:B------:R-:W-:-:S04]  /*2bd80*/  IADD3 R3, R3, 0x80, RZ ;  /* 0x0000008003037810 */ /* 0x000fc80007ffe0ff */
[----:B------:R-:W-:Y:S01]  /*2bd90*/  ISETP.GE.AND P0, PT, R3, R8, PT ;  /* 0x000000080300720c */ /* 0x000fe20003f06270 */
[----:B-1----:R-:W-:-:S05]  /*2bda0*/  IMAD.WIDE.U32 R4, R7, 0x4, R4 ;  /* 0x0000000407047825 */ /* 0x002fca00078e0004 */
[----:B------:R1:W-:Y:S07]  /*2bdb0*/  STG.E desc[UR4][R4.64], R11 ;  /* 0x0000000b04007986 */ /* 0x0003ee000c101904 */
[----:B------:R-:W-:Y:S05]  /*2bdc0*/  @P0 BRA `(.L_x_5842) ;  /* 0x0000000000380947 */ /* 0x000fea0003800000 */
[----:B-1----:R-:W1:Y:S01]  /*2bdd0*/  LDC.64 R4, c[0x0][0x218] ;  /* 0x00008600ff047b82 */ /* 0x002e620000000a00 */
[----:B------:R-:W-:Y:S02]  /*2bde0*/  IADD3 R7, R2, R3, RZ ;  /* 0x0000000302077210 */ /* 0x000fe40007ffe0ff */
[----:B------:R-:W-:Y:S02]  /*2bdf0*/  F2FP.F16.F32.PACK_AB R13, R13, R14 ;  /* 0x0000000e0d0d723e */ /* 0x000fe400000000ff */
[----:B------:R-:W-:Y:S01]  /*2be00*/  IADD3 R3, R3, 0x80, RZ ;  /* 0x0000008003037810 */ /* 0x000fe20007ffe0ff */
[----:B-1----:R-:W-:-:S05]  /*2be10*/  IMAD.WIDE.U32 R4, R7, 0x4, R4 ;  /* 0x0000000407047825 */ /* 0x002fca00078e0004 */
[----:B------:R1:W-:Y:S02]  /*2be20*/  STG.E desc[UR4][R4.64], R13 ;  /* 0x0000000d04007986 */ /* 0x0003e4000c101904 */
.L_x_5841:
[----:B------:R-:W-:-:S13]  /*2be30*/  ISETP.GE.AND P0, PT, R3, R8, PT ;  /* 0x000000080300720c */ /* 0x000fda0003f06270 */
[----:B------:R-:W-:Y:S05]  /*2be40*/  @P0 BRA `(.L_x_5843) ;  /* 0x0000000000380947 */ /* 0x000fea0003800000 */
[----:B-1----:R-:W1:Y:S01]  /*2be50*/  LDC.64 R4, c[0x0][0x218] ;  /* 0x00008600ff047b82 */ /* 0x002e620000000a00 */
[----:B------:R-:W-:Y:S02]  /*2be60*/  IADD3 R7, R2, R3, RZ ;  /* 0x0000000302077210 */ /* 0x000fe40007ffe0ff */
[----:B------:R-:W-:Y:S02]  /*2be70*/  F2FP.F16.F32.PACK_AB R15, R15, R16 ;  /* 0x000000100f0f723e */ /* 0x000fe400000000ff */
[----:B------:R-:W-:Y:S01]  /*2be80*/  IADD3 R3, R3, 0x80, RZ ;  /* 0x0000008003037810 */ /* 0x000fe20007ffe0ff */
[----:B-1----:R-:W-:-:S05]  /*2be90*/  IMAD.WIDE.U32 R4, R7, 0x4, R4 ;  /* 0x0000000407047825 */ /* 0x002fca00078e0004 */
[----:B------:R2:W-:Y:S02]  /*2bea0*/  STG.E desc[UR4][R4.64], R15 ;  /* 0x0000000f04007986 */ /* 0x0005e4000c101904 */
.L_x_5842:
[----:B------:R-:W-:-:S13]  /*2beb0*/  ISETP.GE.AND P0, PT, R3, R8, PT ;  /* 0x000000080300720c */ /* 0x000fda0003f06270 */
[----:B------:R-:W-:Y:S05]  /*2bec0*/  @P0 BRA `(.L_x_5844) ;  /* 0x00000000003c0947 */ /* 0x000fea0003800000 */
[----:B-12---:R-:W1:Y:S01]  /*2bed0*/  LDC.64 R4, c[0x0][0x218] ;  /* 0x00008600ff047b82 */ /* 0x006e620000000a00 */
[----:B------:R-:W-:Y:S02]  /*2bee0*/  IADD3 R7, R2, R3, RZ ;  /* 0x0000000302077210 */ /* 0x000fe40007ffe0ff */
[----:B------:R-:W-:Y:S02]  /*2bef0*/  F2FP.F16.F32.PACK_AB R17, R17, R18 ;  /* 0x000000121111723e */ /* 0x000fe400000000ff */
[----:B------:R-:W-:Y:S01]  /*2bf00*/  IADD3 R3, R3, 0x80, RZ ;  /* 0x0000008003037810 */ /* 0x000fe20007ffe0ff */
[----:B-1----:R-:W-:-:S05]  /*2bf10*/  IMAD.WIDE.U32 R4, R7, 0x4, R4 ;  /* 0x0000000407047825 */ /* 0x002fca00078e0004 */
[----:B------:R2:W-:Y:S02]  /*2bf20*/  STG.E desc[UR4][R4.64], R17 ;  /* 0x0000001104007986 */ /* 0x0005e4000c101904 */
.L_x_5843:
[----:B------:R-:W-:-:S13]  /*2bf30*/  ISETP.GE.AND P0, PT, R3, R8, PT ;  /* 0x000000080300720c */ /* 0x000fda0003f06270 */
[----:B------:R-:W-:Y:S05]  /*2bf40*/  @P0 BREAK B1 ;  /* 0x0000000000010942 */ /* 0x000fea0003800000 */
[----:B------:R-:W-:Y:S05]  /*2bf50*/  @P0 BRA `(.L_x_5845) ;  /* 0x0000000000380947 */ /* 0x000fea0003800000 */
[----:B-12---:R-:W1:Y:S01]  /*2bf60*/  LDC.64 R4, c[0x0][0x218] ;  /* 0x00008600ff047b82 */ /* 0x006e620000000a00 */
[----:B------:R-:W-:Y:S02]  /*2bf70*/  IADD3 R7, R2, R3, RZ ;  /* 0x0000000302077210 */ /* 0x000fe40007ffe0ff */
[----:B------:R-:W-:Y:S02]  /*2bf80*/  F2FP.F16.F32.PACK_AB R19, R19, R20 ;  /* 0x000000141313723e */ /* 0x000fe400000000ff */
[----:B------:R-:W-:Y:S01]  /*2bf90*/  IADD3 R3, R3, 0x80, RZ ;  /* 0x0000008003037810 */ /* 0x000fe20007ffe0ff */
[----:B-1----:R-:W-:-:S05]  /*2bfa0*/  IMAD.WIDE.U32 R4, R7, 0x4, R4 ;  /* 0x0000000407047825 */ /* 0x002fca00078e0004 */
[----:B------:R3:W-:Y:S02]  /*2bfb0*/  STG.E desc[UR4][R4.64], R19 ;  /* 0x0000001304007986 */ /* 0x0007e4000c101904 */
.L_x_5844:
[----:B------:R-:W-:Y:S05]  /*2bfc0*/  BSYNC B1 ;  /* 0x0000000000017941 */ /* 0x000fea0003800000 */
.L_x_5840:
[----:B------:R-:W-:-:S13]  /*2bfd0*/  ISETP.GE.AND P0, PT, R3, R8, PT ;  /* 0x000000080300720c */ /* 0x000fda0003f06270 */
[----:B-123--:R-:W1:Y:S01]  /*2bfe0*/  @!P0 LDC.64 R4, c[0x0][0x218] ;  /* 0x00008600ff048b82 */ /* 0x00ee620000000a00 */
[----:B------:R-:W-:Y:S02]  /*2bff0*/  @!P0 IADD3 R7, R2, R3, RZ ;  /* 0x0000000302078210 */ /* 0x000fe40007ffe0ff */
[----:B------:R-:W-:Y:S02]  /*2c000*/  @!P0 F2FP.F16.F32.PACK_AB R21, R21, R22 ;  /* 0x000000161515823e */ /* 0x000fe400000000ff */
[----:B------:R-:W-:Y:S01]  /*2c010*/  @!P0 IADD3 R3, R3, 0x80, RZ ;  /* 0x0000008003038810 */ /* 0x000fe20007ffe0ff */
[----:B-1----:R-:W-:-:S05]  /*2c020*/  @!P0 IMAD.WIDE.U32 R4, R7, 0x4, R4 ;  /* 0x0000000407048825 */ /* 0x002fca00078e0004 */
[----:B------:R3:W-:Y:S02]  /*2c030*/  @!P0 STG.E desc[UR4][R4.64], R21 ;  /* 0x0000001504008986 */ /* 0x0007e4000c101904 */
.L_x_5845:
[----:B------:R-:W-:Y:S05]  /*2c040*/  BSYNC B0 ;  /* 0x0000000000007941 */ /* 0x000fea0003800000 */
.L_x_5839:
[----:B------:R-:W-:Y:S05]  /*2c050*/  WARPSYNC.ALL ;  /* 0x0000000000007948 */ /* 0x000fea0003800000 */
[----:B------:R-:W-:-:S13]  /*2c060*/  ISETP.GE.AND P0, PT, R3, R8, PT ;  /* 0x000000080300720c */ /* 0x000fda0003f06270 */
[----:B------:R-:W-:Y:S05]  /*2c070*/  @P0 EXIT ;  /* 0x000000000000094d */ /* 0x000fea0003800000 */
[----:B-123--:R-:W1:Y:S01]  /*2c080*/  LDC.64 R4, c[0x0][0x218] ;  /* 0x00008600ff047b82 */ /* 0x00ee620000000a00 */
[----:B------:R-:W-:Y:S02]  /*2c090*/  IADD3 R3, R2, R3, RZ ;  /* 0x0000000302037210 */ /* 0x000fe40007ffe0ff */
[----:B------:R-:W-:-:S03]  /*2c0a0*/  F2FP.F16.F32.PACK_AB R23, R23, R24 ;  /* 0x000000181717723e */ /* 0x000fc600000000ff */
[----:B-1----:R-:W-:-:S05]  /*2c0b0*/  IMAD.WIDE.U32 R2, R3, 0x4, R4 ;  /* 0x0000000403027825 */ /* 0x002fca00078e0004 */
[----:B------:R-:W-:Y:S01]  /*2c0c0*/  STG.E desc[UR4][R2.64], R23 ;  /* 0x0000001702007986 */ /* 0x000fe2000c101904 */
[----:B------:R-:W-:Y:S05]  /*2c0d0*/  EXIT ;  /* 0x000000000000794d */ /* 0x000fea0003800000 */
        .weak           $__internal_11_$__cuda_sm3x_div_rn_ftz_f32_slowpath
        .type           $__internal_11_$__cuda_sm3x_div_rn_ftz_f32_slowpath,@function
        .size           $__internal_11_$__cuda_sm3x_div_rn_ftz_f32_slowpath,(.L_x_21427 - $__internal_11_$__cuda_sm3x_div_rn_ftz_f32_slowpath)
$__internal_11_$__cuda_sm3x_div_rn_ftz_f32_slowpath:
[----:B------:R-:W-:Y:S01]  /*2c0e0*/  SHF.R.U32.HI R3, RZ, 0x17, R27 ;  /* 0x00000017ff037819 */ /* 0x000fe2000001161b */
[----:B------:R-:W-:Y:S01]  /*2c0f0*/  BSSY B0, `(.L_x_5846) ;  /* 0x0000046000007945 */ /* 0x000fe20003800000 */
[----:B------:R-:W-:-:S03]  /*2c100*/  SHF.R.U32.HI R6, RZ, 0x17, R31 ;  /* 0x00000017ff067819 */ /* 0x000fc6000001161f */
[----:B------:R-:W-:Y:S01]  /*2c110*/  BSSY B1, `(.L_x_5847) ;  /* 0x000001d000017945 */ /* 0x000fe20003800000 */
[----:B------:R-:W-:Y:S02]  /*2c120*/  LOP3.LUT R3, R3, 0xff, RZ, 0xc0, !PT ;  /* 0x000000ff03037812 */ /* 0x000fe400078ec0ff */
[----:B------:R-:W-:Y:S02]  /*2c130*/  LOP3.LUT R6, R6, 0xff, RZ, 0xc0, !PT ;  /* 0x000000ff06067812 */ /* 0x000fe400078ec0ff */
[----:B------:R-:W-:-:S04]  /*2c140*/  IADD3 R0, R3, -0x1, RZ ;  /* 0xffffffff03007810 */ /* 0x000fc80007ffe0ff */
[----:B------:R-:W-:Y:S02]  /*2c150*/  ISETP.GT.U32.AND P0, PT, R0, 0xfd, PT ;  /* 0x000000fd0000780c */ /* 0x000fe40003f04070 */
[----:B------:R-:W-:-:S04]  /*2c160*/  IADD3 R0, R6, -0x1, RZ ;  /* 0xffffffff06007810 */ /* 0x000fc80007ffe0ff */
[----:B------:R-:W-:-:S13]  /*2c170*/  ISETP.GT.U32.OR P0, PT, R0, 0xfd, P0 ;  /* 0x000000fd0000780c */ /* 0x000fda0000704470 */
[----:B------:R-:W-:Y:S05]  /*2c180*/  @!P0 BRA `(.L_x_5848) ;  /* 0x0000000000548947 */ /* 0x000fea0003800000 */
[----:B------:R-:W-:Y:S02]  /*2c190*/  FSETP.GTU.FTZ.AND P0, PT, |R31|, +INF , PT ;  /* 0x7f8000001f00780b */ /* 0x000fe40003f1c200 */
[----:B------:R-:W-:-:S04]  /*2c1a0*/  FSETP.GTU.FTZ.AND P1, PT, |R27|, +INF , PT ;  /* 0x7f8000001b00780b */ /* 0x000fc80003f3c200 */
[----:B------:R-:W-:-:S13]  /*2c1b0*/  PLOP3.LUT P0, PT, P0, P1, PT, 0xa8, 0x0 ;  /* 0x000000000000781c */ /* 0x000fda0000703570 */
[----:B------:R-:W-:Y:S05]  /*2c1c0*/  @P0 BREAK B1 ;  /* 0x0000000000010942 */ /* 0x000fea0003800000 */
[----:B------:R-:W-:Y:S05]  /*2c1d0*/  @P0 BRA `(.L_x_5849) ;  /* 0x0000000000d80947 */ /* 0x000fea0003800000 */
[----:B------:R-:W-:Y:S02]  /*2c1e0*/  FSETP.NEU.FTZ.AND P2, PT, R31, RZ, PT ;  /* 0x000000ff1f00720b */ /* 0x000fe40003f5d000 */
[----:B------:R-:W-:Y:S02]  /*2c1f0*/  FSETP.NEU.FTZ.AND P1, PT, R27, RZ, PT ;  /* 0x000000ff1b00720b */ /* 0x000fe40003f3d000 */
[----:B------:R-:W-:-:S11]  /*2c200*/  FSETP.NEU.FTZ.AND P0, PT, R31, RZ, PT ;  /* 0x000000ff1f00720b */ /* 0x000fd60003f1d000 */
[----:B------:R-:W-:Y:S05]  /*2c210*/  @!P1 BREAK !P2, B1 ;  /* 0x0000000000019942 */ /* 0x000fea0005000000 */
[----:B------:R-:W-:Y:S05]  /*2c220*/  @!P1 BRA !P2, `(.L_x_5850) ;  /* 0x0000000000bc9947 */ /* 0x000fea0005000000 */
[----:B------:R-:W-:Y:S02]  /*2c230*/  FSETP.NEU.FTZ.AND P4, PT, |R31|, +INF , PT ;  /* 0x7f8000001f00780b */ /* 0x000fe40003f9d200 */
        /* <DEDUP_REMOVED lines=10> */
.L_x_5848:
[----:B------:R-:W-:Y:S05]  /*2c2e0*/  BSYNC B1 ;  /* 0x0000000000017941 */ /* 0x000fea0003800000 */
.L_x_5847:
[----:B------:R-:W-:Y:S01]  /*2c2f0*/  IADD3 R3, R3, -0x7f, RZ ;  /* 0xffffff8103037810 */ /* 0x000fe20007ffe0ff */
[----:B------:R-:W-:Y:S01]  /*2c300*/  BSSY B1, `(.L_x_5853) ;  /* 0x000001b000017945 */ /* 0x000fe20003800000 */
[----:B------:R-:W-:-:S03]  /*2c310*/  IADD3 R6, R6, -0x7f, RZ ;  /* 0xffffff8106067810 */ /* 0x000fc60007ffe0ff */
[----:B------:R-:W-:Y:S01]  /*2c320*/  IMAD R32, R3, -0x800000, R27 ;  /* 0xff80000003207824 */ /* 0x000fe200078e021b */
[----:B------:R-:W-:-:S03]  /*2c330*/  IADD3 R3, R6, -R3, RZ ;  /* 0x8000000306037210 */ /* 0x000fc60007ffe0ff */
[----:B------:R-:W0:Y:S01]  /*2c340*/  MUFU.RCP R0, R32 ;  /* 0x0000002000007308 */ /* 0x000e220000001000 */
[----:B------:R-:W-:-:S04]  /*2c350*/  FADD.FTZ R5, -R32, -RZ ;  /* 0x800000ff20057221 */ /* 0x000fc80000010100 */
[----:B0-----:R-:W-:-:S04]  /*2c360*/  FFMA R7, R0, R5, 1 ;  /* 0x3f80000000077423 */ /* 0x001fc80000000005 */
[----:B------:R-:W-:Y:S01]  /*2c370*/  FFMA R7, R0, R7, R0 ;  /* 0x0000000700077223 */ /* 0x000fe20000000000 */
[----:B------:R-:W-:-:S04]  /*2c380*/  IMAD R0, R6, -0x800000, R31 ;  /* 0xff80000006007824 */ /* 0x000fc800078e021f */
        /* <DEDUP_REMOVED lines=17> */
.L_x_5854:
[----:B------:R-:W-:-:S07]  /*2c4a0*/  LEA R0, R3, R0, 0x17 ;  /* 0x0000000003007211 */ /* 0x000fce00078eb8ff */
.L_x_5855:
[----:B------:R-:W-:Y:S05]  /*2c4b0*/  BSYNC B1 ;  /* 0x0000000000017941 */ /* 0x000fea0003800000 */
.L_x_5853:
[----:B------:R-:W-:Y:S05]  /*2c4c0*/  BRA `(.L_x_5856) ;  /* 0x0000000000207947 */ /* 0x000fea0003800000 */
.L_x_5852:
[----:B------:R-:W-:-:S04]  /*2c4d0*/  LOP3.LUT R0, R27, 0x80000000, R31, 0x48, !PT ;  /* 0x800000001b007812 */ /* 0x000fc800078e481f */
[----:B------:R-:W-:Y:S01]  /*2c4e0*/  LOP3.LUT R0, R0, 0x7f800000, RZ, 0xfc, !PT ;  /* 0x7f80000000007812 */ /* 0x000fe200078efcff */
[----:B------:R-:W-:Y:S06]  /*2c4f0*/  BRA `(.L_x_5856) ;  /* 0x0000000000147947 */ /* 0x000fec0003800000 */
.L_x_5851:
[----:B------:R-:W-:Y:S01]  /*2c500*/  LOP3.LUT R0, R27, 0x80000000, R31, 0x48, !PT ;  /* 0x800000001b007812 */ /* 0x000fe200078e481f */
[----:B------:R-:W-:Y:S06]  /*2c510*/  BRA `(.L_x_5856) ;  /* 0x00000000000c7947 */ /* 0x000fec0003800000 */
.L_x_5850:
[----:B------:R-:W0:Y:S01]  /*2c520*/  MUFU.RSQ R0, -QNAN ;  /* 0xffc0000000007908 */ /* 0x000e220000001400 */
[----:B------:R-:W-:Y:S05]  /*2c530*/  BRA `(.L_x_5856) ;  /* 0x0000000000047947 */ /* 0x000fea0003800000 */
.L_x_5849:
[----:B------:R-:W-:-:S07]  /*2c540*/  FADD.FTZ R0, R31, R27 ;  /* 0x0000001b1f007221 */ /* 0x000fce0000010000 */
.L_x_5856:
[----:B------:R-:W-:Y:S05]  /*2c550*/  BSYNC B0 ;  /* 0x0000000000007941 */ /* 0x000fea0003800000 */
.L_x_5846:
[----:B------:R-:W-:-:S06]  /*2c560*/  HFMA2.MMA R5, -RZ, RZ, 0, 0 ;  /* 0x00000000ff057435 */ /* 0x000fcc00000001ff */
[----:B0-----:R-:W-:Y:S05]  /*2c570*/  RET.REL.NODEC R4 `(_ZN2at6native29vectorized_elementwise_kernelILi2EZZZNS0_17asinh_kernel_cudaERNS_18TensorIteratorBaseEENKUlvE_clEvENKUlvE1_clEvEUlN3c107complexINS6_4HalfEEEE_St5arrayIPcLm2EEEEviT0_T1_) ;  /* 0xfffffd3804a07950 */ /* 0x001fea0003c3ffff */
.L_x_5857:
        /* <DEDUP_REMOVED lines=16> */
.L_x_21427:


//--------------------- .text._ZN2at6native29vectorized_elementwise_kernelILi4EZZZNS0_17asinh_kernel_cudaERNS_18TensorIteratorBaseEENKUlvE_clEvENKUlvE1_clEvEUlN3c107complexINS6_4HalfEEEE_St5arrayIPcLm2EEEEviT0_T1_ --------------------------
	.section	.text._ZN2at6native29vectorized_elementwise_kernelILi4EZZZNS0_17asinh_kernel_cudaERNS_18TensorIteratorBaseEENKUlvE_clEvENKUlvE1_clEvEUlN3c107complexINS6_4HalfEEEE_St5arrayIPcLm2EEEEviT0_T1_,"ax",@progbits
	.align	128
        .global         _ZN2at6native29vectorized_elementwise_kernelILi4EZZZNS0_17asinh_kernel_cudaERNS_18TensorIteratorBaseEENKUlvE_clEvENKUlvE1_clEvEUlN3c107complexINS6_4HalfEEEE_St5arrayIPcLm2EEEEviT0_T1_
        .type           _ZN2at6native29vectorized_elementwise_kernelILi4EZZZNS0_17asinh_kernel_cudaERNS_18TensorIteratorBaseEENKUlvE_clEvENKUlvE1_clEvEUlN3c107complexINS6_4HalfEEEE_St5arrayIPcLm2EEEEviT0_T1_,@function
        .size           _ZN2at6native29vectorized_elementwise_kernelILi4EZZZNS0_17asinh_kernel_cudaERNS_18TensorIteratorBaseEENKUlvE_clEvENKUlvE1_clEvEUlN3c107complexINS6_4HalfEEEE_St5arrayIPcLm2EEEEviT0_T1_,(.L_x_21428 - _ZN2at6native29vectorized_elementwise_kernelILi4EZZZNS0_17asinh_kernel_cudaERNS_18TensorIteratorBaseEENKUlvE_clEvENKUlvE1_clEvEUlN3c107complexINS6_4HalfEEEE_St5arrayIPcLm2EEEEviT0_T1_)
        .other          _ZN2at6native29vectorized_elementwise_kernelILi4EZZZNS0_17asinh_kernel_cudaERNS_18TensorIteratorBaseEENKUlvE_clEvENKUlvE1_clEvEUlN3c107complexINS6_4HalfEEEE_St5arrayIPcLm2EEEEviT0_T1_,@"STO_CUDA_ENTRY STV_DEFAULT"
_ZN2at6native29vectorized_elementwise_kernelILi4EZZZNS0_17asinh_kernel_cudaERNS_18TensorIteratorBaseEENKUlvE_clEvENKUlvE1_clEvEUlN3c107complexINS6_4HalfEEEE_St5arrayIPcLm2EEEEviT0_T1_:
.text._ZN2at6native29vectorized_elementwise_kernelILi4EZZZNS0_17asinh_kernel_cudaERNS_18TensorIteratorBaseEENKUlvE_clEvENKUlvE1_clEvEUlN3c107complexINS6_4HalfEEEE_St5arrayIPcLm2EEEEviT0_T1_:
        /* <DEDUP_REMOVED lines=13> */
[----:B------:R0:W5:Y:S01]  /*00d0*/  LDG.E.128 R12, desc[UR4][R4.64+0x800] ;  /* 0x00080004040c7981 */ /* 0x000162000c1e1d00 */
[----:B------:R-:W-:Y:S01]  /*00e0*/  BSSY B2, `(.L_x_5859) ;  /* 0x00002b1000027945 */ /* 0x000fe20003800000 */
[--C-:B--2---:R-:W-:Y:S02]  /*00f0*/  HADD2.F32 R19, -RZ, R8.reuse.H0_H0 ;  /* 0x20000008ff137230 */ /* 0x104fe40000004100 */
[----:B------:R-:W-:-:S03]  /*0100*/  HADD2.F32 R20, -RZ, R8.H1_H1 ;  /* 0x30000008ff147230 */ /* 0x000fc60000004100 */
[----:B------:R-:W-:Y:S02]  /*0110*/  FSETP.GTU.FTZ.AND P0, PT, |R19|, +INF , PT ;  /* 0x7f8000001300780b */ /* 0x000fe40003f1c200 */
[C---:B------:R-:W-:Y:S01]  /*0120*/  FSETP.GTU.FTZ.AND P1, PT, |R20|.reuse, +INF , PT ;  /* 0x7f8000001400780b */ /* 0x040fe20003f3c200 */
[----:B------:R-:W-:-:S03]  /*0130*/  FADD.FTZ R22, |R20|, -RZ ;  /* 0x800000ff14167221 */ /* 0x000fc60000010200 */
[----:B------:R-:W-:-:S13]  /*0140*/  PLOP3.LUT P0, PT, P0, P1, PT, 0xa8, 0x0 ;  /* 0x000000000000781c */ /* 0x000fda0000703570 */
[----:B0-----:R-:W-:Y:S05]  /*0150*/  @P0 BRA `(.L_x_5860) ;  /* 0x00000028006c0947 */ /* 0x001fea0003800000 */
        /* <DEDUP_REMOVED lines=102> */
.L_x_5866:
        /* <DEDUP_REMOVED lines=10> */
.L_x_5868:
[----:B------:R-:W-:-:S04]  /*0860*/  FADD.FTZ R6, -R0, R5 ;  /* 0x0000000500067221 */ /* 0x000fc80000010100 */
[----:B------:R-:W-:-:S07]  /*0870*/  FMUL.FTZ R6, R6, 0.5 ;  /* 0x3f00000006067820 */ /* 0x000fce0000410000 */
.L_x_5869:
[----:B------:R-:W-:Y:S05]  /*0880*/  BSYNC B1 ;  /* 0x0000000000017941 */ /* 0x000fea0003800000 */
.L_x_5867:
        /* <DEDUP_REMOVED lines=11> */
.L_x_5871:
[----:B------:R-:W-:-:S04]  /*0940*/  FADD.FTZ R7, R4, -R7 ;  /* 0x8000000704077221 */ /* 0x000fc80000010000 */
[----:B------:R-:W-:-:S07]  /*0950*/  FMUL.FTZ R7, R7, 0.5 ;  /* 0x3f00000007077820 */ /* 0x000fce0000410000 */
.L_x_5872:
[----:B------:R-:W-:Y:S05]  /*0960*/  BSYNC B1 ;  /* 0x0000000000017941 */ /* 0x000fea0003800000 */
.L_x_5870:
        /* <DEDUP_REMOVED lines=35> */
.L_x_5865:
[----:B------:R0:W1:Y:S02]  /*0ba0*/  MUFU.SQRT R24, R21 ;  /* 0x0000001500187308 */ /* 0x0000640000002000 */
.L_x_5864:
[----:B------:R-:W-:Y:S05]  /*0bb0*/  BSYNC B0 ;  /* 0x0000000000007941 */ /* 0x000fea0003800000 */
.L_x_5863:
        /* <DEDUP_REMOVED lines=35> */
.L_x_5876:
        /* <DEDUP_REMOVED lines=17> */
.L_x_5882:
[----:B------:R-:W-:-:S04]  /*0f00*/  FADD.FTZ R0, -R0, R5 ;  /* 0x0000000500007221 */ /* 0x000fc80000010100 */
[----:B------:R-:W-:-:S07]  /*0f10*/  FMUL.FTZ R0, R0, 0.5 ;  /* 0x3f00000000007820 */ /* 0x000fce0000410000 */
.L_x_5883:
[----:B------:R-:W-:Y:S05]  /*0f20*/  BSYNC B4 ;  /* 0x0000000000047941 */ /* 0x000fea0003800000 */
.L_x_5881:
        /* <DEDUP_REMOVED lines=10> */
.L_x_5885:
[----:B------:R-:W-:-:S04]  /*0fd0*/  FADD.FTZ R3, -R3, R4 ;  /* 0x0000000403037221 */ /* 0x000fc80000010100 */
[----:B------:R-:W-:-:S07]  /*0fe0*/  FMUL.FTZ R3, R3, 0.5 ;  /* 0x3f00000003037820 */ /* 0x000fce0000410000 */
.L_x_5886:
[----:B------:R-:W-:Y:S05]  /*0ff0*/  BSYNC B4 ;  /* 0x0000000000047941 */ /* 0x000fea0003800000 */
.L_x_5884:
[----:B------:R-:W-:Y:S01]  /*1000*/  FADD.FTZ R0, R3, R0 ;  /* 0x0000000003007221 */ /* 0x000fe20000010000 */
[----:B------:R-:W-:-:S04]  /*1010*/  FADD.FTZ R23, R22, R23 ;  /* 0x0000001716177221 */ /* 0x000fc80000010000 */
[----:B------:R-:W-:-:S06]  /*1020*/  FMUL.FTZ R23, R23, R0 ;  /* 0x0000000017177220 */ /* 0x000fcc0000410000 */
[----:B------:R-:W2:Y:S01]  /*1030*/  MUFU.SQRT R23, R23 ;  /* 0x0000001700177308 */ /* 0x000ea20000002000 */
[----:B------:R-:W-:Y:S05]  /*1040*/  BRA `(.L_x_5887) ;  /* 0x0000000000487947 */ /* 0x000fea0003800000 */
.L_x_5880:
        /* <DEDUP_REMOVED lines=12> */
.L_x_5879:
[----:B------:R-:W-:Y:S01]  /*1110*/  FADD.FTZ R0, R23, 1 ;  /* 0x3f80000017007421 */ /* 0x000fe20000010000 */
[----:B0-----:R-:W-:Y:S01]  /*1120*/  MUFU.SQRT R21, R21 ;  /* 0x0000001500157308 */ /* 0x001fe20000002000 */
[----:B------:R-:W-:Y:S02]  /*1130*/  MOV R22, 0x3f800000 ;  /* 0x3f80000000167802 */ /* 0x000fe40000000f00 */
[----:B------:R-:W-:-:S06]  /*1140*/  FMUL.FTZ R0, R0, 0.5 ;  /* 0x3f00000000007820 */ /* 0x000fcc0000410000 */
[----:B------:R-:W0:Y:S02]  /*1150*/  MUFU.SQRT R0, R0 ;  /* 0x0000000000007308 */ /* 0x000e240000002000 */
[----:B0-----:R-:W-:-:S07]  /*1160*/  FMUL.FTZ R23, R21, R0 ;  /* 0x0000000015177220 */ /* 0x001fce0000410000 */
.L_x_5887:
[----:B------:R-:W-:Y:S05]  /*1170*/  BSYNC B1 ;  /* 0x0000000000017941 */ /* 0x000fea0003800000 */
.L_x_5878:
[----:B------:R-:W-:Y:S05]  /*1180*/  BRA `(.L_x_5888) ;  /* 0x0000000000087947 */ /* 0x000fea0003800000 */
.L_x_5875:
[----:B------:R-:W-:Y:S01]  /*1190*/  FMUL.FTZ R23, R23, 16777216 ;  /* 0x4b80000017177820 */ /* 0x000fe20000410000 */
[----:B------:R-:W-:-:S07]  /*11a0*/  FMUL.FTZ R22, R22, 16777216 ;  /* 0x4b80000016167820 */ /* 0x000fce0000410000 */
.L_x_5888:
[----:B------:R-:W-:Y:S05]  /*11b0*/  BSYNC B0 ;  /* 0x0000000000007941 */ /* 0x000fea0003800000 */
.L_x_5874:
        /* <DEDUP_REMOVED lines=15> */
[----:B01---5:R-:W-:Y:S05]  /*12b0*/  CALL.REL.NOINC `($__internal_12_$__cuda_sm3x_div_rn_ftz_f32_slowpath) ;  /* 0x000002ac00687944 */ /* 0x023fea0003c00000 */
.L_x_5890:
[----:B------:R-:W-:Y:S05]  /*12c0*/  BSYNC B4 ;  /* 0x0000000000047941 */ /* 0x000fea0003800000 */
.L_x_5889:
        /* <DEDUP_REMOVED lines=18> */
.L_x_5892:
[----:B------:R-:W-:Y:S02]  /*13f0*/  ISETP.GE.AND P0, PT, R23, RZ, PT ;  /* 0x000000ff1700720c */ /* 0x000fe40003f06270 */
[----:B------:R-:W-:-:S11]  /*1400*/  MOV R3, 0x3fd774eb ;  /* 0x3fd774eb00037802 */ /* 0x000fd60000000f00 */
[----:B------:R-:W-:-:S04]  /*1410*/  @P0 FFMA.FTZ R0, R3, 0.93318945169448852539, -R0 ;  /* 0x3f6ee58103000823 */ /* 0x000fc80000010800 */
[----:B------:R-:W-:-:S07]  /*1420*/  @!P0 FFMA.FTZ R0, R3, 0.93318945169448852539, R0 ;  /* 0x3f6ee58103008823 */ /* 0x000fce0000010000 */
.L_x_5893:
[----:B------:R-:W-:Y:S05]  /*1430*/  BSYNC B0 ;  /* 0x0000000000007941 */ /* 0x000fea0003800000 */
.L_x_5891:
        /* <DEDUP_REMOVED lines=10> */
.L_x_5877:
[----:B------:R-:W-:Y:S05]  /*14e0*/  BSYNC B3 ;  /* 0x0000000000037941 */ /* 0x000fea0003800000 */
.L_x_5873:
[----:B------:R-:W-:Y:S02]  /*14f0*/  LOP3.LUT R20, R3, 0x80000000, R20, 0xb8, !PT ;  /* 0x8000000003147812 */ /* 0x000fe400078eb814 */
[----:B-1----:R-:W-:Y:S01]  /*1500*/  LOP3.LUT R19, R24, 0x80000000, R19, 0xb8, !PT ;  /* 0x8000000018137812 */ /* 0x002fe200078eb813 */
[----:B------:R-:W-:Y:S06]  /*1510*/  BRA `(.L_x_5862) ;  /* 0x0000001400b47947 */ /* 0x000fec0003800000 */
.L_x_5861:
        /* <DEDUP_REMOVED lines=28> */
[----:B-----5:R-:W-:Y:S05]  /*16e0*/  CALL.REL.NOINC `($__internal_12_$__cuda_sm3x_div_rn_ftz_f32_slowpath) ;  /* 0x000002a8005c7944 */ /* 0x020fea0003c00000 */
.L_x_5899:
[----:B------:R-:W-:Y:S05]  /*16f0*/  BSYNC B4 ;  /* 0x0000000000047941 */ /* 0x000fea0003800000 */
.L_x_5898:
        /* <DEDUP_REMOVED lines=18> */
.L_x_5901:
[----:B------:R-:W-:Y:S02]  /*1820*/  ISETP.GE.AND P0, PT, R23, RZ, PT ;  /* 0x000000ff1700720c */ /* 0x000fe40003f06270 */
[----:B------:R-:W-:-:S11]  /*1830*/  MOV R3, 0x3fd774eb ;  /* 0x3fd774eb00037802 */ /* 0x000fd60000000f00 */
[----:B------:R-:W-:-:S04]  /*1840*/  @P0 FFMA.FTZ R0, R3, 0.93318945169448852539, -R0 ;  /* 0x3f6ee58103000823 */ /* 0x000fc80000010800 */
[----:B------:R-:W-:-:S07]  /*1850*/  @!P0 FFMA.FTZ R0, R3, 0.93318945169448852539, R0 ;  /* 0x3f6ee58103008823 */ /* 0x000fce0000010000 */
.L_x_5902:
[----:B------:R-:W-:Y:S05]  /*1860*/  BSYNC B0 ;  /* 0x0000000000007941 */ /* 0x000fea0003800000 */
.L_x_5900:
        /* <DEDUP_REMOVED lines=13> */
.L_x_5897:
        /* <DEDUP_REMOVED lines=10> */
[----:B-----5:R-:W-:Y:S05]  /*19e0*/  CALL.REL.NOINC `($__internal_12_$__cuda_sm3x_div_rn_ftz_f32_slowpath) ;  /* 0x000002a4009c7944 */ /* 0x020fea0003c00000 */
.L_x_5905:
[----:B------:R-:W-:Y:S05]  /*19f0*/  BSYNC B4 ;  /* 0x0000000000047941 */ /* 0x000fea0003800000 */
.L_x_5904:
        /* <DEDUP_REMOVED lines=18> */
.L_x_5907:
[----:B------:R-:W-:Y:S02]  /*1b20*/  ISETP.GE.AND P0, PT, R23, RZ, PT ;  /* 0x000000ff1700720c */ /* 0x000fe40003f06270 */
[----:B------:R-:W-:-:S11]  /*1b30*/  MOV R3, 0x3fd774eb ;  /* 0x3fd774eb00037802 */ /* 0x000fd60000000f00 */
[----:B------:R-:W-:-:S04]  /*1b40*/  @P0 FFMA.FTZ R0, R3, 0.93318945169448852539, -R0 ;  /* 0x3f6ee58103000823 */ /* 0x000fc80000010800 */
[----:B------:R-:W-:-:S07]  /*1b50*/  @!P0 FFMA.FTZ R0, R3, 0.93318945169448852539, R0 ;  /* 0x3f6ee58103008823 */ /* 0x000fce0000010000 */
.L_x_5908:
[----:B------:R-:W-:Y:S05]  /*1b60*/  BSYNC B0 ;  /* 0x0000000000007941 */ /* 0x000fea0003800000 */
.L_x_5906:
        /* <DEDUP_REMOVED lines=27> */
.L_x_5896:
        /* <DEDUP_REMOVED lines=30> */
[----:B------:R-:W-:-:S07]  /*1f00*/  MOV R4, 0x1f20 ;  /* 0x00001f2000047802 */ /* 0x000fce0000000f00 */
[----:B-----5:R-:W-:Y:S05]  /*1f10*/  CALL.REL.NOINC `($__internal_12_$__cuda_sm3x_div_rn_ftz_f32_slowpath) ;  /* 0x000002a000507944 */ /* 0x020fea0003c00000 */
.L_x_5910:
[----:B------:R-:W-:Y:S05]  /*1f20*/  BSYNC B4 ;  /* 0x0000000000047941 */ /* 0x000fea0003800000 */
.L_x_5909:
        /* <DEDUP_REMOVED lines=18> */
.L_x_5912:
[----:B------:R-:W-:Y:S02]  /*2050*/  ISETP.GE.AND P0, PT, R23, RZ, PT ;  /* 0x000000ff1700720c */ /* 0x000fe40003f06270 */
[----:B------:R-:W-:-:S11]  /*2060*/  MOV R3, 0x3fd774eb ;  /* 0x3fd774eb00037802 */ /* 0x000fd60000000f00 */
[----:B------:R-:W-:-:S04]  /*2070*/  @P0 FFMA.FTZ R0, R3, 0.93318945169448852539, -R0 ;  /* 0x3f6ee58103000823 */ /* 0x000fc80000010800 */
[----:B------:R-:W-:-:S07]  /*2080*/  @!P0 FFMA.FTZ R0, R3, 0.93318945169448852539, R0 ;  /* 0x3f6ee58103008823 */ /* 0x000fce0000010000 */
.L_x_5913:
[----:B------:R-:W-:Y:S05]  /*2090*/  BSYNC B0 ;  /* 0x0000000000007941 */ /* 0x000fea0003800000 */
.L_x_5911:
        /* <DEDUP_REMOVED lines=11> */
.L_x_5895:
        /* <DEDUP_REMOVED lines=22> */
.L_x_5917:
[----:B------:R-:W-:Y:S05]  /*22b0*/  BSYNC B4 ;  /* 0x0000000000047941 */ /* 0x000fea0003800000 */
.L_x_5916:
        /* <DEDUP_REMOVED lines=24> */
.L_x_5915:
        /* <DEDUP_REMOVED lines=11> */
.L_x_5919:
[----:B------:R-:W-:Y:S05]  /*24f0*/  BSYNC B4 ;  /* 0x0000000000047941 */ /* 0x000fea0003800000 */
.L_x_5918:
        /* <DEDUP_REMOVED lines=9> */
[----:B------:R-:W-:Y:S01]  /*2590*/  @!P6 MOV R17, 0x3fd774eb ;  /* 0x3fd774eb0011e802 */ /* 0x000fe20000000f00 */
[-C--:B------:R-:W-:Y:S01]  /*25a0*/  FMUL.FTZ R7, R21, R8.reuse ;  /* 0x0000000815077220 */ /* 0x080fe20000410000 */
[----:B------:R-:W-:Y:S01]  /*25b0*/  FMUL.FTZ R8, R5, R8 ;  /* 0x0000000805087220 */ /* 0x000fe20000410000 */
[----:B------:R-:W-:Y:S01]  /*25c0*/  FFMA.FTZ R4, R3, R4, 0.042200751602649688721 ;  /* 0x3d2cdab203047423 */ /* 0x000fe20000010004 */
[----:B------:R-:W-:Y:S01]  /*25d0*/  FSETP.NEU.FTZ.AND P1, PT, R30, RZ, PT ;  /* 0x000000ff1e00720b */ /* 0x000fe20003f3d000 */
[----:B------:R-:W-:-:S02]  /*25e0*/  FMUL.FTZ R7, R7, R7 ;  /* 0x0000000707077220 */ /* 0x000fc40000410000 */
        /* <DEDUP_REMOVED lines=10> */
[----:B------:R-:W-:Y:S02]  /*2690*/  FFMA.FTZ R0, R3, R0, R0 ;  /* 0x0000000003007223 */ /* 0x000fe40000010000 */
[----:B------:R-:W-:Y:S02]  /*26a0*/  FSEL R5, R5, +INF , P0 ;  /* 0x7f80000005057808 */ /* 0x000fe40000000000 */
[----:B------:R-:W-:Y:S01]  /*26b0*/  @!P6 FFMA.FTZ R0, R17, 0.93318945169448852539, -R0 ;  /* 0x3f6ee5811100e823 */ /* 0x000fe20000010800 */
[C---:B------:R-:W-:Y:S01]  /*26c0*/  FSETP.NEU.FTZ.AND P0, PT, |R19|.reuse, R22, PT ;  /* 0x000000161300720b */ /* 0x040fe20003f1d200 */
[----:B------:R-:W-:-:S02]  /*26d0*/  FADD.FTZ R22, |R19|, R22 ;  /* 0x0000001613167221 */ /* 0x000fc40000010200 */
        /* <DEDUP_REMOVED lines=8> */
.L_x_5914:
        /* <DEDUP_REMOVED lines=32> */
.L_x_5921:
[----:B------:R-:W-:Y:S05]  /*2960*/  BSYNC B4 ;  /* 0x0000000000047941 */ /* 0x000fea0003800000 */
.L_x_5920:
        /* <DEDUP_REMOVED lines=21> */
.L_x_5903:
[----:B------:R-:W-:Y:S05]  /*2ac0*/  BSYNC B3 ;  /* 0x0000000000037941 */ /* 0x000fea0003800000 */
.L_x_5894:
[----:B------:R-:W-:Y:S01]  /*2ad0*/  FADD.FTZ R0, R21, 0.69314718246459960938 ;  /* 0x3f31721815007421 */ /* 0x000fe20000010000 */
[----:B------:R-:W-:-:S04]  /*2ae0*/  LOP3.LUT R20, R3, 0x80000000, R20, 0xb8, !PT ;  /* 0x8000000003147812 */ /* 0x000fc800078eb814 */
[----:B------:R-:W-:Y:S01]  /*2af0*/  LOP3.LUT R19, R0, 0x80000000, R19, 0xb8, !PT ;  /* 0x8000000000137812 */ /* 0x000fe200078eb813 */
[----:B------:R-:W-:Y:S06]  /*2b00*/  BRA `(.L_x_5862) ;  /* 0x0000000000387947 */ /* 0x000fec0003800000 */
.L_x_5860:
        /* <DEDUP_REMOVED lines=14> */
.L_x_5862:
[----:B------:R-:W-:Y:S05]  /*2bf0*/  BSYNC B2 ;  /* 0x0000000000027941 */ /* 0x000fea0003800000 */
.L_x_5859:
[----:B------:R-:W-:Y:S05]  /*2c00*/  WARPSYNC.ALL ;  /* 0x0000000000007948 */ /* 0x000fea0003800000 */
[--C-:B------:R-:W-:Y:S01]  /*2c10*/  HADD2.F32 R24, -RZ, R9.reuse.H0_H0 ;  /* 0x20000009ff187230 */ /* 0x100fe20000004100 */
[----:B------:R-:W-:Y:S01]  /*2c20*/  BSSY B2, `(.L_x_5922) ;  /* 0x00002b1000027945 */ /* 0x000fe20003800000 */
        /* <DEDUP_REMOVED lines=26> */
[----:B0-----:R-:W-:Y:S02]  /*2dd0*/  VIMNMX R21, R5, R8, !PT ;  /* 0x0000000805157248 */ /* 0x001fe40007fe0100 */
        /* <DEDUP_REMOVED lines=82> */
.L_x_5929:
        /* <DEDUP_REMOVED lines=10> */
.L_x_5931:
[----:B------:R-:W-:-:S04]  /*33a0*/  FADD.FTZ R6, -R0, R5 ;  /* 0x0000000500067221 */ /* 0x000fc80000010100 */
[----:B------:R-:W-:-:S07]  /*33b0*/  FMUL.FTZ R6, R6, 0.5 ;  /* 0x3f00000006067820 */ /* 0x000fce0000410000 */
.L_x_5932:
[----:B------:R-:W-:Y:S05]  /*33c0*/  BSYNC B1 ;  /* 0x0000000000017941 */ /* 0x000fea0003800000 */
.L_x_5930:
        /* <DEDUP_REMOVED lines=11> */
.L_x_5934:
[----:B------:R-:W-:-:S04]  /*3480*/  FADD.FTZ R7, R4, -R7 ;  /* 0x8000000704077221 */ /* 0x000fc80000010000 */
[----:B------:R-:W-:-:S07]  /*3490*/  FMUL.FTZ R7, R7, 0.5 ;  /* 0x3f00000007077820 */ /* 0x000fce0000410000 */
.L_x_5935:
[----:B------:R-:W-:Y:S05]  /*34a0*/  BSYNC B1 ;  /* 0x0000000000017941 */ /* 0x000fea0003800000 */
.L_x_5933:
        /* <DEDUP_REMOVED lines=35> */
.L_x_5928:
[----:B------:R0:W1:Y:S02]  /*36e0*/  MUFU.SQRT R28, R26 ;  /* 0x0000001a001c7308 */ /* 0x0000640000002000 */
.L_x_5927:
[----:B------:R-:W-:Y:S05]  /*36f0*/  BSYNC B0 ;  /* 0x0000000000007941 */ /* 0x000fea0003800000 */
.L_x_5926:
        /* <DEDUP_REMOVED lines=35> */
.L_x_5939:
        /* <DEDUP_REMOVED lines=17> */
.L_x_5945:
[----:B------:R-:W-:-:S04]  /*3a40*/  FADD.FTZ R0, -R0, R5 ;  /* 0x0000000500007221 */ /* 0x000fc80000010100 */
[----:B------:R-:W-:-:S07]  /*3a50*/  FMUL.FTZ R0, R0, 0.5 ;  /* 0x3f00000000007820 */ /* 0x000fce0000410000 */
.L_x_5946:
[----:B------:R-:W-:Y:S05]  /*3a60*/  BSYNC B4 ;  /* 0x0000000000047941 */ /* 0x000fea0003800000 */
.L_x_5944:
        /* <DEDUP_REMOVED lines=10> */
.L_x_5948:
[----:B------:R-:W-:-:S04]  /*3b10*/  FADD.FTZ R3, -R3, R4 ;  /* 0x0000000403037221 */ /* 0x000fc80000010100 */
[----:B------:R-:W-:-:S07]  /*3b20*/  FMUL.FTZ R3, R3, 0.5 ;  /* 0x3f00000003037820 */ /* 0x000fce0000410000 */
.L_x_5949:
[----:B------:R-:W-:Y:S05]  /*3b30*/  BSYNC B4 ;  /* 0x0000000000047941 */ /* 0x000fea0003800000 */
.L_x_5947:
[----:B------:R-:W-:Y:S01]  /*3b40*/  FADD.FTZ R3, R3, R0 ;  /* 0x0000000003037221 */ /* 0x000fe20000010000 */
[----:B------:R-:W-:-:S04]  /*3b50*/  FADD.FTZ R32, R23, R32 ;  /* 0x0000002017207221 */ /* 0x000fc80000010000 */
[----:B------:R-:W-:-:S06]  /*3b60*/  FMUL.FTZ R32, R32, R3 ;  /* 0x0000000320207220 */ /* 0x000fcc0000410000 */
[----:B------:R-:W2:Y:S01]  /*3b70*/  MUFU.SQRT R32, R32 ;  /* 0x0000002000207308 */ /* 0x000ea20000002000 */
[----:B------:R-:W-:Y:S05]  /*3b80*/  BRA `(.L_x_5950) ;  /* 0x0000000000487947 */ /* 0x000fea0003800000 */
.L_x_5943:
        /* <DEDUP_REMOVED lines=12> */
.L_x_5942:
[----:B------:R-:W-:Y:S01]  /*3c50*/  FADD.FTZ R0, R32, 1 ;  /* 0x3f80000020007421 */ /* 0x000fe20000010000 */
[----:B------:R-:W-:Y:S01]  /*3c60*/  MUFU.SQRT R3, R26 ;  /* 0x0000001a00037308 */ /* 0x000fe20000002000 */
[----:B------:R-:W-:Y:S02]  /*3c70*/  MOV R23, 0x3f800000 ;  /* 0x3f80000000177802 */ /* 0x000fe40000000f00 */
[----:B------:R-:W-:-:S06]  /*3c80*/  FMUL.FTZ R0, R0, 0.5 ;  /* 0x3f00000000007820 */ /* 0x000fcc0000410000 */
[----:B------:R-:W2:Y:S02]  /*3c90*/  MUFU.SQRT R0, R0 ;  /* 0x0000000000007308 */ /* 0x000ea40000002000 */
[----:B--2---:R-:W-:-:S07]  /*3ca0*/  FMUL.FTZ R32, R3, R0 ;  /* 0x0000000003207220 */ /* 0x004fce0000410000 */
.L_x_5950:
[----:B------:R-:W-:Y:S05]  /*3cb0*/  BSYNC B1 ;  /* 0x0000000000017941 */ /* 0x000fea0003800000 */
.L_x_5941:
[----:B------:R-:W-:Y:S05]  /*3cc0*/  BRA `(.L_x_5951) ;  /* 0x0000000000087947 */ /* 0x000fea0003800000 */
.L_x_5938:
[----:B------:R-:W-:Y:S01]  /*3cd0*/  FMUL.FTZ R32, R32, 16777216 ;  /* 0x4b80000020207820 */ /* 0x000fe20000410000 */
[----:B------:R-:W-:-:S07]  /*3ce0*/  FMUL.FTZ R23, R23, 16777216 ;  /* 0x4b80000017177820 */ /* 0x000fce0000410000 */
.L_x_5951:
[----:B------:R-:W-:Y:S05]  /*3cf0*/  BSYNC B0 ;  /* 0x0000000000007941 */ /* 0x000fea0003800000 */
.L_x_5937:
        /* <DEDUP_REMOVED lines=16> */
.L_x_5953:
[----:B------:R-:W-:Y:S05]  /*3e00*/  BSYNC B4 ;  /* 0x0000000000047941 */ /* 0x000fea0003800000 */
.L_x_5952:
        /* <DEDUP_REMOVED lines=18> */
.L_x_5955:
[----:B------:R-:W-:Y:S02]  /*3f30*/  ISETP.GE.AND P0, PT, R32, RZ, PT ;  /* 0x000000ff2000720c */ /* 0x000fe40003f06270 */
[----:B------:R-:W-:-:S11]  /*3f40*/  MOV R3, 0x3fd774eb ;  /* 0x3fd774eb00037802 */ /* 0x000fd60000000f00 */
[----:B------:R-:W-:-:S04]  /*3f50*/  @P0 FFMA.FTZ R0, R3, 0.93318945169448852539, -R0 ;  /* 0x3f6ee58103000823 */ /* 0x000fc80000010800 */
[----:B------:R-:W-:-:S07]  /*3f60*/  @!P0 FFMA.FTZ R0, R3, 0.93318945169448852539, R0 ;  /* 0x3f6ee58103008823 */ /* 0x000fce0000010000 */
.L_x_5956:
[----:B------:R-:W-:Y:S05]  /*3f70*/  BSYNC B0 ;  /* 0x0000000000007941 */ /* 0x000fea0003800000 */
.L_x_5954:
        /* <DEDUP_REMOVED lines=10> */
.L_x_5940:
[----:B------:R-:W-:Y:S05]  /*4020*/  BSYNC B3 ;  /* 0x0000000000037941 */ /* 0x000fea0003800000 */
.L_x_5936:
[----:B------:R-:W-:Y:S02]  /*4030*/  LOP3.LUT R22, R3, 0x80000000, R22, 0xb8, !PT ;  /* 0x8000000003167812 */ /* 0x000fe400078eb816 */
[----:B-1----:R-:W-:Y:S01]  /*4040*/  LOP3.LUT R9, R28, 0x80000000, R9, 0xb8, !PT ;  /* 0x800000001c097812 */ /* 0x002fe200078eb809 */
[----:B------:R-:W-:Y:S06]  /*4050*/  BRA `(.L_x_5925) ;  /* 0x0000001400b47947 */ /* 0x000fec0003800000 */
.L_x_5924:
[----:B------:R-:W-:Y:S01]  /*4060*/  ISETP.GT.AND P0, PT, R9, -0x1, PT ;  /* 0xffffffff0900780c */ /* 0x000fe20003f04270 */
[----:B------:R-:W-:-:S12]  /*4070*/  BSSY B3, `(.L_x_5957) ;  /* 0x0000159000037945 */ /* 0x000fd80003800000 */
[----:B------:R-:W-:Y:S05]  /*4080*/  @P0 BRA `(.L_x_5958) ;  /* 0x0000000c00000947 */ /* 0x000fea0003800000 */
[----:B------:R-:W-:Y:S01]  /*4090*/  FADD.FTZ R26, -R9, -RZ ;  /* 0x800000ff091a7221 */ /* 0x000fe20000010100 */
[----:B------:R-:W-:-:S03]  /*40a0*/  FADD.FTZ R23, -R22, -RZ ;  /* 0x800000ff16177221 */ /* 0x000fc60000010100 */
[C---:B------:R-:W-:Y:S01]  /*40b0*/  FADD.FTZ R24, |R26|.reuse, -RZ ;  /* 0x800000ff1a187221 */ /* 0x040fe20000010200 */
[----:B0-----:R-:W-:Y:S01]  /*40c0*/  FADD.FTZ R21, |R23|, -RZ ;  /* 0x800000ff17157221 */ /* 0x001fe20000010200 */
        /* <DEDUP_REMOVED lines=22> */
.L_x_5962:
[----:B------:R-:W-:Y:S05]  /*4230*/  BSYNC B4 ;  /* 0x0000000000047941 */ /* 0x000fea0003800000 */
.L_x_5961:
        /* <DEDUP_REMOVED lines=18> */
.L_x_5964:
[----:B------:R-:W-:Y:S02]  /*4360*/  ISETP.GE.AND P0, PT, R26, RZ, PT ;  /* 0x000000ff1a00720c */ /* 0x000fe40003f06270 */
[----:B------:R-:W-:-:S11]  /*4370*/  MOV R3, 0x3fd774eb ;  /* 0x3fd774eb00037802 */ /* 0x000fd60000000f00 */
[----:B------:R-:W-:-:S04]  /*4380*/  @P0 FFMA.FTZ R0, R3, 0.93318945169448852539, -R0 ;  /* 0x3f6ee58103000823 */ /* 0x000fc80000010800 */
[----:B------:R-:W-:-:S07]  /*4390*/  @!P0 FFMA.FTZ R0, R3, 0.93318945169448852539, R0 ;  /* 0x3f6ee58103008823 */ /* 0x000fce0000010000 */
.L_x_5965:
[----:B------:R-:W-:Y:S05]  /*43a0*/  BSYNC B0 ;  /* 0x0000000000007941 */ /* 0x000fea0003800000 */
.L_x_5963:
        /* <DEDUP_REMOVED lines=13> */
.L_x_5960:
        /* <DEDUP_REMOVED lines=11> */
.L_x_5968:
[----:B------:R-:W-:Y:S05]  /*4530*/  BSYNC B4 ;  /* 0x0000000000047941 */ /* 0x000fea0003800000 */
.L_x_5967:
        /* <DEDUP_REMOVED lines=18> */
.L_x_5970:
[----:B------:R-:W-:Y:S02]  /*4660*/  ISETP.GE.AND P0, PT, R26, RZ, PT ;  /* 0x000000ff1a00720c */ /* 0x000fe40003f06270 */
[----:B------:R-:W-:-:S11]  /*4670*/  MOV R3, 0x3fd774eb ;  /* 0x3fd774eb00037802 */ /* 0x000fd60000000f00 */
[----:B------:R-:W-:-:S04]  /*4680*/  @P0 FFMA.FTZ R0, R3, 0.93318945169448852539, -R0 ;  /* 0x3f6ee58103000823 */ /* 0x000fc80000010800 */
[----:B------:R-:W-:-:S07]  /*4690*/  @!P0 FFMA.FTZ R0, R3, 0.93318945169448852539, R0 ;  /* 0x3f6ee58103008823 */ /* 0x000fce0000010000 */
.L_x_5971:
[----:B------:R-:W-:Y:S05]  /*46a0*/  BSYNC B0 ;  /* 0x0000000000007941 */ /* 0x000fea0003800000 */
.L_x_5969:
        /* <DEDUP_REMOVED lines=27> */
.L_x_5959:
        /* <DEDUP_REMOVED lines=32> */
.L_x_5973:
[----:B------:R-:W-:Y:S05]  /*4a60*/  BSYNC B4 ;  /* 0x0000000000047941 */ /* 0x000fea0003800000 */
.L_x_5972:
        /* <DEDUP_REMOVED lines=18> */
.L_x_5975:
[----:B------:R-:W-:Y:S02]  /*4b90*/  ISETP.GE.AND P0, PT, R26, RZ, PT ;  /* 0x000000ff1a00720c */ /* 0x000fe40003f06270 */
[----:B------:R-:W-:-:S11]  /*4ba0*/  MOV R3, 0x3fd774eb ;  /* 0x3fd774eb00037802 */ /* 0x000fd60000000f00 */
[----:B------:R-:W-:-:S04]  /*4bb0*/  @P0 FFMA.FTZ R0, R3, 0.93318945169448852539, -R0 ;  /* 0x3f6ee58103000823 */ /* 0x000fc80000010800 */
[----:B------:R-:W-:-:S07]  /*4bc0*/  @!P0 FFMA.FTZ R0, R3, 0.93318945169448852539, R0 ;  /* 0x3f6ee58103008823 */ /* 0x000fce0000010000 */
.L_x_5976:
[----:B------:R-:W-:Y:S05]  /*4bd0*/  BSYNC B0 ;  /* 0x0000000000007941 */ /* 0x000fea0003800000 */
.L_x_5974:
        /* <DEDUP_REMOVED lines=11> */
.L_x_5958:
        /* <DEDUP_REMOVED lines=20> */
[----:B------:R-:W-:-:S07]  /*4dd0*/  MOV R4, 0x4df0 ;  /* 0x00004df000047802 */ /* 0x000fce0000000f00 */
[----:B0----5:R-:W-:Y:S05]  /*4de0*/  CALL.REL.NOINC `($__internal_12_$__cuda_sm3x_div_rn_ftz_f32_slowpath) ;  /* 0x00000270009c7944 */ /* 0x021fea0003c00000 */
.L_x_5980:
[----:B------:R-:W-:Y:S05]  /*4df0*/  BSYNC B4 ;  /* 0x0000000000047941 */ /* 0x000fea0003800000 */
.L_x_5979:
[----:B------:R-:W-:Y:S01]  /*4e00*/  MOV R4, 0x3b33710b ;  /* 0x3b33710b00047802 */ /* 0x000fe20000000f00 */
[----:B------:R-:W-:Y:S01]  /*4e10*/  FMUL.FTZ R3, R0, R0 ;  /* 0x0000000000037220 */ /* 0x000fe20000410000 */
[----:B------:R-:W-:Y:S01]  /*4e20*/  @!P6 MOV R5, 0x3fd774eb ;  /* 0x3fd774eb0005e802 */ /* 0x000fe20000000f00 */
        /* <DEDUP_REMOVED lines=21> */
.L_x_5978:
        /* <DEDUP_REMOVED lines=11> */
.L_x_5982:
[----:B------:R-:W-:Y:S05]  /*5030*/  BSYNC B4 ;  /* 0x0000000000047941 */ /* 0x000fea0003800000 */
.L_x_5981:
        /* <DEDUP_REMOVED lines=17> */
[----:B------:R-:W1:Y:S02]  /*5150*/  MUFU.SQRT R7, R8 ;  /* 0x0000000800077308 */ /* 0x000e640000002000 */
[----:B------:R-:W-:-:S04]  /*5160*/  FFMA.FTZ R4, R3, R4, -0.14207722246646881104 ;  /* 0xbe117cb103047423 */ /* 0x000fc80000010004 */
[----:B------:R-:W-:-:S04]  /*5170*/  FFMA.FTZ R4, R3, R4, 0.19993925094604492188 ;  /* 0x3e4cbce003047423 */ /* 0x000fc80000010004 */
[----:B------:R-:W-:-:S04]  /*5180*/  FFMA.FTZ R4, R3, R4, -0.33333197236061096191 ;  /* 0xbeaaaa7d03047423 */ /* 0x000fc80000010004 */
[----:B------:R-:W-:Y:S01]  /*5190*/  FMUL.FTZ R3, R3, R4 ;  /* 0x0000000403037220 */ /* 0x000fe20000410000 */
[----:B------:R-:W-:Y:S01]  /*51a0*/  FADD.FTZ R4, |R24|, R23 ;  /* 0x0000001718047221 */ /* 0x000fe20000010200 */
[----:B-1----:R-:W-:Y:S01]  /*51b0*/  @P0 FMUL.FTZ R5, R6, R7 ;  /* 0x0000000706050220 */ /* 0x002fe20000410000 */
        /* <DEDUP_REMOVED lines=14> */
.L_x_5977:
[----:B------:R-:W-:Y:S01]  /*52a0*/  FMUL.FTZ R0, R9, 0.36787945032119750977 ;  /* 0x3ebc5ab209007820 */ /* 0x000fe20000410000 */
[----:B------:R-:W-:Y:S01]  /*52b0*/  FMUL.FTZ R3, R22, 0.36787945032119750977 ;  /* 0x3ebc5ab216037820 */ /* 0x000fe20000410000 */
[----:B0-----:R-:W-:Y:S01]  /*52c0*/  HFMA2.MMA R21, -RZ, RZ, 1.875, 0 ;  /* 0x3f800000ff157435 */ /* 0x001fe200000001ff */
        /* <DEDUP_REMOVED lines=29> */
.L_x_5984:
[----:B------:R-:W-:Y:S05]  /*54a0*/  BSYNC B4 ;  /* 0x0000000000047941 */ /* 0x000fea0003800000 */
.L_x_5983:
        /* <DEDUP_REMOVED lines=21> */
.L_x_5966:
[----:B------:R-:W-:Y:S05]  /*5600*/  BSYNC B3 ;  /* 0x0000000000037941 */ /* 0x000fea0003800000 */
.L_x_5957:
[----:B------:R-:W-:Y:S01]  /*5610*/  FADD.FTZ R0, R21, 0.69314718246459960938 ;  /* 0x3f31721815007421 */ /* 0x000fe20000010000 */
[----:B------:R-:W-:-:S04]  /*5620*/  LOP3.LUT R22, R3, 0x80000000, R22, 0xb8, !PT ;  /* 0x8000000003167812 */ /* 0x000fc800078eb816 */
[----:B------:R-:W-:Y:S01]  /*5630*/  LOP3.LUT R9, R0, 0x80000000, R9, 0xb8, !PT ;  /* 0x8000000000097812 */ /* 0x000fe200078eb809 */
[----:B------:R-:W-:Y:S06]  /*5640*/  BRA `(.L_x_5925) ;  /* 0x0000000000387947 */ /* 0x000fec0003800000 */
.L_x_5923:
        /* <DEDUP_REMOVED lines=14> */
.L_x_5925:
[----:B------:R-:W-:Y:S05]  /*5730*/  BSYNC B2 ;  /* 0x0000000000027941 */ /* 0x000fea0003800000 */
.L_x_5922:
[----:B------:R-:W-:Y:S05]  /*5740*/  WARPSYNC.ALL ;  /* 0x0000000000007948 */ /* 0x000fea0003800000 */
[--C-:B------:R-:W-:Y:S01]  /*5750*/  HADD2.F32 R24, -RZ, R10.reuse.H0_H0 ;  /* 0x2000000aff187230 */ /* 0x100fe20000004100 */
[----:B------:R-:W-:Y:S01]  /*5760*/  BSSY B2, `(.L_x_5985) ;  /* 0x00002b0000027945 */ /* 0x000fe20003800000 */
[----:B0-----:R-:W-:-:S03]  /*5770*/  HADD2.F32 R21, -RZ, R10.H1_H1 ;  /* 0x3000000aff157230 */ /* 0x001fc60000004100 */
        /* <DEDUP_REMOVED lines=107> */
.L_x_5992:
        /* <DEDUP_REMOVED lines=10> */
.L_x_5994:
[----:B------:R-:W-:-:S04]  /*5ed0*/  FADD.FTZ R6, -R0, R5 ;  /* 0x0000000500067221 */ /* 0x000fc80000010100 */
[----:B------:R-:W-:-:S07]  /*5ee0*/  FMUL.FTZ R6, R6, 0.5 ;  /* 0x3f00000006067820 */ /* 0x000fce0000410000 */
.L_x_5995:
[----:B------:R-:W-:Y:S05]  /*5ef0*/  BSYNC B1 ;  /* 0x0000000000017941 */ /* 0x000fea0003800000 */
.L_x_5993:
        /* <DEDUP_REMOVED lines=11> */
.L_x_5997:
[----:B------:R-:W-:-:S04]  /*5fb0*/  FADD.FTZ R7, R4, -R7 ;  /* 0x8000000704077221 */ /* 0x000fc80000010000 */
[----:B------:R-:W-:-:S07]  /*5fc0*/  FMUL.FTZ R7, R7, 0.5 ;  /* 0x3f00000007077820 */ /* 0x000fce0000410000 */
.L_x_5998:
[----:B------:R-:W-:Y:S05]  /*5fd0*/  BSYNC B1 ;  /* 0x0000000000017941 */ /* 0x000fea0003800000 */
.L_x_5996:
        /* <DEDUP_REMOVED lines=35> */
.L_x_5991:
[----:B------:R0:W1:Y:S02]  /*6210*/  MUFU.SQRT R25, R10 ;  /* 0x0000000a00197308 */ /* 0x0000640000002000 */
.L_x_5990:
[----:B------:R-:W-:Y:S05]  /*6220*/  BSYNC B0 ;  /* 0x0000000000007941 */ /* 0x000fea0003800000 */
.L_x_5989:
        /* <DEDUP_REMOVED lines=35> */
.L_x_6002:
        /* <DEDUP_REMOVED lines=17> */
.L_x_6008:
[----:B------:R-:W-:-:S04]  /*6570*/  FADD.FTZ R0, -R0, R5 ;  /* 0x0000000500007221 */ /* 0x000fc80000010100 */
[----:B------:R-:W-:-:S07]  /*6580*/  FMUL.FTZ R0, R0, 0.5 ;  /* 0x3f00000000007820 */ /* 0x000fce0000410000 */
.L_x_6009:
[----:B------:R-:W-:Y:S05]  /*6590*/  BSYNC B4 ;  /* 0x0000000000047941 */ /* 0x000fea0003800000 */
.L_x_6007:
        /* <DEDUP_REMOVED lines=10> */
.L_x_6011:
[----:B------:R-:W-:-:S04]  /*6640*/  FADD.FTZ R3, -R3, R4 ;  /* 0x0000000403037221 */ /* 0x000fc80000010100 */
[----:B------:R-:W-:-:S07]  /*6650*/  FMUL.FTZ R3, R3, 0.5 ;  /* 0x3f00000003037820 */ /* 0x000fce0000410000 */
.L_x_6012:
[----:B------:R-:W-:Y:S05]  /*6660*/  BSYNC B4 ;  /* 0x0000000000047941 */ /* 0x000fea0003800000 */
.L_x_6010:
[----:B------:R-:W-:Y:S01]  /*6670*/  FADD.FTZ R3, R3, R0 ;  /* 0x0000000003037221 */ /* 0x000fe20000010000 */
[----:B------:R-:W-:-:S04]  /*6680*/  FADD.FTZ R26, R23, R26 ;  /* 0x0000001a171a7221 */ /* 0x000fc80000010000 */
[----:B------:R-:W-:-:S06]  /*6690*/  FMUL.FTZ R26, R26, R3 ;  /* 0x000000031a1a7220 */ /* 0x000fcc0000410000 */
[----:B------:R-:W2:Y:S01]  /*66a0*/  MUFU.SQRT R26, R26 ;  /* 0x0000001a001a7308 */ /* 0x000ea20000002000 */
[----:B------:R-:W-:Y:S05]  /*66b0*/  BRA `(.L_x_6013) ;  /* 0x0000000000487947 */ /* 0x000fea0003800000 */
.L_x_6006:
        /* <DEDUP_REMOVED lines=12> */
.L_x_6005:
[----:B------:R-:W-:Y:S01]  /*6780*/  FADD.FTZ R0, R26, 1 ;  /* 0x3f8000001a007421 */ /* 0x000fe20000010000 */
[----:B------:R-:W-:Y:S01]  /*6790*/  MUFU.SQRT R3, R10 ;  /* 0x0000000a00037308 */ /* 0x000fe20000002000 */
[----:B------:R-:W-:Y:S02]  /*67a0*/  MOV R23, 0x3f800000 ;  /* 0x3f80000000177802 */ /* 0x000fe40000000f00 */
[----:B------:R-:W-:-:S06]  /*67b0*/  FMUL.FTZ R0, R0, 0.5 ;  /* 0x3f00000000007820 */ /* 0x000fcc0000410000 */
[----:B------:R-:W2:Y:S02]  /*67c0*/  MUFU.SQRT R0, R0 ;  /* 0x0000000000007308 */ /* 0x000ea40000002000 */
[----:B--2---:R-:W-:-:S07]  /*67d0*/  FMUL.FTZ R26, R3, R0 ;  /* 0x00000000031a7220 */ /* 0x004fce0000410000 */
.L_x_6013:
[----:B------:R-:W-:Y:S05]  /*67e0*/  BSYNC B1 ;  /* 0x0000000000017941 */ /* 0x000fea0003800000 */
.L_x_6004:
[----:B------:R-:W-:Y:S05]  /*67f0*/  BRA `(.L_x_6014) ;  /* 0x0000000000087947 */ /* 0x000fea0003800000 */
.L_x_6001:
[----:B------:R-:W-:Y:S01]  /*6800*/  FMUL.FTZ R26, R26, 16777216 ;  /* 0x4b8000001a1a7820 */ /* 0x000fe20000410000 */
[----:B------:R-:W-:-:S07]  /*6810*/  FMUL.FTZ R23, R23, 16777216 ;  /* 0x4b80000017177820 */ /* 0x000fce0000410000 */
.L_x_6014:
[----:B------:R-:W-:Y:S05]  /*6820*/  BSYNC B0 ;  /* 0x0000000000007941 */ /* 0x000fea0003800000 */
.L_x_6000:
        /* <DEDUP_REMOVED lines=16> */
.L_x_6016:
[----:B------:R-:W-:Y:S05]  /*6930*/  BSYNC B4 ;  /* 0x0000000000047941 */ /* 0x000fea0003800000 */
.L_x_6015:
        /* <DEDUP_REMOVED lines=18> */
.L_x_6018:
[----:B------:R-:W-:Y:S02]  /*6a60*/  ISETP.GE.AND P0, PT, R26, RZ, PT ;  /* 0x000000ff1a00720c */ /* 0x000fe40003f06270 */
[----:B------:R-:W-:-:S11]  /*6a70*/  MOV R3, 0x3fd774eb ;  /* 0x3fd774eb00037802 */ /* 0x000fd60000000f00 */
[----:B------:R-:W-:-:S04]  /*6a80*/  @P0 FFMA.FTZ R0, R3, 0.93318945169448852539, -R0 ;  /* 0x3f6ee58103000823 */ /* 0x000fc80000010800 */
[----:B------:R-:W-:-:S07]  /*6a90*/  @!P0 FFMA.FTZ R0, R3, 0.93318945169448852539, R0 ;  /* 0x3f6ee58103008823 */ /* 0x000fce0000010000 */
.L_x_6019:
[----:B------:R-:W-:Y:S05]  /*6aa0*/  BSYNC B0 ;  /* 0x0000000000007941 */ /* 0x000fea0003800000 */
.L_x_6017:
        /* <DEDUP_REMOVED lines=10> */
.L_x_6003:
[----:B------:R-:W-:Y:S05]  /*6b50*/  BSYNC B3 ;  /* 0x0000000000037941 */ /* 0x000fea0003800000 */
.L_x_5999:
[----:B------:R-:W-:Y:S02]  /*6b60*/  LOP3.LUT R21, R0, 0x80000000, R21, 0xb8, !PT ;  /* 0x8000000000157812 */ /* 0x000fe400078eb815 */
[----:B-1----:R-:W-:Y:S01]  /*6b70*/  LOP3.LUT R24, R25, 0x80000000, R24, 0xb8, !PT ;  /* 0x8000000019187812 */ /* 0x002fe200078eb818 */
[----:B------:R-:W-:Y:S06]  /*6b80*/  BRA `(.L_x_5988) ;  /* 0x0000001400b47947 */ /* 0x000fec0003800000 */
.L_x_5987:
        /* <DEDUP_REMOVED lines=29> */
.L_x_6025:
[----:B------:R-:W-:Y:S05]  /*6d60*/  BSYNC B4 ;  /* 0x0000000000047941 */ /* 0x000fea0003800000 */
.L_x_6024:
        /* <DEDUP_REMOVED lines=18> */
.L_x_6027:
[----:B------:R-:W-:Y:S02]  /*6e90*/  ISETP.GE.AND P0, PT, R26, RZ, PT ;  /* 0x000000ff1a00720c */ /* 0x000fe40003f06270 */
[----:B------:R-:W-:-:S11]  /*6ea0*/  MOV R3, 0x3fd774eb ;  /* 0x3fd774eb00037802 */ /* 0x000fd60000000f00 */
[----:B------:R-:W-:-:S04]  /*6eb0*/  @P0 FFMA.FTZ R0, R3, 0.93318945169448852539, -R0 ;  /* 0x3f6ee58103000823 */ /* 0x000fc80000010800 */
[----:B------:R-:W-:-:S07]  /*6ec0*/  @!P0 FFMA.FTZ R0, R3, 0.93318945169448852539, R0 ;  /* 0x3f6ee58103008823 */ /* 0x000fce0000010000 */
.L_x_6028:
[----:B------:R-:W-:Y:S05]  /*6ed0*/  BSYNC B0 ;  /* 0x0000000000007941 */ /* 0x000fea0003800000 */
.L_x_6026:
        /* <DEDUP_REMOVED lines=13> */
.L_x_6023:
        /* <DEDUP_REMOVED lines=11> */
.L_x_6031:
[----:B------:R-:W-:Y:S05]  /*7060*/  BSYNC B4 ;  /* 0x0000000000047941 */ /* 0x000fea0003800000 */
.L_x_6030:
        /* <DEDUP_REMOVED lines=18> */
.L_x_6033:
[----:B------:R-:W-:Y:S02]  /*7190*/  ISETP.GE.AND P0, PT, R26, RZ, PT ;  /* 0x000000ff1a00720c */ /* 0x000fe40003f06270 */
[----:B------:R-:W-:-:S11]  /*71a0*/  MOV R3, 0x3fd774eb ;  /* 0x3fd774eb00037802 */ /* 0x000fd60000000f00 */
[----:B------:R-:W-:-:S04]  /*71b0*/  @P0 FFMA.FTZ R0, R3, 0.93318945169448852539, -R0 ;  /* 0x3f6ee58103000823 */ /* 0x000fc80000010800 */
[----:B------:R-:W-:-:S07]  /*71c0*/  @!P0 FFMA.FTZ R0, R3, 0.93318945169448852539, R0 ;  /* 0x3f6ee58103008823 */ /* 0x000fce0000010000 */
.L_x_6034:
[----:B------:R-:W-:Y:S05]  /*71d0*/  BSYNC B0 ;  /* 0x0000000000007941 */ /* 0x000fea0003800000 */
.L_x_6032:
        /* <DEDUP_REMOVED lines=27> */
.L_x_6022:
        /* <DEDUP_REMOVED lines=32> */
.L_x_6036:
[----:B------:R-:W-:Y:S05]  /*7590*/  BSYNC B4 ;  /* 0x0000000000047941 */ /* 0x000fea0003800000 */
.L_x_6035:
        /* <DEDUP_REMOVED lines=18> */
.L_x_6038:
[----:B------:R-:W-:Y:S02]  /*76c0*/  ISETP.GE.AND P0, PT, R26, RZ, PT ;  /* 0x000000ff1a00720c */ /* 0x000fe40003f06270 */
[----:B------:R-:W-:-:S11]  /*76d0*/  MOV R3, 0x3fd774eb ;  /* 0x3fd774eb00037802 */ /* 0x000fd60000000f00 */
[----:B------:R-:W-:-:S04]  /*76e0*/  @P0 FFMA.FTZ R0, R3, 0.93318945169448852539, -R0 ;  /* 0x3f6ee58103000823 */ /* 0x000fc80000010800 */
[----:B------:R-:W-:-:S07]  /*76f0*/  @!P0 FFMA.FTZ R0, R3, 0.93318945169448852539, R0 ;  /* 0x3f6ee58103008823 */ /* 0x000fce0000010000 */
.L_x_6039:
[----:B------:R-:W-:Y:S05]  /*7700*/  BSYNC B0 ;  /* 0x0000000000007941 */ /* 0x000fea0003800000 */
.L_x_6037:
        /* <DEDUP_REMOVED lines=11> */
.L_x_6021:
        /* <DEDUP_REMOVED lines=22> */
.L_x_6043:
[----:B------:R-:W-:Y:S05]  /*7920*/  BSYNC B4 ;  /* 0x0000000000047941 */ /* 0x000fea0003800000 */
.L_x_6042:
        /* <DEDUP_REMOVED lines=24> */
.L_x_6041:
        /* <DEDUP_REMOVED lines=11> */
.L_x_6045:
[----:B------:R-:W-:Y:S05]  /*7b60*/  BSYNC B4 ;  /* 0x0000000000047941 */ /* 0x000fea0003800000 */
.L_x_6044:
        /* <DEDUP_REMOVED lines=38> */
.L_x_6040:
        /* <DEDUP_REMOVED lines=32> */
.L_x_6047:
[----:B------:R-:W-:Y:S05]  /*7fd0*/  BSYNC B4 ;  /* 0x0000000000047941 */ /* 0x000fea0003800000 */
.L_x_6046:
        /* <DEDUP_REMOVED lines=21> */
.L_x_6029:
[----:B------:R-:W-:Y:S05]  /*8130*/  BSYNC B3 ;  /* 0x0000000000037941 */ /* 0x000fea0003800000 */
.L_x_6020:
[----:B------:R-:W-:Y:S01]  /*8140*/  FADD.FTZ R3, R10, 0.69314718246459960938 ;  /* 0x3f3172180a037421 */ /* 0x000fe20000010000 */
[----:B------:R-:W-:-:S04]  /*8150*/  LOP3.LUT R21, R0, 0x80000000, R21, 0xb8, !PT ;  /* 0x8000000000157812 */ /* 0x000fc800078eb815 */
[----:B------:R-:W-:Y:S01]  /*8160*/  LOP3.LUT R24, R3, 0x80000000, R24, 0xb8, !PT ;  /* 0x8000000003187812 */ /* 0x000fe200078eb818 */
[----:B------:R-:W-:Y:S06]  /*8170*/  BRA `(.L_x_5988) ;  /* 0x0000000000387947 */ /* 0x000fec0003800000 */
.L_x_5986:
        /* <DEDUP_REMOVED lines=14> */
.L_x_5988:
[----:B------:R-:W-:Y:S05]  /*8260*/  BSYNC B2 ;  /* 0x0000000000027941 */ /* 0x000fea0003800000 */
.L_x_5985:
[----:B------:R-:W-:Y:S05]  /*8270*/  WARPSYNC.ALL ;  /* 0x0000000000007948 */ /* 0x000fea0003800000 */
[--C-:B------:R-:W-:Y:S01]  /*8280*/  HADD2.F32 R28, -RZ, R11.reuse.H0_H0 ;  /* 0x2000000bff1c7230 */ /* 0x100fe20000004100 */
[----:B------:R-:W-:Y:S01]  /*8290*/  BSSY B2, `(.L_x_6048) ;  /* 0x00002b0000027945 */ /* 0x000fe20003800000 */
[----:B------:R-:W-:-:S03]  /*82a0*/  HADD2.F32 R25, -RZ, R11.H1_H1 ;  /* 0x3000000bff197230 */ /* 0x000fc60000004100 */
        /* <DEDUP_REMOVED lines=107> */
.L_x_6055:
        /* <DEDUP_REMOVED lines=10> */
.L_x_6057:
[----:B------:R-:W-:-:S04]  /*8a00*/  FADD.FTZ R6, -R0, R5 ;  /* 0x0000000500067221 */ /* 0x000fc80000010100 */
[----:B------:R-:W-:-:S07]  /*8a10*/  FMUL.FTZ R6, R6, 0.5 ;  /* 0x3f00000006067820 */ /* 0x000fce0000410000 */
.L_x_6058:
[----:B------:R-:W-:Y:S05]  /*8a20*/  BSYNC B1 ;  /* 0x0000000000017941 */ /* 0x000fea0003800000 */
.L_x_6056:
        /* <DEDUP_REMOVED lines=11> */
.L_x_6060:
[----:B------:R-:W-:-:S04]  /*8ae0*/  FADD.FTZ R7, R4, -R7 ;  /* 0x8000000704077221 */ /* 0x000fc80000010000 */
[----:B------:R-:W-:-:S07]  /*8af0*/  FMUL.FTZ R7, R7, 0.5 ;  /* 0x3f00000007077820 */ /* 0x000fce0000410000 */
.L_x_6061:
[----:B------:R-:W-:Y:S05]  /*8b00*/  BSYNC B1 ;  /* 0x0000000000017941 */ /* 0x000fea0003800000 */
.L_x_6059:
        /* <DEDUP_REMOVED lines=35> */
.L_x_6054:
[----:B------:R0:W1:Y:S02]  /*8d40*/  MUFU.SQRT R23, R10 ;  /* 0x0000000a00177308 */ /* 0x0000640000002000 */
.L_x_6053:
[----:B------:R-:W-:Y:S05]  /*8d50*/  BSYNC B0 ;  /* 0x0000000000007941 */ /* 0x000fea0003800000 */
.L_x_6052:
        /* <DEDUP_REMOVED lines=35> */
.L_x_6065:
        /* <DEDUP_REMOVED lines=17> */
.L_x_6071:
[----:B------:R-:W-:-:S04]  /*90a0*/  FADD.FTZ R0, -R0, R5 ;  /* 0x0000000500007221 */ /* 0x000fc80000010100 */
[----:B------:R-:W-:-:S07]  /*90b0*/  FMUL.FTZ R0, R0, 0.5 ;  /* 0x3f00000000007820 */ /* 0x000fce0000410000 */
.L_x_6072:
[----:B------:R-:W-:Y:S05]  /*90c0*/  BSYNC B4 ;  /* 0x0000000000047941 */ /* 0x000fea0003800000 */
.L_x_6070:
        /* <DEDUP_REMOVED lines=10> */
.L_x_6074:
[----:B------:R-:W-:-:S04]  /*9170*/  FADD.FTZ R3, -R3, R4 ;  /* 0x0000000403037221 */ /* 0x000fc80000010100 */
[----:B------:R-:W-:-:S07]  /*9180*/  FMUL.FTZ R3, R3, 0.5 ;  /* 0x3f00000003037820 */ /* 0x000fce0000410000 */
.L_x_6075:
[----:B------:R-:W-:Y:S05]  /*9190*/  BSYNC B4 ;  /* 0x0000000000047941 */ /* 0x000fea0003800000 */
.L_x_6073:
[----:B------:R-:W-:Y:S01]  /*91a0*/  FADD.FTZ R3, R3, R0 ;  /* 0x0000000003037221 */ /* 0x000fe20000010000 */
[----:B------:R-:W-:-:S04]  /*91b0*/  FADD.FTZ R26, R11, R26 ;  /* 0x0000001a0b1a7221 */ /* 0x000fc80000010000 */
[----:B------:R-:W-:-:S06]  /*91c0*/  FMUL.FTZ R26, R26, R3 ;  /* 0x000000031a1a7220 */ /* 0x000fcc0000410000 */
[----:B------:R-:W2:Y:S01]  /*91d0*/  MUFU.SQRT R26, R26 ;  /* 0x0000001a001a7308 */ /* 0x000ea20000002000 */
[----:B------:R-:W-:Y:S05]  /*91e0*/  BRA `(.L_x_6076) ;  /* 0x0000000000487947 */ /* 0x000fea0003800000 */
.L_x_6069:
        /* <DEDUP_REMOVED lines=12> */
.L_x_6068:
[----:B------:R-:W-:Y:S01]  /*92b0*/  FADD.FTZ R0, R26, 1 ;  /* 0x3f8000001a007421 */ /* 0x000fe20000010000 */
[----:B------:R-:W-:Y:S01]  /*92c0*/  MUFU.SQRT R3, R10 ;  /* 0x0000000a00037308 */ /* 0x000fe20000002000 */
[----:B------:R-:W-:Y:S02]  /*92d0*/  MOV R11, 0x3f800000 ;  /* 0x3f800000000b7802 */ /* 0x000fe40000000f00 */
[----:B------:R-:W-:-:S06]  /*92e0*/  FMUL.FTZ R0, R0, 0.5 ;  /* 0x3f00000000007820 */ /* 0x000fcc0000410000 */
[----:B------:R-:W2:Y:S02]  /*92f0*/  MUFU.SQRT R0, R0 ;  /* 0x0000000000007308 */ /* 0x000ea40000002000 */
[----:B--2---:R-:W-:-:S07]  /*9300*/  FMUL.FTZ R26, R3, R0 ;  /* 0x00000000031a7220 */ /* 0x004fce0000410000 */
.L_x_6076:
[----:B------:R-:W-:Y:S05]  /*9310*/  BSYNC B1 ;  /* 0x0000000000017941 */ /* 0x000fea0003800000 */
.L_x_6067:
[----:B------:R-:W-:Y:S05]  /*9320*/  BRA `(.L_x_6077) ;  /* 0x0000000000087947 */ /* 0x000fea0003800000 */
.L_x_6064:
[----:B------:R-:W-:Y:S01]  /*9330*/  FMUL.FTZ R26, R26, 16777216 ;  /* 0x4b8000001a1a7820 */ /* 0x000fe20000410000 */
[----:B------:R-:W-:-:S07]  /*9340*/  FMUL.FTZ R11, R11, 16777216 ;  /* 0x4b8000000b0b7820 */ /* 0x000fce0000410000 */
.L_x_6077:
[----:B------:R-:W-:Y:S05]  /*9350*/  BSYNC B0 ;  /* 0x0000000000007941 */ /* 0x000fea0003800000 */
.L_x_6063:
        /* <DEDUP_REMOVED lines=16> */
.L_x_6079:
[----:B------:R-:W-:Y:S05]  /*9460*/  BSYNC B4 ;  /* 0x0000000000047941 */ /* 0x000fea0003800000 */
.L_x_6078:
        /* <DEDUP_REMOVED lines=18> */
.L_x_6081:
[----:B------:R-:W-:Y:S02]  /*9590*/  ISETP.GE.AND P0, PT, R26, RZ, PT ;  /* 0x000000ff1a00720c */ /* 0x000fe40003f06270 */
[----:B------:R-:W-:-:S11]  /*95a0*/  MOV R3, 0x3fd774eb ;  /* 0x3fd774eb00037802 */ /* 0x000fd60000000f00 */
[----:B------:R-:W-:-:S04]  /*95b0*/  @P0 FFMA.FTZ R0, R3, 0.93318945169448852539, -R0 ;  /* 0x3f6ee58103000823 */ /* 0x000fc80000010800 */
[----:B------:R-:W-:-:S07]  /*95c0*/  @!P0 FFMA.FTZ R0, R3, 0.93318945169448852539, R0 ;  /* 0x3f6ee58103008823 */ /* 0x000fce0000010000 */
.L_x_6082:
[----:B------:R-:W-:Y:S05]  /*95d0*/  BSYNC B0 ;  /* 0x0000000000007941 */ /* 0x000fea0003800000 */
.L_x_6080:
        /* <DEDUP_REMOVED lines=10> */
.L_x_6066:
[----:B------:R-:W-:Y:S05]  /*9680*/  BSYNC B3 ;  /* 0x0000000000037941 */ /* 0x000fea0003800000 */
.L_x_6062:
[----:B------:R-:W-:Y:S02]  /*9690*/  LOP3.LUT R25, R0, 0x80000000, R25, 0xb8, !PT ;  /* 0x8000000000197812 */ /* 0x000fe400078eb819 */
[----:B-1----:R-:W-:Y:S01]  /*96a0*/  LOP3.LUT R28, R23, 0x80000000, R28, 0xb8, !PT ;  /* 0x80000000171c7812 */ /* 0x002fe200078eb81c */
[----:B------:R-:W-:Y:S06]  /*96b0*/  BRA `(.L_x_6051) ;  /* 0x0000001400b47947 */ /* 0x000fec0003800000 */
.L_x_6050:
        /* <DEDUP_REMOVED lines=29> */
.L_x_6088:
[----:B------:R-:W-:Y:S05]  /*9890*/  BSYNC B4 ;  /* 0x0000000000047941 */ /* 0x000fea0003800000 */
.L_x_6087:
        /* <DEDUP_REMOVED lines=18> */
.L_x_6090:
[----:B------:R-:W-:Y:S02]  /*99c0*/  ISETP.GE.AND P0, PT, R26, RZ, PT ;  /* 0x000000ff1a00720c */ /* 0x000fe40003f06270 */
[----:B------:R-:W-:-:S11]  /*99d0*/  MOV R3, 0x3fd774eb ;  /* 0x3fd774eb00037802 */ /* 0x000fd60000000f00 */
[----:B------:R-:W-:-:S04]  /*99e0*/  @P0 FFMA.FTZ R0, R3, 0.93318945169448852539, -R0 ;  /* 0x3f6ee58103000823 */ /* 0x000fc80000010800 */
[----:B------:R-:W-:-:S07]  /*99f0*/  @!P0 FFMA.FTZ R0, R3, 0.93318945169448852539, R0 ;  /* 0x3f6ee58103008823 */ /* 0x000fce0000010000 */
.L_x_6091:
[----:B------:R-:W-:Y:S05]  /*9a00*/  BSYNC B0 ;  /* 0x0000000000007941 */ /* 0x000fea0003800000 */
.L_x_6089:
        /* <DEDUP_REMOVED lines=13> */
.L_x_6086:
        /* <DEDUP_REMOVED lines=11> */
.L_x_6094:
[----:B------:R-:W-:Y:S05]  /*9b90*/  BSYNC B4 ;  /* 0x0000000000047941 */ /* 0x000fea0003800000 */
.L_x_6093:
        /* <DEDUP_REMOVED lines=18> */
.L_x_6096:
[----:B------:R-:W-:Y:S02]  /*9cc0*/  ISETP.GE.AND P0, PT, R26, RZ, PT ;  /* 0x000000ff1a00720c */ /* 0x000fe40003f06270 */
[----:B------:R-:W-:-:S11]  /*9cd0*/  MOV R3, 0x3fd774eb ;  /* 0x3fd774eb00037802 */ /* 0x000fd60000000f00 */
[----:B------:R-:W-:-:S04]  /*9ce0*/  @P0 FFMA.FTZ R0, R3, 0.93318945169448852539, -R0 ;  /* 0x3f6ee58103000823 */ /* 0x000fc80000010800 */
[----:B------:R-:W-:-:S07]  /*9cf0*/  @!P0 FFMA.FTZ R0, R3, 0.93318945169448852539, R0 ;  /* 0x3f6ee58103008823 */ /* 0x000fce0000010000 */
.L_x_6097:
[----:B------:R-:W-:Y:S05]  /*9d00*/  BSYNC B0 ;  /* 0x0000000000007941 */ /* 0x000fea0003800000 */
.L_x_6095:
        /* <DEDUP_REMOVED lines=27> */
.L_x_6085:
        /* <DEDUP_REMOVED lines=32> */
.L_x_6099:
[----:B------:R-:W-:Y:S05]  /*a0c0*/  BSYNC B4 ;  /* 0x0000000000047941 */ /* 0x000fea0003800000 */
.L_x_6098:
        /* <DEDUP_REMOVED lines=18> */
.L_x_6101:
[----:B------:R-:W-:Y:S02]  /*a1f0*/  ISETP.GE.AND P0, PT, R26, RZ, PT ;  /* 0x000000ff1a00720c */ /* 0x000fe40003f06270 */
[----:B------:R-:W-:-:S11]  /*a200*/  MOV R3, 0x3fd774eb ;  /* 0x3fd774eb00037802 */ /* 0x000fd60000000f00 */
[----:B------:R-:W-:-:S04]  /*a210*/  @P0 FFMA.FTZ R0, R3, 0.93318945169448852539, -R0 ;  /* 0x3f6ee58103000823 */ /* 0x000fc80000010800 */
[----:B------:R-:W-:-:S07]  /*a220*/  @!P0 FFMA.FTZ R0, R3, 0.93318945169448852539, R0 ;  /* 0x3f6ee58103008823 */ /* 0x000fce0000010000 */
.L_x_6102:
[----:B------:R-:W-:Y:S05]  /*a230*/  BSYNC B0 ;  /* 0x0000000000007941 */ /* 0x000fea0003800000 */
.L_x_6100:
        /* <DEDUP_REMOVED lines=11> */
.L_x_6084:
        /* <DEDUP_REMOVED lines=22> */
.L_x_6106:
[----:B------:R-:W-:Y:S05]  /*a450*/  BSYNC B4 ;  /* 0x0000000000047941 */ /* 0x000fea0003800000 */
.L_x_6105:
        /* <DEDUP_REMOVED lines=24> */
.L_x_6104:
        /* <DEDUP_REMOVED lines=11> */
.L_x_6108:
[----:B------:R-:W-:Y:S05]  /*a690*/  BSYNC B4 ;  /* 0x0000000000047941 */ /* 0x000fea0003800000 */
.L_x_6107:
        /* <DEDUP_REMOVED lines=38> */
.L_x_6103:
        /* <DEDUP_REMOVED lines=32> */
.L_x_6110:
[----:B------:R-:W-:Y:S05]  /*ab00*/  BSYNC B4 ;  /* 0x0000000000047941 */ /* 0x000fea0003800000 */
.L_x_6109:
        /* <DEDUP_REMOVED lines=21> */
.L_x_6092:
[----:B------:R-:W-:Y:S05]  /*ac60*/  BSYNC B3 ;  /* 0x0000000000037941 */ /* 0x000fea0003800000 */
.L_x_6083:
[----:B------:R-:W-:Y:S01]  /*ac70*/  FADD.FTZ R3, R10, 0.69314718246459960938 ;  /* 0x3f3172180a037421 */ /* 0x000fe20000010000 */
[----:B------:R-:W-:-:S04]  /*ac80*/  LOP3.LUT R25, R0, 0x80000000, R25, 0xb8, !PT ;  /* 0x8000000000197812 */ /* 0x000fc800078eb819 */
[----:B------:R-:W-:Y:S01]  /*ac90*/  LOP3.LUT R28, R3, 0x80000000, R28, 0xb8, !PT ;  /* 0x80000000031c7812 */ /* 0x000fe200078eb81c */
[----:B------:R-:W-:Y:S06]  /*aca0*/  BRA `(.L_x_6051) ;  /* 0x0000000000387947 */ /* 0x000fec0003800000 */
.L_x_6049:
        /* <DEDUP_REMOVED lines=14> */
.L_x_6051:
[----:B------:R-:W-:Y:S05]  /*ad90*/  BSYNC B2 ;  /* 0x0000000000027941 */ /* 0x000fea0003800000 */
.L_x_6048:
[----:B------:R-:W-:Y:S05]  /*ada0*/  WARPSYNC.ALL ;  /* 0x0000000000007948 */ /* 0x000fea0003800000 */
[--C-:B-----5:R-:W-:Y:S01]  /*adb0*/  HADD2.F32 R26, -RZ, R12.reuse.H0_H0 ;  /* 0x2000000cff1a7230 */ /* 0x120fe20000004100 */
        /* <DEDUP_REMOVED lines=110> */
.L_x_6118:
        /* <DEDUP_REMOVED lines=10> */
.L_x_6120:
[----:B------:R-:W-:-:S04]  /*b540*/  FADD.FTZ R6, -R0, R5 ;  /* 0x0000000500067221 */ /* 0x000fc80000010100 */
[----:B------:R-:W-:-:S07]  /*b550*/  FMUL.FTZ R6, R6, 0.5 ;  /* 0x3f00000006067820 */ /* 0x000fce0000410000 */
.L_x_6121:
[----:B------:R-:W-:Y:S05]  /*b560*/  BSYNC B1 ;  /* 0x0000000000017941 */ /* 0x000fea0003800000 */
.L_x_6119:
        /* <DEDUP_REMOVED lines=11> */
.L_x_6123:
[----:B------:R-:W-:-:S04]  /*b620*/  FADD.FTZ R7, R4, -R7 ;  /* 0x8000000704077221 */ /* 0x000fc80000010000 */
[----:B------:R-:W-:-:S07]  /*b630*/  FMUL.FTZ R7, R7, 0.5 ;  /* 0x3f00000007077820 */ /* 0x000fce0000410000 */
.L_x_6124:
[----:B------:R-:W-:Y:S05]  /*b640*/  BSYNC B1 ;  /* 0x0000000000017941 */ /* 0x000fea0003800000 */
.L_x_6122:
        /* <DEDUP_REMOVED lines=35> */
.L_x_6117:
[----:B------:R0:W1:Y:S02]  /*b880*/  MUFU.SQRT R32, R10 ;  /* 0x0000000a00207308 */ /* 0x0000640000002000 */
.L_x_6116:
[----:B------:R-:W-:Y:S05]  /*b890*/  BSYNC B0 ;  /* 0x0000000000007941 */ /* 0x000fea0003800000 */
.L_x_6115:
        /* <DEDUP_REMOVED lines=35> */
.L_x_6128:
        /* <DEDUP_REMOVED lines=17> */
.L_x_6134:
[----:B------:R-:W-:-:S04]  /*bbe0*/  FADD.FTZ R0, -R0, R5 ;  /* 0x0000000500007221 */ /* 0x000fc80000010100 */
[----:B------:R-:W-:-:S07]  /*bbf0*/  FMUL.FTZ R0, R0, 0.5 ;  /* 0x3f00000000007820 */ /* 0x000fce0000410000 */
.L_x_6135:
[----:B------:R-:W-:Y:S05]  /*bc00*/  BSYNC B4 ;  /* 0x0000000000047941 */ /* 0x000fea0003800000 */
.L_x_6133:
        /* <DEDUP_REMOVED lines=10> */
.L_x_6137:
[----:B------:R-:W-:-:S04]  /*bcb0*/  FADD.FTZ R3, -R3, R4 ;  /* 0x0000000403037221 */ /* 0x000fc80000010100 */
[----:B------:R-:W-:-:S07]  /*bcc0*/  FMUL.FTZ R3, R3, 0.5 ;  /* 0x3f00000003037820 */ /* 0x000fce0000410000 */
.L_x_6138:
[----:B------:R-:W-:Y:S05]  /*bcd0*/  BSYNC B4 ;  /* 0x0000000000047941 */ /* 0x000fea0003800000 */
.L_x_6136:
[----:B------:R-:W-:Y:S01]  /*bce0*/  FADD.FTZ R3, R3, R0 ;  /* 0x0000000003037221 */ /* 0x000fe20000010000 */
[----:B------:R-:W-:-:S04]  /*bcf0*/  FADD.FTZ R34, R23, R34 ;  /* 0x0000002217227221 */ /* 0x000fc80000010000 */
[----:B------:R-:W-:-:S06]  /*bd00*/  FMUL.FTZ R34, R34, R3 ;  /* 0x0000000322227220 */ /* 0x000fcc0000410000 */
[----:B------:R-:W2:Y:S01]  /*bd10*/  MUFU.SQRT R34, R34 ;  /* 0x0000002200227308 */ /* 0x000ea20000002000 */
[----:B------:R-:W-:Y:S05]  /*bd20*/  BRA `(.L_x_6139) ;  /* 0x0000000000487947 */ /* 0x000fea0003800000 */
.L_x_6132:
        /* <DEDUP_REMOVED lines=12> */
.L_x_6131:
[----:B------:R-:W-:Y:S01]  /*bdf0*/  FADD.FTZ R0, R34, 1 ;  /* 0x3f80000022007421 */ /* 0x000fe20000010000 */
[----:B------:R-:W-:Y:S01]  /*be00*/  MUFU.SQRT R3, R10 ;  /* 0x0000000a00037308 */ /* 0x000fe20000002000 */
[----:B------:R-:W-:Y:S02]  /*be10*/  MOV R23, 0x3f800000 ;  /* 0x3f80000000177802 */ /* 0x000fe40000000f00 */
[----:B------:R-:W-:-:S06]  /*be20*/  FMUL.FTZ R0, R0, 0.5 ;  /* 0x3f00000000007820 */ /* 0x000fcc0000410000 */
[----:B------:R-:W2:Y:S02]  /*be30*/  MUFU.SQRT R0, R0 ;  /* 0x0000000000007308 */ /* 0x000ea40000002000 */
[----:B--2---:R-:W-:-:S07]  /*be40*/  FMUL.FTZ R34, R3, R0 ;  /* 0x0000000003227220 */ /* 0x004fce0000410000 */
.L_x_6139:
[----:B------:R-:W-:Y:S05]  /*be50*/  BSYNC B1 ;  /* 0x0000000000017941 */ /* 0x000fea0003800000 */
.L_x_6130:
[----:B------:R-:W-:Y:S05]  /*be60*/  BRA `(.L_x_6140) ;  /* 0x0000000000087947 */ /* 0x000fea0003800000 */
.L_x_6127:
[----:B------:R-:W-:Y:S01]  /*be70*/  FMUL.FTZ R34, R34, 16777216 ;  /* 0x4b80000022227820 */ /* 0x000fe20000410000 */
[----:B------:R-:W-:-:S07]  /*be80*/  FMUL.FTZ R23, R23, 16777216 ;  /* 0x4b80000017177820 */ /* 0x000fce0000410000 */
.L_x_6140:
[----:B------:R-:W-:Y:S05]  /*be90*/  BSYNC B0 ;  /* 0x0000000000007941 */ /* 0x000fea0003800000 */
.L_x_6126:
        /* <DEDUP_REMOVED lines=15> */
[----:B01----:R-:W-:Y:S05]  /*bf90*/  CALL.REL.NOINC `($__internal_12_$__cuda_sm3x_div_rn_ftz_f32_slowpath) ;  /* 0x0000020000307944 */ /* 0x003fea0003c00000 */
.L_x_6142:
[----:B------:R-:W-:Y:S05]  /*bfa0*/  BSYNC B4 ;  /* 0x0000000000047941 */ /* 0x000fea0003800000 */
.L_x_6141:
        /* <DEDUP_REMOVED lines=18> */
.L_x_6144:
[----:B------:R-:W-:Y:S02]  /*c0d0*/  ISETP.GE.AND P0, PT, R34, RZ, PT ;  /* 0x000000ff2200720c */ /* 0x000fe40003f06270 */
[----:B------:R-:W-:-:S11]  /*c0e0*/  MOV R3, 0x3fd774eb ;  /* 0x3fd774eb00037802 */ /* 0x000fd60000000f00 */
[----:B------:R-:W-:-:S04]  /*c0f0*/  @P0 FFMA.FTZ R0, R3, 0.93318945169448852539, -R0 ;  /* 0x3f6ee58103000823 */ /* 0x000fc80000010800 */
[----:B------:R-:W-:-:S07]  /*c100*/  @!P0 FFMA.FTZ R0, R3, 0.93318945169448852539, R0 ;  /* 0x3f6ee58103008823 */ /* 0x000fce0000010000 */
.L_x_6145:
[----:B------:R-:W-:Y:S05]  /*c110*/  BSYNC B0 ;  /* 0x0000000000007941 */ /* 0x000fea0003800000 */
.L_x_6143:
        /* <DEDUP_REMOVED lines=10> */
.L_x_6129:
[----:B------:R-:W-:Y:S05]  /*c1c0*/  BSYNC B3 ;  /* 0x0000000000037941 */ /* 0x000fea0003800000 */
.L_x_6125:
[----:B------:R-:W-:Y:S02]  /*c1d0*/  LOP3.LUT R12, R3, 0x80000000, R12, 0xb8, !PT ;  /* 0x80000000030c7812 */ /* 0x000fe400078eb80c */
[----:B-1----:R-:W-:Y:S01]  /*c1e0*/  LOP3.LUT R11, R32, 0x80000000, R11, 0xb8, !PT ;  /* 0x80000000200b7812 */ /* 0x002fe200078eb80b */
[----:B------:R-:W-:Y:S06]  /*c1f0*/  BRA `(.L_x_6114) ;  /* 0x0000001400b47947 */ /* 0x000fec0003800000 */
.L_x_6113:
        /* <DEDUP_REMOVED lines=28> */
[----:B------:R-:W-:Y:S05]  /*c3c0*/  CALL.REL.NOINC `($__internal_12_$__cuda_sm3x_div_rn_ftz_f32_slowpath) ;  /* 0x000001fc00247944 */ /* 0x000fea0003c00000 */
.L_x_6151:
[----:B------:R-:W-:Y:S05]  /*c3d0*/  BSYNC B4 ;  /* 0x0000000000047941 */ /* 0x000fea0003800000 */
.L_x_6150:
        /* <DEDUP_REMOVED lines=18> */
.L_x_6153:
[----:B------:R-:W-:Y:S02]  /*c500*/  ISETP.GE.AND P0, PT, R26, RZ, PT ;  /* 0x000000ff1a00720c */ /* 0x000fe40003f06270 */
[----:B------:R-:W-:-:S11]  /*c510*/  MOV R3, 0x3fd774eb ;  /* 0x3fd774eb00037802 */ /* 0x000fd60000000f00 */
[----:B------:R-:W-:-:S04]  /*c520*/  @P0 FFMA.FTZ R0, R3, 0.93318945169448852539, -R0 ;  /* 0x3f6ee58103000823 */ /* 0x000fc80000010800 */
[----:B------:R-:W-:-:S07]  /*c530*/  @!P0 FFMA.FTZ R0, R3, 0.93318945169448852539, R0 ;  /* 0x3f6ee58103008823 */ /* 0x000fce0000010000 */
.L_x_6154:
[----:B------:R-:W-:Y:S05]  /*c540*/  BSYNC B0 ;  /* 0x0000000000007941 */ /* 0x000fea0003800000 */
.L_x_6152:
        /* <DEDUP_REMOVED lines=13> */
.L_x_6149:
        /* <DEDUP_REMOVED lines=11> */
.L_x_6157:
[----:B------:R-:W-:Y:S05]  /*c6d0*/  BSYNC B4 ;  /* 0x0000000000047941 */ /* 0x000fea0003800000 */
.L_x_6156:
        /* <DEDUP_REMOVED lines=18> */
.L_x_6159:
[----:B------:R-:W-:Y:S02]  /*c800*/  ISETP.GE.AND P0, PT, R26, RZ, PT ;  /* 0x000000ff1a00720c */ /* 0x000fe40003f06270 */
[----:B------:R-:W-:-:S11]  /*c810*/  MOV R3, 0x3fd774eb ;  /* 0x3fd774eb00037802 */ /* 0x000fd60000000f00 */
[----:B------:R-:W-:-:S04]  /*c820*/  @P0 FFMA.FTZ R0, R3, 0.93318945169448852539, -R0 ;  /* 0x3f6ee58103000823 */ /* 0x000fc80000010800 */
[----:B------:R-:W-:-:S07]  /*c830*/  @!P0 FFMA.FTZ R0, R3, 0.93318945169448852539, R0 ;  /* 0x3f6ee58103008823 */ /* 0x000fce0000010000 */
.L_x_6160:
[----:B------:R-:W-:Y:S05]  /*c840*/  BSYNC B0 ;  /* 0x0000000000007941 */ /* 0x000fea0003800000 */
.L_x_6158:
        /* <DEDUP_REMOVED lines=27> */
.L_x_6148:
        /* <DEDUP_REMOVED lines=31> */
[----:B------:R-:W-:Y:S05]  /*cbf0*/  CALL.REL.NOINC `($__internal_12_$__cuda_sm3x_div_rn_ftz_f32_slowpath) ;  /* 0x000001f400187944 */ /* 0x000fea0003c00000 */
.L_x_6162:
[----:B------:R-:W-:Y:S05]  /*cc00*/  BSYNC B4 ;  /* 0x0000000000047941 */ /* 0x000fea0003800000 */
.L_x_6161:
        /* <DEDUP_REMOVED lines=18> */
.L_x_6164:
[----:B------:R-:W-:Y:S02]  /*cd30*/  ISETP.GE.AND P0, PT, R26, RZ, PT ;  /* 0x000000ff1a00720c */ /* 0x000fe40003f06270 */
[----:B------:R-:W-:-:S11]  /*cd40*/  MOV R3, 0x3fd774eb ;  /* 0x3fd774eb00037802 */ /* 0x000fd60000000f00 */
[----:B------:R-:W-:-:S04]  /*cd50*/  @P0 FFMA.FTZ R0, R3, 0.93318945169448852539, -R0 ;  /* 0x3f6ee58103000823 */ /* 0x000fc80000010800 */
[----:B------:R-:W-:-:S07]  /*cd60*/  @!P0 FFMA.FTZ R0, R3, 0.93318945169448852539, R0 ;  /* 0x3f6ee58103008823 */ /* 0x000fce0000010000 */
.L_x_6165:
[----:B------:R-:W-:Y:S05]  /*cd70*/  BSYNC B0 ;  /* 0x0000000000007941 */ /* 0x000fea0003800000 */
.L_x_6163:
        /* <DEDUP_REMOVED lines=11> */
.L_x_6147:
        /* <DEDUP_REMOVED lines=22> */
.L_x_6169:
[----:B------:R-:W-:Y:S05]  /*cf90*/  BSYNC B4 ;  /* 0x0000000000047941 */ /* 0x000fea0003800000 */
.L_x_6168:
        /* <DEDUP_REMOVED lines=24> */
.L_x_6167:
        /* <DEDUP_REMOVED lines=11> */
.L_x_6171:
[----:B------:R-:W-:Y:S05]  /*d1d0*/  BSYNC B4 ;  /* 0x0000000000047941 */ /* 0x000fea0003800000 */
.L_x_6170:
        /* <DEDUP_REMOVED lines=38> */
.L_x_6166:
        /* <DEDUP_REMOVED lines=32> */
.L_x_6173:
[----:B------:R-:W-:Y:S05]  /*d640*/  BSYNC B4 ;  /* 0x0000000000047941 */ /* 0x000fea0003800000 */
.L_x_6172:
        /* <DEDUP_REMOVED lines=21> */
.L_x_6155:
[----:B------:R-:W-:Y:S05]  /*d7a0*/  BSYNC B3 ;  /* 0x0000000000037941 */ /* 0x000fea0003800000 */
.L_x_6146:
[----:B------:R-:W-:Y:S01]  /*d7b0*/  FADD.FTZ R10, R10, 0.69314718246459960938 ;  /* 0x3f3172180a0a7421 */ /* 0x000fe20000010000 */
[----:B------:R-:W-:-:S04]  /*d7c0*/  LOP3.LUT R12, R3, 0x80000000, R12, 0xb8, !PT ;  /* 0x80000000030c7812 */ /* 0x000fc800078eb80c */
[----:B------:R-:W-:Y:S01]  /*d7d0*/  LOP3.LUT R11, R10, 0x80000000, R11, 0xb8, !PT ;  /* 0x800000000a0b7812 */ /* 0x000fe200078eb80b */
[----:B------:R-:W-:Y:S06]  /*d7e0*/  BRA `(.L_x_6114) ;  /* 0x0000000000387947 */ /* 0x000fec0003800000 */
.L_x_6112:
        /* <DEDUP_REMOVED lines=14> */
.L_x_6114:
[----:B------:R-:W-:Y:S05]  /*d8d0*/  BSYNC B2 ;  /* 0x0000000000027941 */ /* 0x000fea0003800000 */
.L_x_6111:
        /* <DEDUP_REMOVED lines=112> */
.L_x_6181:
        /* <DEDUP_REMOVED lines=10> */
.L_x_6183:
[----:B------:R-:W-:-:S04]  /*e080*/  FADD.FTZ R6, -R0, R5 ;  /* 0x0000000500067221 */ /* 0x000fc80000010100 */
[----:B------:R-:W-:-:S07]  /*e090*/  FMUL.FTZ R6, R6, 0.5 ;  /* 0x3f00000006067820 */ /* 0x000fce0000410000 */
.L_x_6184:
[----:B------:R-:W-:Y:S05]  /*e0a0*/  BSYNC B1 ;  /* 0x0000000000017941 */ /* 0x000fea0003800000 */
.L_x_6182:
        /* <DEDUP_REMOVED lines=11> */
.L_x_6186:
[----:B------:R-:W-:-:S04]  /*e160*/  FADD.FTZ R7, R4, -R7 ;  /* 0x8000000704077221 */ /* 0x000fc80000010000 */
[----:B------:R-:W-:-:S07]  /*e170*/  FMUL.FTZ R7, R7, 0.5 ;  /* 0x3f00000007077820 */ /* 0x000fce0000410000 */
.L_x_6187:
[----:B------:R-:W-:Y:S05]  /*e180*/  BSYNC B1 ;  /* 0x0000000000017941 */ /* 0x000fea0003800000 */
.L_x_6185:
        /* <DEDUP_REMOVED lines=35> */
.L_x_6180:
[----:B------:R0:W1:Y:S02]  /*e3c0*/  MUFU.SQRT R29, R23 ;  /* 0x00000017001d7308 */ /* 0x0000640000002000 */
.L_x_6179:
[----:B------:R-:W-:Y:S05]  /*e3d0*/  BSYNC B0 ;  /* 0x0000000000007941 */ /* 0x000fea0003800000 */
.L_x_6178:
        /* <DEDUP_REMOVED lines=35> */
.L_x_6191:
        /* <DEDUP_REMOVED lines=17> */
.L_x_6197:
[----:B------:R-:W-:-:S04]  /*e720*/  FADD.FTZ R0, -R0, R5 ;  /* 0x0000000500007221 */ /* 0x000fc80000010100 */
[----:B------:R-:W-:-:S07]  /*e730*/  FMUL.FTZ R0, R0, 0.5 ;  /* 0x3f00000000007820 */ /* 0x000fce0000410000 */
.L_x_6198:
[----:B------:R-:W-:Y:S05]  /*e740*/  BSYNC B4 ;  /* 0x0000000000047941 */ /* 0x000fea0003800000 */
.L_x_6196:
        /* <DEDUP_REMOVED lines=10> */
.L_x_6200:
[----:B------:R-:W-:-:S04]  /*e7f0*/  FADD.FTZ R3, -R3, R4 ;  /* 0x0000000403037221 */ /* 0x000fc80000010100 */
[----:B------:R-:W-:-:S07]  /*e800*/  FMUL.FTZ R3, R3, 0.5 ;  /* 0x3f00000003037820 */ /* 0x000fce0000410000 */
.L_x_6201:
[----:B------:R-:W-:Y:S05]  /*e810*/  BSYNC B4 ;  /* 0x0000000000047941 */ /* 0x000fea0003800000 */
.L_x_6199:
[----:B------:R-:W-:Y:S01]  /*e820*/  FADD.FTZ R0, R3, R0 ;  /* 0x0000000003007221 */ /* 0x000fe20000010000 */
[----:B------:R-:W-:-:S04]  /*e830*/  FADD.FTZ R31, R26, R31 ;  /* 0x0000001f1a1f7221 */ /* 0x000fc80000010000 */
[----:B------:R-:W-:-:S06]  /*e840*/  FMUL.FTZ R31, R31, R0 ;  /* 0x000000001f1f7220 */ /* 0x000fcc0000410000 */
[----:B------:R-:W2:Y:S01]  /*e850*/  MUFU.SQRT R31, R31 ;  /* 0x0000001f001f7308 */ /* 0x000ea20000002000 */
[----:B------:R-:W-:Y:S05]  /*e860*/  BRA `(.L_x_6202) ;  /* 0x0000000000487947 */ /* 0x000fea0003800000 */
.L_x_6195:
        /* <DEDUP_REMOVED lines=12> */
.L_x_6194:
[----:B------:R-:W-:Y:S01]  /*e930*/  FADD.FTZ R0, R31, 1 ;  /* 0x3f8000001f007421 */ /* 0x000fe20000010000 */
[----:B0-----:R-:W-:Y:S01]  /*e940*/  MUFU.SQRT R23, R23 ;  /* 0x0000001700177308 */ /* 0x001fe20000002000 */
[----:B------:R-:W-:Y:S02]  /*e950*/  MOV R26, 0x3f800000 ;  /* 0x3f800000001a7802 */ /* 0x000fe40000000f00 */
[----:B------:R-:W-:-:S06]  /*e960*/  FMUL.FTZ R0, R0, 0.5 ;  /* 0x3f00000000007820 */ /* 0x000fcc0000410000 */
[----:B------:R-:W0:Y:S02]  /*e970*/  MUFU.SQRT R0, R0 ;  /* 0x0000000000007308 */ /* 0x000e240000002000 */
[----:B0-----:R-:W-:-:S07]  /*e980*/  FMUL.FTZ R31, R23, R0 ;  /* 0x00000000171f7220 */ /* 0x001fce0000410000 */
.L_x_6202:
[----:B------:R-:W-:Y:S05]  /*e990*/  BSYNC B1 ;  /* 0x0000000000017941 */ /* 0x000fea0003800000 */
.L_x_6193:
[----:B------:R-:W-:Y:S05]  /*e9a0*/  BRA `(.L_x_6203) ;  /* 0x0000000000087947 */ /* 0x000fea0003800000 */
.L_x_6190:
[----:B------:R-:W-:Y:S01]  /*e9b0*/  FMUL.FTZ R31, R31, 16777216 ;  /* 0x4b8000001f1f7820 */ /* 0x000fe20000410000 */
[----:B------:R-:W-:-:S07]  /*e9c0*/  FMUL.FTZ R26, R26, 16777216 ;  /* 0x4b8000001a1a7820 */ /* 0x000fce0000410000 */
.L_x_6203:
[----:B------:R-:W-:Y:S05]  /*e9d0*/  BSYNC B0 ;  /* 0x0000000000007941 */ /* 0x000fea0003800000 */
.L_x_6189:
        /* <DEDUP_REMOVED lines=16> */
.L_x_6205:
[----:B------:R-:W-:Y:S05]  /*eae0*/  BSYNC B4 ;  /* 0x0000000000047941 */ /* 0x000fea0003800000 */
.L_x_6204:
        /* <DEDUP_REMOVED lines=18> */
.L_x_6207:
[----:B------:R-:W-:Y:S02]  /*ec10*/  ISETP.GE.AND P0, PT, R31, RZ, PT ;  /* 0x000000ff1f00720c */ /* 0x000fe40003f06270 */
[----:B------:R-:W-:-:S11]  /*ec20*/  MOV R3, 0x3fd774eb ;  /* 0x3fd774eb00037802 */ /* 0x000fd60000000f00 */
[----:B------:R-:W-:-:S04]  /*ec30*/  @P0 FFMA.FTZ R0, R3, 0.93318945169448852539, -R0 ;  /* 0x3f6ee58103000823 */ /* 0x000fc80000010800 */
[----:B------:R-:W-:-:S07]  /*ec40*/  @!P0 FFMA.FTZ R0, R3, 0.93318945169448852539, R0 ;  /* 0x3f6ee58103008823 */ /* 0x000fce0000010000 */
.L_x_6208:
[----:B------:R-:W-:Y:S05]  /*ec50*/  BSYNC B0 ;  /* 0x0000000000007941 */ /* 0x000fea0003800000 */
.L_x_6206:
        /* <DEDUP_REMOVED lines=10> */
.L_x_6192:
[----:B------:R-:W-:Y:S05]  /*ed00*/  BSYNC B3 ;  /* 0x0000000000037941 */ /* 0x000fea0003800000 */
.L_x_6188:
[----:B------:R-:W-:Y:S02]  /*ed10*/  LOP3.LUT R13, R0, 0x80000000, R13, 0xb8, !PT ;  /* 0x80000000000d7812 */ /* 0x000fe400078eb80d */
[----:B-1----:R-:W-:Y:S01]  /*ed20*/  LOP3.LUT R10, R29, 0x80000000, R10, 0xb8, !PT ;  /* 0x800000001d0a7812 */ /* 0x002fe200078eb80a */
[----:B------:R-:W-:Y:S06]  /*ed30*/  BRA `(.L_x_6177) ;  /* 0x0000001400b47947 */ /* 0x000fec0003800000 */
.L_x_6176:
        /* <DEDUP_REMOVED lines=29> */
.L_x_6214:
[----:B------:R-:W-:Y:S05]  /*ef10*/  BSYNC B4 ;  /* 0x0000000000047941 */ /* 0x000fea0003800000 */
.L_x_6213:
        /* <DEDUP_REMOVED lines=18> */
.L_x_6216:
[----:B------:R-:W-:Y:S02]  /*f040*/  ISETP.GE.AND P0, PT, R27, RZ, PT ;  /* 0x000000ff1b00720c */ /* 0x000fe40003f06270 */
[----:B------:R-:W-:-:S11]  /*f050*/  MOV R3, 0x3fd774eb ;  /* 0x3fd774eb00037802 */ /* 0x000fd60000000f00 */
[----:B------:R-:W-:-:S04]  /*f060*/  @P0 FFMA.FTZ R0, R3, 0.93318945169448852539, -R0 ;  /* 0x3f6ee58103000823 */ /* 0x000fc80000010800 */
[----:B------:R-:W-:-:S07]  /*f070*/  @!P0 FFMA.FTZ R0, R3, 0.93318945169448852539, R0 ;  /* 0x3f6ee58103008823 */ /* 0x000fce0000010000 */
.L_x_6217:
[----:B------:R-:W-:Y:S05]  /*f080*/  BSYNC B0 ;  /* 0x0000000000007941 */ /* 0x000fea0003800000 */
.L_x_6215:
        /* <DEDUP_REMOVED lines=13> */
.L_x_6212:
        /* <DEDUP_REMOVED lines=11> */
.L_x_6220:
[----:B------:R-:W-:Y:S05]  /*f210*/  BSYNC B4 ;  /* 0x0000000000047941 */ /* 0x000fea0003800000 */
.L_x_6219:
        /* <DEDUP_REMOVED lines=18> */
.L_x_6222:
[----:B------:R-:W-:Y:S02]  /*f340*/  ISETP.GE.AND P0, PT, R27, RZ, PT ;  /* 0x000000ff1b00720c */ /* 0x000fe40003f06270 */
[----:B------:R-:W-:-:S11]  /*f350*/  MOV R3, 0x3fd774eb ;  /* 0x3fd774eb00037802 */ /* 0x000fd60000000f00 */
[----:B------:R-:W-:-:S04]  /*f360*/  @P0 FFMA.FTZ R0, R3, 0.93318945169448852539, -R0 ;  /* 0x3f6ee58103000823 */ /* 0x000fc80000010800 */
[----:B------:R-:W-:-:S07]  /*f370*/  @!P0 FFMA.FTZ R0, R3, 0.93318945169448852539, R0 ;  /* 0x3f6ee58103008823 */ /* 0x000fce0000010000 */
.L_x_6223:
[----:B------:R-:W-:Y:S05]  /*f380*/  BSYNC B0 ;  /* 0x0000000000007941 */ /* 0x000fea0003800000 */
.L_x_6221:
        /* <DEDUP_REMOVED lines=27> */
.L_x_6211:
        /* <DEDUP_REMOVED lines=32> */
.L_x_6225:
[----:B------:R-:W-:Y:S05]  /*f740*/  BSYNC B4 ;  /* 0x0000000000047941 */ /* 0x000fea0003800000 */
.L_x_6224:
        /* <DEDUP_REMOVED lines=18> */
.L_x_6227:
[----:B------:R-:W-:Y:S02]  /*f870*/  ISETP.GE.AND P0, PT, R27, RZ, PT ;  /* 0x000000ff1b00720c */ /* 0x000fe40003f06270 */
[----:B------:R-:W-:-:S11]  /*f880*/  MOV R3, 0x3fd774eb ;  /* 0x3fd774eb00037802 */ /* 0x000fd60000000f00 */
[----:B------:R-:W-:-:S04]  /*f890*/  @P0 FFMA.FTZ R0, R3, 0.93318945169448852539, -R0 ;  /* 0x3f6ee58103000823 */ /* 0x000fc80000010800 */
[----:B------:R-:W-:-:S07]  /*f8a0*/  @!P0 FFMA.FTZ R0, R3, 0.93318945169448852539, R0 ;  /* 0x3f6ee58103008823 */ /* 0x000fce0000010000 */
.L_x_6228:
[----:B------:R-:W-:Y:S05]  /*f8b0*/  BSYNC B0 ;  /* 0x0000000000007941 */ /* 0x000fea0003800000 */
.L_x_6226:
        /* <DEDUP_REMOVED lines=11> */
.L_x_6210:
        /* <DEDUP_REMOVED lines=22> */
.L_x_6232:
[----:B------:R-:W-:Y:S05]  /*fad0*/  BSYNC B4 ;  /* 0x0000000000047941 */ /* 0x000fea0003800000 */
.L_x_6231:
        /* <DEDUP_REMOVED lines=24> */
.L_x_6230:
        /* <DEDUP_REMOVED lines=11> */
.L_x_6234:
[----:B------:R-:W-:Y:S05]  /*fd10*/  BSYNC B4 ;  /* 0x0000000000047941 */ /* 0x000fea0003800000 */
.L_x_6233:
        /* <DEDUP_REMOVED lines=26> */
[----:B------:R-:W-:Y:S01]  /*fec0*/  FADD.FTZ R3, |R27|, R26 ;  /* 0x0000001a1b037221 */ /* 0x000fe20000010200 */
[----:B------:R-:W-:Y:S02]  /*fed0*/  FSEL R5, R5, +INF , P0 ;  /* 0x7f80000005057808 */ /* 0x000fe40000000000 */
[----:B------:R-:W-:Y:S01]  /*fee0*/  @!P6 FFMA.FTZ R0, R17, 0.93318945169448852539, -R0 ;  /* 0x3f6ee5811100e823 */ /* 0x000fe20000010800 */
[----:B------:R-:W-:-:S03]  /*fef0*/  FSETP.NEU.FTZ.AND P0, PT, |R27|, R26, PT ;  /* 0x0000001a1b00720b */ /* 0x000fc60003f1d200 */
        /* <DEDUP_REMOVED lines=8> */
.L_x_6229:
        /* <DEDUP_REMOVED lines=32> */
.L_x_6236:
[----:B------:R-:W-:Y:S05]  /*10180*/  BSYNC B4 ;  /* 0x0000000000047941 */ /* 0x000fea0003800000 */
.L_x_6235:
        /* <DEDUP_REMOVED lines=21> */
.L_x_6218:
[----:B------:R-:W-:Y:S05]  /*102e0*/  BSYNC B3 ;  /* 0x0000000000037941 */ /* 0x000fea0003800000 */
.L_x_6209:
[----:B------:R-:W-:Y:S01]  /*102f0*/  FADD.FTZ R23, R23, 0.69314718246459960938 ;  /* 0x3f31721817177421 */ /* 0x000fe20000010000 */
[----:B------:R-:W-:-:S04]  /*10300*/  LOP3.LUT R13, R0, 0x80000000, R13, 0xb8, !PT ;  /* 0x80000000000d7812 */ /* 0x000fc800078eb80d */
[----:B------:R-:W-:Y:S01]  /*10310*/  LOP3.LUT R10, R23, 0x80000000, R10, 0xb8, !PT ;  /* 0x80000000170a7812 */ /* 0x000fe200078eb80a */
[----:B------:R-:W-:Y:S06]  /*10320*/  BRA `(.L_x_6177) ;  /* 0x0000000000387947 */ /* 0x000fec0003800000 */
.L_x_6175:
        /* <DEDUP_REMOVED lines=14> */
.L_x_6177:
[----:B------:R-:W-:Y:S05]  /*10410*/  BSYNC B2 ;  /* 0x0000000000027941 */ /* 0x000fea0003800000 */
.L_x_6174:
        /* <DEDUP_REMOVED lines=112> */
.L_x_6244:
        /* <DEDUP_REMOVED lines=10> */
.L_x_6246:
[----:B------:R-:W-:-:S04]  /*10bc0*/  FADD.FTZ R6, -R0, R5 ;  /* 0x0000000500067221 */ /* 0x000fc80000010100 */
[----:B------:R-:W-:-:S07]  /*10bd0*/  FMUL.FTZ R6, R6, 0.5 ;  /* 0x3f00000006067820 */ /* 0x000fce0000410000 */
.L_x_6247:
[----:B------:R-:W-:Y:S05]  /*10be0*/  BSYNC B1 ;  /* 0x0000000000017941 */ /* 0x000fea0003800000 */
.L_x_6245:
        /* <DEDUP_REMOVED lines=11> */
.L_x_6249:
[----:B------:R-:W-:-:S04]  /*10ca0*/  FADD.FTZ R7, R4, -R7 ;  /* 0x8000000704077221 */ /* 0x000fc80000010000 */
[----:B------:R-:W-:-:S07]  /*10cb0*/  FMUL.FTZ R7, R7, 0.5 ;  /* 0x3f00000007077820 */ /* 0x000fce0000410000 */
.L_x_6250:
[----:B------:R-:W-:Y:S05]  /*10cc0*/  BSYNC B1 ;  /* 0x0000000000017941 */ /* 0x000fea0003800000 */
.L_x_6248:
        /* <DEDUP_REMOVED lines=35> */
.L_x_6243:
[----:B------:R0:W1:Y:S02]  /*10f00*/  MUFU.SQRT R34, R26 ;  /* 0x0000001a00227308 */ /* 0x0000640000002000 */
.L_x_6242:
[----:B------:R-:W-:Y:S05]  /*10f10*/  BSYNC B0 ;  /* 0x0000000000007941 */ /* 0x000fea0003800000 */
.L_x_6241:
        /* <DEDUP_REMOVED lines=35> */
.L_x_6254:
        /* <DEDUP_REMOVED lines=17> */
.L_x_6260:
[----:B------:R-:W-:-:S04]  /*11260*/  FADD.FTZ R0, -R0, R5 ;  /* 0x0000000500007221 */ /* 0x000fc80000010100 */
[----:B------:R-:W-:-:S07]  /*11270*/  FMUL.FTZ R0, R0, 0.5 ;  /* 0x3f00000000007820 */ /* 0x000fce0000410000 */
.L_x_6261:
[----:B------:R-:W-:Y:S05]  /*11280*/  BSYNC B4 ;  /* 0x0000000000047941 */ /* 0x000fea0003800000 */
.L_x_6259:
        /* <DEDUP_REMOVED lines=10> */
.L_x_6263:
[----:B------:R-:W-:-:S04]  /*11330*/  FADD.FTZ R3, -R3, R4 ;  /* 0x0000000403037221 */ /* 0x000fc80000010100 */
[----:B------:R-:W-:-:S07]  /*11340*/  FMUL.FTZ R3, R3, 0.5 ;  /* 0x3f00000003037820 */ /* 0x000fce0000410000 */
.L_x_6264:
[----:B------:R-:W-:Y:S05]  /*11350*/  BSYNC B4 ;  /* 0x0000000000047941 */ /* 0x000fea0003800000 */
.L_x_6262:
[----:B------:R-:W-:Y:S01]  /*11360*/  FADD.FTZ R3, R3, R0 ;  /* 0x0000000003037221 */ /* 0x000fe20000010000 */
[----:B------:R-:W-:-:S04]  /*11370*/  FADD.FTZ R36, R27, R36 ;  /* 0x000000241b247221 */ /* 0x000fc80000010000 */
[----:B------:R-:W-:-:S06]  /*11380*/  FMUL.FTZ R36, R36, R3 ;  /* 0x0000000324247220 */ /* 0x000fcc0000410000 */
[----:B------:R-:W2:Y:S01]  /*11390*/  MUFU.SQRT R36, R36 ;  /* 0x0000002400247308 */ /* 0x000ea20000002000 */
[----:B------:R-:W-:Y:S05]  /*113a0*/  BRA `(.L_x_6265) ;  /* 0x0000000000487947 */ /* 0x000fea0003800000 */
.L_x_6258:
        /* <DEDUP_REMOVED lines=12> */
.L_x_6257:
[----:B------:R-:W-:Y:S01]  /*11470*/  FADD.FTZ R0, R36, 1 ;  /* 0x3f80000024007421 */ /* 0x000fe20000010000 */
[----:B------:R-:W-:Y:S01]  /*11480*/  MUFU.SQRT R3, R26 ;  /* 0x0000001a00037308 */ /* 0x000fe20000002000 */
[----:B------:R-:W-:Y:S02]  /*11490*/  MOV R27, 0x3f800000 ;  /* 0x3f800000001b7802 */ /* 0x000fe40000000f00 */
[----:B------:R-:W-:-:S06]  /*114a0*/  FMUL.FTZ R0, R0, 0.5 ;  /* 0x3f00000000007820 */ /* 0x000fcc0000410000 */
[----:B------:R-:W2:Y:S02]  /*114b0*/  MUFU.SQRT R0, R0 ;  /* 0x0000000000007308 */ /* 0x000ea40000002000 */
[----:B--2---:R-:W-:-:S07]  /*114c0*/  FMUL.FTZ R36, R3, R0 ;  /* 0x0000000003247220 */ /* 0x004fce0000410000 */
.L_x_6265:
[----:B------:R-:W-:Y:S05]  /*114d0*/  BSYNC B1 ;  /* 0x0000000000017941 */ /* 0x000fea0003800000 */
.L_x_6256:
[----:B------:R-:W-:Y:S05]  /*114e0*/  BRA `(.L_x_6266) ;  /* 0x0000000000087947 */ /* 0x000fea0003800000 */
.L_x_6253:
[----:B------:R-:W-:Y:S01]  /*114f0*/  FMUL.FTZ R36, R36, 16777216 ;  /* 0x4b80000024247820 */ /* 0x000fe20000410000 */
[----:B------:R-:W-:-:S07]  /*11500*/  FMUL.FTZ R27, R27, 16777216 ;  /* 0x4b8000001b1b7820 */ /* 0x000fce0000410000 */
.L_x_6266:
[----:B------:R-:W-:Y:S05]  /*11510*/  BSYNC B0 ;  /* 0x0000000000007941 */ /* 0x000fea0003800000 */
.L_x_6252:
        /* <DEDUP_REMOVED lines=16> */
.L_x_6268:
[----:B------:R-:W-:Y:S05]  /*11620*/  BSYNC B4 ;  /* 0x0000000000047941 */ /* 0x000fea0003800000 */
.L_x_6267:
        /* <DEDUP_REMOVED lines=18> */
.L_x_6270:
[----:B------:R-:W-:Y:S02]  /*11750*/  ISETP.GE.AND P0, PT, R36, RZ, PT ;  /* 0x000000ff2400720c */ /* 0x000fe40003f06270 */
[----:B------:R-:W-:-:S11]  /*11760*/  MOV R3, 0x3fd774eb ;  /* 0x3fd774eb00037802 */ /* 0x000fd60000000f00 */
[----:B------:R-:W-:-:S04]  /*11770*/  @P0 FFMA.FTZ R0, R3, 0.93318945169448852539, -R0 ;  /* 0x3f6ee58103000823 */ /* 0x000fc80000010800 */
[----:B------:R-:W-:-:S07]  /*11780*/  @!P0 FFMA.FTZ R0, R3, 0.93318945169448852539, R0 ;  /* 0x3f6ee58103008823 */ /* 0x000fce0000010000 */
.L_x_6271:
[----:B------:R-:W-:Y:S05]  /*11790*/  BSYNC B0 ;  /* 0x0000000000007941 */ /* 0x000fea0003800000 */
.L_x_6269:
        /* <DEDUP_REMOVED lines=10> */
.L_x_6255:
[----:B------:R-:W-:Y:S05]  /*11840*/  BSYNC B3 ;  /* 0x0000000000037941 */ /* 0x000fea0003800000 */
.L_x_6251:
[----:B------:R-:W-:Y:S02]  /*11850*/  LOP3.LUT R14, R3, 0x80000000, R14, 0xb8, !PT ;  /* 0x80000000030e7812 */ /* 0x000fe400078eb80e */
[----:B-1----:R-:W-:Y:S01]  /*11860*/  LOP3.LUT R23, R34, 0x80000000, R23, 0xb8, !PT ;  /* 0x8000000022177812 */ /* 0x002fe200078eb817 */
[----:B------:R-:W-:Y:S06]  /*11870*/  BRA `(.L_x_6240) ;  /* 0x0000001400b47947 */ /* 0x000fec0003800000 */
.L_x_6239:
        /* <DEDUP_REMOVED lines=29> */
.L_x_6277:
[----:B------:R-:W-:Y:S05]  /*11a50*/  BSYNC B4 ;  /* 0x0000000000047941 */ /* 0x000fea0003800000 */
.L_x_6276:
        /* <DEDUP_REMOVED lines=18> */
.L_x_6279:
[----:B------:R-:W-:Y:S02]  /*11b80*/  ISETP.GE.AND P0, PT, R32, RZ, PT ;  /* 0x000000ff2000720c */ /* 0x000fe40003f06270 */
[----:B------:R-:W-:-:S11]  /*11b90*/  MOV R3, 0x3fd774eb ;  /* 0x3fd774eb00037802 */ /* 0x000fd60000000f00 */
[----:B------:R-:W-:-:S04]  /*11ba0*/  @P0 FFMA.FTZ R0, R3, 0.93318945169448852539, -R0 ;  /* 0x3f6ee58103000823 */ /* 0x000fc80000010800 */
[----:B------:R-:W-:-:S07]  /*11bb0*/  @!P0 FFMA.FTZ R0, R3, 0.93318945169448852539, R0 ;  /* 0x3f6ee58103008823 */ /* 0x000fce0000010000 */
.L_x_6280:
[----:B------:R-:W-:Y:S05]  /*11bc0*/  BSYNC B0 ;  /* 0x0000000000007941 */ /* 0x000fea0003800000 */
.L_x_6278:
        /* <DEDUP_REMOVED lines=13> */
.L_x_6275:
        /* <DEDUP_REMOVED lines=11> */
.L_x_6283:
[----:B------:R-:W-:Y:S05]  /*11d50*/  BSYNC B4 ;  /* 0x0000000000047941 */ /* 0x000fea0003800000 */
.L_x_6282:
        /* <DEDUP_REMOVED lines=18> */
.L_x_6285:
[----:B------:R-:W-:Y:S02]  /*11e80*/  ISETP.GE.AND P0, PT, R32, RZ, PT ;  /* 0x000000ff2000720c */ /* 0x000fe40003f06270 */
[----:B------:R-:W-:-:S11]  /*11e90*/  MOV R3, 0x3fd774eb ;  /* 0x3fd774eb00037802 */ /* 0x000fd60000000f00 */
[----:B------:R-:W-:-:S04]  /*11ea0*/  @P0 FFMA.FTZ R0, R3, 0.93318945169448852539, -R0 ;  /* 0x3f6ee58103000823 */ /* 0x000fc80000010800 */
[----:B------:R-:W-:-:S07]  /*11eb0*/  @!P0 FFMA.FTZ R0, R3, 0.93318945169448852539, R0 ;  /* 0x3f6ee58103008823 */ /* 0x000fce0000010000 */
.L_x_6286:
[----:B------:R-:W-:Y:S05]  /*11ec0*/  BSYNC B0 ;  /* 0x0000000000007941 */ /* 0x000fea0003800000 */
.L_x_6284:
        /* <DEDUP_REMOVED lines=27> */
.L_x_6274:
        /* <DEDUP_REMOVED lines=32> */
.L_x_6288:
[----:B------:R-:W-:Y:S05]  /*12280*/  BSYNC B4 ;  /* 0x0000000000047941 */ /* 0x000fea0003800000 */
.L_x_6287:
        /* <DEDUP_REMOVED lines=18> */
.L_x_6290:
[----:B------:R-:W-:Y:S02]  /*123b0*/  ISETP.GE.AND P0, PT, R32, RZ, PT ;  /* 0x000000ff2000720c */ /* 0x000fe40003f06270 */
[----:B------:R-:W-:-:S11]  /*123c0*/  MOV R3, 0x3fd774eb ;  /* 0x3fd774eb00037802 */ /* 0x000fd60000000f00 */
[----:B------:R-:W-:-:S04]  /*123d0*/  @P0 FFMA.FTZ R0, R3, 0.93318945169448852539, -R0 ;  /* 0x3f6ee58103000823 */ /* 0x000fc80000010800 */
[----:B------:R-:W-:-:S07]  /*123e0*/  @!P0 FFMA.FTZ R0, R3, 0.93318945169448852539, R0 ;  /* 0x3f6ee58103008823 */ /* 0x000fce0000010000 */
.L_x_6291:
[----:B------:R-:W-:Y:S05]  /*123f0*/  BSYNC B0 ;  /* 0x0000000000007941 */ /* 0x000fea0003800000 */
.L_x_6289:
        /* <DEDUP_REMOVED lines=11> */
.L_x_6273:
        /* <DEDUP_REMOVED lines=22> */
.L_x_6295:
[----:B------:R-:W-:Y:S05]  /*12610*/  BSYNC B4 ;  /* 0x0000000000047941 */ /* 0x000fea0003800000 */
.L_x_6294:
        /* <DEDUP_REMOVED lines=24> */
.L_x_6293:
        /* <DEDUP_REMOVED lines=11> */
.L_x_6297:
[----:B------:R-:W-:Y:S05]  /*12850*/  BSYNC B4 ;  /* 0x0000000000047941 */ /* 0x000fea0003800000 */
.L_x_6296:
        /* <DEDUP_REMOVED lines=38> */
.L_x_6292:
        /* <DEDUP_REMOVED lines=32> */
.L_x_6299:
[----:B------:R-:W-:Y:S05]  /*12cc0*/  BSYNC B4 ;  /* 0x0000000000047941 */ /* 0x000fea0003800000 */
.L_x_6298:
        /* <DEDUP_REMOVED lines=21> */
.L_x_6281:
[----:B------:R-:W-:Y:S05]  /*12e20*/  BSYNC B3 ;  /* 0x0000000000037941 */ /* 0x000fea0003800000 */
.L_x_6272:
[----:B------:R-:W-:Y:S01]  /*12e30*/  FADD.FTZ R26, R26, 0.69314718246459960938 ;  /* 0x3f3172181a1a7421 */ /* 0x000fe20000010000 */
[----:B------:R-:W-:-:S04]  /*12e40*/  LOP3.LUT R14, R3, 0x80000000, R14, 0xb8, !PT ;  /* 0x80000000030e7812 */ /* 0x000fc800078eb80e */
[----:B------:R-:W-:Y:S01]  /*12e50*/  LOP3.LUT R23, R26, 0x80000000, R23, 0xb8, !PT ;  /* 0x800000001a177812 */ /* 0x000fe200078eb817 */
[----:B------:R-:W-:Y:S06]  /*12e60*/  BRA `(.L_x_6240) ;  /* 0x0000000000387947 */ /* 0x000fec0003800000 */
.L_x_6238:
        /* <DEDUP_REMOVED lines=14> */
.L_x_6240:
[----:B------:R-:W-:Y:S05]  /*12f50*/  BSYNC B2 ;  /* 0x0000000000027941 */ /* 0x000fea0003800000 */
.L_x_6237:
[----:B------:R-:W-:Y:S05]  /*12f60*/  WARPSYNC.ALL ;  /* 0x0000000000007948 */ /* 0x000fea0003800000 */
[--C-:B0-----:R-:W-:Y:S01]  /*12f70*/  HADD2.F32 R26, -RZ, R15.reuse.H0_H0 ;  /* 0x2000000fff1a7230 */ /* 0x101fe20000004100 */
        /* <DEDUP_REMOVED lines=37> */
[C---:B------:R-:W-:Y:S01]  /*131d0*/  FSETP.NEU.FTZ.AND P2, PT, R27.reuse, RZ, PT ;  /* 0x000000ff1b00720b */ /* 0x040fe20003f5d000 */
        /* <DEDUP_REMOVED lines=71> */
.L_x_6307:
        /* <DEDUP_REMOVED lines=10> */
.L_x_6309:
[----:B------:R-:W-:-:S04]  /*136f0*/  FADD.FTZ R5, -R0, R7 ;  /* 0x0000000700057221 */ /* 0x000fc80000010100 */
[----:B------:R-:W-:-:S07]  /*13700*/  FMUL.FTZ R5, R5, 0.5 ;  /* 0x3f00000005057820 */ /* 0x000fce0000410000 */
.L_x_6310:
[----:B------:R-:W-:Y:S05]  /*13710*/  BSYNC B1 ;  /* 0x0000000000017941 */ /* 0x000fea0003800000 */
.L_x_6308:
        /* <DEDUP_REMOVED lines=11> */
.L_x_6312:
[----:B------:R-:W-:-:S04]  /*137d0*/  FADD.FTZ R6, R4, -R17 ;  /* 0x8000001104067221 */ /* 0x000fc80000010000 */
[----:B------:R-:W-:-:S07]  /*137e0*/  FMUL.FTZ R6, R6, 0.5 ;  /* 0x3f00000006067820 */ /* 0x000fce0000410000 */
.L_x_6313:
[----:B------:R-:W-:Y:S05]  /*137f0*/  BSYNC B1 ;  /* 0x0000000000017941 */ /* 0x000fea0003800000 */
.L_x_6311:
        /* <DEDUP_REMOVED lines=35> */
.L_x_6306:
[----:B------:R0:W1:Y:S02]  /*13a30*/  MUFU.SQRT R27, R32 ;  /* 0x00000020001b7308 */ /* 0x0000640000002000 */
.L_x_6305:
[----:B------:R-:W-:Y:S05]  /*13a40*/  BSYNC B0 ;  /* 0x0000000000007941 */ /* 0x000fea0003800000 */
.L_x_6304:
        /* <DEDUP_REMOVED lines=35> */
.L_x_6317:
        /* <DEDUP_REMOVED lines=17> */
.L_x_6323:
[----:B------:R-:W-:-:S04]  /*13d90*/  FADD.FTZ R0, -R0, R7 ;  /* 0x0000000700007221 */ /* 0x000fc80000010100 */
[----:B------:R-:W-:-:S07]  /*13da0*/  FMUL.FTZ R0, R0, 0.5 ;  /* 0x3f00000000007820 */ /* 0x000fce0000410000 */
.L_x_6324:
[----:B------:R-:W-:Y:S05]  /*13db0*/  BSYNC B4 ;  /* 0x0000000000047941 */ /* 0x000fea0003800000 */
.L_x_6322:
        /* <DEDUP_REMOVED lines=10> */
.L_x_6326:
[----:B------:R-:W-:-:S04]  /*13e60*/  FADD.FTZ R3, -R3, R4 ;  /* 0x0000000403037221 */ /* 0x000fc80000010100 */
[----:B------:R-:W-:-:S07]  /*13e70*/  FMUL.FTZ R3, R3, 0.5 ;  /* 0x3f00000003037820 */ /* 0x000fce0000410000 */
.L_x_6327:
[----:B------:R-:W-:Y:S05]  /*13e80*/  BSYNC B4 ;  /* 0x0000000000047941 */ /* 0x000fea0003800000 */
.L_x_6325:
[----:B------:R-:W-:Y:S01]  /*13e90*/  FADD.FTZ R3, R3, R0 ;  /* 0x0000000003037221 */ /* 0x000fe20000010000 */
[----:B------:R-:W-:-:S04]  /*13ea0*/  FADD.FTZ R34, R29, R34 ;  /* 0x000000221d227221 */ /* 0x000fc80000010000 */
[----:B------:R-:W-:-:S06]  /*13eb0*/  FMUL.FTZ R34, R34, R3 ;  /* 0x0000000322227220 */ /* 0x000fcc0000410000 */
[----:B------:R-:W2:Y:S01]  /*13ec0*/  MUFU.SQRT R34, R34 ;  /* 0x0000002200227308 */ /* 0x000ea20000002000 */
[----:B------:R-:W-:Y:S05]  /*13ed0*/  BRA `(.L_x_6328) ;  /* 0x0000000000487947 */ /* 0x000fea0003800000 */
.L_x_6321:
        /* <DEDUP_REMOVED lines=12> */
.L_x_6320:
[----:B------:R-:W-:Y:S01]  /*13fa0*/  FADD.FTZ R0, R34, 1 ;  /* 0x3f80000022007421 */ /* 0x000fe20000010000 */
[----:B------:R-:W-:Y:S01]  /*13fb0*/  MUFU.SQRT R3, R32 ;  /* 0x0000002000037308 */ /* 0x000fe20000002000 */
[----:B------:R-:W-:Y:S02]  /*13fc0*/  MOV R29, 0x3f800000 ;  /* 0x3f800000001d7802 */ /* 0x000fe40000000f00 */
[----:B------:R-:W-:-:S06]  /*13fd0*/  FMUL.FTZ R0, R0, 0.5 ;  /* 0x3f00000000007820 */ /* 0x000fcc0000410000 */
[----:B------:R-:W2:Y:S02]  /*13fe0*/  MUFU.SQRT R0, R0 ;  /* 0x0000000000007308 */ /* 0x000ea40000002000 */
[----:B--2---:R-:W-:-:S07]  /*13ff0*/  FMUL.FTZ R34, R3, R0 ;  /* 0x0000000003227220 */ /* 0x004fce0000410000 */
.L_x_6328:
[----:B------:R-:W-:Y:S05]  /*14000*/  BSYNC B1 ;  /* 0x0000000000017941 */ /* 0x000fea0003800000 */
.L_x_6319:
[----:B------:R-:W-:Y:S05]  /*14010*/  BRA `(.L_x_6329) ;  /* 0x0000000000087947 */ /* 0x000fea0003800000 */
.L_x_6316:
[----:B------:R-:W-:Y:S01]  /*14020*/  FMUL.FTZ R34, R34, 16777216 ;  /* 0x4b80000022227820 */ /* 0x000fe20000410000 */
[----:B------:R-:W-:-:S07]  /*14030*/  FMUL.FTZ R29, R29, 16777216 ;  /* 0x4b8000001d1d7820 */ /* 0x000fce0000410000 */
.L_x_6329:
[----:B------:R-:W-:Y:S05]  /*14040*/  BSYNC B0 ;  /* 0x0000000000007941 */ /* 0x000fea0003800000 */
.L_x_6315:
        /* <DEDUP_REMOVED lines=16> */
.L_x_6331:
[----:B------:R-:W-:Y:S05]  /*14150*/  BSYNC B4 ;  /* 0x0000000000047941 */ /* 0x000fea0003800000 */
.L_x_6330:
        /* <DEDUP_REMOVED lines=18> */
.L_x_6333:
[----:B------:R-:W-:Y:S02]  /*14280*/  ISETP.GE.AND P0, PT, R34, RZ, PT ;  /* 0x000000ff2200720c */ /* 0x000fe40003f06270 */
[----:B------:R-:W-:-:S11]  /*14290*/  MOV R3, 0x3fd774eb ;  /* 0x3fd774eb00037802 */ /* 0x000fd60000000f00 */
[----:B------:R-:W-:-:S04]  /*142a0*/  @P0 FFMA.FTZ R0, R3, 0.93318945169448852539, -R0 ;  /* 0x3f6ee58103000823 */ /* 0x000fc80000010800 */
[----:B------:R-:W-:-:S07]  /*142b0*/  @!P0 FFMA.FTZ R0, R3, 0.93318945169448852539, R0 ;  /* 0x3f6ee58103008823 */ /* 0x000fce0000010000 */
.L_x_6334:
[----:B------:R-:W-:Y:S05]  /*142c0*/  BSYNC B0 ;  /* 0x0000000000007941 */ /* 0x000fea0003800000 */
.L_x_6332:
        /* <DEDUP_REMOVED lines=10> */
.L_x_6318:
[----:B------:R-:W-:Y:S05]  /*14370*/  BSYNC B3 ;  /* 0x0000000000037941 */ /* 0x000fea0003800000 */
.L_x_6314:
[----:B------:R-:W-:Y:S02]  /*14380*/  LOP3.LUT R15, R0, 0x80000000, R15, 0xb8, !PT ;  /* 0x80000000000f7812 */ /* 0x000fe400078eb80f */
[----:B-1----:R-:W-:Y:S01]  /*14390*/  LOP3.LUT R26, R27, 0x80000000, R26, 0xb8, !PT ;  /* 0x800000001b1a7812 */ /* 0x002fe200078eb81a */
[----:B------:R-:W-:Y:S06]  /*143a0*/  BRA `(.L_x_6303) ;  /* 0x0000001400b47947 */ /* 0x000fec0003800000 */
.L_x_6302:
        /* <DEDUP_REMOVED lines=29> */
.L_x_6340:
[----:B------:R-:W-:Y:S05]  /*14580*/  BSYNC B4 ;  /* 0x0000000000047941 */ /* 0x000fea0003800000 */
.L_x_6339:
        /* <DEDUP_REMOVED lines=18> */
.L_x_6342:
[----:B------:R-:W-:Y:S02]  /*146b0*/  ISETP.GE.AND P0, PT, R34, RZ, PT ;  /* 0x000000ff2200720c */ /* 0x000fe40003f06270 */
[----:B------:R-:W-:-:S11]  /*146c0*/  MOV R3, 0x3fd774eb ;  /* 0x3fd774eb00037802 */ /* 0x000fd60000000f00 */
[----:B------:R-:W-:-:S04]  /*146d0*/  @P0 FFMA.FTZ R0, R3, 0.93318945169448852539, -R0 ;  /* 0x3f6ee58103000823 */ /* 0x000fc80000010800 */
[----:B------:R-:W-:-:S07]  /*146e0*/  @!P0 FFMA.FTZ R0, R3, 0.93318945169448852539, R0 ;  /* 0x3f6ee58103008823 */ /* 0x000fce0000010000 */
.L_x_6343:
[----:B------:R-:W-:Y:S05]  /*146f0*/  BSYNC B0 ;  /* 0x0000000000007941 */ /* 0x000fea0003800000 */
.L_x_6341:
        /* <DEDUP_REMOVED lines=13> */
.L_x_6338:
        /* <DEDUP_REMOVED lines=11> */
.L_x_6346:
[----:B------:R-:W-:Y:S05]  /*14880*/  BSYNC B4 ;  /* 0x0000000000047941 */ /* 0x000fea0003800000 */
.L_x_6345:
        /* <DEDUP_REMOVED lines=18> */
.L_x_6348:
[----:B------:R-:W-:Y:S02]  /*149b0*/  ISETP.GE.AND P0, PT, R34, RZ, PT ;  /* 0x000000ff2200720c */ /* 0x000fe40003f06270 */
[----:B------:R-:W-:-:S11]  /*149c0*/  MOV R3, 0x3fd774eb ;  /* 0x3fd774eb00037802 */ /* 0x000fd60000000f00 */
[----:B------:R-:W-:-:S04]  /*149d0*/  @P0 FFMA.FTZ R0, R3, 0.93318945169448852539, -R0 ;  /* 0x3f6ee58103000823 */ /* 0x000fc80000010800 */
[----:B------:R-:W-:-:S07]  /*149e0*/  @!P0 FFMA.FTZ R0, R3, 0.93318945169448852539, R0 ;  /* 0x3f6ee58103008823 */ /* 0x000fce0000010000 */
.L_x_6349:
[----:B------:R-:W-:Y:S05]  /*149f0*/  BSYNC B0 ;  /* 0x0000000000007941 */ /* 0x000fea0003800000 */
.L_x_6347:
        /* <DEDUP_REMOVED lines=27> */
.L_x_6337:
        /* <DEDUP_REMOVED lines=32> */
.L_x_6351:
[----:B------:R-:W-:Y:S05]  /*14db0*/  BSYNC B4 ;  /* 0x0000000000047941 */ /* 0x000fea0003800000 */
.L_x_6350:
        /* <DEDUP_REMOVED lines=18> */
.L_x_6353:
[----:B------:R-:W-:Y:S02]  /*14ee0*/  ISETP.GE.AND P0, PT, R34, RZ, PT ;  /* 0x000000ff2200720c */ /* 0x000fe40003f06270 */
[----:B------:R-:W-:-:S11]  /*14ef0*/  MOV R3, 0x3fd774eb ;  /* 0x3fd774eb00037802 */ /* 0x000fd60000000f00 */
[----:B------:R-:W-:-:S04]  /*14f00*/  @P0 FFMA.FTZ R0, R3, 0.93318945169448852539, -R0 ;  /* 0x3f6ee58103000823 */ /* 0x000fc80000010800 */
[----:B------:R-:W-:-:S07]  /*14f10*/  @!P0 FFMA.FTZ R0, R3, 0.93318945169448852539, R0 ;  /* 0x3f6ee58103008823 */ /* 0x000fce0000010000 */
.L_x_6354:
[----:B------:R-:W-:Y:S05]  /*14f20*/  BSYNC B0 ;  /* 0x0000000000007941 */ /* 0x000fea0003800000 */
.L_x_6352:
        /* <DEDUP_REMOVED lines=11> */
.L_x_6336:
        /* <DEDUP_REMOVED lines=22> */
.L_x_6358:
[----:B------:R-:W-:Y:S05]  /*15140*/  BSYNC B4 ;  /* 0x0000000000047941 */ /* 0x000fea0003800000 */
.L_x_6357:
        /* <DEDUP_REMOVED lines=24> */
.L_x_6356:
        /* <DEDUP_REMOVED lines=11> */
.L_x_6360:
[----:B------:R-:W-:Y:S05]  /*15380*/  BSYNC B4 ;  /* 0x0000000000047941 */ /* 0x000fea0003800000 */
.L_x_6359:
        /* <DEDUP_REMOVED lines=38> */
.L_x_6355:
        /* <DEDUP_REMOVED lines=32> */
.L_x_6362:
[----:B------:R-:W-:Y:S05]  /*157f0*/  BSYNC B4 ;  /* 0x0000000000047941 */ /* 0x000fea0003800000 */
.L_x_6361:
        /* <DEDUP_REMOVED lines=21> */
.L_x_6344:
[----:B------:R-:W-:Y:S05]  /*15950*/  BSYNC B3 ;  /* 0x0000000000037941 */ /* 0x000fea0003800000 */
.L_x_6335:
[----:B------:R-:W-:Y:S01]  /*15960*/  FADD.FTZ R27, R27, 0.69314718246459960938 ;  /* 0x3f3172181b1b7421 */ /* 0x000fe20000010000 */
[----:B------:R-:W-:-:S04]  /*15970*/  LOP3.LUT R15, R0, 0x80000000, R15, 0xb8, !PT ;  /* 0x80000000000f7812 */ /* 0x000fc800078eb80f */
[----:B------:R-:W-:Y:S01]  /*15980*/  LOP3.LUT R26, R27, 0x80000000, R26, 0xb8, !PT ;  /* 0x800000001b1a7812 */ /* 0x000fe200078eb81a */
[----:B------:R-:W-:Y:S06]  /*15990*/  BRA `(.L_x_6303) ;  /* 0x0000000000387947 */ /* 0x000fec0003800000 */
.L_x_6301:
        /* <DEDUP_REMOVED lines=14> */
.L_x_6303:
[----:B------:R-:W-:Y:S05]  /*15a80*/  BSYNC B2 ;  /* 0x0000000000027941 */ /* 0x000fea0003800000 */
.L_x_6300:
[----:B------:R-:W-:Y:S05]  /*15a90*/  WARPSYNC.ALL ;  /* 0x0000000000007948 */ /* 0x000fea0003800000 */
[----:B------:R-:W1:Y:S01]  /*15aa0*/  LDC.64 R4, c[0x0][0x218] ;  /* 0x00008600ff047b82 */ /* 0x000e620000000a00 */
[----:B------:R-:W-:Y:S02]  /*15ab0*/  F2FP.F16.F32.PACK_AB R7, R25, R28 ;  /* 0x0000001c1907723e */ /* 0x000fe400000000ff */
[----:B------:R-:W-:Y:S02]  /*15ac0*/  F2FP.F16.F32.PACK_AB R6, R21, R24 ;  /* 0x000000181506723e */ /* 0x000fe400000000ff */
[----:B------:R-:W-:-:S02]  /*15ad0*/  F2FP.F16.F32.PACK_AB R14, R14, R23 ;  /* 0x000000170e0e723e */ /* 0x000fc400000000ff */
[----:B------:R-:W-:Y:S02]  /*15ae0*/  F2FP.F16.F32.PACK_AB R13, R13, R10 ;  /* 0x0000000a0d0d723e */ /* 0x000fe400000000ff */
[----:B------:R-:W-:Y:S02]  /*15af0*/  F2FP.F16.F32.PACK_AB R12, R12, R11 ;  /* 0x0000000b0c0c723e */ /* 0x000fe400000000ff */
[----:B------:R-:W-:Y:S01]  /*15b00*/  F2FP.F16.F32.PACK_AB R15, R15, R26 ;  /* 0x0000001a0f0f723e */ /* 0x000fe200000000ff */
[----:B-1----:R-:W-:Y:S01]  /*15b10*/  IMAD.WIDE.U32 R2, R2, 0x4, R4 ;  /* 0x0000000402027825 */ /* 0x002fe200078e0004 */
[----:B------:R-:W-:Y:S02]  /*15b20*/  F2FP.F16.F32.PACK_AB R5, R22, R9 ;  /* 0x000000091605723e */ /* 0x000fe400000000ff */
[----:B------:R-:W-:Y:S01]  /*15b30*/  F2FP.F16.F32.PACK_AB R4, R20, R19 ;  /* 0x000000131404723e */ /* 0x000fe200000000ff */
[----:B------:R-:W-:-:S05]  /*15b40*/  IMAD.WIDE R2, R18, 0x10, R2 ;  /* 0x0000001012027825 */ /* 0x000fca00078e0202 */
[----:B------:R-:W-:Y:S04]  /*15b50*/  STG.E.128 desc[UR4][R2.64], R4 ;  /* 0x0000000402007986 */ /* 0x000fe8000c101d04 */
[----:B------:R-:W-:Y:S01]  /*15b60*/  STG.E.128 desc[UR4][R2.64+0x800], R12 ;  /* 0x0008000c02007986 */ /* 0x000fe2000c101d04 */
[----:B------:R-:W-:Y:S05]  /*15b70*/  EXIT ;  /* 0x000000000000794d */ /* 0x000fea0003800000 */
.L_x_5858:
        /* <DEDUP_REMOVED lines=14> */
[----:B------:R-:W3:Y:S10]  /*15c60*/  @!P0 LDG.E R14, desc[UR4][R14.64] ;  /* 0x000000040e0e8981 */ /* 0x000ef4000c1e1900 */
        /* <DEDUP_REMOVED lines=17> */
[----:B------:R-:W5:Y:S01]  /*15d80*/  @!P1 LDC.64 R6, c[0x0][0x220] ;  /* 0x00008800ff069b82 */ /* 0x000f620000000a00 */
[----:B------:R-:W-:Y:S01]  /*15d90*/  @!P1 IADD3 R0, R0, 0x80, RZ ;  /* 0x0000008000009810 */ /* 0x000fe20007ffe0ff */
[----:B0-----:R-:W-:-:S04]  /*15da0*/  @!P5 IMAD.WIDE.U32 R16, R19, 0x4, R16 ;  /* 0x000000041310d825 */ /* 0x001fc800078e0010 */
[----:B-1----:R-:W-:Y:S02]  /*15db0*/  @!P4 IMAD.WIDE.U32 R20, R23, 0x4, R20 ;  /* 0x000000041714c825 */ /* 0x002fe400078e0014 */
[----:B------:R-:W3:Y:S02]  /*15dc0*/  @!P5 LDG.E R16, desc[UR4][R16.64] ;  /* 0x000000041010d981 */ /* 0x000ee4000c1e1900 */
[----:B----4-:R-:W-:Y:S02]  /*15dd0*/  @!P3 IMAD.WIDE.U32 R12, R25, 0x4, R12 ;  /* 0x00000004190cb825 */ /* 0x010fe400078e000c */
[----:B------:R0:W4:Y:S02]  /*15de0*/  @!P4 LDG.E R21, desc[UR4][R20.64] ;  /* 0x000000041415c981 */ /* 0x000124000c1e1900 */
[----:B-----5:R-:W-:Y:S02]  /*15df0*/  @!P2 IMAD.WIDE.U32 R10, R27, 0x4, R10 ;  /* 0x000000041b0aa825 */ /* 0x020fe400078e000a */
[----:B------:R1:W5:Y:S04]  /*15e00*/  @!P3 LDG.E R12, desc[UR4][R12.64] ;  /* 0x000000040c0cb981 */ /* 0x000368000c1e1900 */
[----:B------:R-:W5:Y:S01]  /*15e10*/  @!P2 LDG.E R10, desc[UR4][R10.64] ;  /* 0x000000040a0aa981 */ /* 0x000f62000c1e1900 */
[----:B------:R-:W-:-:S06]  /*15e20*/  @!P1 IMAD.WIDE.U32 R6, R29, 0x4, R6 ;  /* 0x000000041d069825 */ /* 0x000fcc00078e0006 */
[----:B------:R-:W5:Y:S01]  /*15e30*/  @!P1 LDG.E R6, desc[UR4][R6.64] ;  /* 0x0000000406069981 */ /* 0x000f62000c1e1900 */
[----:B--2---:R-:W-:-:S04]  /*15e40*/  @!P6 PRMT R18, R18, 0x5410, R4 ;  /* 0x000054101212e816 */ /* 0x004fc80000000004 */
[----:B------:R-:W-:Y:S02]  /*15e50*/  @!P6 PRMT R18, R4, 0x7632, R18 ;  /* 0x000076320412e816 */ /* 0x000fe40000000012 */
[----:B------:R-:W-:-:S13]  /*15e60*/  ISETP.GE.AND P6, PT, R0, R9, PT ;  /* 0x000000090000720c */ /* 0x000fda0003fc6270 */
[----:B------:R-:W2:Y:S01]  /*15e70*/  @!P6 LDC.64 R4, c[0x0][0x220] ;  /* 0x00008800ff04eb82 */ /* 0x000ea20000000a00 */
[----:B------:R-:W-:-:S05]  /*15e80*/  @!P6 IADD3 R3, R2, R0, RZ ;  /* 0x000000000203e210 */ /* 0x000fca0007ffe0ff */
[----:B--2---:R-:W-:-:S06]  /*15e90*/  @!P6 IMAD.WIDE.U32 R4, R3, 0x4, R4 ;  /* 0x000000040304e825 */ /* 0x004fcc00078e0004 */
[----:B------:R-:W2:Y:S01]  /*15ea0*/  @!P6 LDG.E R4, desc[UR4][R4.64] ;  /* 0x000000040404e981 */ /* 0x000ea2000c1e1900 */
[----:B0-----:R-:W-:Y:S02]  /*15eb0*/  PRMT R20, RZ, 0x5410, RZ ;  /* 0x00005410ff147816 */ /* 0x001fe400000000ff */
[----:B------:R-:W-:Y:S02]  /*15ec0*/  PRMT R22, RZ, 0x5410, RZ ;  /* 0x00005410ff167816 */ /* 0x000fe400000000ff */
[----:B------:R-:W-:Y:S02]  /*15ed0*/  PRMT R24, RZ, 0x5410, RZ ;  /* 0x00005410ff187816 */ /* 0x000fe400000000ff */
[----:B------:R-:W-:Y:S02]  /*15ee0*/  PRMT R26, RZ, 0x5410, RZ ;  /* 0x00005410ff1a7816 */ /* 0x000fe400000000ff */
[----:B------:R-:W-:Y:S02]  /*15ef0*/  PRMT R31, RZ, 0x5410, RZ ;  /* 0x00005410ff1f7816 */ /* 0x000fe400000000ff */
[----:B------:R-:W-:Y:S01]  /*15f00*/  PRMT R28, RZ, 0x5410, RZ ;  /* 0x00005410ff1c7816 */ /* 0x000fe200000000ff */
[----:B------:R-:W-:Y:S01]  /*15f10*/  BSSY B2, `(.L_x_6363) ;  /* 0x00002c8000027945 */ /* 0x000fe20003800000 */
[----:B------:R-:W-:-:S02]  /*15f20*/  PRMT R0, RZ, 0x7610, R0 ;  /* 0x00007610ff007816 */ /* 0x000fc40000000000 */
[----:B-1----:R-:W-:Y:S02]  /*15f30*/  PRMT R13, RZ, 0x7610, R13 ;  /* 0x00007610ff0d7816 */ /* 0x002fe4000000000d */
[C---:B---3--:R-:W-:Y:S02]  /*15f40*/  @!P0 PRMT R0, R14.reuse, 0x7610, R0 ;  /* 0x000076100e008816 */ /* 0x048fe40000000000 */
[----:B------:R-:W-:Y:S02]  /*15f50*/  @!P0 PRMT R13, R14, 0x7632, R13 ;  /* 0x000076320e0d8816 */ /* 0x000fe4000000000d */
[----:B------:R-:W-:Y:S02]  /*15f60*/  @!P5 PRMT R20, R20, 0x5410, R16 ;  /* 0x000054101414d816 */ /* 0x000fe40000000010 */
[----:B----4-:R-:W-:Y:S02]  /*15f70*/  @!P4 PRMT R22, R22, 0x5410, R21 ;  /* 0x000054101616c816 */ /* 0x010fe40000000015 */
[----:B-----5:R-:W-:-:S02]  /*15f80*/  @!P3 PRMT R24, R24, 0x5410, R12 ;  /* 0x000054101818b816 */ /* 0x020fc4000000000c */
        /* <DEDUP_REMOVED lines=30> */
[----:B------:R-:W-:Y:S01]  /*16170*/  FADD.FTZ R0, |R13|, 1 ;  /* 0x3f8000000d007421 */ /* 0x000fe20000010200 */
[----:B------:R-:W-:Y:S01]  /*16180*/  FADD.FTZ R7, |R15|, -RZ ;  /* 0x800000ff0f077221 */ /* 0x000fe20000010200 */
[----:B------:R-:W-:Y:S01]  /*16190*/  FADD.FTZ R3, |R13|, -1 ;  /* 0xbf8000000d037421 */ /* 0x000fe20000010200 */
        /* <DEDUP_REMOVED lines=88> */
.L_x_6370:
        /* <DEDUP_REMOVED lines=10> */
.L_x_6372:
[----:B------:R-:W-:-:S04]  /*167c0*/  FADD.FTZ R7, -R0, R5 ;  /* 0x0000000500077221 */ /* 0x000fc80000010100 */
[----:B------:R-:W-:-:S07]  /*167d0*/  FMUL.FTZ R7, R7, 0.5 ;  /* 0x3f00000007077820 */ /* 0x000fce0000410000 */
.L_x_6373:
[----:B------:R-:W-:Y:S05]  /*167e0*/  BSYNC B1 ;  /* 0x0000000000017941 */ /* 0x000fea0003800000 */
.L_x_6371:
        /* <DEDUP_REMOVED lines=11> */
.L_x_6375:
[----:B------:R-:W-:-:S04]  /*168a0*/  FADD.FTZ R8, R4, -R13 ;  /* 0x8000000d04087221 */ /* 0x000fc80000010000 */
[----:B------:R-:W-:-:S07]  /*168b0*/  FMUL.FTZ R8, R8, 0.5 ;  /* 0x3f00000008087820 */ /* 0x000fce0000410000 */
.L_x_6376:
[----:B------:R-:W-:Y:S05]  /*168c0*/  BSYNC B1 ;  /* 0x0000000000017941 */ /* 0x000fea0003800000 */
.L_x_6374:
        /* <DEDUP_REMOVED lines=35> */
.L_x_6369:
[----:B------:R0:W1:Y:S02]  /*16b00*/  MUFU.SQRT R19, R15 ;  /* 0x0000000f00137308 */ /* 0x0000640000002000 */
.L_x_6368:
[----:B------:R-:W-:Y:S05]  /*16b10*/  BSYNC B0 ;  /* 0x0000000000007941 */ /* 0x000fea0003800000 */
.L_x_6367:
        /* <DEDUP_REMOVED lines=35> */
.L_x_6380:
        /* <DEDUP_REMOVED lines=18> */
.L_x_6386:
[----:B------:R-:W-:-:S04]  /*16e70*/  FADD.FTZ R0, -R0, R5 ;  /* 0x0000000500007221 */ /* 0x000fc80000010100 */
[----:B------:R-:W-:-:S07]  /*16e80*/  FMUL.FTZ R0, R0, 0.5 ;  /* 0x3f00000000007820 */ /* 0x000fce0000410000 */
.L_x_6387:
[----:B------:R-:W-:Y:S05]  /*16e90*/  BSYNC B4 ;  /* 0x0000000000047941 */ /* 0x000fea0003800000 */
.L_x_6385:
        /* <DEDUP_REMOVED lines=10> */
.L_x_6389:
[----:B------:R-:W-:-:S04]  /*16f40*/  FADD.FTZ R3, -R3, R4 ;  /* 0x0000000403037221 */ /* 0x000fc80000010100 */
[----:B------:R-:W-:-:S07]  /*16f50*/  FMUL.FTZ R3, R3, 0.5 ;  /* 0x3f00000003037820 */ /* 0x000fce0000410000 */
.L_x_6390:
[----:B------:R-:W-:Y:S05]  /*16f60*/  BSYNC B4 ;  /* 0x0000000000047941 */ /* 0x000fea0003800000 */
.L_x_6388:
[----:B------:R-:W-:Y:S01]  /*16f70*/  FADD.FTZ R3, R3, R0 ;  /* 0x0000000003037221 */ /* 0x000fe20000010000 */
[C---:B------:R-:W-:Y:S01]  /*16f80*/  FADD.FTZ R6, |R11|.reuse, R6 ;  /* 0x000000060b067221 */ /* 0x040fe20000010200 */
[----:B------:R-:W-:-:S03]  /*16f90*/  FADD.FTZ R12, |R11|, -RZ ;  /* 0x800000ff0b0c7221 */ /* 0x000fc60000010200 */
[----:B------:R-:W-:-:S04]  /*16fa0*/  FMUL.FTZ R3, R6, R3 ;  /* 0x0000000306037220 */ /* 0x000fc80000410000 */
[----:B------:R2:W3:Y:S01]  /*16fb0*/  MUFU.SQRT R13, R3 ;  /* 0x00000003000d7308 */ /* 0x0004e20000002000 */
[----:B------:R-:W-:Y:S05]  /*16fc0*/  BRA `(.L_x_6391) ;  /* 0x0000000000507947 */ /* 0x000fea0003800000 */
.L_x_6384:
[----:B------:R-:W-:-:S13]  /*16fd0*/  FSETP.GT.FTZ.AND P0, PT, |R11|, 1, PT ;  /* 0x3f8000000b00780b */ /* 0x000fda0003f14200 */
[----:B------:R-:W-:Y:S01]  /*16fe0*/  @P0 FMUL.FTZ R4, R0, R3 ;  /* 0x0000000300040220 */ /* 0x000fe20000410000 */
[----:B------:R-:W-:-:S04]  /*16ff0*/  @!P0 FADD.FTZ R12, |R11|, -RZ ;  /* 0x800000ff0b0c8221 */ /* 0x000fc80000010200 */
[----:B------:R-:W-:Y:S01]  /*17000*/  @!P0 FADD.FTZ R3, -R12, 1 ;  /* 0x3f8000000c038421 */ /* 0x000fe20000010100 */
[----:B------:R-:W2:Y:S01]  /*17010*/  @P0 MUFU.SQRT R4, R4 ;  /* 0x0000000400040308 */ /* 0x000ea20000002000 */
[----:B------:R-:W-:Y:S02]  /*17020*/  @P0 FMUL.FTZ R12, |R11|, 2.81474976710656000000e+14 ;  /* 0x578000000b0c0820 */ /* 0x000fe40000410200 */
[----:B------:R-:W-:Y:S01]  /*17030*/  @!P0 FMUL.FTZ R3, R0, R3 ;  /* 0x0000000300038220 */ /* 0x000fe20000410000 */
[----:B------:R-:W-:-:S04]  /*17040*/  @P0 FMUL.FTZ R0, |R10|, 2.81474976710656000000e+14 ;  /* 0x578000000a000820 */ /* 0x000fc80000410200 */
[----:B------:R-:W-:Y:S01]  /*17050*/  @!P0 MUFU.SQRT R13, R3 ;  /* 0x00000003000d8308 */ /* 0x000fe20000002000 */
[----:B------:R-:W-:-:S07]  /*17060*/  @P0 FMUL.FTZ R0, |R11|, R0 ;  /* 0x000000000b000220 */ /* 0x000fce0000410200 */
[----:B--2---:R-:W2:Y:S02]  /*17070*/  @P0 MUFU.RCP R5, R4 ;  /* 0x0000000400050308 */ /* 0x004ea40000001000 */
[----:B--2---:R-:W-:Y:S01]  /*17080*/  @P0 FMUL.FTZ R13, R0, R5 ;  /* 0x00000005000d0220 */ /* 0x004fe20000410000 */
[----:B------:R-:W-:Y:S06]  /*17090*/  BRA `(.L_x_6391) ;  /* 0x00000000001c7947 */ /* 0x000fec0003800000 */
.L_x_6383:
[----:B------:R-:W-:Y:S01]  /*170a0*/  FADD.FTZ R3, R6, 1 ;  /* 0x3f80000006037421 */ /* 0x000fe20000010000 */
[----:B------:R-:W-:Y:S01]  /*170b0*/  FADD.FTZ R0, |R10|, -RZ ;  /* 0x800000ff0a007221 */ /* 0x000fe20000010200 */
[----:B------:R-:W-:Y:S02]  /*170c0*/  MOV R12, 0x3f800000 ;  /* 0x3f800000000c7802 */ /* 0x000fe40000000f00 */
[----:B------:R-:W-:-:S03]  /*170d0*/  FMUL.FTZ R3, R3, 0.5 ;  /* 0x3f00000003037820 */ /* 0x000fc60000410000 */
[----:B------:R-:W-:Y:S08]  /*170e0*/  MUFU.SQRT R0, R0 ;  /* 0x0000000000007308 */ /* 0x000ff00000002000 */
[----:B------:R-:W2:Y:S02]  /*170f0*/  MUFU.SQRT R3, R3 ;  /* 0x0000000300037308 */ /* 0x000ea40000002000 */
[----:B--2---:R-:W-:-:S07]  /*17100*/  FMUL.FTZ R13, R0, R3 ;  /* 0x00000003000d7220 */ /* 0x004fce0000410000 */
.L_x_6391:
[----:B------:R-:W-:Y:S05]  /*17110*/  BSYNC B1 ;  /* 0x0000000000017941 */ /* 0x000fea0003800000 */
.L_x_6382:
[----:B------:R-:W-:Y:S05]  /*17120*/  BRA `(.L_x_6392) ;  /* 0x0000000000087947 */ /* 0x000fea0003800000 */
.L_x_6379:
[----:B------:R-:W-:Y:S01]  /*17130*/  FMUL.FTZ R13, R6, 16777216 ;  /* 0x4b800000060d7820 */ /* 0x000fe20000410000 */
[----:B------:R-:W-:-:S07]  /*17140*/  FMUL.FTZ R12, |R11|, 16777216 ;  /* 0x4b8000000b0c7820 */ /* 0x000fce0000410200 */
.L_x_6392:
[----:B------:R-:W-:Y:S05]  /*17150*/  BSYNC B0 ;  /* 0x0000000000007941 */ /* 0x000fea0003800000 */
.L_x_6378:
[C---:B------:R-:W-:Y:S01]  /*17160*/  FADD.FTZ R17, |R12|.reuse, -RZ ;  /* 0x800000ff0c117221 */ /* 0x040fe20000010200 */
[----:B---3--:R-:W-:Y:S01]  /*17170*/  FADD.FTZ R0, |R13|, -RZ ;  /* 0x800000ff0d007221 */ /* 0x008fe20000010200 */
[----:B------:R-:W-:Y:S01]  /*17180*/  FSETP.GT.FTZ.AND P6, PT, |R12|, |R13|, PT ;  /* 0x4000000d0c00720b */ /* 0x000fe20003fd4200 */
[----:B------:R-:W-:Y:S03]  /*17190*/  BSSY B4, `(.L_x_6393) ;  /* 0x000000d000047945 */ /* 0x000fe60003800000 */
[----:B------:R-:W-:Y:S02]  /*171a0*/  FSEL R30, R17, R0, P6 ;  /* 0x00000000111e7208 */ /* 0x000fe40003000000 */
[----:B------:R-:W-:Y:S02]  /*171b0*/  FSEL R17, R0, R17, P6 ;  /* 0x0000001100117208 */ /* 0x000fe40003000000 */
[----:B--2---:R-:W2:Y:S08]  /*171c0*/  MUFU.RCP R3, R30 ;  /* 0x0000001e00037308 */ /* 0x004eb00000001000 */
        /* <DEDUP_REMOVED lines=9> */
.L_x_6394:
[----:B------:R-:W-:Y:S05]  /*17260*/  BSYNC B4 ;  /* 0x0000000000047941 */ /* 0x000fea0003800000 */
.L_x_6393:
        /* <DEDUP_REMOVED lines=18> */
.L_x_6396:
[----:B------:R-:W-:Y:S02]  /*17390*/  ISETP.GE.AND P0, PT, R13, RZ, PT ;  /* 0x000000ff0d00720c */ /* 0x000fe40003f06270 */
[----:B------:R-:W-:-:S11]  /*173a0*/  MOV R3, 0x3fd774eb ;  /* 0x3fd774eb00037802 */ /* 0x000fd60000000f00 */
[----:B------:R-:W-:-:S04]  /*173b0*/  @P0 FFMA.FTZ R0, R3, 0.93318945169448852539, -R0 ;  /* 0x3f6ee58103000823 */ /* 0x000fc80000010800 */
[----:B------:R-:W-:-:S07]  /*173c0*/  @!P0 FFMA.FTZ R0, R3, 0.93318945169448852539, R0 ;  /* 0x3f6ee58103008823 */ /* 0x000fce0000010000 */
.L_x_6397:
[----:B------:R-:W-:Y:S05]  /*173d0*/  BSYNC B0 ;  /* 0x0000000000007941 */ /* 0x000fea0003800000 */
.L_x_6395:
[C---:B------:R-:W-:Y:S01]  /*173e0*/  FSETP.NEU.FTZ.AND P0, PT, |R13|.reuse, |R12|, PT ;  /* 0x4000000c0d00720b */ /* 0x040fe20003f1d200 */
[----:B------:R-:W-:Y:S01]  /*173f0*/  HFMA2.MMA R3, -RZ, RZ, 2.04296875, -15.78125 ;  /* 0x4016cbe4ff037435 */ /* 0x000fe200000001ff */
[----:B------:R-:W-:Y:S02]  /*17400*/  FSETP.NEU.FTZ.AND P1, PT, R30, RZ, PT ;  /* 0x000000ff1e00720b */ /* 0x000fe40003f3d000 */
[----:B------:R-:W-:Y:S01]  /*17410*/  ISETP.GE.AND P2, PT, R13, RZ, PT ;  /* 0x000000ff0d00720c */ /* 0x000fe20003f46270 */
[----:B------:R-:W-:-:S08]  /*17420*/  FADD.FTZ R13, |R12|, |R13| ;  /* 0x4000000d0c0d7221 */ /* 0x000fd00000010200 */
[----:B------:R-:W-:Y:S02]  /*17430*/  @!P0 FSEL R0, R3, 0.78539818525314331055, !P2 ;  /* 0x3f490fdb03008808 */ /* 0x000fe40005000000 */
[----:B------:R-:W-:Y:S02]  /*17440*/  @!P1 FSEL R0, RZ, 3.1415927410125732422, P2 ;  /* 0x40490fdbff009808 */ /* 0x000fe40001000000 */
[----:B------:R-:W-:Y:S02]  /*17450*/  FSETP.GTU.FTZ.AND P0, PT, |R13|, +INF , PT ;  /* 0x7f8000000d00780b */ /* 0x000fe40003f1c200 */
[----:B------:R-:W-:-:S04]  /*17460*/  LOP3.LUT R0, R0, 0x80000000, R12, 0xb8, !PT ;  /* 0x8000000000007812 */ /* 0x000fc800078eb80c */
[----:B------:R-:W-:-:S07]  /*17470*/  FSEL R0, R13, R0, P0 ;  /* 0x000000000d007208 */ /* 0x000fce0000000000 */
.L_x_6381:
[----:B------:R-:W-:Y:S05]  /*17480*/  BSYNC B3 ;  /* 0x0000000000037941 */ /* 0x000fea0003800000 */
.L_x_6377:
[----:B------:R-:W-:Y:S02]  /*17490*/  LOP3.LUT R11, R0, 0x80000000, R11, 0xb8, !PT ;  /* 0x80000000000b7812 */ /* 0x000fe400078eb80b */
[----:B-1----:R-:W-:Y:S01]  /*174a0*/  LOP3.LUT R10, R19, 0x80000000, R10, 0xb8, !PT ;  /* 0x80000000130a7812 */ /* 0x002fe200078eb80a */
[----:B------:R-:W-:Y:S06]  /*174b0*/  BRA `(.L_x_6364) ;  /* 0x0000001400b47947 */ /* 0x000fec0003800000 */
.L_x_6366:
        /* <DEDUP_REMOVED lines=29> */
.L_x_6403:
[----:B------:R-:W-:Y:S05]  /*17690*/  BSYNC B4 ;  /* 0x0000000000047941 */ /* 0x000fea0003800000 */
.L_x_6402:
        /* <DEDUP_REMOVED lines=18> */
.L_x_6405:
[----:B------:R-:W-:Y:S02]  /*177c0*/  ISETP.GE.AND P0, PT, R14, RZ, PT ;  /* 0x000000ff0e00720c */ /* 0x000fe40003f06270 */
[----:B------:R-:W-:-:S11]  /*177d0*/  MOV R3, 0x3fd774eb ;  /* 0x3fd774eb00037802 */ /* 0x000fd60000000f00 */
[----:B------:R-:W-:-:S04]  /*177e0*/  @P0 FFMA.FTZ R0, R3, 0.93318945169448852539, -R0 ;  /* 0x3f6ee58103000823 */ /* 0x000fc80000010800 */
[----:B------:R-:W-:-:S07]  /*177f0*/  @!P0 FFMA.FTZ R0, R3, 0.93318945169448852539, R0 ;  /* 0x3f6ee58103008823 */ /* 0x000fce0000010000 */
.L_x_6406:
[----:B------:R-:W-:Y:S05]  /*17800*/  BSYNC B0 ;  /* 0x0000000000007941 */ /* 0x000fea0003800000 */
.L_x_6404:
        /* <DEDUP_REMOVED lines=13> */
.L_x_6401:
        /* <DEDUP_REMOVED lines=11> */
.L_x_6409:
[----:B------:R-:W-:Y:S05]  /*17990*/  BSYNC B4 ;  /* 0x0000000000047941 */ /* 0x000fea0003800000 */
.L_x_6408:
        /* <DEDUP_REMOVED lines=18> */
.L_x_6411:
[----:B------:R-:W-:Y:S02]  /*17ac0*/  ISETP.GE.AND P0, PT, R14, RZ, PT ;  /* 0x000000ff0e00720c */ /* 0x000fe40003f06270 */
[----:B------:R-:W-:-:S11]  /*17ad0*/  MOV R3, 0x3fd774eb ;  /* 0x3fd774eb00037802 */ /* 0x000fd60000000f00 */
[----:B------:R-:W-:-:S04]  /*17ae0*/  @P0 FFMA.FTZ R0, R3, 0.93318945169448852539, -R0 ;  /* 0x3f6ee58103000823 */ /* 0x000fc80000010800 */
[----:B------:R-:W-:-:S07]  /*17af0*/  @!P0 FFMA.FTZ R0, R3, 0.93318945169448852539, R0 ;  /* 0x3f6ee58103008823 */ /* 0x000fce0000010000 */
.L_x_6412:
[----:B------:R-:W-:Y:S05]  /*17b00*/  BSYNC B0 ;  /* 0x0000000000007941 */ /* 0x000fea0003800000 */
.L_x_6410:
        /* <DEDUP_REMOVED lines=27> */
.L_x_6400:
        /* <DEDUP_REMOVED lines=32> */
.L_x_6414:
[----:B------:R-:W-:Y:S05]  /*17ec0*/  BSYNC B4 ;  /* 0x0000000000047941 */ /* 0x000fea0003800000 */
.L_x_6413:
        /* <DEDUP_REMOVED lines=18> */
.L_x_6416:
[----:B------:R-:W-:Y:S02]  /*17ff0*/  ISETP.GE.AND P0, PT, R14, RZ, PT ;  /* 0x000000ff0e00720c */ /* 0x000fe40003f06270 */
[----:B------:R-:W-:-:S11]  /*18000*/  MOV R3, 0x3fd774eb ;  /* 0x3fd774eb00037802 */ /* 0x000fd60000000f00 */
[----:B------:R-:W-:-:S04]  /*18010*/  @P0 FFMA.FTZ R0, R3, 0.93318945169448852539, -R0 ;  /* 0x3f6ee58103000823 */ /* 0x000fc80000010800 */
[----:B------:R-:W-:-:S07]  /*18020*/  @!P0 FFMA.FTZ R0, R3, 0.93318945169448852539, R0 ;  /* 0x3f6ee58103008823 */ /* 0x000fce0000010000 */
.L_x_6417:
[----:B------:R-:W-:Y:S05]  /*18030*/  BSYNC B0 ;  /* 0x0000000000007941 */ /* 0x000fea0003800000 */
.L_x_6415:
        /* <DEDUP_REMOVED lines=11> */
.L_x_6399:
        /* <DEDUP_REMOVED lines=21> */
[----:B------:R-:W-:Y:S05]  /*18240*/  CALL.REL.NOINC `($__internal_12_$__cuda_sm3x_div_rn_ftz_f32_slowpath) ;  /* 0x0000013c00847944 */ /* 0x000fea0003c00000 */
.L_x_6421:
[----:B------:R-:W-:Y:S05]  /*18250*/  BSYNC B4 ;  /* 0x0000000000047941 */ /* 0x000fea0003800000 */
.L_x_6420:
        /* <DEDUP_REMOVED lines=15> */
[----:B------:R-:W-:Y:S01]  /*18350*/  FFMA.FTZ R0, R3, R0, R0 ;  /* 0x0000000003007223 */ /* 0x000fe20000010000 */
[----:B------:R-:W-:-:S03]  /*18360*/  FADD.FTZ R3, |R10|, |R13| ;  /* 0x4000000d0a037221 */ /* 0x000fc60000010200 */
[----:B------:R-:W-:-:S05]  /*18370*/  @!P6 FFMA.FTZ R0, R5, 0.93318945169448852539, -R0 ;  /* 0x3f6ee5810500e823 */ /* 0x000fca0000010800 */
[----:B------:R-:W-:Y:S02]  /*18380*/  FSEL R0, R0, 0.78539818525314331055, P0 ;  /* 0x3f490fdb00007808 */ /* 0x000fe40000000000 */
[----:B------:R-:W-:Y:S02]  /*18390*/  FSETP.GTU.FTZ.AND P0, PT, |R3|, +INF , PT ;  /* 0x7f8000000300780b */ /* 0x000fe40003f1c200 */
[----:B------:R-:W-:-:S04]  /*183a0*/  FSEL R0, R0, RZ, P1 ;  /* 0x000000ff00007208 */ /* 0x000fc80000800000 */
[----:B------:R-:W-:-:S04]  /*183b0*/  LOP3.LUT R0, R0, 0x80000000, R11, 0xb8, !PT ;  /* 0x8000000000007812 */ /* 0x000fc800078eb80b */
[----:B------:R-:W-:Y:S01]  /*183c0*/  FSEL R0, R3, R0, P0 ;  /* 0x0000000003007208 */ /* 0x000fe20000000000 */
[----:B------:R-:W-:Y:S06]  /*183d0*/  BRA `(.L_x_6407) ;  /* 0x0000000400a07947 */ /* 0x000fec0003800000 */
.L_x_6419:
        /* <DEDUP_REMOVED lines=11> */
.L_x_6423:
[----:B------:R-:W-:Y:S05]  /*18490*/  BSYNC B4 ;  /* 0x0000000000047941 */ /* 0x000fea0003800000 */
.L_x_6422:
        /* <DEDUP_REMOVED lines=26> */
[C---:B------:R-:W-:Y:S01]  /*18640*/  FADD.FTZ R3, |R10|.reuse, |R13| ;  /* 0x4000000d0a037221 */ /* 0x040fe20000010200 */
        /* <DEDUP_REMOVED lines=11> */
.L_x_6418:
        /* <DEDUP_REMOVED lines=32> */
.L_x_6425:
[----:B------:R-:W-:Y:S05]  /*18900*/  BSYNC B4 ;  /* 0x0000000000047941 */ /* 0x000fea0003800000 */
.L_x_6424:
        /* <DEDUP_REMOVED lines=20> */
[----:B------:R-:W-:-:S07]  /*18a50*/  FSEL R0, R3, R0, P0 ;  /* 0x0000000003007208 */ /* 0x000fce0000000000 */
.L_x_6407:
[----:B------:R-:W-:Y:S05]  /*18a60*/  BSYNC B3 ;  /* 0x0000000000037941 */ /* 0x000fea0003800000 */
.L_x_6398:
[----:B------:R-:W-:Y:S01]  /*18a70*/  FADD.FTZ R3, R12, 0.69314718246459960938 ;  /* 0x3f3172180c037421 */ /* 0x000fe20000010000 */
[----:B------:R-:W-:-:S04]  /*18a80*/  LOP3.LUT R11, R0, 0x80000000, R11, 0xb8, !PT ;  /* 0x80000000000b7812 */ /* 0x000fc800078eb80b */
[----:B------:R-:W-:Y:S01]  /*18a90*/  LOP3.LUT R10, R3, 0x80000000, R10, 0xb8, !PT ;  /* 0x80000000030a7812 */ /* 0x000fe200078eb80a */
[----:B------:R-:W-:Y:S06]  /*18aa0*/  BRA `(.L_x_6364) ;  /* 0x0000000000387947 */ /* 0x000fec0003800000 */
.L_x_6365:
        /* <DEDUP_REMOVED lines=14> */
.L_x_6364:
[----:B------:R-:W-:Y:S05]  /*18b90*/  BSYNC B2 ;  /* 0x0000000000027941 */ /* 0x000fea0003800000 */
.L_x_6363:
        /* <DEDUP_REMOVED lines=115> */
.L_x_6433:
        /* <DEDUP_REMOVED lines=10> */
.L_x_6435:
[----:B------:R-:W-:-:S04]  /*19370*/  FADD.FTZ R6, -R0, R5 ;  /* 0x0000000500067221 */ /* 0x000fc80000010100 */
[----:B------:R-:W-:-:S07]  /*19380*/  FMUL.FTZ R6, R6, 0.5 ;  /* 0x3f00000006067820 */ /* 0x000fce0000410000 */
.L_x_6436:
[----:B------:R-:W-:Y:S05]  /*19390*/  BSYNC B1 ;  /* 0x0000000000017941 */ /* 0x000fea0003800000 */
.L_x_6434:
        /* <DEDUP_REMOVED lines=11> */
.L_x_6438:
[----:B------:R-:W-:-:S04]  /*19450*/  FADD.FTZ R8, R4, -R15 ;  /* 0x8000000f04087221 */ /* 0x000fc80000010000 */
[----:B------:R-:W-:-:S07]  /*19460*/  FMUL.FTZ R15, R8, 0.5 ;  /* 0x3f000000080f7820 */ /* 0x000fce0000410000 */
.L_x_6439:
[----:B------:R-:W-:Y:S05]  /*19470*/  BSYNC B1 ;  /* 0x0000000000017941 */ /* 0x000fea0003800000 */
.L_x_6437:
        /* <DEDUP_REMOVED lines=35> */
.L_x_6432:
[----:B------:R0:W1:Y:S02]  /*196b0*/  MUFU.SQRT R18, R15 ;  /* 0x0000000f00127308 */ /* 0x0000640000002000 */
.L_x_6431:
[----:B------:R-:W-:Y:S05]  /*196c0*/  BSYNC B0 ;  /* 0x0000000000007941 */ /* 0x000fea0003800000 */
.L_x_6430:
        /* <DEDUP_REMOVED lines=35> */
.L_x_6443:
        /* <DEDUP_REMOVED lines=18> */
.L_x_6449:
[----:B------:R-:W-:-:S04]  /*19a20*/  FADD.FTZ R0, -R0, R5 ;  /* 0x0000000500007221 */ /* 0x000fc80000010100 */
[----:B------:R-:W-:-:S07]  /*19a30*/  FMUL.FTZ R0, R0, 0.5 ;  /* 0x3f00000000007820 */ /* 0x000fce0000410000 */
.L_x_6450:
[----:B------:R-:W-:Y:S05]  /*19a40*/  BSYNC B4 ;  /* 0x0000000000047941 */ /* 0x000fea0003800000 */
.L_x_6448:
        /* <DEDUP_REMOVED lines=10> */
.L_x_6452:
[----:B------:R-:W-:-:S04]  /*19af0*/  FADD.FTZ R3, -R3, R4 ;  /* 0x0000000403037221 */ /* 0x000fc80000010100 */
[----:B------:R-:W-:-:S07]  /*19b00*/  FMUL.FTZ R3, R3, 0.5 ;  /* 0x3f00000003037820 */ /* 0x000fce0000410000 */
.L_x_6453:
[----:B------:R-:W-:Y:S05]  /*19b10*/  BSYNC B4 ;  /* 0x0000000000047941 */ /* 0x000fea0003800000 */
.L_x_6451:
[----:B------:R-:W-:Y:S01]  /*19b20*/  FADD.FTZ R0, R3, R0 ;  /* 0x0000000003007221 */ /* 0x000fe20000010000 */
[----:B------:R-:W-:-:S04]  /*19b30*/  FADD.FTZ R7, R14, R7 ;  /* 0x000000070e077221 */ /* 0x000fc80000010000 */
[----:B------:R-:W-:-:S04]  /*19b40*/  FMUL.FTZ R0, R7, R0 ;  /* 0x0000000007007220 */ /* 0x000fc80000410000 */
[----:B------:R0:W2:Y:S01]  /*19b50*/  MUFU.SQRT R15, R0 ;  /* 0x00000000000f7308 */ /* 0x0000a20000002000 */
[----:B------:R-:W-:Y:S05]  /*19b60*/  BRA `(.L_x_6454) ;  /* 0x00000000004c7947 */ /* 0x000fea0003800000 */
.L_x_6447:
        /* <DEDUP_REMOVED lines=12> */
.L_x_6446:
[----:B------:R-:W-:Y:S01]  /*19c30*/  FADD.FTZ R3, R7, 1 ;  /* 0x3f80000007037421 */ /* 0x000fe20000010000 */
[----:B------:R-:W-:Y:S01]  /*19c40*/  FADD.FTZ R0, |R13|, -RZ ;  /* 0x800000ff0d007221 */ /* 0x000fe20000010200 */
[----:B------:R-:W-:Y:S02]  /*19c50*/  MOV R14, 0x3f800000 ;  /* 0x3f800000000e7802 */ /* 0x000fe40000000f00 */
[----:B------:R-:W-:-:S03]  /*19c60*/  FMUL.FTZ R3, R3, 0.5 ;  /* 0x3f00000003037820 */ /* 0x000fc60000410000 */
[----:B------:R-:W-:Y:S08]  /*19c70*/  MUFU.SQRT R0, R0 ;  /* 0x0000000000007308 */ /* 0x000ff00000002000 */
[----:B------:R-:W0:Y:S02]  /*19c80*/  MUFU.SQRT R3, R3 ;  /* 0x0000000300037308 */ /* 0x000e240000002000 */
[----:B0-----:R-:W-:-:S07]  /*19c90*/  FMUL.FTZ R15, R0, R3 ;  /* 0x00000003000f7220 */ /* 0x001fce0000410000 */
.L_x_6454:
[----:B------:R-:W-:Y:S05]  /*19ca0*/  BSYNC B1 ;  /* 0x0000000000017941 */ /* 0x000fea0003800000 */
.L_x_6445:
[----:B------:R-:W-:Y:S05]  /*19cb0*/  BRA `(.L_x_6455) ;  /* 0x0000000000087947 */ /* 0x000fea0003800000 */
.L_x_6442:
[----:B0-----:R-:W-:Y:S01]  /*19cc0*/  FMUL.FTZ R15, R7, 16777216 ;  /* 0x4b800000070f7820 */ /* 0x001fe20000410000 */
[----:B------:R-:W-:-:S07]  /*19cd0*/  FMUL.FTZ R14, R14, 16777216 ;  /* 0x4b8000000e0e7820 */ /* 0x000fce0000410000 */
.L_x_6455:
[----:B------:R-:W-:Y:S05]  /*19ce0*/  BSYNC B0 ;  /* 0x0000000000007941 */ /* 0x000fea0003800000 */
.L_x_6441:
        /* <DEDUP_REMOVED lines=15> */
[----:B-1----:R-:W-:Y:S05]  /*19de0*/  CALL.REL.NOINC `($__internal_12_$__cuda_sm3x_div_rn_ftz_f32_slowpath) ;  /* 0x00000120009c7944 */ /* 0x002fea0003c00000 */
.L_x_6457:
[----:B------:R-:W-:Y:S05]  /*19df0*/  BSYNC B4 ;  /* 0x0000000000047941 */ /* 0x000fea0003800000 */
.L_x_6456:
        /* <DEDUP_REMOVED lines=18> */
.L_x_6459:
[----:B------:R-:W-:Y:S02]  /*19f20*/  ISETP.GE.AND P0, PT, R15, RZ, PT ;  /* 0x000000ff0f00720c */ /* 0x000fe40003f06270 */
[----:B------:R-:W-:-:S11]  /*19f30*/  MOV R3, 0x3fd774eb ;  /* 0x3fd774eb00037802 */ /* 0x000fd60000000f00 */
[----:B------:R-:W-:-:S04]  /*19f40*/  @P0 FFMA.FTZ R0, R3, 0.93318945169448852539, -R0 ;  /* 0x3f6ee58103000823 */ /* 0x000fc80000010800 */
[----:B------:R-:W-:-:S07]  /*19f50*/  @!P0 FFMA.FTZ R0, R3, 0.93318945169448852539, R0 ;  /* 0x3f6ee58103008823 */ /* 0x000fce0000010000 */
.L_x_6460:
[----:B------:R-:W-:Y:S05]  /*19f60*/  BSYNC B0 ;  /* 0x0000000000007941 */ /* 0x000fea0003800000 */
.L_x_6458:
        /* <DEDUP_REMOVED lines=10> */
.L_x_6444:
[----:B------:R-:W-:Y:S05]  /*1a010*/  BSYNC B3 ;  /* 0x0000000000037941 */ /* 0x000fea0003800000 */
.L_x_6440:
[----:B------:R-:W-:Y:S02]  /*1a020*/  LOP3.LUT R12, R3, 0x80000000, R12, 0xb8, !PT ;  /* 0x80000000030c7812 */ /* 0x000fe400078eb80c */
[----:B-1----:R-:W-:Y:S01]  /*1a030*/  LOP3.LUT R13, R18, 0x80000000, R13, 0xb8, !PT ;  /* 0x80000000120d7812 */ /* 0x002fe200078eb80d */
[----:B------:R-:W-:Y:S06]  /*1a040*/  BRA `(.L_x_6427) ;  /* 0x0000001400b47947 */ /* 0x000fec0003800000 */
.L_x_6429:
        /* <DEDUP_REMOVED lines=29> */
.L_x_6466:
[----:B------:R-:W-:Y:S05]  /*1a220*/  BSYNC B4 ;  /* 0x0000000000047941 */ /* 0x000fea0003800000 */
.L_x_6465:
        /* <DEDUP_REMOVED lines=18> */
.L_x_6468:
[----:B------:R-:W-:Y:S02]  /*1a350*/  ISETP.GE.AND P0, PT, R18, RZ, PT ;  /* 0x000000ff1200720c */ /* 0x000fe40003f06270 */
[----:B------:R-:W-:-:S11]  /*1a360*/  MOV R3, 0x3fd774eb ;  /* 0x3fd774eb00037802 */ /* 0x000fd60000000f00 */
[----:B------:R-:W-:-:S04]  /*1a370*/  @P0 FFMA.FTZ R0, R3, 0.93318945169448852539, -R0 ;  /* 0x3f6ee58103000823 */ /* 0x000fc80000010800 */
[----:B------:R-:W-:-:S07]  /*1a380*/  @!P0 FFMA.FTZ R0, R3, 0.93318945169448852539, R0 ;  /* 0x3f6ee58103008823 */ /* 0x000fce0000010000 */
.L_x_6469:
[----:B------:R-:W-:Y:S05]  /*1a390*/  BSYNC B0 ;  /* 0x0000000000007941 */ /* 0x000fea0003800000 */
.L_x_6467:
        /* <DEDUP_REMOVED lines=13> */
.L_x_6464:
        /* <DEDUP_REMOVED lines=11> */
.L_x_6472:
[----:B------:R-:W-:Y:S05]  /*1a520*/  BSYNC B4 ;  /* 0x0000000000047941 */ /* 0x000fea0003800000 */
.L_x_6471:
        /* <DEDUP_REMOVED lines=18> */
.L_x_6474:
[----:B------:R-:W-:Y:S02]  /*1a650*/  ISETP.GE.AND P0, PT, R18, RZ, PT ;  /* 0x000000ff1200720c */ /* 0x000fe40003f06270 */
[----:B------:R-:W-:-:S11]  /*1a660*/  MOV R3, 0x3fd774eb ;  /* 0x3fd774eb00037802 */ /* 0x000fd60000000f00 */
[----:B------:R-:W-:-:S04]  /*1a670*/  @P0 FFMA.FTZ R0, R3, 0.93318945169448852539, -R0 ;  /* 0x3f6ee58103000823 */ /* 0x000fc80000010800 */
[----:B------:R-:W-:-:S07]  /*1a680*/  @!P0 FFMA.FTZ R0, R3, 0.93318945169448852539, R0 ;  /* 0x3f6ee58103008823 */ /* 0x000fce0000010000 */
.L_x_6475:
[----:B------:R-:W-:Y:S05]  /*1a690*/  BSYNC B0 ;  /* 0x0000000000007941 */ /* 0x000fea0003800000 */
.L_x_6473:
        /* <DEDUP_REMOVED lines=27> */
.L_x_6463:
        /* <DEDUP_REMOVED lines=32> */
.L_x_6477:
[----:B------:R-:W-:Y:S05]  /*1aa50*/  BSYNC B4 ;  /* 0x0000000000047941 */ /* 0x000fea0003800000 */
.L_x_6476:
        /* <DEDUP_REMOVED lines=18> */
.L_x_6479:
[----:B------:R-:W-:Y:S02]  /*1ab80*/  ISETP.GE.AND P0, PT, R18, RZ, PT ;  /* 0x000000ff1200720c */ /* 0x000fe40003f06270 */
[----:B------:R-:W-:-:S11]  /*1ab90*/  MOV R3, 0x3fd774eb ;  /* 0x3fd774eb00037802 */ /* 0x000fd60000000f00 */
[----:B------:R-:W-:-:S04]  /*1aba0*/  @P0 FFMA.FTZ R0, R3, 0.93318945169448852539, -R0 ;  /* 0x3f6ee58103000823 */ /* 0x000fc80000010800 */
[----:B------:R-:W-:-:S07]  /*1abb0*/  @!P0 FFMA.FTZ R0, R3, 0.93318945169448852539, R0 ;  /* 0x3f6ee58103008823 */ /* 0x000fce0000010000 */
.L_x_6480:
[----:B------:R-:W-:Y:S05]  /*1abc0*/  BSYNC B0 ;  /* 0x0000000000007941 */ /* 0x000fea0003800000 */
.L_x_6478:
        /* <DEDUP_REMOVED lines=11> */
.L_x_6462:
        /* <DEDUP_REMOVED lines=22> */
.L_x_6484:
[----:B------:R-:W-:Y:S05]  /*1ade0*/  BSYNC B4 ;  /* 0x0000000000047941 */ /* 0x000fea0003800000 */
.L_x_6483:
        /* <DEDUP_REMOVED lines=24> */
.L_x_6482:
        /* <DEDUP_REMOVED lines=11> */
.L_x_6486:
[----:B------:R-:W-:Y:S05]  /*1b020*/  BSYNC B4 ;  /* 0x0000000000047941 */ /* 0x000fea0003800000 */
.L_x_6485:
        /* <DEDUP_REMOVED lines=38> */
.L_x_6481:
        /* <DEDUP_REMOVED lines=32> */
.L_x_6488:
[----:B------:R-:W-:Y:S05]  /*1b490*/  BSYNC B4 ;  /* 0x0000000000047941 */ /* 0x000fea0003800000 */
.L_x_6487:
        /* <DEDUP_REMOVED lines=21> */
.L_x_6470:
[----:B------:R-:W-:Y:S05]  /*1b5f0*/  BSYNC B3 ;  /* 0x0000000000037941 */ /* 0x000fea0003800000 */
.L_x_6461:
[----:B------:R-:W-:Y:S01]  /*1b600*/  FADD.FTZ R0, R19, 0.69314718246459960938 ;  /* 0x3f31721813007421 */ /* 0x000fe20000010000 */
[----:B------:R-:W-:-:S04]  /*1b610*/  LOP3.LUT R12, R3, 0x80000000, R12, 0xb8, !PT ;  /* 0x80000000030c7812 */ /* 0x000fc800078eb80c */
[----:B------:R-:W-:Y:S01]  /*1b620*/  LOP3.LUT R13, R0, 0x80000000, R13, 0xb8, !PT ;  /* 0x80000000000d7812 */ /* 0x000fe200078eb80d */
[----:B------:R-:W-:Y:S06]  /*1b630*/  BRA `(.L_x_6427) ;  /* 0x0000000000387947 */ /* 0x000fec0003800000 */
.L_x_6428:
        /* <DEDUP_REMOVED lines=14> */
.L_x_6427:
[----:B------:R-:W-:Y:S05]  /*1b720*/  BSYNC B2 ;  /* 0x0000000000027941 */ /* 0x000fea0003800000 */
.L_x_6426:
        /* <DEDUP_REMOVED lines=115> */
.L_x_6496:
        /* <DEDUP_REMOVED lines=10> */
.L_x_6498:
[----:B------:R-:W-:-:S04]  /*1bf00*/  FADD.FTZ R6, -R0, R5 ;  /* 0x0000000500067221 */ /* 0x000fc80000010100 */
[----:B------:R-:W-:-:S07]  /*1bf10*/  FMUL.FTZ R6, R6, 0.5 ;  /* 0x3f00000006067820 */ /* 0x000fce0000410000 */
.L_x_6499:
[----:B------:R-:W-:Y:S05]  /*1bf20*/  BSYNC B1 ;  /* 0x0000000000017941 */ /* 0x000fea0003800000 */
.L_x_6497:
        /* <DEDUP_REMOVED lines=11> */
.L_x_6501:
[----:B------:R-:W-:-:S04]  /*1bfe0*/  FADD.FTZ R7, R4, -R7 ;  /* 0x8000000704077221 */ /* 0x000fc80000010000 */
[----:B------:R-:W-:-:S07]  /*1bff0*/  FMUL.FTZ R7, R7, 0.5 ;  /* 0x3f00000007077820 */ /* 0x000fce0000410000 */
.L_x_6502:
[----:B------:R-:W-:Y:S05]  /*1c000*/  BSYNC B1 ;  /* 0x0000000000017941 */ /* 0x000fea0003800000 */
.L_x_6500:
        /* <DEDUP_REMOVED lines=35> */
.L_x_6495:
[----:B------:R0:W1:Y:S02]  /*1c240*/  MUFU.SQRT R20, R19 ;  /* 0x0000001300147308 */ /* 0x0000640000002000 */
.L_x_6494:
[----:B------:R-:W-:Y:S05]  /*1c250*/  BSYNC B0 ;  /* 0x0000000000007941 */ /* 0x000fea0003800000 */
.L_x_6493:
        /* <DEDUP_REMOVED lines=35> */
.L_x_6506:
        /* <DEDUP_REMOVED lines=17> */
.L_x_6512:
[----:B------:R-:W-:-:S04]  /*1c5a0*/  FADD.FTZ R0, -R0, R5 ;  /* 0x0000000500007221 */ /* 0x000fc80000010100 */
[----:B------:R-:W-:-:S07]  /*1c5b0*/  FMUL.FTZ R0, R0, 0.5 ;  /* 0x3f00000000007820 */ /* 0x000fce0000410000 */
.L_x_6513:
[----:B------:R-:W-:Y:S05]  /*1c5c0*/  BSYNC B4 ;  /* 0x0000000000047941 */ /* 0x000fea0003800000 */
.L_x_6511:
        /* <DEDUP_REMOVED lines=10> */
.L_x_6515:
[----:B------:R-:W-:-:S04]  /*1c670*/  FADD.FTZ R3, -R3, R4 ;  /* 0x0000000403037221 */ /* 0x000fc80000010100 */
[----:B------:R-:W-:-:S07]  /*1c680*/  FMUL.FTZ R3, R3, 0.5 ;  /* 0x3f00000003037820 */ /* 0x000fce0000410000 */
.L_x_6516:
[----:B------:R-:W-:Y:S05]  /*1c690*/  BSYNC B4 ;  /* 0x0000000000047941 */ /* 0x000fea0003800000 */
.L_x_6514:
[----:B------:R-:W-:Y:S01]  /*1c6a0*/  FADD.FTZ R0, R3, R0 ;  /* 0x0000000003007221 */ /* 0x000fe20000010000 */
[----:B------:R-:W-:-:S04]  /*1c6b0*/  FADD.FTZ R21, R18, R21 ;  /* 0x0000001512157221 */ /* 0x000fc80000010000 */
[----:B------:R-:W-:-:S06]  /*1c6c0*/  FMUL.FTZ R21, R21, R0 ;  /* 0x0000000015157220 */ /* 0x000fcc0000410000 */
[----:B------:R-:W2:Y:S01]  /*1c6d0*/  MUFU.SQRT R21, R21 ;  /* 0x0000001500157308 */ /* 0x000ea20000002000 */
[----:B------:R-:W-:Y:S05]  /*1c6e0*/  BRA `(.L_x_6517) ;  /* 0x0000000000487947 */ /* 0x000fea0003800000 */
.L_x_6510:
        /* <DEDUP_REMOVED lines=12> */
.L_x_6509:
[----:B------:R-:W-:Y:S01]  /*1c7b0*/  FADD.FTZ R0, R21, 1 ;  /* 0x3f80000015007421 */ /* 0x000fe20000010000 */
[----:B0-----:R-:W-:Y:S01]  /*1c7c0*/  MUFU.SQRT R19, R19 ;  /* 0x0000001300137308 */ /* 0x001fe20000002000 */
[----:B------:R-:W-:Y:S02]  /*1c7d0*/  MOV R18, 0x3f800000 ;  /* 0x3f80000000127802 */ /* 0x000fe40000000f00 */
[----:B------:R-:W-:-:S06]  /*1c7e0*/  FMUL.FTZ R0, R0, 0.5 ;  /* 0x3f00000000007820 */ /* 0x000fcc0000410000 */
[----:B------:R-:W0:Y:S02]  /*1c7f0*/  MUFU.SQRT R0, R0 ;  /* 0x0000000000007308 */ /* 0x000e240000002000 */
[----:B0-----:R-:W-:-:S07]  /*1c800*/  FMUL.FTZ R21, R19, R0 ;  /* 0x0000000013157220 */ /* 0x001fce0000410000 */
.L_x_6517:
[----:B------:R-:W-:Y:S05]  /*1c810*/  BSYNC B1 ;  /* 0x0000000000017941 */ /* 0x000fea0003800000 */
.L_x_6508:
[----:B------:R-:W-:Y:S05]  /*1c820*/  BRA `(.L_x_6518) ;  /* 0x0000000000087947 */ /* 0x000fea0003800000 */
.L_x_6505:
[----:B------:R-:W-:Y:S01]  /*1c830*/  FMUL.FTZ R21, R21, 16777216 ;  /* 0x4b80000015157820 */ /* 0x000fe20000410000 */
[----:B------:R-:W-:-:S07]  /*1c840*/  FMUL.FTZ R18, R18, 16777216 ;  /* 0x4b80000012127820 */ /* 0x000fce0000410000 */
.L_x_6518:
[----:B------:R-:W-:Y:S05]  /*1c850*/  BSYNC B0 ;  /* 0x0000000000007941 */ /* 0x000fea0003800000 */
.L_x_6504:
        /* <DEDUP_REMOVED lines=16> */
.L_x_6520:
[----:B------:R-:W-:Y:S05]  /*1c960*/  BSYNC B4 ;  /* 0x0000000000047941 */ /* 0x000fea0003800000 */
.L_x_6519:
        /* <DEDUP_REMOVED lines=18> */
.L_x_6522:
[----:B------:R-:W-:Y:S02]  /*1ca90*/  ISETP.GE.AND P0, PT, R21, RZ, PT ;  /* 0x000000ff1500720c */ /* 0x000fe40003f06270 */
[----:B------:R-:W-:-:S11]  /*1caa0*/  MOV R3, 0x3fd774eb ;  /* 0x3fd774eb00037802 */ /* 0x000fd60000000f00 */
[----:B------:R-:W-:-:S04]  /*1cab0*/  @P0 FFMA.FTZ R0, R3, 0.93318945169448852539, -R0 ;  /* 0x3f6ee58103000823 */ /* 0x000fc80000010800 */
[----:B------:R-:W-:-:S07]  /*1cac0*/  @!P0 FFMA.FTZ R0, R3, 0.93318945169448852539, R0 ;  /* 0x3f6ee58103008823 */ /* 0x000fce0000010000 */
.L_x_6523:
[----:B------:R-:W-:Y:S05]  /*1cad0*/  BSYNC B0 ;  /* 0x0000000000007941 */ /* 0x000fea0003800000 */
.L_x_6521:
        /* <DEDUP_REMOVED lines=10> */
.L_x_6507:
[----:B------:R-:W-:Y:S05]  /*1cb80*/  BSYNC B3 ;  /* 0x0000000000037941 */ /* 0x000fea0003800000 */
.L_x_6503:
[----:B------:R-:W-:Y:S02]  /*1cb90*/  LOP3.LUT R14, R5, 0x80000000, R14, 0xb8, !PT ;  /* 0x80000000050e7812 */ /* 0x000fe400078eb80e */
[----:B-1----:R-:W-:Y:S01]  /*1cba0*/  LOP3.LUT R15, R20, 0x80000000, R15, 0xb8, !PT ;  /* 0x80000000140f7812 */ /* 0x002fe200078eb80f */
[----:B------:R-:W-:Y:S06]  /*1cbb0*/  BRA `(.L_x_6490) ;  /* 0x0000001400b47947 */ /* 0x000fec0003800000 */
.L_x_6492:
        /* <DEDUP_REMOVED lines=29> */
.L_x_6529:
[----:B------:R-:W-:Y:S05]  /*1cd90*/  BSYNC B4 ;  /* 0x0000000000047941 */ /* 0x000fea0003800000 */
.L_x_6528:
        /* <DEDUP_REMOVED lines=18> */
.L_x_6531:
[----:B------:R-:W-:Y:S02]  /*1cec0*/  ISETP.GE.AND P0, PT, R20, RZ, PT ;  /* 0x000000ff1400720c */ /* 0x000fe40003f06270 */
[----:B------:R-:W-:-:S11]  /*1ced0*/  MOV R3, 0x3fd774eb ;  /* 0x3fd774eb00037802 */ /* 0x000fd60000000f00 */
[----:B------:R-:W-:-:S04]  /*1cee0*/  @P0 FFMA.FTZ R0, R3, 0.93318945169448852539, -R0 ;  /* 0x3f6ee58103000823 */ /* 0x000fc80000010800 */
[----:B------:R-:W-:-:S07]  /*1cef0*/  @!P0 FFMA.FTZ R0, R3, 0.93318945169448852539, R0 ;  /* 0x3f6ee58103008823 */ /* 0x000fce0000010000 */
.L_x_6532:
[----:B------:R-:W-:Y:S05]  /*1cf00*/  BSYNC B0 ;  /* 0x0000000000007941 */ /* 0x000fea0003800000 */
.L_x_6530:
        /* <DEDUP_REMOVED lines=13> */
.L_x_6527:
        /* <DEDUP_REMOVED lines=11> */
.L_x_6535:
[----:B------:R-:W-:Y:S05]  /*1d090*/  BSYNC B4 ;  /* 0x0000000000047941 */ /* 0x000fea0003800000 */
.L_x_6534:
        /* <DEDUP_REMOVED lines=18> */
.L_x_6537:
[----:B------:R-:W-:Y:S02]  /*1d1c0*/  ISETP.GE.AND P0, PT, R20, RZ, PT ;  /* 0x000000ff1400720c */ /* 0x000fe40003f06270 */
[----:B------:R-:W-:-:S11]  /*1d1d0*/  MOV R3, 0x3fd774eb ;  /* 0x3fd774eb00037802 */ /* 0x000fd60000000f00 */
[----:B------:R-:W-:-:S04]  /*1d1e0*/  @P0 FFMA.FTZ R0, R3, 0.93318945169448852539, -R0 ;  /* 0x3f6ee58103000823 */ /* 0x000fc80000010800 */
[----:B------:R-:W-:-:S07]  /*1d1f0*/  @!P0 FFMA.FTZ R0, R3, 0.93318945169448852539, R0 ;  /* 0x3f6ee58103008823 */ /* 0x000fce0000010000 */
.L_x_6538:
[----:B------:R-:W-:Y:S05]  /*1d200*/  BSYNC B0 ;  /* 0x0000000000007941 */ /* 0x000fea0003800000 */
.L_x_6536:
        /* <DEDUP_REMOVED lines=27> */
.L_x_6526:
        /* <DEDUP_REMOVED lines=32> */
.L_x_6540:
[----:B------:R-:W-:Y:S05]  /*1d5c0*/  BSYNC B4 ;  /* 0x0000000000047941 */ /* 0x000fea0003800000 */
.L_x_6539:
        /* <DEDUP_REMOVED lines=18> */
.L_x_6542:
[----:B------:R-:W-:Y:S02]  /*1d6f0*/  ISETP.GE.AND P0, PT, R20, RZ, PT ;  /* 0x000000ff1400720c */ /* 0x000fe40003f06270 */
[----:B------:R-:W-:-:S11]  /*1d700*/  MOV R3, 0x3fd774eb ;  /* 0x3fd774eb00037802 */ /* 0x000fd60000000f00 */
[----:B------:R-:W-:-:S04]  /*1d710*/  @P0 FFMA.FTZ R0, R3, 0.93318945169448852539, -R0 ;  /* 0x3f6ee58103000823 */ /* 0x000fc80000010800 */
[----:B------:R-:W-:-:S07]  /*1d720*/  @!P0 FFMA.FTZ R0, R3, 0.93318945169448852539, R0 ;  /* 0x3f6ee58103008823 */ /* 0x000fce0000010000 */
.L_x_6543:
[----:B------:R-:W-:Y:S05]  /*1d730*/  BSYNC B0 ;  /* 0x0000000000007941 */ /* 0x000fea0003800000 */
.L_x_6541:
        /* <DEDUP_REMOVED lines=11> */
.L_x_6525:
        /* <DEDUP_REMOVED lines=22> */
.L_x_6547:
[----:B------:R-:W-:Y:S05]  /*1d950*/  BSYNC B4 ;  /* 0x0000000000047941 */ /* 0x000fea0003800000 */
.L_x_6546:
        /* <DEDUP_REMOVED lines=24> */
.L_x_6545:
        /* <DEDUP_REMOVED lines=11> */
.L_x_6549:
[----:B------:R-:W-:Y:S05]  /*1db90*/  BSYNC B4 ;  /* 0x0000000000047941 */ /* 0x000fea0003800000 */
.L_x_6548:
        /* <DEDUP_REMOVED lines=38> */
.L_x_6544:
        /* <DEDUP_REMOVED lines=32> */
.L_x_6551:
[----:B------:R-:W-:Y:S05]  /*1e000*/  BSYNC B4 ;  /* 0x0000000000047941 */ /* 0x000fea0003800000 */
.L_x_6550:
        /* <DEDUP_REMOVED lines=21> */
.L_x_6533:
[----:B------:R-:W-:Y:S05]  /*1e160*/  BSYNC B3 ;  /* 0x0000000000037941 */ /* 0x000fea0003800000 */
.L_x_6524:
[----:B------:R-:W-:Y:S01]  /*1e170*/  FADD.FTZ R0, R21, 0.69314718246459960938 ;  /* 0x3f31721815007421 */ /* 0x000fe20000010000 */
[----:B------:R-:W-:-:S04]  /*1e180*/  LOP3.LUT R14, R3, 0x80000000, R14, 0xb8, !PT ;  /* 0x80000000030e7812 */ /* 0x000fc800078eb80e */
[----:B------:R-:W-:Y:S01]  /*1e190*/  LOP3.LUT R15, R0, 0x80000000, R15, 0xb8, !PT ;  /* 0x80000000000f7812 */ /* 0x000fe200078eb80f */
[----:B------:R-:W-:Y:S06]  /*1e1a0*/  BRA `(.L_x_6490) ;  /* 0x0000000000387947 */ /* 0x000fec0003800000 */
.L_x_6491:
        /* <DEDUP_REMOVED lines=14> */
.L_x_6490:
[----:B------:R-:W-:Y:S05]  /*1e290*/  BSYNC B2 ;  /* 0x0000000000027941 */ /* 0x000fea0003800000 */
.L_x_6489:
        /* <DEDUP_REMOVED lines=115> */
.L_x_6559:
        /* <DEDUP_REMOVED lines=10> */
.L_x_6561:
[----:B------:R-:W-:-:S04]  /*1ea70*/  FADD.FTZ R6, -R0, R5 ;  /* 0x0000000500067221 */ /* 0x000fc80000010100 */
[----:B------:R-:W-:-:S07]  /*1ea80*/  FMUL.FTZ R6, R6, 0.5 ;  /* 0x3f00000006067820 */ /* 0x000fce0000410000 */
.L_x_6562:
[----:B------:R-:W-:Y:S05]  /*1ea90*/  BSYNC B1 ;  /* 0x0000000000017941 */ /* 0x000fea0003800000 */
.L_x_6560:
        /* <DEDUP_REMOVED lines=11> */
.L_x_6564:
[----:B------:R-:W-:-:S04]  /*1eb50*/  FADD.FTZ R7, R4, -R7 ;  /* 0x8000000704077221 */ /* 0x000fc80000010000 */
[----:B------:R-:W-:-:S07]  /*1eb60*/  FMUL.FTZ R7, R7, 0.5 ;  /* 0x3f00000007077820 */ /* 0x000fce0000410000 */
.L_x_6565:
[----:B------:R-:W-:Y:S05]  /*1eb70*/  BSYNC B1 ;  /* 0x0000000000017941 */ /* 0x000fea0003800000 */
.L_x_6563:
        /* <DEDUP_REMOVED lines=35> */
.L_x_6558:
[----:B------:R0:W1:Y:S02]  /*1edb0*/  MUFU.SQRT R22, R21 ;  /* 0x0000001500167308 */ /* 0x0000640000002000 */
.L_x_6557:
[----:B------:R-:W-:Y:S05]  /*1edc0*/  BSYNC B0 ;  /* 0x0000000000007941 */ /* 0x000fea0003800000 */
.L_x_6556:
        /* <DEDUP_REMOVED lines=35> */
.L_x_6569:
        /* <DEDUP_REMOVED lines=17> */
.L_x_6575:
[----:B------:R-:W-:-:S04]  /*1f110*/  FADD.FTZ R0, -R0, R5 ;  /* 0x0000000500007221 */ /* 0x000fc80000010100 */
[----:B------:R-:W-:-:S07]  /*1f120*/  FMUL.FTZ R0, R0, 0.5 ;  /* 0x3f00000000007820 */ /* 0x000fce0000410000 */
.L_x_6576:
[----:B------:R-:W-:Y:S05]  /*1f130*/  BSYNC B4 ;  /* 0x0000000000047941 */ /* 0x000fea0003800000 */
.L_x_6574:
        /* <DEDUP_REMOVED lines=10> */
.L_x_6578:
[----:B------:R-:W-:-:S04]  /*1f1e0*/  FADD.FTZ R3, -R3, R4 ;  /* 0x0000000403037221 */ /* 0x000fc80000010100 */
[----:B------:R-:W-:-:S07]  /*1f1f0*/  FMUL.FTZ R3, R3, 0.5 ;  /* 0x3f00000003037820 */ /* 0x000fce0000410000 */
.L_x_6579:
[----:B------:R-:W-:Y:S05]  /*1f200*/  BSYNC B4 ;  /* 0x0000000000047941 */ /* 0x000fea0003800000 */
.L_x_6577:
[----:B------:R-:W-:Y:S01]  /*1f210*/  FADD.FTZ R0, R3, R0 ;  /* 0x0000000003007221 */ /* 0x000fe20000010000 */
[----:B------:R-:W-:-:S04]  /*1f220*/  FADD.FTZ R23, R20, R23 ;  /* 0x0000001714177221 */ /* 0x000fc80000010000 */
[----:B------:R-:W-:-:S06]  /*1f230*/  FMUL.FTZ R23, R23, R0 ;  /* 0x0000000017177220 */ /* 0x000fcc0000410000 */
[----:B------:R-:W2:Y:S01]  /*1f240*/  MUFU.SQRT R23, R23 ;  /* 0x0000001700177308 */ /* 0x000ea20000002000 */
[----:B------:R-:W-:Y:S05]  /*1f250*/  BRA `(.L_x_6580) ;  /* 0x0000000000487947 */ /* 0x000fea0003800000 */
.L_x_6573:
        /* <DEDUP_REMOVED lines=12> */
.L_x_6572:
[----:B------:R-:W-:Y:S01]  /*1f320*/  FADD.FTZ R0, R23, 1 ;  /* 0x3f80000017007421 */ /* 0x000fe20000010000 */
[----:B0-----:R-:W-:Y:S01]  /*1f330*/  MUFU.SQRT R21, R21 ;  /* 0x0000001500157308 */ /* 0x001fe20000002000 */
[----:B------:R-:W-:Y:S02]  /*1f340*/  MOV R20, 0x3f800000 ;  /* 0x3f80000000147802 */ /* 0x000fe40000000f00 */
[----:B------:R-:W-:-:S06]  /*1f350*/  FMUL.FTZ R0, R0, 0.5 ;  /* 0x3f00000000007820 */ /* 0x000fcc0000410000 */
[----:B------:R-:W0:Y:S02]  /*1f360*/  MUFU.SQRT R0, R0 ;  /* 0x0000000000007308 */ /* 0x000e240000002000 */
[----:B0-----:R-:W-:-:S07]  /*1f370*/  FMUL.FTZ R23, R21, R0 ;  /* 0x0000000015177220 */ /* 0x001fce0000410000 */
.L_x_6580:
[----:B------:R-:W-:Y:S05]  /*1f380*/  BSYNC B1 ;  /* 0x0000000000017941 */ /* 0x000fea0003800000 */
.L_x_6571:
[----:B------:R-:W-:Y:S05]  /*1f390*/  BRA `(.L_x_6581) ;  /* 0x0000000000087947 */ /* 0x000fea0003800000 */
.L_x_6568:
[----:B------:R-:W-:Y:S01]  /*1f3a0*/  FMUL.FTZ R23, R23, 16777216 ;  /* 0x4b80000017177820 */ /* 0x000fe20000410000 */
[----:B------:R-:W-:-:S07]  /*1f3b0*/  FMUL.FTZ R20, R20, 16777216 ;  /* 0x4b80000014147820 */ /* 0x000fce0000410000 */
.L_x_6581:
[----:B------:R-:W-:Y:S05]  /*1f3c0*/  BSYNC B0 ;  /* 0x0000000000007941 */ /* 0x000fea0003800000 */
.L_x_6567:
        /* <DEDUP_REMOVED lines=16> */
.L_x_6583:
[----:B------:R-:W-:Y:S05]  /*1f4d0*/  BSYNC B4 ;  /* 0x0000000000047941 */ /* 0x000fea0003800000 */
.L_x_6582:
        /* <DEDUP_REMOVED lines=18> */
.L_x_6585:
[----:B------:R-:W-:Y:S02]  /*1f600*/  ISETP.GE.AND P0, PT, R23, RZ, PT ;  /* 0x000000ff1700720c */ /* 0x000fe40003f06270 */
[----:B------:R-:W-:-:S11]  /*1f610*/  MOV R3, 0x3fd774eb ;  /* 0x3fd774eb00037802 */ /* 0x000fd60000000f00 */
[----:B------:R-:W-:-:S04]  /*1f620*/  @P0 FFMA.FTZ R0, R3, 0.93318945169448852539, -R0 ;  /* 0x3f6ee58103000823 */ /* 0x000fc80000010800 */
[----:B------:R-:W-:-:S07]  /*1f630*/  @!P0 FFMA.FTZ R0, R3, 0.93318945169448852539, R0 ;  /* 0x3f6ee58103008823 */ /* 0x000fce0000010000 */
.L_x_6586:
[----:B------:R-:W-:Y:S05]  /*1f640*/  BSYNC B0 ;  /* 0x0000000000007941 */ /* 0x000fea0003800000 */
.L_x_6584:
        /* <DEDUP_REMOVED lines=10> */
.L_x_6570:
[----:B------:R-:W-:Y:S05]  /*1f6f0*/  BSYNC B3 ;  /* 0x0000000000037941 */ /* 0x000fea0003800000 */
.L_x_6566:
[----:B------:R-:W-:Y:S02]  /*1f700*/  LOP3.LUT R18, R5, 0x80000000, R18, 0xb8, !PT ;  /* 0x8000000005127812 */ /* 0x000fe400078eb812 */
[----:B-1----:R-:W-:Y:S01]  /*1f710*/  LOP3.LUT R19, R22, 0x80000000, R19, 0xb8, !PT ;  /* 0x8000000016137812 */ /* 0x002fe200078eb813 */
[----:B------:R-:W-:Y:S06]  /*1f720*/  BRA `(.L_x_6553) ;  /* 0x0000001400b47947 */ /* 0x000fec0003800000 */
.L_x_6555:
        /* <DEDUP_REMOVED lines=29> */
.L_x_6592:
[----:B------:R-:W-:Y:S05]  /*1f900*/  BSYNC B4 ;  /* 0x0000000000047941 */ /* 0x000fea0003800000 */
.L_x_6591:
        /* <DEDUP_REMOVED lines=18> */
.L_x_6594:
[----:B------:R-:W-:Y:S02]  /*1fa30*/  ISETP.GE.AND P0, PT, R22, RZ, PT ;  /* 0x000000ff1600720c */ /* 0x000fe40003f06270 */
[----:B------:R-:W-:-:S11]  /*1fa40*/  MOV R3, 0x3fd774eb ;  /* 0x3fd774eb00037802 */ /* 0x000fd60000000f00 */
[----:B------:R-:W-:-:S04]  /*1fa50*/  @P0 FFMA.FTZ R0, R3, 0.93318945169448852539, -R0 ;  /* 0x3f6ee58103000823 */ /* 0x000fc80000010800 */
[----:B------:R-:W-:-:S07]  /*1fa60*/  @!P0 FFMA.FTZ R0, R3, 0.93318945169448852539, R0 ;  /* 0x3f6ee58103008823 */ /* 0x000fce0000010000 */
.L_x_6595:
[----:B------:R-:W-:Y:S05]  /*1fa70*/  BSYNC B0 ;  /* 0x0000000000007941 */ /* 0x000fea0003800000 */
.L_x_6593:
        /* <DEDUP_REMOVED lines=13> */
.L_x_6590:
        /* <DEDUP_REMOVED lines=11> */
.L_x_6598:
[----:B------:R-:W-:Y:S05]  /*1fc00*/  BSYNC B4 ;  /* 0x0000000000047941 */ /* 0x000fea0003800000 */
.L_x_6597:
        /* <DEDUP_REMOVED lines=18> */
.L_x_6600:
[----:B------:R-:W-:Y:S02]  /*1fd30*/  ISETP.GE.AND P0, PT, R22, RZ, PT ;  /* 0x000000ff1600720c */ /* 0x000fe40003f06270 */
[----:B------:R-:W-:-:S11]  /*1fd40*/  MOV R3, 0x3fd774eb ;  /* 0x3fd774eb00037802 */ /* 0x000fd60000000f00 */
[----:B------:R-:W-:-:S04]  /*1fd50*/  @P0 FFMA.FTZ R0, R3, 0.93318945169448852539, -R0 ;  /* 0x3f6ee58103000823 */ /* 0x000fc80000010800 */
[----:B------:R-:W-:-:S07]  /*1fd60*/  @!P0 FFMA.FTZ R0, R3, 0.93318945169448852539, R0 ;  /* 0x3f6ee58103008823 */ /* 0x000fce0000010000 */
.L_x_6601:
[----:B------:R-:W-:Y:S05]  /*1fd70*/  BSYNC B0 ;  /* 0x0000000000007941 */ /* 0x000fea0003800000 */
.L_x_6599:
        /* <DEDUP_REMOVED lines=27> */
.L_x_6589:
        /* <DEDUP_REMOVED lines=32> */
.L_x_6603:
[----:B------:R-:W-:Y:S05]  /*20130*/  BSYNC B4 ;  /* 0x0000000000047941 */ /* 0x000fea0003800000 */
.L_x_6602:
        /* <DEDUP_REMOVED lines=18> */
.L_x_6605:
[----:B------:R-:W-:Y:S02]  /*20260*/  ISETP.GE.AND P0, PT, R22, RZ, PT ;  /* 0x000000ff1600720c */ /* 0x000fe40003f06270 */
[----:B------:R-:W-:-:S11]  /*20270*/  MOV R3, 0x3fd774eb ;  /* 0x3fd774eb00037802 */ /* 0x000fd60000000f00 */
[----:B------:R-:W-:-:S04]  /*20280*/  @P0 FFMA.FTZ R0, R3, 0.93318945169448852539, -R0 ;  /* 0x3f6ee58103000823 */ /* 0x000fc80000010800 */
[----:B------:R-:W-:-:S07]  /*20290*/  @!P0 FFMA.FTZ R0, R3, 0.93318945169448852539, R0 ;  /* 0x3f6ee58103008823 */ /* 0x000fce0000010000 */
.L_x_6606:
[----:B------:R-:W-:Y:S05]  /*202a0*/  BSYNC B0 ;  /* 0x0000000000007941 */ /* 0x000fea0003800000 */
.L_x_6604:
        /* <DEDUP_REMOVED lines=11> */
.L_x_6588:
        /* <DEDUP_REMOVED lines=22> */
.L_x_6610:
[----:B------:R-:W-:Y:S05]  /*204c0*/  BSYNC B4 ;  /* 0x0000000000047941 */ /* 0x000fea0003800000 */
.L_x_6609:
        /* <DEDUP_REMOVED lines=24> */
.L_x_6608:
        /* <DEDUP_REMOVED lines=11> */
.L_x_6612:
[----:B------:R-:W-:Y:S05]  /*20700*/  BSYNC B4 ;  /* 0x0000000000047941 */ /* 0x000fea0003800000 */
.L_x_6611:
        /* <DEDUP_REMOVED lines=38> */
.L_x_6607:
        /* <DEDUP_REMOVED lines=32> */
.L_x_6614:
[----:B------:R-:W-:Y:S05]  /*20b70*/  BSYNC B4 ;  /* 0x0000000000047941 */ /* 0x000fea0003800000 */
.L_x_6613:
        /* <DEDUP_REMOVED lines=21> */
.L_x_6596:
[----:B------:R-:W-:Y:S05]  /*20cd0*/  BSYNC B3 ;  /* 0x0000000000037941 */ /* 0x000fea0003800000 */
.L_x_6587:
[----:B------:R-:W-:Y:S01]  /*20ce0*/  FADD.FTZ R0, R23, 0.69314718246459960938 ;  /* 0x3f31721817007421 */ /* 0x000fe20000010000 */
[----:B------:R-:W-:-:S04]  /*20cf0*/  LOP3.LUT R18, R3, 0x80000000, R18, 0xb8, !PT ;  /* 0x8000000003127812 */ /* 0x000fc800078eb812 */
[----:B------:R-:W-:Y:S01]  /*20d00*/  LOP3.LUT R19, R0, 0x80000000, R19, 0xb8, !PT ;  /* 0x8000000000137812 */ /* 0x000fe200078eb813 */
[----:B------:R-:W-:Y:S06]  /*20d10*/  BRA `(.L_x_6553) ;  /* 0x0000000000387947 */ /* 0x000fec0003800000 */
.L_x_6554:
        /* <DEDUP_REMOVED lines=14> */
.L_x_6553:
[----:B------:R-:W-:Y:S05]  /*20e00*/  BSYNC B2 ;  /* 0x0000000000027941 */ /* 0x000fea0003800000 */
.L_x_6552:
        /* <DEDUP_REMOVED lines=115> */
.L_x_6622:
        /* <DEDUP_REMOVED lines=10> */
.L_x_6624:
[----:B------:R-:W-:-:S04]  /*215e0*/  FADD.FTZ R6, -R0, R5 ;  /* 0x0000000500067221 */ /* 0x000fc80000010100 */
[----:B------:R-:W-:-:S07]  /*215f0*/  FMUL.FTZ R6, R6, 0.5 ;  /* 0x3f00000006067820 */ /* 0x000fce0000410000 */
.L_x_6625:
[----:B------:R-:W-:Y:S05]  /*21600*/  BSYNC B1 ;  /* 0x0000000000017941 */ /* 0x000fea0003800000 */
.L_x_6623:
        /* <DEDUP_REMOVED lines=11> */
.L_x_6627:
[----:B------:R-:W-:-:S04]  /*216c0*/  FADD.FTZ R7, R4, -R7 ;  /* 0x8000000704077221 */ /* 0x000fc80000010000 */
[----:B------:R-:W-:-:S07]  /*216d0*/  FMUL.FTZ R7, R7, 0.5 ;  /* 0x3f00000007077820 */ /* 0x000fce0000410000 */
.L_x_6628:
[----:B------:R-:W-:Y:S05]  /*216e0*/  BSYNC B1 ;  /* 0x0000000000017941 */ /* 0x000fea0003800000 */
.L_x_6626:
        /* <DEDUP_REMOVED lines=35> */
.L_x_6621:
[----:B------:R0:W1:Y:S02]  /*21920*/  MUFU.SQRT R24, R23 ;  /* 0x0000001700187308 */ /* 0x0000640000002000 */
.L_x_6620:
[----:B------:R-:W-:Y:S05]  /*21930*/  BSYNC B0 ;  /* 0x0000000000007941 */ /* 0x000fea0003800000 */
.L_x_6619:
        /* <DEDUP_REMOVED lines=35> */
.L_x_6632:
        /* <DEDUP_REMOVED lines=17> */
.L_x_6638:
[----:B------:R-:W-:-:S04]  /*21c80*/  FADD.FTZ R0, -R0, R5 ;  /* 0x0000000500007221 */ /* 0x000fc80000010100 */
[----:B------:R-:W-:-:S07]  /*21c90*/  FMUL.FTZ R0, R0, 0.5 ;  /* 0x3f00000000007820 */ /* 0x000fce0000410000 */
.L_x_6639:
[----:B------:R-:W-:Y:S05]  /*21ca0*/  BSYNC B4 ;  /* 0x0000000000047941 */ /* 0x000fea0003800000 */
.L_x_6637:
        /* <DEDUP_REMOVED lines=10> */
.L_x_6641:
[----:B------:R-:W-:-:S04]  /*21d50*/  FADD.FTZ R3, -R3, R4 ;  /* 0x0000000403037221 */ /* 0x000fc80000010100 */
[----:B------:R-:W-:-:S07]  /*21d60*/  FMUL.FTZ R3, R3, 0.5 ;  /* 0x3f00000003037820 */ /* 0x000fce0000410000 */
.L_x_6642:
[----:B------:R-:W-:Y:S05]  /*21d70*/  BSYNC B4 ;  /* 0x0000000000047941 */ /* 0x000fea0003800000 */
.L_x_6640:
[----:B------:R-:W-:Y:S01]  /*21d80*/  FADD.FTZ R0, R3, R0 ;  /* 0x0000000003007221 */ /* 0x000fe20000010000 */
[----:B------:R-:W-:-:S04]  /*21d90*/  FADD.FTZ R25, R22, R25 ;  /* 0x0000001916197221 */ /* 0x000fc80000010000 */
[----:B------:R-:W-:-:S06]  /*21da0*/  FMUL.FTZ R25, R25, R0 ;  /* 0x0000000019197220 */ /* 0x000fcc0000410000 */
[----:B------:R-:W2:Y:S01]  /*21db0*/  MUFU.SQRT R25, R25 ;  /* 0x0000001900197308 */ /* 0x000ea20000002000 */
[----:B------:R-:W-:Y:S05]  /*21dc0*/  BRA `(.L_x_6643) ;  /* 0x0000000000487947 */ /* 0x000fea0003800000 */
.L_x_6636:
        /* <DEDUP_REMOVED lines=12> */
.L_x_6635:
[----:B------:R-:W-:Y:S01]  /*21e90*/  FADD.FTZ R0, R25, 1 ;  /* 0x3f80000019007421 */ /* 0x000fe20000010000 */
[----:B0-----:R-:W-:Y:S01]  /*21ea0*/  MUFU.SQRT R23, R23 ;  /* 0x0000001700177308 */ /* 0x001fe20000002000 */
[----:B------:R-:W-:Y:S02]  /*21eb0*/  MOV R22, 0x3f800000 ;  /* 0x3f80000000167802 */ /* 0x000fe40000000f00 */
[----:B------:R-:W-:-:S06]  /*21ec0*/  FMUL.FTZ R0, R0, 0.5 ;  /* 0x3f00000000007820 */ /* 0x000fcc0000410000 */
[----:B------:R-:W0:Y:S02]  /*21ed0*/  MUFU.SQRT R0, R0 ;  /* 0x0000000000007308 */ /* 0x000e240000002000 */
[----:B0-----:R-:W-:-:S07]  /*21ee0*/  FMUL.FTZ R25, R23, R0 ;  /* 0x0000000017197220 */ /* 0x001fce0000410000 */
.L_x_6643:
[----:B------:R-:W-:Y:S05]  /*21ef0*/  BSYNC B1 ;  /* 0x0000000000017941 */ /* 0x000fea0003800000 */
.L_x_6634:
[----:B------:R-:W-:Y:S05]  /*21f00*/  BRA `(.L_x_6644) ;  /* 0x0000000000087947 */ /* 0x000fea0003800000 */
.L_x_6631:
[----:B------:R-:W-:Y:S01]  /*21f10*/  FMUL.FTZ R25, R25, 16777216 ;  /* 0x4b80000019197820 */ /* 0x000fe20000410000 */
[----:B------:R-:W-:-:S07]  /*21f20*/  FMUL.FTZ R22, R22, 16777216 ;  /* 0x4b80000016167820 */ /* 0x000fce0000410000 */
.L_x_6644:
[----:B------:R-:W-:Y:S05]  /*21f30*/  BSYNC B0 ;  /* 0x0000000000007941 */ /* 0x000fea0003800000 */
.L_x_6630:
        /* <DEDUP_REMOVED lines=16> */
.L_x_6646:
[----:B------:R-:W-:Y:S05]  /*22040*/  BSYNC B4 ;  /* 0x0000000000047941 */ /* 0x000fea0003800000 */
.L_x_6645:
        /* <DEDUP_REMOVED lines=18> */
.L_x_6648:
[----:B------:R-:W-:Y:S02]  /*22170*/  ISETP.GE.AND P0, PT, R25, RZ, PT ;  /* 0x000000ff1900720c */ /* 0x000fe40003f06270 */
[----:B------:R-:W-:-:S11]  /*22180*/  MOV R3, 0x3fd774eb ;  /* 0x3fd774eb00037802 */ /* 0x000fd60000000f00 */
[----:B------:R-:W-:-:S04]  /*22190*/  @P0 FFMA.FTZ R0, R3, 0.93318945169448852539, -R0 ;  /* 0x3f6ee58103000823 */ /* 0x000fc80000010800 */
[----:B------:R-:W-:-:S07]  /*221a0*/  @!P0 FFMA.FTZ R0, R3, 0.93318945169448852539, R0 ;  /* 0x3f6ee58103008823 */ /* 0x000fce0000010000 */
.L_x_6649:
[----:B------:R-:W-:Y:S05]  /*221b0*/  BSYNC B0 ;  /* 0x0000000000007941 */ /* 0x000fea0003800000 */
.L_x_6647:
        /* <DEDUP_REMOVED lines=10> */
.L_x_6633:
[----:B------:R-:W-:Y:S05]  /*22260*/  BSYNC B3 ;  /* 0x0000000000037941 */ /* 0x000fea0003800000 */
.L_x_6629:
[----:B------:R-:W-:Y:S02]  /*22270*/  LOP3.LUT R20, R5, 0x80000000, R20, 0xb8, !PT ;  /* 0x8000000005147812 */ /* 0x000fe400078eb814 */
[----:B-1----:R-:W-:Y:S01]  /*22280*/  LOP3.LUT R21, R24, 0x80000000, R21, 0xb8, !PT ;  /* 0x8000000018157812 */ /* 0x002fe200078eb815 */
[----:B------:R-:W-:Y:S06]  /*22290*/  BRA `(.L_x_6616) ;  /* 0x0000001400b47947 */ /* 0x000fec0003800000 */
.L_x_6618:
        /* <DEDUP_REMOVED lines=29> */
.L_x_6655:
[----:B------:R-:W-:Y:S05]  /*22470*/  BSYNC B4 ;  /* 0x0000000000047941 */ /* 0x000fea0003800000 */
.L_x_6654:
        /* <DEDUP_REMOVED lines=18> */
.L_x_6657:
[----:B------:R-:W-:Y:S02]  /*225a0*/  ISETP.GE.AND P0, PT, R24, RZ, PT ;  /* 0x000000ff1800720c */ /* 0x000fe40003f06270 */
[----:B------:R-:W-:-:S11]  /*225b0*/  MOV R3, 0x3fd774eb ;  /* 0x3fd774eb00037802 */ /* 0x000fd60000000f00 */
[----:B------:R-:W-:-:S04]  /*225c0*/  @P0 FFMA.FTZ R0, R3, 0.93318945169448852539, -R0 ;  /* 0x3f6ee58103000823 */ /* 0x000fc80000010800 */
[----:B------:R-:W-:-:S07]  /*225d0*/  @!P0 FFMA.FTZ R0, R3, 0.93318945169448852539, R0 ;  /* 0x3f6ee58103008823 */ /* 0x000fce0000010000 */
.L_x_6658:
[----:B------:R-:W-:Y:S05]  /*225e0*/  BSYNC B0 ;  /* 0x0000000000007941 */ /* 0x000fea0003800000 */
.L_x_6656:
        /* <DEDUP_REMOVED lines=13> */
.L_x_6653:
        /* <DEDUP_REMOVED lines=11> */
.L_x_6661:
[----:B------:R-:W-:Y:S05]  /*22770*/  BSYNC B4 ;  /* 0x0000000000047941 */ /* 0x000fea0003800000 */
.L_x_6660:
        /* <DEDUP_REMOVED lines=18> */
.L_x_6663:
[----:B------:R-:W-:Y:S02]  /*228a0*/  ISETP.GE.AND P0, PT, R24, RZ, PT ;  /* 0x000000ff1800720c */ /* 0x000fe40003f06270 */
[----:B------:R-:W-:-:S11]  /*228b0*/  MOV R3, 0x3fd774eb ;  /* 0x3fd774eb00037802 */ /* 0x000fd60000000f00 */
[----:B------:R-:W-:-:S04]  /*228c0*/  @P0 FFMA.FTZ R0, R3, 0.93318945169448852539, -R0 ;  /* 0x3f6ee58103000823 */ /* 0x000fc80000010800 */
[----:B------:R-:W-:-:S07]  /*228d0*/  @!P0 FFMA.FTZ R0, R3, 0.93318945169448852539, R0 ;  /* 0x3f6ee58103008823 */ /* 0x000fce0000010000 */
.L_x_6664:
[----:B------:R-:W-:Y:S05]  /*228e0*/  BSYNC B0 ;  /* 0x0000000000007941 */ /* 0x000fea0003800000 */
.L_x_6662:
        /* <DEDUP_REMOVED lines=27> */
.L_x_6652:
        /* <DEDUP_REMOVED lines=32> */
.L_x_6666:
[----:B------:R-:W-:Y:S05]  /*22ca0*/  BSYNC B4 ;  /* 0x0000000000047941 */ /* 0x000fea0003800000 */
.L_x_6665:
        /* <DEDUP_REMOVED lines=18> */
.L_x_6668:
[----:B------:R-:W-:Y:S02]  /*22dd0*/  ISETP.GE.AND P0, PT, R24, RZ, PT ;  /* 0x000000ff1800720c */ /* 0x000fe40003f06270 */
[----:B------:R-:W-:-:S11]  /*22de0*/  MOV R3, 0x3fd774eb ;  /* 0x3fd774eb00037802 */ /* 0x000fd60000000f00 */
[----:B------:R-:W-:-:S04]  /*22df0*/  @P0 FFMA.FTZ R0, R3, 0.93318945169448852539, -R0 ;  /* 0x3f6ee58103000823 */ /* 0x000fc80000010800 */
[----:B------:R-:W-:-:S07]  /*22e00*/  @!P0 FFMA.FTZ R0, R3, 0.93318945169448852539, R0 ;  /* 0x3f6ee58103008823 */ /* 0x000fce0000010000 */
.L_x_6669:
[----:B------:R-:W-:Y:S05]  /*22e10*/  BSYNC B0 ;  /* 0x0000000000007941 */ /* 0x000fea0003800000 */
.L_x_6667:
        /* <DEDUP_REMOVED lines=11> */
.L_x_6651:
        /* <DEDUP_REMOVED lines=22> */
.L_x_6673:
[----:B------:R-:W-:Y:S05]  /*23030*/  BSYNC B4 ;  /* 0x0000000000047941 */ /* 0x000fea0003800000 */
.L_x_6672:
        /* <DEDUP_REMOVED lines=24> */
.L_x_6671:
        /* <DEDUP_REMOVED lines=11> */
.L_x_6675:
[----:B------:R-:W-:Y:S05]  /*23270*/  BSYNC B4 ;  /* 0x0000000000047941 */ /* 0x000fea0003800000 */
.L_x_6674:
        /* <DEDUP_REMOVED lines=38> */
.L_x_6670:
        /* <DEDUP_REMOVED lines=32> */
.L_x_6677:
[----:B------:R-:W-:Y:S05]  /*236e0*/  BSYNC B4 ;  /* 0x0000000000047941 */ /* 0x000fea0003800000 */
.L_x_6676:
        /* <DEDUP_REMOVED lines=21> */
.L_x_6659:
[----:B------:R-:W-:Y:S05]  /*23840*/  BSYNC B3 ;  /* 0x0000000000037941 */ /* 0x000fea0003800000 */
.L_x_6650:
[----:B------:R-:W-:Y:S01]  /*23850*/  FADD.FTZ R0, R25, 0.69314718246459960938 ;  /* 0x3f31721819007421 */ /* 0x000fe20000010000 */
[----:B------:R-:W-:-:S04]  /*23860*/  LOP3.LUT R20, R3, 0x80000000, R20, 0xb8, !PT ;  /* 0x8000000003147812 */ /* 0x000fc800078eb814 */
[----:B------:R-:W-:Y:S01]  /*23870*/  LOP3.LUT R21, R0, 0x80000000, R21, 0xb8, !PT ;  /* 0x8000000000157812 */ /* 0x000fe200078eb815 */
[----:B------:R-:W-:Y:S06]  /*23880*/  BRA `(.L_x_6616) ;  /* 0x0000000000387947 */ /* 0x000fec0003800000 */
.L_x_6617:
        /* <DEDUP_REMOVED lines=14> */
.L_x_6616:
[----:B------:R-:W-:Y:S05]  /*23970*/  BSYNC B2 ;  /* 0x0000000000027941 */ /* 0x000fea0003800000 */
.L_x_6615:
        /* <DEDUP_REMOVED lines=115> */
.L_x_6685:
        /* <DEDUP_REMOVED lines=10> */
.L_x_6687:
[----:B------:R-:W-:-:S04]  /*24150*/  FADD.FTZ R6, -R0, R5 ;  /* 0x0000000500067221 */ /* 0x000fc80000010100 */
[----:B------:R-:W-:-:S07]  /*24160*/  FMUL.FTZ R6, R6, 0.5 ;  /* 0x3f00000006067820 */ /* 0x000fce0000410000 */
.L_x_6688:
[----:B------:R-:W-:Y:S05]  /*24170*/  BSYNC B1 ;  /* 0x0000000000017941 */ /* 0x000fea0003800000 */
.L_x_6686:
        /* <DEDUP_REMOVED lines=11> */
.L_x_6690:
[----:B------:R-:W-:-:S04]  /*24230*/  FADD.FTZ R7, R4, -R7 ;  /* 0x8000000704077221 */ /* 0x000fc80000010000 */
[----:B------:R-:W-:-:S07]  /*24240*/  FMUL.FTZ R7, R7, 0.5 ;  /* 0x3f00000007077820 */ /* 0x000fce0000410000 */
.L_x_6691:
[----:B------:R-:W-:Y:S05]  /*24250*/  BSYNC B1 ;  /* 0x0000000000017941 */ /* 0x000fea0003800000 */
.L_x_6689:
        /* <DEDUP_REMOVED lines=35> */
.L_x_6684:
[----:B------:R0:W1:Y:S02]  /*24490*/  MUFU.SQRT R26, R25 ;  /* 0x00000019001a7308 */ /* 0x0000640000002000 */
.L_x_6683:
[----:B------:R-:W-:Y:S05]  /*244a0*/  BSYNC B0 ;  /* 0x0000000000007941 */ /* 0x000fea0003800000 */
.L_x_6682:
        /* <DEDUP_REMOVED lines=35> */
.L_x_6695:
        /* <DEDUP_REMOVED lines=17> */
.L_x_6701:
[----:B------:R-:W-:-:S04]  /*247f0*/  FADD.FTZ R0, -R0, R5 ;  /* 0x0000000500007221 */ /* 0x000fc80000010100 */
[----:B------:R-:W-:-:S07]  /*24800*/  FMUL.FTZ R0, R0, 0.5 ;  /* 0x3f00000000007820 */ /* 0x000fce0000410000 */
.L_x_6702:
[----:B------:R-:W-:Y:S05]  /*24810*/  BSYNC B4 ;  /* 0x0000000000047941 */ /* 0x000fea0003800000 */
.L_x_6700:
        /* <DEDUP_REMOVED lines=10> */
.L_x_6704:
[----:B------:R-:W-:-:S04]  /*248c0*/  FADD.FTZ R3, -R3, R4 ;  /* 0x0000000403037221 */ /* 0x000fc80000010100 */
[----:B------:R-:W-:-:S07]  /*248d0*/  FMUL.FTZ R3, R3, 0.5 ;  /* 0x3f00000003037820 */ /* 0x000fce0000410000 */
.L_x_6705:
[----:B------:R-:W-:Y:S05]  /*248e0*/  BSYNC B4 ;  /* 0x0000000000047941 */ /* 0x000fea0003800000 */
.L_x_6703:
[----:B------:R-:W-:Y:S01]  /*248f0*/  FADD.FTZ R0, R3, R0 ;  /* 0x0000000003007221 */ /* 0x000fe20000010000 */
[----:B------:R-:W-:-:S04]  /*24900*/  FADD.FTZ R27, R24, R27 ;  /* 0x0000001b181b7221 */ /* 0x000fc80000010000 */
[----:B------:R-:W-:-:S06]  /*24910*/  FMUL.FTZ R27, R27, R0 ;  /* 0x000000001b1b7220 */ /* 0x000fcc0000410000 */
[----:B------:R-:W2:Y:S01]  /*24920*/  MUFU.SQRT R27, R27 ;  /* 0x0000001b001b7308 */ /* 0x000ea20000002000 */
[----:B------:R-:W-:Y:S05]  /*24930*/  BRA `(.L_x_6706) ;  /* 0x0000000000487947 */ /* 0x000fea0003800000 */
.L_x_6699:
        /* <DEDUP_REMOVED lines=12> */
.L_x_6698:
[----:B------:R-:W-:Y:S01]  /*24a00*/  FADD.FTZ R0, R27, 1 ;  /* 0x3f8000001b007421 */ /* 0x000fe20000010000 */
[----:B0-----:R-:W-:Y:S01]  /*24a10*/  MUFU.SQRT R25, R25 ;  /* 0x0000001900197308 */ /* 0x001fe20000002000 */
[----:B------:R-:W-:Y:S02]  /*24a20*/  MOV R24, 0x3f800000 ;  /* 0x3f80000000187802 */ /* 0x000fe40000000f00 */
[----:B------:R-:W-:-:S06]  /*24a30*/  FMUL.FTZ R0, R0, 0.5 ;  /* 0x3f00000000007820 */ /* 0x000fcc0000410000 */
[----:B------:R-:W0:Y:S02]  /*24a40*/  MUFU.SQRT R0, R0 ;  /* 0x0000000000007308 */ /* 0x000e240000002000 */
[----:B0-----:R-:W-:-:S07]  /*24a50*/  FMUL.FTZ R27, R25, R0 ;  /* 0x00000000191b7220 */ /* 0x001fce0000410000 */
.L_x_6706:
[----:B------:R-:W-:Y:S05]  /*24a60*/  BSYNC B1 ;  /* 0x0000000000017941 */ /* 0x000fea0003800000 */
.L_x_6697:
[----:B------:R-:W-:Y:S05]  /*24a70*/  BRA `(.L_x_6707) ;  /* 0x0000000000087947 */ /* 0x000fea0003800000 */
.L_x_6694:
[----:B------:R-:W-:Y:S01]  /*24a80*/  FMUL.FTZ R27, R27, 16777216 ;  /* 0x4b8000001b1b7820 */ /* 0x000fe20000410000 */
[----:B------:R-:W-:-:S07]  /*24a90*/  FMUL.FTZ R24, R24, 16777216 ;  /* 0x4b80000018187820 */ /* 0x000fce0000410000 */
.L_x_6707:
[----:B------:R-:W-:Y:S05]  /*24aa0*/  BSYNC B0 ;  /* 0x0000000000007941 */ /* 0x000fea0003800000 */
.L_x_6693:
        /* <DEDUP_REMOVED lines=16> */
.L_x_6709:
[----:B------:R-:W-:Y:S05]  /*24bb0*/  BSYNC B4 ;  /* 0x0000000000047941 */ /* 0x000fea0003800000 */
.L_x_6708:
        /* <DEDUP_REMOVED lines=18> */
.L_x_6711:
[----:B------:R-:W-:Y:S02]  /*24ce0*/  ISETP.GE.AND P0, PT, R27, RZ, PT ;  /* 0x000000ff1b00720c */ /* 0x000fe40003f06270 */
[----:B------:R-:W-:-:S11]  /*24cf0*/  MOV R3, 0x3fd774eb ;  /* 0x3fd774eb00037802 */ /* 0x000fd60000000f00 */
[----:B------:R-:W-:-:S04]  /*24d00*/  @P0 FFMA.FTZ R0, R3, 0.93318945169448852539, -R0 ;  /* 0x3f6ee58103000823 */ /* 0x000fc80000010800 */
[----:B------:R-:W-:-:S07]  /*24d10*/  @!P0 FFMA.FTZ R0, R3, 0.93318945169448852539, R0 ;  /* 0x3f6ee58103008823 */ /* 0x000fce0000010000 */
.L_x_6712:
[----:B------:R-:W-:Y:S05]  /*24d20*/  BSYNC B0 ;  /* 0x0000000000007941 */ /* 0x000fea0003800000 */
.L_x_6710:
        /* <DEDUP_REMOVED lines=10> */
.L_x_6696:
[----:B------:R-:W-:Y:S05]  /*24dd0*/  BSYNC B3 ;  /* 0x0000000000037941 */ /* 0x000fea0003800000 */
.L_x_6692:
[----:B------:R-:W-:Y:S02]  /*24de0*/  LOP3.LUT R22, R5, 0x80000000, R22, 0xb8, !PT ;  /* 0x8000000005167812 */ /* 0x000fe400078eb816 */
[----:B-1----:R-:W-:Y:S01]  /*24df0*/  LOP3.LUT R23, R26, 0x80000000, R23, 0xb8, !PT ;  /* 0x800000001a177812 */ /* 0x002fe200078eb817 */
[----:B------:R-:W-:Y:S06]  /*24e00*/  BRA `(.L_x_6679) ;  /* 0x0000001400b47947 */ /* 0x000fec0003800000 */
.L_x_6681:
        /* <DEDUP_REMOVED lines=29> */
.L_x_6718:
[----:B------:R-:W-:Y:S05]  /*24fe0*/  BSYNC B4 ;  /* 0x0000000000047941 */ /* 0x000fea0003800000 */
.L_x_6717:
        /* <DEDUP_REMOVED lines=18> */
.L_x_6720:
[----:B------:R-:W-:Y:S02]  /*25110*/  ISETP.GE.AND P0, PT, R26, RZ, PT ;  /* 0x000000ff1a00720c */ /* 0x000fe40003f06270 */
[----:B------:R-:W-:-:S11]  /*25120*/  MOV R3, 0x3fd774eb ;  /* 0x3fd774eb00037802 */ /* 0x000fd60000000f00 */
[----:B------:R-:W-:-:S04]  /*25130*/  @P0 FFMA.FTZ R0, R3, 0.93318945169448852539, -R0 ;  /* 0x3f6ee58103000823 */ /* 0x000fc80000010800 */
[----:B------:R-:W-:-:S07]  /*25140*/  @!P0 FFMA.FTZ R0, R3, 0.93318945169448852539, R0 ;  /* 0x3f6ee58103008823 */ /* 0x000fce0000010000 */
.L_x_6721:
[----:B------:R-:W-:Y:S05]  /*25150*/  BSYNC B0 ;  /* 0x0000000000007941 */ /* 0x000fea0003800000 */
.L_x_6719:
        /* <DEDUP_REMOVED lines=13> */
.L_x_6716:
        /* <DEDUP_REMOVED lines=11> */
.L_x_6724:
[----:B------:R-:W-:Y:S05]  /*252e0*/  BSYNC B4 ;  /* 0x0000000000047941 */ /* 0x000fea0003800000 */
.L_x_6723:
        /* <DEDUP_REMOVED lines=18> */
.L_x_6726:
[----:B------:R-:W-:Y:S02]  /*25410*/  ISETP.GE.AND P0, PT, R26, RZ, PT ;  /* 0x000000ff1a00720c */ /* 0x000fe40003f06270 */
[----:B------:R-:W-:-:S11]  /*25420*/  MOV R3, 0x3fd774eb ;  /* 0x3fd774eb00037802 */ /* 0x000fd60000000f00 */
[----:B------:R-:W-:-:S04]  /*25430*/  @P0 FFMA.FTZ R0, R3, 0.93318945169448852539, -R0 ;  /* 0x3f6ee58103000823 */ /* 0x000fc80000010800 */
[----:B------:R-:W-:-:S07]  /*25440*/  @!P0 FFMA.FTZ R0, R3, 0.93318945169448852539, R0 ;  /* 0x3f6ee58103008823 */ /* 0x000fce0000010000 */
.L_x_6727:
[----:B------:R-:W-:Y:S05]  /*25450*/  BSYNC B0 ;  /* 0x0000000000007941 */ /* 0x000fea0003800000 */
.L_x_6725:
        /* <DEDUP_REMOVED lines=27> */
.L_x_6715:
        /* <DEDUP_REMOVED lines=32> */
.L_x_6729:
[----:B------:R-:W-:Y:S05]  /*25810*/  BSYNC B4 ;  /* 0x0000000000047941 */ /* 0x000fea0003800000 */
.L_x_6728:
        /* <DEDUP_REMOVED lines=18> */
.L_x_6731:
[----:B------:R-:W-:Y:S02]  /*25940*/  ISETP.GE.AND P0, PT, R26, RZ, PT ;  /* 0x000000ff1a00720c */ /* 0x000fe40003f06270 */
[----:B------:R-:W-:-:S11]  /*25950*/  MOV R3, 0x3fd774eb ;  /* 0x3fd774eb00037802 */ /* 0x000fd60000000f00 */
[----:B------:R-:W-:-:S04]  /*25960*/  @P0 FFMA.FTZ R0, R3, 0.93318945169448852539, -R0 ;  /* 0x3f6ee58103000823 */ /* 0x000fc80000010800 */
[----:B------:R-:W-:-:S07]  /*25970*/  @!P0 FFMA.FTZ R0, R3, 0.93318945169448852539, R0 ;  /* 0x3f6ee58103008823 */ /* 0x000fce0000010000 */
.L_x_6732:
[----:B------:R-:W-:Y:S05]  /*25980*/  BSYNC B0 ;  /* 0x0000000000007941 */ /* 0x000fea0003800000 */
.L_x_6730:
        /* <DEDUP_REMOVED lines=11> */
.L_x_6714:
        /* <DEDUP_REMOVED lines=22> */
.L_x_6736:
[----:B------:R-:W-:Y:S05]  /*25ba0*/  BSYNC B4 ;  /* 0x0000000000047941 */ /* 0x000fea0003800000 */
.L_x_6735:
        /* <DEDUP_REMOVED lines=24> */
.L_x_6734:
        /* <DEDUP_REMOVED lines=11> */
.L_x_6738:
[----:B------:R-:W-:Y:S05]  /*25de0*/  BSYNC B4 ;  /* 0x0000000000047941 */ /* 0x000fea0003800000 */
.L_x_6737:
        /* <DEDUP_REMOVED lines=38> */
.L_x_6733:
        /* <DEDUP_REMOVED lines=32> */
.L_x_6740:
[----:B------:R-:W-:Y:S05]  /*26250*/  BSYNC B4 ;  /* 0x0000000000047941 */ /* 0x000fea0003800000 */
.L_x_6739:
        /* <DEDUP_REMOVED lines=21> */
.L_x_6722:
[----:B------:R-:W-:Y:S05]  /*263b0*/  BSYNC B3 ;  /* 0x0000000000037941 */ /* 0x000fea0003800000 */
.L_x_6713:
[----:B------:R-:W-:Y:S01]  /*263c0*/  FADD.FTZ R0, R27, 0.69314718246459960938 ;  /* 0x3f3172181b007421 */ /* 0x000fe20000010000 */
[----:B------:R-:W-:-:S04]  /*263d0*/  LOP3.LUT R22, R3, 0x80000000, R22, 0xb8, !PT ;  /* 0x8000000003167812 */ /* 0x000fc800078eb816 */
[----:B------:R-:W-:Y:S01]  /*263e0*/  LOP3.LUT R23, R0, 0x80000000, R23, 0xb8, !PT ;  /* 0x8000000000177812 */ /* 0x000fe200078eb817 */
[----:B------:R-:W-:Y:S06]  /*263f0*/  BRA `(.L_x_6679) ;  /* 0x0000000000387947 */ /* 0x000fec0003800000 */
.L_x_6680:
        /* <DEDUP_REMOVED lines=14> */
.L_x_6679:
[----:B------:R-:W-:Y:S05]  /*264e0*/  BSYNC B2 ;  /* 0x0000000000027941 */ /* 0x000fea0003800000 */
.L_x_6678:
        /* <DEDUP_REMOVED lines=115> */
.L_x_6748:
        /* <DEDUP_REMOVED lines=10> */
.L_x_6750:
[----:B------:R-:W-:-:S04]  /*26cc0*/  FADD.FTZ R6, -R0, R5 ;  /* 0x0000000500067221 */ /* 0x000fc80000010100 */
[----:B------:R-:W-:-:S07]  /*26cd0*/  FMUL.FTZ R6, R6, 0.5 ;  /* 0x3f00000006067820 */ /* 0x000fce0000410000 */
.L_x_6751:
[----:B------:R-:W-:Y:S05]  /*26ce0*/  BSYNC B1 ;  /* 0x0000000000017941 */ /* 0x000fea0003800000 */
.L_x_6749:
        /* <DEDUP_REMOVED lines=11> */
.L_x_6753:
[----:B------:R-:W-:-:S04]  /*26da0*/  FADD.FTZ R7, R4, -R7 ;  /* 0x8000000704077221 */ /* 0x000fc80000010000 */
[----:B------:R-:W-:-:S07]  /*26db0*/  FMUL.FTZ R7, R7, 0.5 ;  /* 0x3f00000007077820 */ /* 0x000fce0000410000 */
.L_x_6754:
[----:B------:R-:W-:Y:S05]  /*26dc0*/  BSYNC B1 ;  /* 0x0000000000017941 */ /* 0x000fea0003800000 */
.L_x_6752:
        /* <DEDUP_REMOVED lines=35> */
.L_x_6747:
[----:B------:R0:W1:Y:S02]  /*27000*/  MUFU.SQRT R28, R27 ;  /* 0x0000001b001c7308 */ /* 0x0000640000002000 */
.L_x_6746:
[----:B------:R-:W-:Y:S05]  /*27010*/  BSYNC B0 ;  /* 0x0000000000007941 */ /* 0x000fea0003800000 */
.L_x_6745:
        /* <DEDUP_REMOVED lines=35> */
.L_x_6758:
        /* <DEDUP_REMOVED lines=17> */
.L_x_6764:
[----:B------:R-:W-:-:S04]  /*27360*/  FADD.FTZ R0, -R0, R5 ;  /* 0x0000000500007221 */ /* 0x000fc80000010100 */
[----:B------:R-:W-:-:S07]  /*27370*/  FMUL.FTZ R0, R0, 0.5 ;  /* 0x3f00000000007820 */ /* 0x000fce0000410000 */
.L_x_6765:
[----:B------:R-:W-:Y:S05]  /*27380*/  BSYNC B4 ;  /* 0x0000000000047941 */ /* 0x000fea0003800000 */
.L_x_6763:
        /* <DEDUP_REMOVED lines=10> */
.L_x_6767:
[----:B------:R-:W-:-:S04]  /*27430*/  FADD.FTZ R3, -R3, R4 ;  /* 0x0000000403037221 */ /* 0x000fc80000010100 */
[----:B------:R-:W-:-:S07]  /*27440*/  FMUL.FTZ R3, R3, 0.5 ;  /* 0x3f00000003037820 */ /* 0x000fce0000410000 */
.L_x_6768:
[----:B------:R-:W-:Y:S05]  /*27450*/  BSYNC B4 ;  /* 0x0000000000047941 */ /* 0x000fea0003800000 */
.L_x_6766:
[----:B------:R-:W-:Y:S01]  /*27460*/  FADD.FTZ R0, R3, R0 ;  /* 0x0000000003007221 */ /* 0x000fe20000010000 */
[----:B------:R-:W-:-:S04]  /*27470*/  FADD.FTZ R29, R26, R29 ;  /* 0x0000001d1a1d7221 */ /* 0x000fc80000010000 */
[----:B------:R-:W-:-:S06]  /*27480*/  FMUL.FTZ R29, R29, R0 ;  /* 0x000000001d1d7220 */ /* 0x000fcc0000410000 */
[----:B------:R-:W2:Y:S01]  /*27490*/  MUFU.SQRT R29, R29 ;  /* 0x0000001d001d7308 */ /* 0x000ea20000002000 */
[----:B------:R-:W-:Y:S05]  /*274a0*/  BRA `(.L_x_6769) ;  /* 0x0000000000487947 */ /* 0x000fea0003800000 */
.L_x_6762:
        /* <DEDUP_REMOVED lines=12> */
.L_x_6761:
[----:B------:R-:W-:Y:S01]  /*27570*/  FADD.FTZ R0, R29, 1 ;  /* 0x3f8000001d007421 */ /* 0x000fe20000010000 */
[----:B0-----:R-:W-:Y:S01]  /*27580*/  MUFU.SQRT R27, R27 ;  /* 0x0000001b001b7308 */ /* 0x001fe20000002000 */
[----:B------:R-:W-:Y:S02]  /*27590*/  MOV R26, 0x3f800000 ;  /* 0x3f800000001a7802 */ /* 0x000fe40000000f00 */
[----:B------:R-:W-:-:S06]  /*275a0*/  FMUL.FTZ R0, R0, 0.5 ;  /* 0x3f00000000007820 */ /* 0x000fcc0000410000 */
[----:B------:R-:W0:Y:S02]  /*275b0*/  MUFU.SQRT R0, R0 ;  /* 0x0000000000007308 */ /* 0x000e240000002000 */
[----:B0-----:R-:W-:-:S07]  /*275c0*/  FMUL.FTZ R29, R27, R0 ;  /* 0x000000001b1d7220 */ /* 0x001fce0000410000 */
.L_x_6769:
[----:B------:R-:W-:Y:S05]  /*275d0*/  BSYNC B1 ;  /* 0x0000000000017941 */ /* 0x000fea0003800000 */
.L_x_6760:
[----:B------:R-:W-:Y:S05]  /*275e0*/  BRA `(.L_x_6770) ;  /* 0x0000000000087947 */ /* 0x000fea0003800000 */
.L_x_6757:
[----:B------:R-:W-:Y:S01]  /*275f0*/  FMUL.FTZ R29, R29, 16777216 ;  /* 0x4b8000001d1d7820 */ /* 0x000fe20000410000 */
[----:B------:R-:W-:-:S07]  /*27600*/  FMUL.FTZ R26, R26, 16777216 ;  /* 0x4b8000001a1a7820 */ /* 0x000fce0000410000 */
.L_x_6770:
[----:B------:R-:W-:Y:S05]  /*27610*/  BSYNC B0 ;  /* 0x0000000000007941 */ /* 0x000fea0003800000 */
.L_x_6756:
        /* <DEDUP_REMOVED lines=16> */
.L_x_6772:
[----:B------:R-:W-:Y:S05]  /*27720*/  BSYNC B4 ;  /* 0x0000000000047941 */ /* 0x000fea0003800000 */
.L_x_6771:
        /* <DEDUP_REMOVED lines=18> */
.L_x_6774:
[----:B------:R-:W-:Y:S02]  /*27850*/  ISETP.GE.AND P0, PT, R29, RZ, PT ;  /* 0x000000ff1d00720c */ /* 0x000fe40003f06270 */
[----:B------:R-:W-:-:S11]  /*27860*/  MOV R3, 0x3fd774eb ;  /* 0x3fd774eb00037802 */ /* 0x000fd60000000f00 */
[----:B------:R-:W-:-:S04]  /*27870*/  @P0 FFMA.FTZ R0, R3, 0.93318945169448852539, -R0 ;  /* 0x3f6ee58103000823 */ /* 0x000fc80000010800 */
[----:B------:R-:W-:-:S07]  /*27880*/  @!P0 FFMA.FTZ R0, R3, 0.93318945169448852539, R0 ;  /* 0x3f6ee58103008823 */ /* 0x000fce0000010000 */
.L_x_6775:
[----:B------:R-:W-:Y:S05]  /*27890*/  BSYNC B0 ;  /* 0x0000000000007941 */ /* 0x000fea0003800000 */
.L_x_6773:
        /* <DEDUP_REMOVED lines=10> */
.L_x_6759:
[----:B------:R-:W-:Y:S05]  /*27940*/  BSYNC B3 ;  /* 0x0000000000037941 */ /* 0x000fea0003800000 */
.L_x_6755:
[----:B------:R-:W-:Y:S02]  /*27950*/  LOP3.LUT R24, R5, 0x80000000, R24, 0xb8, !PT ;  /* 0x8000000005187812 */ /* 0x000fe400078eb818 */
[----:B-1----:R-:W-:Y:S01]  /*27960*/  LOP3.LUT R25, R28, 0x80000000, R25, 0xb8, !PT ;  /* 0x800000001c197812 */ /* 0x002fe200078eb819 */
[----:B------:R-:W-:Y:S06]  /*27970*/  BRA `(.L_x_6742) ;  /* 0x0000001400b47947 */ /* 0x000fec0003800000 */
.L_x_6744:
        /* <DEDUP_REMOVED lines=29> */
.L_x_6781:
[----:B------:R-:W-:Y:S05]  /*27b50*/  BSYNC B4 ;  /* 0x0000000000047941 */ /* 0x000fea0003800000 */
.L_x_6780:
        /* <DEDUP_REMOVED lines=18> */
.L_x_6783:
[----:B------:R-:W-:Y:S02]  /*27c80*/  ISETP.GE.AND P0, PT, R28, RZ, PT ;  /* 0x000000ff1c00720c */ /* 0x000fe40003f06270 */
[----:B------:R-:W-:-:S11]  /*27c90*/  MOV R3, 0x3fd774eb ;  /* 0x3fd774eb00037802 */ /* 0x000fd60000000f00 */
[----:B------:R-:W-:-:S04]  /*27ca0*/  @P0 FFMA.FTZ R0, R3, 0.93318945169448852539, -R0 ;  /* 0x3f6ee58103000823 */ /* 0x000fc80000010800 */
[----:B------:R-:W-:-:S07]  /*27cb0*/  @!P0 FFMA.FTZ R0, R3, 0.93318945169448852539, R0 ;  /* 0x3f6ee58103008823 */ /* 0x000fce0000010000 */
.L_x_6784:
[----:B------:R-:W-:Y:S05]  /*27cc0*/  BSYNC B0 ;  /* 0x0000000000007941 */ /* 0x000fea0003800000 */
.L_x_6782:
        /* <DEDUP_REMOVED lines=13> */
.L_x_6779:
        /* <DEDUP_REMOVED lines=11> */
.L_x_6787:
[----:B------:R-:W-:Y:S05]  /*27e50*/  BSYNC B4 ;  /* 0x0000000000047941 */ /* 0x000fea0003800000 */
.L_x_6786:
        /* <DEDUP_REMOVED lines=18> */
.L_x_6789:
[----:B------:R-:W-:Y:S02]  /*27f80*/  ISETP.GE.AND P0, PT, R28, RZ, PT ;  /* 0x000000ff1c00720c */ /* 0x000fe40003f06270 */
[----:B------:R-:W-:-:S11]  /*27f90*/  MOV R3, 0x3fd774eb ;  /* 0x3fd774eb00037802 */ /* 0x000fd60000000f00 */
[----:B------:R-:W-:-:S04]  /*27fa0*/  @P0 FFMA.FTZ R0, R3, 0.93318945169448852539, -R0 ;  /* 0x3f6ee58103000823 */ /* 0x000fc80000010800 */
[----:B------:R-:W-:-:S07]  /*27fb0*/  @!P0 FFMA.FTZ R0, R3, 0.93318945169448852539, R0 ;  /* 0x3f6ee58103008823 */ /* 0x000fce0000010000 */
.L_x_6790:
[----:B------:R-:W-:Y:S05]  /*27fc0*/  BSYNC B0 ;  /* 0x0000000000007941 */ /* 0x000fea0003800000 */
.L_x_6788:
        /* <DEDUP_REMOVED lines=27> */
.L_x_6778:
        /* <DEDUP_REMOVED lines=32> */
.L_x_6792:
[----:B------:R-:W-:Y:S05]  /*28380*/  BSYNC B4 ;  /* 0x0000000000047941 */ /* 0x000fea0003800000 */
.L_x_6791:
        /* <DEDUP_REMOVED lines=18> */
.L_x_6794:
[----:B------:R-:W-:Y:S02]  /*284b0*/  ISETP.GE.AND P0, PT, R28, RZ, PT ;  /* 0x000000ff1c00720c */ /* 0x000fe40003f06270 */
[----:B------:R-:W-:-:S11]  /*284c0*/  MOV R3, 0x3fd774eb ;  /* 0x3fd774eb00037802 */ /* 0x000fd60000000f00 */
[----:B------:R-:W-:-:S04]  /*284d0*/  @P0 FFMA.FTZ R0, R3, 0.93318945169448852539, -R0 ;  /* 0x3f6ee58103000823 */ /* 0x000fc80000010800 */
[----:B------:R-:W-:-:S07]  /*284e0*/  @!P0 FFMA.FTZ R0, R3, 0.93318945169448852539, R0 ;  /* 0x3f6ee58103008823 */ /* 0x000fce0000010000 */
.L_x_6795:
[----:B------:R-:W-:Y:S05]  /*284f0*/  BSYNC B0 ;  /* 0x0000000000007941 */ /* 0x000fea0003800000 */
.L_x_6793:
        /* <DEDUP_REMOVED lines=11> */
.L_x_6777:
        /* <DEDUP_REMOVED lines=22> */
.L_x_6799:
[----:B------:R-:W-:Y:S05]  /*28710*/  BSYNC B4 ;  /* 0x0000000000047941 */ /* 0x000fea0003800000 */
.L_x_6798:
        /* <DEDUP_REMOVED lines=24> */
.L_x_6797:
        /* <DEDUP_REMOVED lines=11> */
.L_x_6801:
[----:B------:R-:W-:Y:S05]  /*28950*/  BSYNC B4 ;  /* 0x0000000000047941 */ /* 0x000fea0003800000 */
.L_x_6800:
        /* <DEDUP_REMOVED lines=38> */
.L_x_6796:
        /* <DEDUP_REMOVED lines=32> */
.L_x_6803:
[----:B------:R-:W-:Y:S05]  /*28dc0*/  BSYNC B4 ;  /* 0x0000000000047941 */ /* 0x000fea0003800000 */
.L_x_6802:
        /* <DEDUP_REMOVED lines=21> */
.L_x_6785:
[----:B------:R-:W-:Y:S05]  /*28f20*/  BSYNC B3 ;  /* 0x0000000000037941 */ /* 0x000fea0003800000 */
.L_x_6776:
[----:B------:R-:W-:Y:S01]  /*28f30*/  FADD.FTZ R0, R29, 0.69314718246459960938 ;  /* 0x3f3172181d007421 */ /* 0x000fe20000010000 */
[----:B------:R-:W-:-:S04]  /*28f40*/  LOP3.LUT R24, R3, 0x80000000, R24, 0xb8, !PT ;  /* 0x8000000003187812 */ /* 0x000fc800078eb818 */
[----:B------:R-:W-:Y:S01]  /*28f50*/  LOP3.LUT R25, R0, 0x80000000, R25, 0xb8, !PT ;  /* 0x8000000000197812 */ /* 0x000fe200078eb819 */
[----:B------:R-:W-:Y:S06]  /*28f60*/  BRA `(.L_x_6742) ;  /* 0x0000000000387947 */ /* 0x000fec0003800000 */
.L_x_6743:
        /* <DEDUP_REMOVED lines=14> */
.L_x_6742:
[----:B------:R-:W-:Y:S05]  /*29050*/  BSYNC B2 ;  /* 0x0000000000027941 */ /* 0x000fea0003800000 */
.L_x_6741:
        /* <DEDUP_REMOVED lines=115> */
.L_x_6811:
        /* <DEDUP_REMOVED lines=10> */
.L_x_6813:
[----:B------:R-:W-:-:S04]  /*29830*/  FADD.FTZ R5, -R0, R7 ;  /* 0x0000000700057221 */ /* 0x000fc80000010100 */
[----:B------:R-:W-:-:S07]  /*29840*/  FMUL.FTZ R5, R5, 0.5 ;  /* 0x3f00000005057820 */ /* 0x000fce0000410000 */
.L_x_6814:
[----:B------:R-:W-:Y:S05]  /*29850*/  BSYNC B1 ;  /* 0x0000000000017941 */ /* 0x000fea0003800000 */
.L_x_6812:
        /* <DEDUP_REMOVED lines=11> */
.L_x_6816:
[----:B------:R-:W-:-:S04]  /*29910*/  FADD.FTZ R6, R4, -R17 ;  /* 0x8000001104067221 */ /* 0x000fc80000010000 */
[----:B------:R-:W-:-:S07]  /*29920*/  FMUL.FTZ R6, R6, 0.5 ;  /* 0x3f00000006067820 */ /* 0x000fce0000410000 */
.L_x_6817:
[----:B------:R-:W-:Y:S05]  /*29930*/  BSYNC B1 ;  /* 0x0000000000017941 */ /* 0x000fea0003800000 */
.L_x_6815:
        /* <DEDUP_REMOVED lines=35> */
.L_x_6810:
[----:B------:R0:W1:Y:S02]  /*29b70*/  MUFU.SQRT R32, R31 ;  /* 0x0000001f00207308 */ /* 0x0000640000002000 */
.L_x_6809:
[----:B------:R-:W-:Y:S05]  /*29b80*/  BSYNC B0 ;  /* 0x0000000000007941 */ /* 0x000fea0003800000 */
.L_x_6808:
        /* <DEDUP_REMOVED lines=35> */
.L_x_6821:
        /* <DEDUP_REMOVED lines=17> */
.L_x_6827:
[----:B------:R-:W-:-:S04]  /*29ed0*/  FADD.FTZ R0, -R0, R7 ;  /* 0x0000000700007221 */ /* 0x000fc80000010100 */
[----:B------:R-:W-:-:S07]  /*29ee0*/  FMUL.FTZ R0, R0, 0.5 ;  /* 0x3f00000000007820 */ /* 0x000fce0000410000 */
.L_x_6828:
[----:B------:R-:W-:Y:S05]  /*29ef0*/  BSYNC B4 ;  /* 0x0000000000047941 */ /* 0x000fea0003800000 */
.L_x_6826:
        /* <DEDUP_REMOVED lines=10> */
.L_x_6830:
[----:B------:R-:W-:-:S04]  /*29fa0*/  FADD.FTZ R3, -R3, R4 ;  /* 0x0000000403037221 */ /* 0x000fc80000010100 */
[----:B------:R-:W-:-:S07]  /*29fb0*/  FMUL.FTZ R3, R3, 0.5 ;  /* 0x3f00000003037820 */ /* 0x000fce0000410000 */
.L_x_6831:
[----:B------:R-:W-:Y:S05]  /*29fc0*/  BSYNC B4 ;  /* 0x0000000000047941 */ /* 0x000fea0003800000 */
.L_x_6829:
[----:B------:R-:W-:Y:S01]  /*29fd0*/  FADD.FTZ R0, R3, R0 ;  /* 0x0000000003007221 */ /* 0x000fe20000010000 */
[----:B------:R-:W-:-:S04]  /*29fe0*/  FADD.FTZ R29, R28, R29 ;  /* 0x0000001d1c1d7221 */ /* 0x000fc80000010000 */
[----:B------:R-:W-:-:S06]  /*29ff0*/  FMUL.FTZ R29, R29, R0 ;  /* 0x000000001d1d7220 */ /* 0x000fcc0000410000 */
[----:B------:R-:W2:Y:S01]  /*2a000*/  MUFU.SQRT R29, R29 ;  /* 0x0000001d001d7308 */ /* 0x000ea20000002000 */
[----:B------:R-:W-:Y:S05]  /*2a010*/  BRA `(.L_x_6832) ;  /* 0x0000000000487947 */ /* 0x000fea0003800000 */
.L_x_6825:
        /* <DEDUP_REMOVED lines=12> */
.L_x_6824:
[----:B------:R-:W-:Y:S01]  /*2a0e0*/  FADD.FTZ R0, R29, 1 ;  /* 0x3f8000001d007421 */ /* 0x000fe20000010000 */
[----:B0-----:R-:W-:Y:S01]  /*2a0f0*/  MUFU.SQRT R31, R31 ;  /* 0x0000001f001f7308 */ /* 0x001fe20000002000 */
[----:B------:R-:W-:Y:S02]  /*2a100*/  MOV R28, 0x3f800000 ;  /* 0x3f800000001c7802 */ /* 0x000fe40000000f00 */
[----:B------:R-:W-:-:S06]  /*2a110*/  FMUL.FTZ R0, R0, 0.5 ;  /* 0x3f00000000007820 */ /* 0x000fcc0000410000 */
[----:B------:R-:W0:Y:S02]  /*2a120*/  MUFU.SQRT R0, R0 ;  /* 0x0000000000007308 */ /* 0x000e240000002000 */
[----:B0-----:R-:W-:-:S07]  /*2a130*/  FMUL.FTZ R29, R31, R0 ;  /* 0x000000001f1d7220 */ /* 0x001fce0000410000 */
.L_x_6832:
[----:B------:R-:W-:Y:S05]  /*2a140*/  BSYNC B1 ;  /* 0x0000000000017941 */ /* 0x000fea0003800000 */
.L_x_6823:
[----:B------:R-:W-:Y:S05]  /*2a150*/  BRA `(.L_x_6833) ;  /* 0x0000000000087947 */ /* 0x000fea0003800000 */
.L_x_6820:
[----:B------:R-:W-:Y:S01]  /*2a160*/  FMUL.FTZ R29, R29, 16777216 ;  /* 0x4b8000001d1d7820 */ /* 0x000fe20000410000 */
[----:B------:R-:W-:-:S07]  /*2a170*/  FMUL.FTZ R28, R28, 16777216 ;  /* 0x4b8000001c1c7820 */ /* 0x000fce0000410000 */
.L_x_6833:
[----:B------:R-:W-:Y:S05]  /*2a180*/  BSYNC B0 ;  /* 0x0000000000007941 */ /* 0x000fea0003800000 */
.L_x_6819:
        /* <DEDUP_REMOVED lines=16> */
.L_x_6835:
[----:B------:R-:W-:Y:S05]  /*2a290*/  BSYNC B4 ;  /* 0x0000000000047941 */ /* 0x000fea0003800000 */
.L_x_6834:
        /* <DEDUP_REMOVED lines=18> */
.L_x_6837:
[----:B------:R-:W-:Y:S02]  /*2a3c0*/  ISETP.GE.AND P0, PT, R29, RZ, PT ;  /* 0x000000ff1d00720c */ /* 0x000fe40003f06270 */
[----:B------:R-:W-:-:S11]  /*2a3d0*/  MOV R3, 0x3fd774eb ;  /* 0x3fd774eb00037802 */ /* 0x000fd60000000f00 */
[----:B------:R-:W-:-:S04]  /*2a3e0*/  @P0 FFMA.FTZ R0, R3, 0.93318945169448852539, -R0 ;  /* 0x3f6ee58103000823 */ /* 0x000fc80000010800 */
[----:B------:R-:W-:-:S07]  /*2a3f0*/  @!P0 FFMA.FTZ R0, R3, 0.93318945169448852539, R0 ;  /* 0x3f6ee58103008823 */ /* 0x000fce0000010000 */
.L_x_6838:
[----:B------:R-:W-:Y:S05]  /*2a400*/  BSYNC B0 ;  /* 0x0000000000007941 */ /* 0x000fea0003800000 */
.L_x_6836:
        /* <DEDUP_REMOVED lines=10> */
.L_x_6822:
[----:B------:R-:W-:Y:S05]  /*2a4b0*/  BSYNC B3 ;  /* 0x0000000000037941 */ /* 0x000fea0003800000 */
.L_x_6818:
[----:B------:R-:W-:Y:S02]  /*2a4c0*/  LOP3.LUT R26, R5, 0x80000000, R26, 0xb8, !PT ;  /* 0x80000000051a7812 */ /* 0x000fe400078eb81a */
[----:B-1----:R-:W-:Y:S01]  /*2a4d0*/  LOP3.LUT R27, R32, 0x80000000, R27, 0xb8, !PT ;  /* 0x80000000201b7812 */ /* 0x002fe200078eb81b */
[----:B------:R-:W-:Y:S06]  /*2a4e0*/  BRA `(.L_x_6805) ;  /* 0x0000001400c07947 */ /* 0x000fec0003800000 */
.L_x_6807:
        /* <DEDUP_REMOVED lines=29> */
.L_x_6844:
[----:B------:R-:W-:Y:S05]  /*2a6c0*/  BSYNC B4 ;  /* 0x0000000000047941 */ /* 0x000fea0003800000 */
.L_x_6843:
        /* <DEDUP_REMOVED lines=18> */
.L_x_6846:
[----:B------:R-:W-:Y:S02]  /*2a7f0*/  ISETP.GE.AND P0, PT, R29, RZ, PT ;  /* 0x000000ff1d00720c */ /* 0x000fe40003f06270 */
[----:B------:R-:W-:-:S11]  /*2a800*/  MOV R3, 0x3fd774eb ;  /* 0x3fd774eb00037802 */ /* 0x000fd60000000f00 */
[----:B------:R-:W-:-:S04]  /*2a810*/  @P0 FFMA.FTZ R0, R3, 0.93318945169448852539, -R0 ;  /* 0x3f6ee58103000823 */ /* 0x000fc80000010800 */
[----:B------:R-:W-:-:S07]  /*2a820*/  @!P0 FFMA.FTZ R0, R3, 0.93318945169448852539, R0 ;  /* 0x3f6ee58103008823 */ /* 0x000fce0000010000 */
.L_x_6847:
[----:B------:R-:W-:Y:S05]  /*2a830*/  BSYNC B0 ;  /* 0x0000000000007941 */ /* 0x000fea0003800000 */
.L_x_6845:
        /* <DEDUP_REMOVED lines=13> */
.L_x_6842:
        /* <DEDUP_REMOVED lines=11> */
.L_x_6850:
[----:B------:R-:W-:Y:S05]  /*2a9c0*/  BSYNC B4 ;  /* 0x0000000000047941 */ /* 0x000fea0003800000 */
.L_x_6849:
        /* <DEDUP_REMOVED lines=18> */
.L_x_6852:
[----:B------:R-:W-:Y:S02]  /*2aaf0*/  ISETP.GE.AND P0, PT, R29, RZ, PT ;  /* 0x000000ff1d00720c */ /* 0x000fe40003f06270 */
[----:B------:R-:W-:-:S11]  /*2ab00*/  MOV R3, 0x3fd774eb ;  /* 0x3fd774eb00037802 */ /* 0x000fd60000000f00 */
[----:B------:R-:W-:-:S04]  /*2ab10*/  @P0 FFMA.FTZ R0, R3, 0.93318945169448852539, -R0 ;  /* 0x3f6ee58103000823 */ /* 0x000fc80000010800 */
[----:B------:R-:W-:-:S07]  /*2ab20*/  @!P0 FFMA.FTZ R0, R3, 0.93318945169448852539, R0 ;  /* 0x3f6ee58103008823 */ /* 0x000fce0000010000 */
.L_x_6853:
[----:B------:R-:W-:Y:S05]  /*2ab30*/  BSYNC B0 ;  /* 0x0000000000007941 */ /* 0x000fea0003800000 */
.L_x_6851:
        /* <DEDUP_REMOVED lines=27> */
.L_x_6841:
        /* <DEDUP_REMOVED lines=32> */
.L_x_6855:
[----:B------:R-:W-:Y:S05]  /*2aef0*/  BSYNC B4 ;  /* 0x0000000000047941 */ /* 0x000fea0003800000 */
.L_x_6854:
        /* <DEDUP_REMOVED lines=18> */
.L_x_6857:
[----:B------:R-:W-:Y:S02]  /*2b020*/  ISETP.GE.AND P0, PT, R29, RZ, PT ;  /* 0x000000ff1d00720c */ /* 0x000fe40003f06270 */
[----:B------:R-:W-:-:S11]  /*2b030*/  MOV R3, 0x3fd774eb ;  /* 0x3fd774eb00037802 */ /* 0x000fd60000000f00 */
[----:B------:R-:W-:-:S04]  /*2b040*/  @P0 FFMA.FTZ R0, R3, 0.93318945169448852539, -R0 ;  /* 0x3f6ee58103000823 */ /* 0x000fc80000010800 */
[----:B------:R-:W-:-:S07]  /*2b050*/  @!P0 FFMA.FTZ R0, R3, 0.93318945169448852539, R0 ;  /* 0x3f6ee58103008823 */ /* 0x000fce0000010000 */
.L_x_6858:
[----:B------:R-:W-:Y:S05]  /*2b060*/  BSYNC B0 ;  /* 0x0000000000007941 */ /* 0x000fea0003800000 */
.L_x_6856:
        /* <DEDUP_REMOVED lines=11> */
.L_x_6840:
        /* <DEDUP_REMOVED lines=22> */
[----:B------:R-:W-:Y:S05]  /*2b280*/  CALL.REL.NOINC `($__internal_12_$__cuda_sm3x_div_rn_ftz_f32_slowpath) ;  /* 0x0000000c00747944 */ /* 0x000fea0003c00000 */
.L_x_6862:
[----:B------:R-:W-:Y:S05]  /*2b290*/  BSYNC B4 ;  /* 0x0000000000047941 */ /* 0x000fea0003800000 */
.L_x_6861:
        /* <DEDUP_REMOVED lines=24> */
.L_x_6860:
        /* <DEDUP_REMOVED lines=12> */
.L_x_6864:
[----:B------:R-:W-:Y:S05]  /*2b4e0*/  BSYNC B4 ;  /* 0x0000000000047941 */ /* 0x000fea0003800000 */
.L_x_6863:
        /* <DEDUP_REMOVED lines=38> */
.L_x_6859:
        /* <DEDUP_REMOVED lines=30> */
[----:B------:R-:W-:Y:S02]  /*2b930*/  MOV R30, R29 ;  /* 0x0000001d001e7202 */ /* 0x000fe40000000f00 */
[----:B------:R-:W-:-:S07]  /*2b940*/  MOV R4, 0x2b960 ;  /* 0x0002b96000047802 */ /* 0x000fce0000000f00 */
[----:B------:R-:W-:Y:S05]  /*2b950*/  CALL.REL.NOINC `($__internal_12_$__cuda_sm3x_div_rn_ftz_f32_slowpath) ;  /* 0x0000000400c07944 */ /* 0x000fea0003c00000 */
.L_x_6866:
[----:B------:R-:W-:Y:S05]  /*2b960*/  BSYNC B4 ;  /* 0x0000000000047941 */ /* 0x000fea0003800000 */
.L_x_6865:
        /* <DEDUP_REMOVED lines=21> */
.L_x_6848:
[----:B------:R-:W-:Y:S05]  /*2bac0*/  BSYNC B3 ;  /* 0x0000000000037941 */ /* 0x000fea0003800000 */
.L_x_6839:
[----:B------:R-:W-:Y:S01]  /*2bad0*/  FADD.FTZ R0, R31, 0.69314718246459960938 ;  /* 0x3f3172181f007421 */ /* 0x000fe20000010000 */
[----:B------:R-:W-:-:S04]  /*2bae0*/  LOP3.LUT R26, R3, 0x80000000, R26, 0xb8, !PT ;  /* 0x80000000031a7812 */ /* 0x000fc800078eb81a */
[----:B------:R-:W-:Y:S01]  /*2baf0*/  LOP3.LUT R27, R0, 0x80000000, R27, 0xb8, !PT ;  /* 0x80000000001b7812 */ /* 0x000fe200078eb81b */
[----:B------:R-:W-:Y:S06]  /*2bb00*/  BRA `(.L_x_6805) ;  /* 0x0000000000387947 */ /* 0x000fec0003800000 */
.L_x_6806:
        /* <DEDUP_REMOVED lines=14> */
.L_x_6805:
[----:B------:R-:W-:Y:S05]  /*2bbf0*/  BSYNC B2 ;  /* 0x0000000000027941 */ /* 0x000fea0003800000 */
.L_x_6804:
[----:B------:R-:W-:Y:S05]  /*2bc00*/  WARPSYNC.ALL ;  /* 0x0000000000007948 */ /* 0x000fea0003800000 */
[----:B------:R-:W1:Y:S01]  /*2bc10*/  S2R R0, SR_TID.X ;  /* 0x0000000000007919 */ /* 0x000e620000002100 */
[----:B------:R-:W-:Y:S04]  /*2bc20*/  BSSY B0, `(.L_x_6867) ;  /* 0x000003a000007945 */ /* 0x000fe80003800000 */
[----:B------:R-:W-:Y:S01]  /*2bc30*/  BSSY B1, `(.L_x_6868) ;  /* 0x0000031000017945 */ /* 0x000fe20003800000 */
[----:B-1----:R-:W-:-:S13]  /*2bc40*/  ISETP.GE.AND P0, PT, R0, R9, PT ;  /* 0x000000090000720c */ /* 0x002fda0003f06270 */
[----:B------:R-:W1:Y:S01]  /*2bc50*/  @!P0 LDC.64 R4, c[0x0][0x218] ;  /* 0x00008600ff048b82 */ /* 0x000e620000000a00 */
[----:B------:R-:W-:Y:S02]  /*2bc60*/  @!P0 IADD3 R3, R2, R0, RZ ;  /* 0x0000000002038210 */ /* 0x000fe40007ffe0ff */
[----:B------:R-:W-:Y:S02]  /*2bc70*/  @!P0 F2FP.F16.F32.PACK_AB R11, R11, R10 ;  /* 0x0000000a0b0b823e */ /* 0x000fe400000000ff */
[----:B------:R-:W-:Y:S01]  /*2bc80*/  @!P0 IADD3 R0, R0, 0x80, RZ ;  /* 0x0000008000008810 */ /* 0x000fe20007ffe0ff */
[----:B-1----:R-:W-:-:S05]  /*2bc90*/  @!P0 IMAD.WIDE.U32 R4, R3, 0x4, R4 ;  /* 0x0000000403048825 */ /* 0x002fca00078e0004 */
[----:B------:R1:W-:Y:S01]  /*2bca0*/  @!P0 STG.E desc[UR4][R4.64], R11 ;  /* 0x0000000b04008986 */ /* 0x0003e2000c101904 */
        /* <DEDUP_REMOVED lines=12> */
[----:B0-----:R-:W-:Y:S02]  /*2bd70*/  F2FP.F16.F32.PACK_AB R15, R14, R15 ;  /* 0x0000000f0e0f723e */ /* 0x001fe400000000ff */
[----:B------:R-:W-:Y:S01]  /*2bd80*/  IADD3 R0, R0, 0x80, RZ ;  /* 0x0000008000007810 */ /* 0x000fe20007ffe0ff */
[----:B-1----:R-:W-:-:S05]  /*2bd90*/  IMAD.WIDE.U32 R4, R3, 0x4, R4 ;  /* 0x0000000403047825 */ /* 0x002fca00078e0004 */
[----:B------:R1:W-:Y:S02]  /*2bda0*/  STG.E desc[UR4][R4.64], R15 ;  /* 0x0000000f04007986 */ /* 0x0003e4000c101904 */
.L_x_6869:
[----:B------:R-:W-:-:S13]  /*2bdb0*/  ISETP.GE.AND P0, PT, R0, R9, PT ;  /* 0x000000090000720c */ /* 0x000fda0003f06270 */
[----:B------:R-:W-:Y:S05]  /*2bdc0*/  @P0 BRA `(.L_x_6871) ;  /* 0x0000000000380947 */ /* 0x000fea0003800000 */
[----:B-1----:R-:W1:Y:S01]  /*2bdd0*/  LDC.64 R4, c[0x0][0x218] ;  /* 0x00008600ff047b82 */ /* 0x002e620000000a00 */
[----:B------:R-:W-:Y:S02]  /*2bde0*/  IADD3 R3, R2, R0, RZ ;  /* 0x0000000002037210 */ /* 0x000fe40007ffe0ff */
[----:B0-----:R-:W-:Y:S02]  /*2bdf0*/  F2FP.F16.F32.PACK_AB R19, R18, R19 ;  /* 0x000000131213723e */ /* 0x001fe400000000ff */
[----:B------:R-:W-:Y:S01]  /*2be00*/  IADD3 R0, R0, 0x80, RZ ;  /* 0x0000008000007810 */ /* 0x000fe20007ffe0ff */
[----:B-1----:R-:W-:-:S05]  /*2be10*/  IMAD.WIDE.U32 R4, R3, 0x4, R4 ;  /* 0x0000000403047825 */ /* 0x002fca00078e0004 */
[----:B------:R2:W-:Y:S02]  /*2be20*/  STG.E desc[UR4][R4.64], R19 ;  /* 0x0000001304007986 */ /* 0x0005e4000c101904 */
.L_x_6870:
[----:B------:R-:W-:-:S13]  /*2be30*/  ISETP.GE.AND P0, PT, R0, R9, PT ;  /* 0x000000090000720c */ /* 0x000fda0003f06270 */
[----:B------:R-:W-:Y:S05]  /*2be40*/  @P0 BRA `(.L_x_6872) ;  /* 0x00000000003c0947 */ /* 0x000fea0003800000 */
[----:B-12---:R-:W1:Y:S01]  /*2be50*/  LDC.64 R4, c[0x0][0x218] ;  /* 0x00008600ff047b82 */ /* 0x006e620000000a00 */
[----:B------:R-:W-:Y:S02]  /*2be60*/  IADD3 R3, R2, R0, RZ ;  /* 0x0000000002037210 */ /* 0x000fe40007ffe0ff */
[----:B0-----:R-:W-:Y:S02]  /*2be70*/  F2FP.F16.F32.PACK_AB R21, R20, R21 ;  /* 0x000000151415723e */ /* 0x001fe400000000ff */
[----:B------:R-:W-:Y:S01]  /*2be80*/  IADD3 R0, R0, 0x80, RZ ;  /* 0x0000008000007810 */ /* 0x000fe20007ffe0ff */
[----:B-1----:R-:W-:-:S05]  /*2be90*/  IMAD.WIDE.U32 R4, R3, 0x4, R4 ;  /* 0x0000000403047825 */ /* 0x002fca00078e0004 */
[----:B------:R2:W-:Y:S02]  /*2bea0*/  STG.E desc[UR4][R4.64], R21 ;  /* 0x0000001504007986 */ /* 0x0005e4000c101904 */
.L_x_6871:
[----:B------:R-:W-:-:S13]  /*2beb0*/  ISETP.GE.AND P0, PT, R0, R9, PT ;  /* 0x000000090000720c */ /* 0x000fda0003f06270 */
[----:B------:R-:W-:Y:S05]  /*2bec0*/  @P0 BREAK B1 ;  /* 0x0000000000010942 */ /* 0x000fea0003800000 */
[----:B------:R-:W-:Y:S05]  /*2bed0*/  @P0 BRA `(.L_x_6873) ;  /* 0x0000000000380947 */ /* 0x000fea0003800000 */
[----:B-12---:R-:W1:Y:S01]  /*2bee0*/  LDC.64 R4, c[0x0][0x218] ;  /* 0x00008600ff047b82 */ /* 0x006e620000000a00 */
[----:B------:R-:W-:Y:S02]  /*2bef0*/  IADD3 R3, R2, R0, RZ ;  /* 0x0000000002037210 */ /* 0x000fe40007ffe0ff */
[----:B0-----:R-:W-:Y:S02]  /*2bf00*/  F2FP.F16.F32.PACK_AB R23, R22, R23 ;  /* 0x000000171617723e */ /* 0x001fe400000000ff */
[----:B------:R-:W-:Y:S01]  /*2bf10*/  IADD3 R0, R0, 0x80, RZ ;  /* 0x0000008000007810 */ /* 0x000fe20007ffe0ff */
[----:B-1----:R-:W-:-:S05]  /*2bf20*/  IMAD.WIDE.U32 R4, R3, 0x4, R4 ;  /* 0x0000000403047825 */ /* 0x002fca00078e0004 */
[----:B------:R3:W-:Y:S02]  /*2bf30*/  STG.E desc[UR4][R4.64], R23 ;  /* 0x0000001704007986 */ /* 0x0007e4000c101904 */
.L_x_6872:
[----:B------:R-:W-:Y:S05]  /*2bf40*/  BSYNC B1 ;  /* 0x0000000000017941 */ /* 0x000fea0003800000 */
.L_x_6868:
[----:B------:R-:W-:-:S13]  /*2bf50*/  ISETP.GE.AND P0, PT, R0, R9, PT ;  /* 0x000000090000720c */ /* 0x000fda0003f06270 */
[----:B-123--:R-:W1:Y:S01]  /*2bf60*/  @!P0 LDC.64 R4, c[0x0][0x218] ;  /* 0x00008600ff048b82 */ /* 0x00ee620000000a00 */
[----:B------:R-:W-:Y:S02]  /*2bf70*/  @!P0 IADD3 R3, R2, R0, RZ ;  /* 0x0000000002038210 */ /* 0x000fe40007ffe0ff */
[----:B0-----:R-:W-:Y:S02]  /*2bf80*/  @!P0 F2FP.F16.F32.PACK_AB R25, R24, R25 ;  /* 0x000000191819823e */ /* 0x001fe400000000ff */
[----:B------:R-:W-:Y:S01]  /*2bf90*/  @!P0 IADD3 R0, R0, 0x80, RZ ;  /* 0x0000008000008810 */ /* 0x000fe20007ffe0ff */
[----:B-1----:R-:W-:-:S05]  /*2bfa0*/  @!P0 IMAD.WIDE.U32 R4, R3, 0x4, R4 ;  /* 0x0000000403048825 */ /* 0x002fca00078e0004 */
[----:B------:R3:W-:Y:S02]  /*2bfb0*/  @!P0 STG.E desc[UR4][R4.64], R25 ;  /* 0x0000001904008986 */ /* 0x0007e4000c101904 */
.L_x_6873:
[----:B------:R-:W-:Y:S05]  /*2bfc0*/  BSYNC B0 ;  /* 0x0000000000007941 */ /* 0x000fea0003800000 */
.L_x_6867:
[----:B------:R-:W-:Y:S05]  /*2bfd0*/  WARPSYNC.ALL ;  /* 0x0000000000007948 */ /* 0x000fea0003800000 */
[----:B------:R-:W-:-:S13]  /*2bfe0*/  ISETP.GE.AND P0, PT, R0, R9, PT ;  /* 0x000000090000720c */ /* 0x000fda0003f06270 */
[----:B------:R-:W-:Y:S05]  /*2bff0*/  @P0 EXIT ;  /* 0x000000000000094d */ /* 0x000fea0003800000 */
[----:B-123--:R-:W1:Y:S01]  /*2c000*/  LDC.64 R4, c[0x0][0x218] ;  /* 0x00008600ff047b82 */ /* 0x00ee620000000a00 */
[----:B------:R-:W-:Y:S02]  /*2c010*/  IADD3 R3, R2, R0, RZ ;  /* 0x0000000002037210 */ /* 0x000fe40007ffe0ff */
[----:B0-----:R-:W-:-:S03]  /*2c020*/  F2FP.F16.F32.PACK_AB R27, R26, R27 ;  /* 0x0000001b1a1b723e */ /* 0x001fc600000000ff */
[----:B-1----:R-:W-:-:S05]  /*2c030*/  IMAD.WIDE.U32 R2, R3, 0x4, R4 ;  /* 0x0000000403027825 */ /* 0x002fca00078e0004 */
[----:B------:R-:W-:Y:S01]  /*2c040*/  STG.E desc[UR4][R2.64], R27 ;  /* 0x0000001b02007986 */ /* 0x000fe2000c101904 */
[----:B------:R-:W-:Y:S05]  /*2c050*/  EXIT ;  /* 0x000000000000794d */ /* 0x000fea0003800000 */
        .weak           $__internal_12_$__cuda_sm3x_div_rn_ftz_f32_slowpath
        .type           $__internal_12_$__cuda_sm3x_div_rn_ftz_f32_slowpath,@function
        .size           $__internal_12_$__cuda_sm3x_div_rn_ftz_f32_slowpath,(.L_x_21428 - $__internal_12_$__cuda_sm3x_div_rn_ftz_f32_slowpath)
$__internal_12_$__cuda_sm3x_div_rn_ftz_f32_slowpath:
        /* <DEDUP_REMOVED lines=32> */
.L_x_6876:
[----:B------:R-:W-:Y:S05]  /*2c260*/  BSYNC B1 ;  /* 0x0000000000017941 */ /* 0x000fea0003800000 */
.L_x_6875:
        /* <DEDUP_REMOVED lines=27> */
.L_x_6882:
[----:B------:R-:W-:-:S07]  /*2c420*/  LEA R0, R3, R0, 0x17 ;  /* 0x0000000003007211 */ /* 0x000fce00078eb8ff */
.L_x_6883:
[----:B------:R-:W-:Y:S05]  /*2c430*/  BSYNC B1 ;  /* 0x0000000000017941 */ /* 0x000fea0003800000 */
.L_x_6881:
[----:B------:R-:W-:Y:S05]  /*2c440*/  BRA `(.L_x_6884) ;  /* 0x0000000000207947 */ /* 0x000fea0003800000 */
.L_x_6880:
[----:B------:R-:W-:-:S04]  /*2c450*/  LOP3.LUT R0, R30, 0x80000000, R17, 0x48, !PT ;  /* 0x800000001e007812 */ /* 0x000fc800078e4811 */
[----:B------:R-:W-:Y:S01]  /*2c460*/  LOP3.LUT R0, R0, 0x7f800000, RZ, 0xfc, !PT ;  /* 0x7f80000000007812 */ /* 0x000fe200078efcff */
[----:B------:R-:W-:Y:S06]  /*2c470*/  BRA `(.L_x_6884) ;  /* 0x0000000000147947 */ /* 0x000fec0003800000 */
.L_x_6879:
[----:B------:R-:W-:Y:S01]  /*2c480*/  LOP3.LUT R0, R30, 0x80000000, R17, 0x48, !PT ;  /* 0x800000001e007812 */ /* 0x000fe200078e4811 */
[----:B------:R-:W-:Y:S06]  /*2c490*/  BRA `(.L_x_6884) ;  /* 0x00000000000c7947 */ /* 0x000fec0003800000 */
.L_x_6878:
[----:B------:R-:W0:Y:S01]  /*2c4a0*/  MUFU.RSQ R0, -QNAN ;  /* 0xffc0000000007908 */ /* 0x000e220000001400 */
[----:B------:R-:W-:Y:S05]  /*2c4b0*/  BRA `(.L_x_6884) ;  /* 0x0000000000047947 */ /* 0x000fea0003800000 */
.L_x_6877:
[----:B------:R-:W-:-:S07]  /*2c4c0*/  FADD.FTZ R0, R17, R30 ;  /* 0x0000001e11007221 */ /* 0x000fce0000010000 */
.L_x_6884:
[----:B------:R-:W-:Y:S05]  /*2c4d0*/  BSYNC B0 ;  /* 0x0000000000007941 */ /* 0x000fea0003800000 */
.L_x_6874:
[----:B------:R-:W-:-:S06]  /*2c4e0*/  HFMA2.MMA R5, -RZ, RZ, 0, 0 ;  /* 0x00000000ff057435 */ /* 0x000fcc00000001ff */
[----:B0-----:R-:W-:Y:S05]  /*2c4f0*/  RET.REL.NODEC R4 `(_ZN2at6native29vectorized_elementwise_kernelILi4EZZZNS0_17asinh_kernel_cudaERNS_18TensorIteratorBaseEENKUlvE_clEvENKUlvE1_clEvEUlN3c107complexINS6_4HalfEEEE_St5arrayIPcLm2EEEEviT0_T1_) ;  /* 0xfffffd3804c07950 */ /* 0x001fea0003c3ffff */
.L_x_6885:
        /* <DEDUP_REMOVED lines=16> */
.L_x_21428:


//--------------------- .text._ZN2at6native29vectorized_elementwise_kernelILi8EZZZNS0_17asinh_kernel_cudaERNS_18TensorIteratorBaseEENKUlvE_clEvENKUlvE1_clEvEUlN3c107complexINS6_4HalfEEEE_St5arrayIPcLm2EEEEviT0_T1_ --------------------------
	.section	.text._ZN2at6native29vectorized_elementwise_kernelILi8EZZZNS0_17asinh_kernel_cudaERNS_18TensorIteratorBaseEENKUlvE_clEvENKUlvE1_clEvEUlN3c107complexINS6_4HalfEEEE_St5arrayIPcLm2EEEEviT0_T1_,"ax",@progbits
	.align	128
        .global         _ZN2at6native29vectorized_elementwise_kernelILi8EZZZNS0_17asinh_kernel_cudaERNS_18TensorIteratorBaseEENKUlvE_clEvENKUlvE1_clEvEUlN3c107complexINS6_4HalfEEEE_St5arrayIPcLm2EEEEviT0_T1_
        .type           _ZN2at6native29vectorized_elementwise_kernelILi8EZZZNS0_17asinh_kernel_cudaERNS_18TensorIteratorBaseEENKUlvE_clEvENKUlvE1_clEvEUlN3c107complexINS6_4HalfEEEE_St5arrayIPcLm2EEEEviT0_T1_,@function
        .size           _ZN2at6native29vectorized_elementwise_kernelILi8EZZZNS0_17asinh_kernel_cudaERNS_18TensorIteratorBaseEENKUlvE_clEvENKUlvE1_clEvEUlN3c107complexINS6_4HalfEEEE_St5arrayIPcLm2EEEEviT0_T1_,(.L_x_21429 - _ZN2at6native29vectorized_elementwise_kernelILi8EZZZNS0_17asinh_kernel_cudaERNS_18TensorIteratorBaseEENKUlvE_clEvENKUlvE1_clEvEUlN3c107complexINS6_4HalfEEEE_St5arrayIPcLm2EEEEviT0_T1_)
        .other          _ZN2at6native29vectorized_elementwise_kernelILi8EZZZNS0_17asinh_kernel_cudaERNS_18TensorIteratorBaseEENKUlvE_clEvENKUlvE1_clEvEUlN3c107complexINS6_4HalfEEEE_St5arrayIPcLm2EEEEviT0_T1_,@"STO_CUDA_ENTRY STV_DEFAULT"
_ZN2at6native29vectorized_elementwise_kernelILi8EZZZNS0_17asinh_kernel_cudaERNS_18TensorIteratorBaseEENKUlvE_clEvENKUlvE1_clEvEUlN3c107complexINS6_4HalfEEEE_St5arrayIPcLm2EEEEviT0_T1_:
.text._ZN2at6native29vectorized_elementwise_kernelILi8EZZZNS0_17asinh_kernel_cudaERNS_18TensorIteratorBaseEENKUlvE_clEvENKUlvE1_clEvEUlN3c107complexINS6_4HalfEEEE_St5arrayIPcLm2EEEEviT0_T1_:
        /* <DEDUP_REMOVED lines=124> */
.L_x_6894:
        /* <DEDUP_REMOVED lines=10> */
.L_x_6896:
[----:B------:R-:W-:-:S04]  /*0860*/  FADD.FTZ R6, -R0, R5 ;  /* 0x0000000500067221 */ /* 0x000fc80000010100 */
[----:B------:R-:W-:-:S07]  /*0870*/  FMUL.FTZ R6, R6, 0.5 ;  /* 0x3f00000006067820 */ /* 0x000fce0000410000 */
.L_x_6897:
[----:B------:R-:W-:Y:S05]  /*0880*/  BSYNC B1 ;  /* 0x0000000000017941 */ /* 0x000fea0003800000 */
.L_x_6895:
        /* <DEDUP_REMOVED lines=11> */
.L_x_6899:
[----:B------:R-:W-:-:S04]  /*0940*/  FADD.FTZ R7, R4, -R7 ;  /* 0x8000000704077221 */ /* 0x000fc80000010000 */
[----:B------:R-:W-:-:S07]  /*0950*/  FMUL.FTZ R7, R7, 0.5 ;  /* 0x3f00000007077820 */ /* 0x000fce0000410000 */
.L_x_6900:
[----:B------:R-:W-:Y:S05]  /*0960*/  BSYNC B1 ;  /* 0x0000000000017941 */ /* 0x000fea0003800000 */
.L_x_6898:
        /* <DEDUP_REMOVED lines=35> */
.L_x_6893:
[----:B------:R0:W1:Y:S02]  /*0ba0*/  MUFU.SQRT R24, R21 ;  /* 0x0000001500187308 */ /* 0x0000640000002000 */
.L_x_6892:
[----:B------:R-:W-:Y:S05]  /*0bb0*/  BSYNC B0 ;  /* 0x0000000000007941 */ /* 0x000fea0003800000 */
.L_x_6891:
        /* <DEDUP_REMOVED lines=35> */
.L_x_6904:
        /* <DEDUP_REMOVED lines=17> */
.L_x_6910:
[----:B------:R-:W-:-:S04]  /*0f00*/  FADD.FTZ R0, -R0, R5 ;  /* 0x0000000500007221 */ /* 0x000fc80000010100 */
[----:B------:R-:W-:-:S07]  /*0f10*/  FMUL.FTZ R0, R0, 0.5 ;  /* 0x3f00000000007820 */ /* 0x000fce0000410000 */
.L_x_6911:
[----:B------:R-:W-:Y:S05]  /*0f20*/  BSYNC B4 ;  /* 0x0000000000047941 */ /* 0x000fea0003800000 */
.L_x_6909:
        /* <DEDUP_REMOVED lines=10> */
.L_x_6913:
[----:B------:R-:W-:-:S04]  /*0fd0*/  FADD.FTZ R3, -R3, R4 ;  /* 0x0000000403037221 */ /* 0x000fc80000010100 */
[----:B------:R-:W-:-:S07]  /*0fe0*/  FMUL.FTZ R3, R3, 0.5 ;  /* 0x3f00000003037820 */ /* 0x000fce0000410000 */
.L_x_6914:
[----:B------:R-:W-:Y:S05]  /*0ff0*/  BSYNC B4 ;  /* 0x0000000000047941 */ /* 0x000fea0003800000 */
.L_x_6912:
[----:B------:R-:W-:Y:S01]  /*1000*/  FADD.FTZ R0, R3, R0 ;  /* 0x0000000003007221 */ /* 0x000fe20000010000 */
[----:B------:R-:W-:-:S04]  /*1010*/  FADD.FTZ R23, R22, R23 ;  /* 0x0000001716177221 */ /* 0x000fc80000010000 */
[----:B------:R-:W-:-:S06]  /*1020*/  FMUL.FTZ R23, R23, R0 ;  /* 0x0000000017177220 */ /* 0x000fcc0000410000 */
[----:B------:R-:W2:Y:S01]  /*1030*/  MUFU.SQRT R23, R23 ;  /* 0x0000001700177308 */ /* 0x000ea20000002000 */
[----:B------:R-:W-:Y:S05]  /*1040*/  BRA `(.L_x_6915) ;  /* 0x0000000000487947 */ /* 0x000fea0003800000 */
.L_x_6908:
        /* <DEDUP_REMOVED lines=12> */
.L_x_6907:
[----:B------:R-:W-:Y:S01]  /*1110*/  FADD.FTZ R0, R23, 1 ;  /* 0x3f80000017007421 */ /* 0x000fe20000010000 */
[----:B0-----:R-:W-:Y:S01]  /*1120*/  MUFU.SQRT R21, R21 ;  /* 0x0000001500157308 */ /* 0x001fe20000002000 */
[----:B------:R-:W-:Y:S02]  /*1130*/  MOV R22, 0x3f800000 ;  /* 0x3f80000000167802 */ /* 0x000fe40000000f00 */
[----:B------:R-:W-:-:S06]  /*1140*/  FMUL.FTZ R0, R0, 0.5 ;  /* 0x3f00000000007820 */ /* 0x000fcc0000410000 */
[----:B------:R-:W0:Y:S02]  /*1150*/  MUFU.SQRT R0, R0 ;  /* 0x0000000000007308 */ /* 0x000e240000002000 */
[----:B0-----:R-:W-:-:S07]  /*1160*/  FMUL.FTZ R23, R21, R0 ;  /* 0x0000000015177220 */ /* 0x001fce0000410000 */
.L_x_6915:
[----:B------:R-:W-:Y:S05]  /*1170*/  BSYNC B1 ;  /* 0x0000000000017941 */ /* 0x000fea0003800000 */
.L_x_6906:
[----:B------:R-:W-:Y:S05]  /*1180*/  BRA `(.L_x_6916) ;  /* 0x0000000000087947 */ /* 0x000fea0003800000 */
.L_x_6903:
[----:B------:R-:W-:Y:S01]  /*1190*/  FMUL.FTZ R23, R23, 16777216 ;  /* 0x4b80000017177820 */ /* 0x000fe20000410000 */
[----:B------:R-:W-:-:S07]  /*11a0*/  FMUL.FTZ R22, R22, 16777216 ;  /* 0x4b80000016167820 */ /* 0x000fce0000410000 */
.L_x_6916:
[----:B------:R-:W-:Y:S05]  /*11b0*/  BSYNC B0 ;  /* 0x0000000000007941 */ /* 0x000fea0003800000 */
.L_x_6902:
        /* <DEDUP_REMOVED lines=15> */
[----:B01---5:R-:W-:Y:S05]  /*12b0*/  CALL.REL.NOINC `($__internal_13_$__cuda_sm3x_div_rn_ftz_f32_slowpath) ;  /* 0x000002ac00687944 */ /* 0x023fea0003c00000 */
.L_x_6918:
[----:B------:R-:W-:Y:S05]  /*12c0*/  BSYNC B4 ;  /* 0x0000000000047941 */ /* 0x000fea0003800000 */
.L_x_6917:
        /* <DEDUP_REMOVED lines=18> */
.L_x_6920:
[----:B------:R-:W-:Y:S02]  /*13f0*/  ISETP.GE.AND P0, PT, R23, RZ, PT ;  /* 0x000000ff1700720c */ /* 0x000fe40003f06270 */
[----:B------:R-:W-:-:S11]  /*1400*/  MOV R3, 0x3fd774eb ;  /* 0x3fd774eb00037802 */ /* 0x000fd60000000f00 */
[----:B------:R-:W-:-:S04]  /*1410*/  @P0 FFMA.FTZ R0, R3, 0.93318945169448852539, -R0 ;  /* 0x3f6ee58103000823 */ /* 0x000fc80000010800 */
[----:B------:R-:W-:-:S07]  /*1420*/  @!P0 FFMA.FTZ R0, R3, 0.93318945169448852539, R0 ;  /* 0x3f6ee58103008823 */ /* 0x000fce0000010000 */
.L_x_6921:
[----:B------:R-:W-:Y:S05]  /*1430*/  BSYNC B0 ;  /* 0x0000000000007941 */ /* 0x000fea0003800000 */
.L_x_6919:
        /* <DEDUP_REMOVED lines=10> */
.L_x_6905:
[----:B------:R-:W-:Y:S05]  /*14e0*/  BSYNC B3 ;  /* 0x0000000000037941 */ /* 0x000fea0003800000 */
.L_x_6901:
[----:B------:R-:W-:Y:S02]  /*14f0*/  LOP3.LUT R20, R3, 0x80000000, R20, 0xb8, !PT ;  /* 0x8000000003147812 */ /* 0x000fe400078eb814 */
[----:B-1----:R-:W-:Y:S01]  /*1500*/  LOP3.LUT R19, R24, 0x80000000, R19, 0xb8, !PT ;  /* 0x8000000018137812 */ /* 0x002fe200078eb813 */
[----:B------:R-:W-:Y:S06]  /*1510*/  BRA `(.L_x_6890) ;  /* 0x0000001400b47947 */ /* 0x000fec0003800000 */
.L_x_6889:
        /* <DEDUP_REMOVED lines=28> */
[----:B-----5:R-:W-:Y:S05]  /*16e0*/  CALL.REL.NOINC `($__internal_13_$__cuda_sm3x_div_rn_ftz_f32_slowpath) ;  /* 0x000002a8005c7944 */ /* 0x020fea0003c00000 */
.L_x_6927:
[----:B------:R-:W-:Y:S05]  /*16f0*/  BSYNC B4 ;  /* 0x0000000000047941 */ /* 0x000fea0003800000 */
.L_x_6926:
        /* <DEDUP_REMOVED lines=18> */
.L_x_6929:
[----:B------:R-:W-:Y:S02]  /*1820*/  ISETP.GE.AND P0, PT, R23, RZ, PT ;  /* 0x000000ff1700720c */ /* 0x000fe40003f06270 */
[----:B------:R-:W-:-:S11]  /*1830*/  MOV R3, 0x3fd774eb ;  /* 0x3fd774eb00037802 */ /* 0x000fd60000000f00 */
[----:B------:R-:W-:-:S04]  /*1840*/  @P0 FFMA.FTZ R0, R3, 0.93318945169448852539, -R0 ;  /* 0x3f6ee58103000823 */ /* 0x000fc80000010800 */
[----:B------:R-:W-:-:S07]  /*1850*/  @!P0 FFMA.FTZ R0, R3, 0.93318945169448852539, R0 ;  /* 0x3f6ee58103008823 */ /* 0x000fce0000010000 */
.L_x_6930:
[----:B------:R-:W-:Y:S05]  /*1860*/  BSYNC B0 ;  /* 0x0000000000007941 */ /* 0x000fea0003800000 */
.L_x_6928:
        /* <DEDUP_REMOVED lines=13> */
.L_x_6925:
        /* <DEDUP_REMOVED lines=10> */
[----:B-----5:R-:W-:Y:S05]  /*19e0*/  CALL.REL.NOINC `($__internal_13_$__cuda_sm3x_div_rn_ftz_f32_slowpath) ;  /* 0x000002a4009c7944 */ /* 0x020fea0003c00000 */
.L_x_6933:
[----:B------:R-:W-:Y:S05]  /*19f0*/  BSYNC B4 ;  /* 0x0000000000047941 */ /* 0x000fea0003800000 */
.L_x_6932:
        /* <DEDUP_REMOVED lines=18> */
.L_x_6935:
[----:B------:R-:W-:Y:S02]  /*1b20*/  ISETP.GE.AND P0, PT, R23, RZ, PT ;  /* 0x000000ff1700720c */ /* 0x000fe40003f06270 */
[----:B------:R-:W-:-:S11]  /*1b30*/  MOV R3, 0x3fd774eb ;  /* 0x3fd774eb00037802 */ /* 0x000fd60000000f00 */
[----:B------:R-:W-:-:S04]  /*1b40*/  @P0 FFMA.FTZ R0, R3, 0.93318945169448852539, -R0 ;  /* 0x3f6ee58103000823 */ /* 0x000fc80000010800 */
[----:B------:R-:W-:-:S07]  /*1b50*/  @!P0 FFMA.FTZ R0, R3, 0.93318945169448852539, R0 ;  /* 0x3f6ee58103008823 */ /* 0x000fce0000010000 */
.L_x_6936:
[----:B------:R-:W-:Y:S05]  /*1b60*/  BSYNC B0 ;  /* 0x0000000000007941 */ /* 0x000fea0003800000 */
.L_x_6934:
        /* <DEDUP_REMOVED lines=27> */
.L_x_6924:
        /* <DEDUP_REMOVED lines=31> */
[----:B-----5:R-:W-:Y:S05]  /*1f10*/  CALL.REL.NOINC `($__internal_13_$__cuda_sm3x_div_rn_ftz_f32_slowpath) ;  /* 0x000002a000507944 */ /* 0x020fea0003c00000 */
.L_x_6938:
[----:B------:R-:W-:Y:S05]  /*1f20*/  BSYNC B4 ;  /* 0x0000000000047941 */ /* 0x000fea0003800000 */
.L_x_6937:
        /* <DEDUP_REMOVED lines=18> */
.L_x_6940:
[----:B------:R-:W-:Y:S02]  /*2050*/  ISETP.GE.AND P0, PT, R23, RZ, PT ;  /* 0x000000ff1700720c */ /* 0x000fe40003f06270 */
[----:B------:R-:W-:-:S11]  /*2060*/  MOV R3, 0x3fd774eb ;  /* 0x3fd774eb00037802 */ /* 0x000fd60000000f00 */
[----:B------:R-:W-:-:S04]  /*2070*/  @P0 FFMA.FTZ R0, R3, 0.93318945169448852539, -R0 ;  /* 0x3f6ee58103000823 */ /* 0x000fc80000010800 */
[----:B------:R-:W-:-:S07]  /*2080*/  @!P0 FFMA.FTZ R0, R3, 0.93318945169448852539, R0 ;  /* 0x3f6ee58103008823 */ /* 0x000fce0000010000 */
.L_x_6941:
[----:B------:R-:W-:Y:S05]  /*2090*/  BSYNC B0 ;  /* 0x0000000000007941 */ /* 0x000fea0003800000 */
.L_x_6939:
        /* <DEDUP_REMOVED lines=11> */
.L_x_6923:
        /* <DEDUP_REMOVED lines=22> */
.L_x_6945:
[----:B------:R-:W-:Y:S05]  /*22b0*/  BSYNC B4 ;  /* 0x0000000000047941 */ /* 0x000fea0003800000 */
.L_x_6944:
        /* <DEDUP_REMOVED lines=24> */
.L_x_6943:
        /* <DEDUP_REMOVED lines=11> */
.L_x_6947:
[----:B------:R-:W-:Y:S05]  /*24f0*/  BSYNC B4 ;  /* 0x0000000000047941 */ /* 0x000fea0003800000 */
.L_x_6946:
        /* <DEDUP_REMOVED lines=38> */
.L_x_6942:
        /* <DEDUP_REMOVED lines=32> */
.L_x_6949:
[----:B------:R-:W-:Y:S05]  /*2960*/  BSYNC B4 ;  /* 0x0000000000047941 */ /* 0x000fea0003800000 */
.L_x_6948:
        /* <DEDUP_REMOVED lines=21> */
.L_x_6931:
[----:B------:R-:W-:Y:S05]  /*2ac0*/  BSYNC B3 ;  /* 0x0000000000037941 */ /* 0x000fea0003800000 */
.L_x_6922:
[----:B------:R-:W-:Y:S01]  /*2ad0*/  FADD.FTZ R0, R21, 0.69314718246459960938 ;  /* 0x3f31721815007421 */ /* 0x000fe20000010000 */
[----:B------:R-:W-:-:S04]  /*2ae0*/  LOP3.LUT R20, R3, 0x80000000, R20, 0xb8, !PT ;  /* 0x8000000003147812 */ /* 0x000fc800078eb814 */
[----:B------:R-:W-:Y:S01]  /*2af0*/  LOP3.LUT R19, R0, 0x80000000, R19, 0xb8, !PT ;  /* 0x8000000000137812 */ /* 0x000fe200078eb813 */
[----:B------:R-:W-:Y:S06]  /*2b00*/  BRA `(.L_x_6890) ;  /* 0x0000000000387947 */ /* 0x000fec0003800000 */
.L_x_6888:
        /* <DEDUP_REMOVED lines=14> */
.L_x_6890:
[----:B------:R-:W-:Y:S05]  /*2bf0*/  BSYNC B2 ;  /* 0x0000000000027941 */ /* 0x000fea0003800000 */
.L_x_6887:
        /* <DEDUP_REMOVED lines=112> */
.L_x_6957:
        /* <DEDUP_REMOVED lines=10> */
.L_x_6959:
[----:B------:R-:W-:-:S04]  /*33a0*/  FADD.FTZ R6, -R0, R5 ;  /* 0x0000000500067221 */ /* 0x000fc80000010100 */
[----:B------:R-:W-:-:S07]  /*33b0*/  FMUL.FTZ R6, R6, 0.5 ;  /* 0x3f00000006067820 */ /* 0x000fce0000410000 */
.L_x_6960:
[----:B------:R-:W-:Y:S05]  /*33c0*/  BSYNC B1 ;  /* 0x0000000000017941 */ /* 0x000fea0003800000 */
.L_x_6958:
        /* <DEDUP_REMOVED lines=11> */
.L_x_6962:
[----:B------:R-:W-:-:S04]  /*3480*/  FADD.FTZ R7, R4, -R7 ;  /* 0x8000000704077221 */ /* 0x000fc80000010000 */
[----:B------:R-:W-:-:S07]  /*3490*/  FMUL.FTZ R7, R7, 0.5 ;  /* 0x3f00000007077820 */ /* 0x000fce0000410000 */
.L_x_6963:
[----:B------:R-:W-:Y:S05]  /*34a0*/  BSYNC B1 ;  /* 0x0000000000017941 */ /* 0x000fea0003800000 */
.L_x_6961:
        /* <DEDUP_REMOVED lines=35> */
.L_x_6956:
[----:B------:R0:W1:Y:S02]  /*36e0*/  MUFU.SQRT R28, R26 ;  /* 0x0000001a001c7308 */ /* 0x0000640000002000 */
.L_x_6955:
[----:B------:R-:W-:Y:S05]  /*36f0*/  BSYNC B0 ;  /* 0x0000000000007941 */ /* 0x000fea0003800000 */
.L_x_6954:
        /* <DEDUP_REMOVED lines=35> */
.L_x_6967:
        /* <DEDUP_REMOVED lines=17> */
.L_x_6973:
[----:B------:R-:W-:-:S04]  /*3a40*/  FADD.FTZ R0, -R0, R5 ;  /* 0x0000000500007221 */ /* 0x000fc80000010100 */
[----:B------:R-:W-:-:S07]  /*3a50*/  FMUL.FTZ R0, R0, 0.5 ;  /* 0x3f00000000007820 */ /* 0x000fce0000410000 */
.L_x_6974:
[----:B------:R-:W-:Y:S05]  /*3a60*/  BSYNC B4 ;  /* 0x0000000000047941 */ /* 0x000fea0003800000 */
.L_x_6972:
        /* <DEDUP_REMOVED lines=10> */
.L_x_6976:
[----:B------:R-:W-:-:S04]  /*3b10*/  FADD.FTZ R3, -R3, R4 ;  /* 0x0000000403037221 */ /* 0x000fc80000010100 */
[----:B------:R-:W-:-:S07]  /*3b20*/  FMUL.FTZ R3, R3, 0.5 ;  /* 0x3f00000003037820 */ /* 0x000fce0000410000 */
.L_x_6977:
[----:B------:R-:W-:Y:S05]  /*3b30*/  BSYNC B4 ;  /* 0x0000000000047941 */ /* 0x000fea0003800000 */
.L_x_6975:
[----:B------:R-:W-:Y:S01]  /*3b40*/  FADD.FTZ R3, R3, R0 ;  /* 0x0000000003037221 */ /* 0x000fe20000010000 */
[----:B------:R-:W-:-:S04]  /*3b50*/  FADD.FTZ R32, R23, R32 ;  /* 0x0000002017207221 */ /* 0x000fc80000010000 */
[----:B------:R-:W-:-:S06]  /*3b60*/  FMUL.FTZ R32, R32, R3 ;  /* 0x0000000320207220 */ /* 0x000fcc0000410000 */
[----:B------:R-:W2:Y:S01]  /*3b70*/  MUFU.SQRT R32, R32 ;  /* 0x0000002000207308 */ /* 0x000ea20000002000 */
[----:B------:R-:W-:Y:S05]  /*3b80*/  BRA `(.L_x_6978) ;  /* 0x0000000000487947 */ /* 0x000fea0003800000 */
.L_x_6971:
        /* <DEDUP_REMOVED lines=12> */
.L_x_6970:
[----:B------:R-:W-:Y:S01]  /*3c50*/  FADD.FTZ R0, R32, 1 ;  /* 0x3f80000020007421 */ /* 0x000fe20000010000 */
[----:B------:R-:W-:Y:S01]  /*3c60*/  MUFU.SQRT R3, R26 ;  /* 0x0000001a00037308 */ /* 0x000fe20000002000 */
[----:B------:R-:W-:Y:S02]  /*3c70*/  MOV R23, 0x3f800000 ;  /* 0x3f80000000177802 */ /* 0x000fe40000000f00 */
[----:B------:R-:W-:-:S06]  /*3c80*/  FMUL.FTZ R0, R0, 0.5 ;  /* 0x3f00000000007820 */ /* 0x000fcc0000410000 */
[----:B------:R-:W2:Y:S02]  /*3c90*/  MUFU.SQRT R0, R0 ;  /* 0x0000000000007308 */ /* 0x000ea40000002000 */
[----:B--2---:R-:W-:-:S07]  /*3ca0*/  FMUL.FTZ R32, R3, R0 ;  /* 0x0000000003207220 */ /* 0x004fce0000410000 */
.L_x_6978:
[----:B------:R-:W-:Y:S05]  /*3cb0*/  BSYNC B1 ;  /* 0x0000000000017941 */ /* 0x000fea0003800000 */
.L_x_6969:
[----:B------:R-:W-:Y:S05]  /*3cc0*/  BRA `(.L_x_6979) ;  /* 0x0000000000087947 */ /* 0x000fea0003800000 */
.L_x_6966:
[----:B------:R-:W-:Y:S01]  /*3cd0*/  FMUL.FTZ R32, R32, 16777216 ;  /* 0x4b80000020207820 */ /* 0x000fe20000410000 */
[----:B------:R-:W-:-:S07]  /*3ce0*/  FMUL.FTZ R23, R23, 16777216 ;  /* 0x4b80000017177820 */ /* 0x000fce0000410000 */
.L_x_6979:
[----:B------:R-:W-:Y:S05]  /*3cf0*/  BSYNC B0 ;  /* 0x0000000000007941 */ /* 0x000fea0003800000 */
.L_x_6965:
        /* <DEDUP_REMOVED lines=16> */
.L_x_6981:
[----:B------:R-:W-:Y:S05]  /*3e00*/  BSYNC B4 ;  /* 0x0000000000047941 */ /* 0x000fea0003800000 */
.L_x_6980:
        /* <DEDUP_REMOVED lines=18> */
.L_x_6983:
[----:B------:R-:W-:Y:S02]  /*3f30*/  ISETP.GE.AND P0, PT, R32, RZ, PT ;  /* 0x000000ff2000720c */ /* 0x000fe40003f06270 */
[----:B------:R-:W-:-:S11]  /*3f40*/  MOV R3, 0x3fd774eb ;  /* 0x3fd774eb00037802 */ /* 0x000fd60000000f00 */
[----:B------:R-:W-:-:S04]  /*3f50*/  @P0 FFMA.FTZ R0, R3, 0.93318945169448852539, -R0 ;  /* 0x3f6ee58103000823 */ /* 0x000fc80000010800 */
[----:B------:R-:W-:-:S07]  /*3f60*/  @!P0 FFMA.FTZ R0, R3, 0.93318945169448852539, R0 ;  /* 0x3f6ee58103008823 */ /* 0x000fce0000010000 */
.L_x_6984:
[----:B------:R-:W-:Y:S05]  /*3f70*/  BSYNC B0 ;  /* 0x0000000000007941 */ /* 0x000fea0003800000 */
.L_x_6982:
        /* <DEDUP_REMOVED lines=10> */
.L_x_6968:
[----:B------:R-:W-:Y:S05]  /*4020*/  BSYNC B3 ;  /* 0x0000000000037941 */ /* 0x000fea0003800000 */
.L_x_6964:
[----:B------:R-:W-:Y:S02]  /*4030*/  LOP3.LUT R22, R3, 0x80000000, R22, 0xb8, !PT ;  /* 0x8000000003167812 */ /* 0x000fe400078eb816 */
[----:B-1----:R-:W-:Y:S01]  /*4040*/  LOP3.LUT R9, R28, 0x80000000, R9, 0xb8, !PT ;  /* 0x800000001c097812 */ /* 0x002fe200078eb809 */
[----:B------:R-:W-:Y:S06]  /*4050*/  BRA `(.L_x_6953) ;  /* 0x0000001400b47947 */ /* 0x000fec0003800000 */
.L_x_6952:
        /* <DEDUP_REMOVED lines=29> */
.L_x_6990:
[----:B------:R-:W-:Y:S05]  /*4230*/  BSYNC B4 ;  /* 0x0000000000047941 */ /* 0x000fea0003800000 */
.L_x_6989:
        /* <DEDUP_REMOVED lines=18> */
.L_x_6992:
[----:B------:R-:W-:Y:S02]  /*4360*/  ISETP.GE.AND P0, PT, R26, RZ, PT ;  /* 0x000000ff1a00720c */ /* 0x000fe40003f06270 */
[----:B------:R-:W-:-:S11]  /*4370*/  MOV R3, 0x3fd774eb ;  /* 0x3fd774eb00037802 */ /* 0x000fd60000000f00 */
[----:B------:R-:W-:-:S04]  /*4380*/  @P0 FFMA.FTZ R0, R3, 0.93318945169448852539, -R0 ;  /* 0x3f6ee58103000823 */ /* 0x000fc80000010800 */
[----:B------:R-:W-:-:S07]  /*4390*/  @!P0 FFMA.FTZ R0, R3, 0.93318945169448852539, R0 ;  /* 0x3f6ee58103008823 */ /* 0x000fce0000010000 */
.L_x_6993:
[----:B------:R-:W-:Y:S05]  /*43a0*/  BSYNC B0 ;  /* 0x0000000000007941 */ /* 0x000fea0003800000 */
.L_x_6991:
        /* <DEDUP_REMOVED lines=13> */
.L_x_6988:
        /* <DEDUP_REMOVED lines=11> */
.L_x_6996:
[----:B------:R-:W-:Y:S05]  /*4530*/  BSYNC B4 ;  /* 0x0000000000047941 */ /* 0x000fea0003800000 */
.L_x_6995:
        /* <DEDUP_REMOVED lines=18> */
.L_x_6998:
[----:B------:R-:W-:Y:S02]  /*4660*/  ISETP.GE.AND P0, PT, R26, RZ, PT ;  /* 0x000000ff1a00720c */ /* 0x000fe40003f06270 */
[----:B------:R-:W-:-:S11]  /*4670*/  MOV R3, 0x3fd774eb ;  /* 0x3fd774eb00037802 */ /* 0x000fd60000000f00 */
[----:B------:R-:W-:-:S04]  /*4680*/  @P0 FFMA.FTZ R0, R3, 0.93318945169448852539, -R0 ;  /* 0x3f6ee58103000823 */ /* 0x000fc80000010800 */
[----:B------:R-:W-:-:S07]  /*4690*/  @!P0 FFMA.FTZ R0, R3, 0.93318945169448852539, R0 ;  /* 0x3f6ee58103008823 */ /* 0x000fce0000010000 */
.L_x_6999:
[----:B------:R-:W-:Y:S05]  /*46a0*/  BSYNC B0 ;  /* 0x0000000000007941 */ /* 0x000fea0003800000 */
.L_x_6997:
        /* <DEDUP_REMOVED lines=27> */
.L_x_6987:
        /* <DEDUP_REMOVED lines=32> */
.L_x_7001:
[----:B------:R-:W-:Y:S05]  /*4a60*/  BSYNC B4 ;  /* 0x0000000000047941 */ /* 0x000fea0003800000 */
.L_x_7000:
        /* <DEDUP_REMOVED lines=18> */
.L_x_7003:
[----:B------:R-:W-:Y:S02]  /*4b90*/  ISETP.GE.AND P0, PT, R26, RZ, PT ;  /* 0x000000ff1a00720c */ /* 0x000fe40003f06270 */
[----:B------:R-:W-:-:S11]  /*4ba0*/  MOV R3, 0x3fd774eb ;  /* 0x3fd774eb00037802 */ /* 0x000fd60000000f00 */
[----:B------:R-:W-:-:S04]  /*4bb0*/  @P0 FFMA.FTZ R0, R3, 0.93318945169448852539, -R0 ;  /* 0x3f6ee58103000823 */ /* 0x000fc80000010800 */
[----:B------:R-:W-:-:S07]  /*4bc0*/  @!P0 FFMA.FTZ R0, R3, 0.93318945169448852539, R0 ;  /* 0x3f6ee58103008823 */ /* 0x000fce0000010000 */
.L_x_7004:
[----:B------:R-:W-:Y:S05]  /*4bd0*/  BSYNC B0 ;  /* 0x0000000000007941 */ /* 0x000fea0003800000 */
.L_x_7002:
        /* <DEDUP_REMOVED lines=11> */
.L_x_6986:
        /* <DEDUP_REMOVED lines=21> */
[----:B0----5:R-:W-:Y:S05]  /*4de0*/  CALL.REL.NOINC `($__internal_13_$__cuda_sm3x_div_rn_ftz_f32_slowpath) ;  /* 0x00000270009c7944 */ /* 0x021fea0003c00000 */
.L_x_7008:
[----:B------:R-:W-:Y:S05]  /*4df0*/  BSYNC B4 ;  /* 0x0000000000047941 */ /* 0x000fea0003800000 */
.L_x_7007:
        /* <DEDUP_REMOVED lines=24> */
.L_x_7006:
        /* <DEDUP_REMOVED lines=11> */
.L_x_7010:
[----:B------:R-:W-:Y:S05]  /*5030*/  BSYNC B4 ;  /* 0x0000000000047941 */ /* 0x000fea0003800000 */
.L_x_7009:
        /* <DEDUP_REMOVED lines=38> */
.L_x_7005:
        /* <DEDUP_REMOVED lines=32> */
.L_x_7012:
[----:B------:R-:W-:Y:S05]  /*54a0*/  BSYNC B4 ;  /* 0x0000000000047941 */ /* 0x000fea0003800000 */
.L_x_7011:
        /* <DEDUP_REMOVED lines=21> */
.L_x_6994:
[----:B------:R-:W-:Y:S05]  /*5600*/  BSYNC B3 ;  /* 0x0000000000037941 */ /* 0x000fea0003800000 */
.L_x_6985:
[----:B------:R-:W-:Y:S01]  /*5610*/  FADD.FTZ R0, R21, 0.69314718246459960938 ;  /* 0x3f31721815007421 */ /* 0x000fe20000010000 */
[----:B------:R-:W-:-:S04]  /*5620*/  LOP3.LUT R22, R3, 0x80000000, R22, 0xb8, !PT ;  /* 0x8000000003167812 */ /* 0x000fc800078eb816 */
[----:B------:R-:W-:Y:S01]  /*5630*/  LOP3.LUT R9, R0, 0x80000000, R9, 0xb8, !PT ;  /* 0x8000000000097812 */ /* 0x000fe200078eb809 */
[----:B------:R-:W-:Y:S06]  /*5640*/  BRA `(.L_x_6953) ;  /* 0x0000000000387947 */ /* 0x000fec0003800000 */
.L_x_6951:
        /* <DEDUP_REMOVED lines=14> */
.L_x_6953:
[----:B------:R-:W-:Y:S05]  /*5730*/  BSYNC B2 ;  /* 0x0000000000027941 */ /* 0x000fea0003800000 */
.L_x_6950:
        /* <DEDUP_REMOVED lines=111> */
.L_x_7020:
        /* <DEDUP_REMOVED lines=10> */
.L_x_7022:
[----:B------:R-:W-:-:S04]  /*5ed0*/  FADD.FTZ R6, -R0, R5 ;  /* 0x0000000500067221 */ /* 0x000fc80000010100 */
[----:B------:R-:W-:-:S07]  /*5ee0*/  FMUL.FTZ R6, R6, 0.5 ;  /* 0x3f00000006067820 */ /* 0x000fce0000410000 */
.L_x_7023:
[----:B------:R-:W-:Y:S05]  /*5ef0*/  BSYNC B1 ;  /* 0x0000000000017941 */ /* 0x000fea0003800000 */
.L_x_7021:
        /* <DEDUP_REMOVED lines=11> */
.L_x_7025:
[----:B------:R-:W-:-:S04]  /*5fb0*/  FADD.FTZ R7, R4, -R7 ;  /* 0x8000000704077221 */ /* 0x000fc80000010000 */
[----:B------:R-:W-:-:S07]  /*5fc0*/  FMUL.FTZ R7, R7, 0.5 ;  /* 0x3f00000007077820 */ /* 0x000fce0000410000 */
.L_x_7026:
[----:B------:R-:W-:Y:S05]  /*5fd0*/  BSYNC B1 ;  /* 0x0000000000017941 */ /* 0x000fea0003800000 */
.L_x_7024:
        /* <DEDUP_REMOVED lines=35> */
.L_x_7019:
[----:B------:R0:W1:Y:S02]  /*6210*/  MUFU.SQRT R25, R10 ;  /* 0x0000000a00197308 */ /* 0x0000640000002000 */
.L_x_7018:
[----:B------:R-:W-:Y:S05]  /*6220*/  BSYNC B0 ;  /* 0x0000000000007941 */ /* 0x000fea0003800000 */
.L_x_7017:
        /* <DEDUP_REMOVED lines=35> */
.L_x_7030:
        /* <DEDUP_REMOVED lines=17> */
.L_x_7036:
[----:B------:R-:W-:-:S04]  /*6570*/  FADD.FTZ R0, -R0, R5 ;  /* 0x0000000500007221 */ /* 0x000fc80000010100 */
[----:B------:R-:W-:-:S07]  /*6580*/  FMUL.FTZ R0, R0, 0.5 ;  /* 0x3f00000000007820 */ /* 0x000fce0000410000 */
.L_x_7037:
[----:B------:R-:W-:Y:S05]  /*6590*/  BSYNC B4 ;  /* 0x0000000000047941 */ /* 0x000fea0003800000 */
.L_x_7035:
        /* <DEDUP_REMOVED lines=10> */
.L_x_7039:
[----:B------:R-:W-:-:S04]  /*6640*/  FADD.FTZ R3, -R3, R4 ;  /* 0x0000000403037221 */ /* 0x000fc80000010100 */
[----:B------:R-:W-:-:S07]  /*6650*/  FMUL.FTZ R3, R3, 0.5 ;  /* 0x3f00000003037820 */ /* 0x000fce0000410000 */
.L_x_7040:
[----:B------:R-:W-:Y:S05]  /*6660*/  BSYNC B4 ;  /* 0x0000000000047941 */ /* 0x000fea0003800000 */
.L_x_7038:
[----:B------:R-:W-:Y:S01]  /*6670*/  FADD.FTZ R3, R3, R0 ;  /* 0x0000000003037221 */ /* 0x000fe20000010000 */
[----:B------:R-:W-:-:S04]  /*6680*/  FADD.FTZ R26, R23, R26 ;  /* 0x0000001a171a7221 */ /* 0x000fc80000010000 */
[----:B------:R-:W-:-:S06]  /*6690*/  FMUL.FTZ R26, R26, R3 ;  /* 0x000000031a1a7220 */ /* 0x000fcc0000410000 */
[----:B------:R-:W2:Y:S01]  /*66a0*/  MUFU.SQRT R26, R26 ;  /* 0x0000001a001a7308 */ /* 0x000ea20000002000 */
[----:B------:R-:W-:Y:S05]  /*66b0*/  BRA `(.L_x_7041) ;  /* 0x0000000000487947 */ /* 0x000fea0003800000 */
.L_x_7034:
        /* <DEDUP_REMOVED lines=12> */
.L_x_7033:
[----:B------:R-:W-:Y:S01]  /*6780*/  FADD.FTZ R0, R26, 1 ;  /* 0x3f8000001a007421 */ /* 0x000fe20000010000 */
[----:B------:R-:W-:Y:S01]  /*6790*/  MUFU.SQRT R3, R10 ;  /* 0x0000000a00037308 */ /* 0x000fe20000002000 */
[----:B------:R-:W-:Y:S02]  /*67a0*/  MOV R23, 0x3f800000 ;  /* 0x3f80000000177802 */ /* 0x000fe40000000f00 */
[----:B------:R-:W-:-:S06]  /*67b0*/  FMUL.FTZ R0, R0, 0.5 ;  /* 0x3f00000000007820 */ /* 0x000fcc0000410000 */
[----:B------:R-:W2:Y:S02]  /*67c0*/  MUFU.SQRT R0, R0 ;  /* 0x0000000000007308 */ /* 0x000ea40000002000 */
[----:B--2---:R-:W-:-:S07]  /*67d0*/  FMUL.FTZ R26, R3, R0 ;  /* 0x00000000031a7220 */ /* 0x004fce0000410000 */
.L_x_7041:
[----:B------:R-:W-:Y:S05]  /*67e0*/  BSYNC B1 ;  /* 0x0000000000017941 */ /* 0x000fea0003800000 */
.L_x_7032:
[----:B------:R-:W-:Y:S05]  /*67f0*/  BRA `(.L_x_7042) ;  /* 0x0000000000087947 */ /* 0x000fea0003800000 */
.L_x_7029:
[----:B------:R-:W-:Y:S01]  /*6800*/  FMUL.FTZ R26, R26, 16777216 ;  /* 0x4b8000001a1a7820 */ /* 0x000fe20000410000 */
[----:B------:R-:W-:-:S07]  /*6810*/  FMUL.FTZ R23, R23, 16777216 ;  /* 0x4b80000017177820 */ /* 0x000fce0000410000 */
.L_x_7042:
[----:B------:R-:W-:Y:S05]  /*6820*/  BSYNC B0 ;  /* 0x0000000000007941 */ /* 0x000fea0003800000 */
.L_x_7028:
        /* <DEDUP_REMOVED lines=16> */
.L_x_7044:
[----:B------:R-:W-:Y:S05]  /*6930*/  BSYNC B4 ;  /* 0x0000000000047941 */ /* 0x000fea0003800000 */
.L_x_7043:
        /* <DEDUP_REMOVED lines=18> */
.L_x_7046:
[----:B------:R-:W-:Y:S02]  /*6a60*/  ISETP.GE.AND P0, PT, R26, RZ, PT ;  /* 0x000000ff1a00720c */ /* 0x000fe40003f06270 */
[----:B------:R-:W-:-:S11]  /*6a70*/  MOV R3, 0x3fd774eb ;  /* 0x3fd774eb00037802 */ /* 0x000fd60000000f00 */
[----:B------:R-:W-:-:S04]  /*6a80*/  @P0 FFMA.FTZ R0, R3, 0.93318945169448852539, -R0 ;  /* 0x3f6ee58103000823 */ /* 0x000fc80000010800 */
[----:B------:R-:W-:-:S07]  /*6a90*/  @!P0 FFMA.FTZ R0, R3, 0.93318945169448852539, R0 ;  /* 0x3f6ee58103008823 */ /* 0x000fce0000010000 */
.L_x_7047:
[----:B------:R-:W-:Y:S05]  /*6aa0*/  BSYNC B0 ;  /* 0x0000000000007941 */ /* 0x000fea0003800000 */
.L_x_7045:
        /* <DEDUP_REMOVED lines=10> */
.L_x_7031:
[----:B------:R-:W-:Y:S05]  /*6b50*/  BSYNC B3 ;  /* 0x0000000000037941 */ /* 0x000fea0003800000 */
.L_x_7027:
[----:B------:R-:W-:Y:S02]  /*6b60*/  LOP3.LUT R21, R0, 0x80000000, R21, 0xb8, !PT ;  /* 0x8000000000157812 */ /* 0x000fe400078eb815 */
[----:B-1----:R-:W-:Y:S01]  /*6b70*/  LOP3.LUT R24, R25, 0x80000000, R24, 0xb8, !PT ;  /* 0x8000000019187812 */ /* 0x002fe200078eb818 */
[----:B------:R-:W-:Y:S06]  /*6b80*/  BRA `(.L_x_7016) ;  /* 0x0000001400b47947 */ /* 0x000fec0003800000 */
.L_x_7015:
        /* <DEDUP_REMOVED lines=29> */
.L_x_7053:
[----:B------:R-:W-:Y:S05]  /*6d60*/  BSYNC B4 ;  /* 0x0000000000047941 */ /* 0x000fea0003800000 */
.L_x_7052:
        /* <DEDUP_REMOVED lines=18> */
.L_x_7055:
[----:B------:R-:W-:Y:S02]  /*6e90*/  ISETP.GE.AND P0, PT, R26, RZ, PT ;  /* 0x000000ff1a00720c */ /* 0x000fe40003f06270 */
[----:B------:R-:W-:-:S11]  /*6ea0*/  MOV R3, 0x3fd774eb ;  /* 0x3fd774eb00037802 */ /* 0x000fd60000000f00 */
[----:B------:R-:W-:-:S04]  /*6eb0*/  @P0 FFMA.FTZ R0, R3, 0.93318945169448852539, -R0 ;  /* 0x3f6ee58103000823 */ /* 0x000fc80000010800 */
[----:B------:R-:W-:-:S07]  /*6ec0*/  @!P0 FFMA.FTZ R0, R3, 0.93318945169448852539, R0 ;  /* 0x3f6ee58103008823 */ /* 0x000fce0000010000 */
.L_x_7056:
[----:B------:R-:W-:Y:S05]  /*6ed0*/  BSYNC B0 ;  /* 0x0000000000007941 */ /* 0x000fea0003800000 */
.L_x_7054:
        /* <DEDUP_REMOVED lines=13> */
.L_x_7051:
        /* <DEDUP_REMOVED lines=11> */
.L_x_7059:
[----:B------:R-:W-:Y:S05]  /*7060*/  BSYNC B4 ;  /* 0x0000000000047941 */ /* 0x000fea0003800000 */
.L_x_7058:
        /* <DEDUP_REMOVED lines=18> */
.L_x_7061:
[----:B------:R-:W-:Y:S02]  /*7190*/  ISETP.GE.AND P0, PT, R26, RZ, PT ;  /* 0x000000ff1a00720c */ /* 0x000fe40003f06270 */
[----:B------:R-:W-:-:S11]  /*71a0*/  MOV R3, 0x3fd774eb ;  /* 0x3fd774eb00037802 */ /* 0x000fd60000000f00 */
[----:B------:R-:W-:-:S04]  /*71b0*/  @P0 FFMA.FTZ R0, R3, 0.93318945169448852539, -R0 ;  /* 0x3f6ee58103000823 */ /* 0x000fc80000010800 */
[----:B------:R-:W-:-:S07]  /*71c0*/  @!P0 FFMA.FTZ R0, R3, 0.93318945169448852539, R0 ;  /* 0x3f6ee58103008823 */ /* 0x000fce0000010000 */
.L_x_7062:
[----:B------:R-:W-:Y:S05]  /*71d0*/  BSYNC B0 ;  /* 0x0000000000007941 */ /* 0x000fea0003800000 */
.L_x_7060:
        /* <DEDUP_REMOVED lines=27> */
.L_x_7050:
        /* <DEDUP_REMOVED lines=32> */
.L_x_7064:
[----:B------:R-:W-:Y:S05]  /*7590*/  BSYNC B4 ;  /* 0x0000000000047941 */ /* 0x000fea0003800000 */
.L_x_7063:
        /* <DEDUP_REMOVED lines=18> */
.L_x_7066:
[----:B------:R-:W-:Y:S02]  /*76c0*/  ISETP.GE.AND P0, PT, R26, RZ, PT ;  /* 0x000000ff1a00720c */ /* 0x000fe40003f06270 */
[----:B------:R-:W-:-:S11]  /*76d0*/  MOV R3, 0x3fd774eb ;  /* 0x3fd774eb00037802 */ /* 0x000fd60000000f00 */
[----:B------:R-:W-:-:S04]  /*76e0*/  @P0 FFMA.FTZ R0, R3, 0.93318945169448852539, -R0 ;  /* 0x3f6ee58103000823 */ /* 0x000fc80000010800 */
[----:B------:R-:W-:-:S07]  /*76f0*/  @!P0 FFMA.FTZ R0, R3, 0.93318945169448852539, R0 ;  /* 0x3f6ee58103008823 */ /* 0x000fce0000010000 */
.L_x_7067:
[----:B------:R-:W-:Y:S05]  /*7700*/  BSYNC B0 ;  /* 0x0000000000007941 */ /* 0x000fea0003800000 */
.L_x_7065:
        /* <DEDUP_REMOVED lines=11> */
.L_x_7049:
        /* <DEDUP_REMOVED lines=22> */
.L_x_7071:
[----:B------:R-:W-:Y:S05]  /*7920*/  BSYNC B4 ;  /* 0x0000000000047941 */ /* 0x000fea0003800000 */
.L_x_7070:
        /* <DEDUP_REMOVED lines=24> */
.L_x_7069:
        /* <DEDUP_REMOVED lines=11> */
.L_x_7073:
[----:B------:R-:W-:Y:S05]  /*7b60*/  BSYNC B4 ;  /* 0x0000000000047941 */ /* 0x000fea0003800000 */
.L_x_7072:
        /* <DEDUP_REMOVED lines=38> */
.L_x_7068:
        /* <DEDUP_REMOVED lines=32> */
.L_x_7075:
[----:B------:R-:W-:Y:S05]  /*7fd0*/  BSYNC B4 ;  /* 0x0000000000047941 */ /* 0x000fea0003800000 */
.L_x_7074:
        /* <DEDUP_REMOVED lines=21> */
.L_x_7057:
[----:B------:R-:W-:Y:S05]  /*8130*/  BSYNC B3 ;  /* 0x0000000000037941 */ /* 0x000fea0003800000 */
.L_x_7048:
[----:B------:R-:W-:Y:S01]  /*8140*/  FADD.FTZ R3, R10, 0.69314718246459960938 ;  /* 0x3f3172180a037421 */ /* 0x000fe20000010000 */
[----:B------:R-:W-:-:S04]  /*8150*/  LOP3.LUT R21, R0, 0x80000000, R21, 0xb8, !PT ;  /* 0x8000000000157812 */ /* 0x000fc800078eb815 */
[----:B------:R-:W-:Y:S01]  /*8160*/  LOP3.LUT R24, R3, 0x80000000, R24, 0xb8, !PT ;  /* 0x8000000003187812 */ /* 0x000fe200078eb818 */
[----:B------:R-:W-:Y:S06]  /*8170*/  BRA `(.L_x_7016) ;  /* 0x0000000000387947 */ /* 0x000fec0003800000 */
.L_x_7014:
        /* <DEDUP_REMOVED lines=14> */
.L_x_7016:
[----:B------:R-:W-:Y:S05]  /*8260*/  BSYNC B2 ;  /* 0x0000000000027941 */ /* 0x000fea0003800000 */
.L_x_7013:
        /* <DEDUP_REMOVED lines=111> */
.L_x_7083:
        /* <DEDUP_REMOVED lines=10> */
.L_x_7085:
[----:B------:R-:W-:-:S04]  /*8a00*/  FADD.FTZ R6, -R0, R5 ;  /* 0x0000000500067221 */ /* 0x000fc80000010100 */
[----:B------:R-:W-:-:S07]  /*8a10*/  FMUL.FTZ R6, R6, 0.5 ;  /* 0x3f00000006067820 */ /* 0x000fce0000410000 */
.L_x_7086:
[----:B------:R-:W-:Y:S05]  /*8a20*/  BSYNC B1 ;  /* 0x0000000000017941 */ /* 0x000fea0003800000 */
.L_x_7084:
        /* <DEDUP_REMOVED lines=11> */
.L_x_7088:
[----:B------:R-:W-:-:S04]  /*8ae0*/  FADD.FTZ R7, R4, -R7 ;  /* 0x8000000704077221 */ /* 0x000fc80000010000 */
[----:B------:R-:W-:-:S07]  /*8af0*/  FMUL.FTZ R7, R7, 0.5 ;  /* 0x3f00000007077820 */ /* 0x000fce0000410000 */
.L_x_7089:
[----:B------:R-:W-:Y:S05]  /*8b00*/  BSYNC B1 ;  /* 0x0000000000017941 */ /* 0x000fea0003800000 */
.L_x_7087:
        /* <DEDUP_REMOVED lines=35> */
.L_x_7082:
[----:B------:R0:W1:Y:S02]  /*8d40*/  MUFU.SQRT R23, R10 ;  /* 0x0000000a00177308 */ /* 0x0000640000002000 */
.L_x_7081:
[----:B------:R-:W-:Y:S05]  /*8d50*/  BSYNC B0 ;  /* 0x0000000000007941 */ /* 0x000fea0003800000 */
.L_x_7080:
        /* <DEDUP_REMOVED lines=35> */
.L_x_7093:
        /* <DEDUP_REMOVED lines=17> */
.L_x_7099:
[----:B------:R-:W-:-:S04]  /*90a0*/  FADD.FTZ R0, -R0, R5 ;  /* 0x0000000500007221 */ /* 0x000fc80000010100 */
[----:B------:R-:W-:-:S07]  /*90b0*/  FMUL.FTZ R0, R0, 0.5 ;  /* 0x3f00000000007820 */ /* 0x000fce0000410000 */
.L_x_7100:
[----:B------:R-:W-:Y:S05]  /*90c0*/  BSYNC B4 ;  /* 0x0000000000047941 */ /* 0x000fea0003800000 */
.L_x_7098:
        /* <DEDUP_REMOVED lines=10> */
.L_x_7102:
[----:B------:R-:W-:-:S04]  /*9170*/  FADD.FTZ R3, -R3, R4 ;  /* 0x0000000403037221 */ /* 0x000fc80000010100 */
[----:B------:R-:W-:-:S07]  /*9180*/  FMUL.FTZ R3, R3, 0.5 ;  /* 0x3f00000003037820 */ /* 0x000fce0000410000 */
.L_x_7103:
[----:B------:R-:W-:Y:S05]  /*9190*/  BSYNC B4 ;  /* 0x0000000000047941 */ /* 0x000fea0003800000 */
.L_x_7101:
[----:B------:R-:W-:Y:S01]  /*91a0*/  FADD.FTZ R3, R3, R0 ;  /* 0x0000000003037221 */ /* 0x000fe20000010000 */
[----:B------:R-:W-:-:S04]  /*91b0*/  FADD.FTZ R26, R11, R26 ;  /* 0x0000001a0b1a7221 */ /* 0x000fc80000010000 */
[----:B------:R-:W-:-:S06]  /*91c0*/  FMUL.FTZ R26, R26, R3 ;  /* 0x000000031a1a7220 */ /* 0x000fcc0000410000 */
[----:B------:R-:W2:Y:S01]  /*91d0*/  MUFU.SQRT R26, R26 ;  /* 0x0000001a001a7308 */ /* 0x000ea20000002000 */
[----:B------:R-:W-:Y:S05]  /*91e0*/  BRA `(.L_x_7104) ;  /* 0x0000000000487947 */ /* 0x000fea0003800000 */
.L_x_7097:
        /* <DEDUP_REMOVED lines=12> */
.L_x_7096:
[----:B------:R-:W-:Y:S01]  /*92b0*/  FADD.FTZ R0, R26, 1 ;  /* 0x3f8000001a007421 */ /* 0x000fe20000010000 */
[----:B------:R-:W-:Y:S01]  /*92c0*/  MUFU.SQRT R3, R10 ;  /* 0x0000000a00037308 */ /* 0x000fe20000002000 */
[----:B------:R-:W-:Y:S02]  /*92d0*/  MOV R11, 0x3f800000 ;  /* 0x3f800000000b7802 */ /* 0x000fe40000000f00 */
[----:B------:R-:W-:-:S06]  /*92e0*/  FMUL.FTZ R0, R0, 0.5 ;  /* 0x3f00000000007820 */ /* 0x000fcc0000410000 */
[----:B------:R-:W2:Y:S02]  /*92f0*/  MUFU.SQRT R0, R0 ;  /* 0x0000000000007308 */ /* 0x000ea40000002000 */
[----:B--2---:R-:W-:-:S07]  /*9300*/  FMUL.FTZ R26, R3, R0 ;  /* 0x00000000031a7220 */ /* 0x004fce0000410000 */
.L_x_7104:
[----:B------:R-:W-:Y:S05]  /*9310*/  BSYNC B1 ;  /* 0x0000000000017941 */ /* 0x000fea0003800000 */
.L_x_7095:
[----:B------:R-:W-:Y:S05]  /*9320*/  BRA `(.L_x_7105) ;  /* 0x0000000000087947 */ /* 0x000fea0003800000 */
.L_x_7092:
[----:B------:R-:W-:Y:S01]  /*9330*/  FMUL.FTZ R26, R26, 16777216 ;  /* 0x4b8000001a1a7820 */ /* 0x000fe20000410000 */
[----:B------:R-:W-:-:S07]  /*9340*/  FMUL.FTZ R11, R11, 16777216 ;  /* 0x4b8000000b0b7820 */ /* 0x000fce0000410000 */
.L_x_7105:
[----:B------:R-:W-:Y:S05]  /*9350*/  BSYNC B0 ;  /* 0x0000000000007941 */ /* 0x000fea0003800000 */
.L_x_7091:
        /* <DEDUP_REMOVED lines=16> */
.L_x_7107:
[----:B------:R-:W-:Y:S05]  /*9460*/  BSYNC B4 ;  /* 0x0000000000047941 */ /* 0x000fea0003800000 */
.L_x_7106:
        /* <DEDUP_REMOVED lines=18> */
.L_x_7109:
[----:B------:R-:W-:Y:S02]  /*9590*/  ISETP.GE.AND P0, PT, R26, RZ, PT ;  /* 0x000000ff1a00720c */ /* 0x000fe40003f06270 */
[----:B------:R-:W-:-:S11]  /*95a0*/  MOV R3, 0x3fd774eb ;  /* 0x3fd774eb00037802 */ /* 0x000fd60000000f00 */
[----:B------:R-:W-:-:S04]  /*95b0*/  @P0 FFMA.FTZ R0, R3, 0.93318945169448852539, -R0 ;  /* 0x3f6ee58103000823 */ /* 0x000fc80000010800 */
[----:B------:R-:W-:-:S07]  /*95c0*/  @!P0 FFMA.FTZ R0, R3, 0.93318945169448852539, R0 ;  /* 0x3f6ee58103008823 */ /* 0x000fce0000010000 */
.L_x_7110:
[----:B------:R-:W-:Y:S05]  /*95d0*/  BSYNC B0 ;  /* 0x0000000000007941 */ /* 0x000fea0003800000 */
.L_x_7108:
        /* <DEDUP_REMOVED lines=10> */
.L_x_7094:
[----:B------:R-:W-:Y:S05]  /*9680*/  BSYNC B3 ;  /* 0x0000000000037941 */ /* 0x000fea0003800000 */
.L_x_7090:
[----:B------:R-:W-:Y:S02]  /*9690*/  LOP3.LUT R25, R0, 0x80000000, R25, 0xb8, !PT ;  /* 0x8000000000197812 */ /* 0x000fe400078eb819 */
[----:B-1----:R-:W-:Y:S01]  /*96a0*/  LOP3.LUT R28, R23, 0x80000000, R28, 0xb8, !PT ;  /* 0x80000000171c7812 */ /* 0x002fe200078eb81c */
[----:B------:R-:W-:Y:S06]  /*96b0*/  BRA `(.L_x_7079) ;  /* 0x0000001400b47947 */ /* 0x000fec0003800000 */
.L_x_7078:
        /* <DEDUP_REMOVED lines=29> */
.L_x_7116:
[----:B------:R-:W-:Y:S05]  /*9890*/  BSYNC B4 ;  /* 0x0000000000047941 */ /* 0x000fea0003800000 */
.L_x_7115:
        /* <DEDUP_REMOVED lines=18> */
.L_x_7118:
[----:B------:R-:W-:Y:S02]  /*99c0*/  ISETP.GE.AND P0, PT, R26, RZ, PT ;  /* 0x000000ff1a00720c */ /* 0x000fe40003f06270 */
[----:B------:R-:W-:-:S11]  /*99d0*/  MOV R3, 0x3fd774eb ;  /* 0x3fd774eb00037802 */ /* 0x000fd60000000f00 */
[----:B------:R-:W-:-:S04]  /*99e0*/  @P0 FFMA.FTZ R0, R3, 0.93318945169448852539, -R0 ;  /* 0x3f6ee58103000823 */ /* 0x000fc80000010800 */
[----:B------:R-:W-:-:S07]  /*99f0*/  @!P0 FFMA.FTZ R0, R3, 0.93318945169448852539, R0 ;  /* 0x3f6ee58103008823 */ /* 0x000fce0000010000 */
.L_x_7119:
[----:B------:R-:W-:Y:S05]  /*9a00*/  BSYNC B0 ;  /* 0x0000000000007941 */ /* 0x000fea0003800000 */
.L_x_7117:
        /* <DEDUP_REMOVED lines=13> */
.L_x_7114:
        /* <DEDUP_REMOVED lines=11> */
.L_x_7122:
[----:B------:R-:W-:Y:S05]  /*9b90*/  BSYNC B4 ;  /* 0x0000000000047941 */ /* 0x000fea0003800000 */
.L_x_7121:
        /* <DEDUP_REMOVED lines=18> */
.L_x_7124:
[----:B------:R-:W-:Y:S02]  /*9cc0*/  ISETP.GE.AND P0, PT, R26, RZ, PT ;  /* 0x000000ff1a00720c */ /* 0x000fe40003f06270 */
[----:B------:R-:W-:-:S11]  /*9cd0*/  MOV R3, 0x3fd774eb ;  /* 0x3fd774eb00037802 */ /* 0x000fd60000000f00 */
[----:B------:R-:W-:-:S04]  /*9ce0*/  @P0 FFMA.FTZ R0, R3, 0.93318945169448852539, -R0 ;  /* 0x3f6ee58103000823 */ /* 0x000fc80000010800 */
[----:B------:R-:W-:-:S07]  /*9cf0*/  @!P0 FFMA.FTZ R0, R3, 0.93318945169448852539, R0 ;  /* 0x3f6ee58103008823 */ /* 0x000fce0000010000 */
.L_x_7125:
[----:B------:R-:W-:Y:S05]  /*9d00*/  BSYNC B0 ;  /* 0x0000000000007941 */ /* 0x000fea0003800000 */
.L_x_7123:
        /* <DEDUP_REMOVED lines=27> */
.L_x_7113:
        /* <DEDUP_REMOVED lines=32> */
.L_x_7127:
[----:B------:R-:W-:Y:S05]  /*a0c0*/  BSYNC B4 ;  /* 0x0000000000047941 */ /* 0x000fea0003800000 */
.L_x_7126:
        /* <DEDUP_REMOVED lines=18> */
.L_x_7129:
[----:B------:R-:W-:Y:S02]  /*a1f0*/  ISETP.GE.AND P0, PT, R26, RZ, PT ;  /* 0x000000ff1a00720c */ /* 0x000fe40003f06270 */
[----:B------:R-:W-:-:S11]  /*a200*/  MOV R3, 0x3fd774eb ;  /* 0x3fd774eb00037802 */ /* 0x000fd60000000f00 */
[----:B------:R-:W-:-:S04]  /*a210*/  @P0 FFMA.FTZ R0, R3, 0.93318945169448852539, -R0 ;  /* 0x3f6ee58103000823 */ /* 0x000fc80000010800 */
[----:B------:R-:W-:-:S07]  /*a220*/  @!P0 FFMA.FTZ R0, R3, 0.93318945169448852539, R0 ;  /* 0x3f6ee58103008823 */ /* 0x000fce0000010000 */
.L_x_7130:
[----:B------:R-:W-:Y:S05]  /*a230*/  BSYNC B0 ;  /* 0x0000000000007941 */ /* 0x000fea0003800000 */
.L_x_7128:
        /* <DEDUP_REMOVED lines=11> */
.L_x_7112:
        /* <DEDUP_REMOVED lines=22> */
.L_x_7134:
[----:B------:R-:W-:Y:S05]  /*a450*/  BSYNC B4 ;  /* 0x0000000000047941 */ /* 0x000fea0003800000 */
.L_x_7133:
        /* <DEDUP_REMOVED lines=24> */
.L_x_7132:
        /* <DEDUP_REMOVED lines=11> */
.L_x_7136:
[----:B------:R-:W-:Y:S05]  /*a690*/  BSYNC B4 ;  /* 0x0000000000047941 */ /* 0x000fea0003800000 */
.L_x_7135:
        /* <DEDUP_REMOVED lines=38> */
.L_x_7131:
        /* <DEDUP_REMOVED lines=32> */
.L_x_7138:
[----:B------:R-:W-:Y:S05]  /*ab00*/  BSYNC B4 ;  /* 0x0000000000047941 */ /* 0x000fea0003800000 */
.L_x_7137:
        /* <DEDUP_REMOVED lines=21> */
.L_x_7120:
[----:B------:R-:W-:Y:S05]  /*ac60*/  BSYNC B3 ;  /* 0x0000000000037941 */ /* 0x000fea0003800000 */
.L_x_7111:
[----:B------:R-:W-:Y:S01]  /*ac70*/  FADD.FTZ R3, R10, 0.69314718246459960938 ;  /* 0x3f3172180a037421 */ /* 0x000fe20000010000 */
[----:B------:R-:W-:-:S04]  /*ac80*/  LOP3.LUT R25, R0, 0x80000000, R25, 0xb8, !PT ;  /* 0x8000000000197812 */ /* 0x000fc800078eb819 */
[----:B------:R-:W-:Y:S01]  /*ac90*/  LOP3.LUT R28, R3, 0x80000000, R28, 0xb8, !PT ;  /* 0x80000000031c7812 */ /* 0x000fe200078eb81c */
[----:B------:R-:W-:Y:S06]  /*aca0*/  BRA `(.L_x_7079) ;  /* 0x0000000000387947 */ /* 0x000fec0003800000 */
.L_x_7077:
        /* <DEDUP_REMOVED lines=14> */
.L_x_7079:
[----:B------:R-:W-:Y:S05]  /*ad90*/  BSYNC B2 ;  /* 0x0000000000027941 */ /* 0x000fea0003800000 */
.L_x_7076:
        /* <DEDUP_REMOVED lines=112> */
.L_x_7146:
        /* <DEDUP_REMOVED lines=10> */
.L_x_7148:
[----:B------:R-:W-:-:S04]  /*b540*/  FADD.FTZ R6, -R0, R5 ;  /* 0x0000000500067221 */ /* 0x000fc80000010100 */
[----:B------:R-:W-:-:S07]  /*b550*/  FMUL.FTZ R6, R6, 0.5 ;  /* 0x3f00000006067820 */ /* 0x000fce0000410000 */
.L_x_7149:
[----:B------:R-:W-:Y:S05]  /*b560*/  BSYNC B1 ;  /* 0x0000000000017941 */ /* 0x000fea0003800000 */
.L_x_7147:
        /* <DEDUP_REMOVED lines=11> */
.L_x_7151:
[----:B------:R-:W-:-:S04]  /*b620*/  FADD.FTZ R7, R4, -R7 ;  /* 0x8000000704077221 */ /* 0x000fc80000010000 */
[----:B------:R-:W-:-:S07]  /*b630*/  FMUL.FTZ R7, R7, 0.5 ;  /* 0x3f00000007077820 */ /* 0x000fce0000410000 */
.L_x_7152:
[----:B------:R-:W-:Y:S05]  /*b640*/  BSYNC B1 ;  /* 0x0000000000017941 */ /* 0x000fea0003800000 */
.L_x_7150:
        /* <DEDUP_REMOVED lines=35> */
.L_x_7145:
[----:B------:R0:W1:Y:S02]  /*b880*/  MUFU.SQRT R32, R10 ;  /* 0x0000000a00207308 */ /* 0x0000640000002000 */
.L_x_7144:
[----:B------:R-:W-:Y:S05]  /*b890*/  BSYNC B0 ;  /* 0x0000000000007941 */ /* 0x000fea0003800000 */
.L_x_7143:
        /* <DEDUP_REMOVED lines=35> */
.L_x_7156:
        /* <DEDUP_REMOVED lines=17> */
.L_x_7162:
[----:B------:R-:W-:-:S04]  /*bbe0*/  FADD.FTZ R0, -R0, R5 ;  /* 0x0000000500007221 */ /* 0x000fc80000010100 */
[----:B------:R-:W-:-:S07]  /*bbf0*/  FMUL.FTZ R0, R0, 0.5 ;  /* 0x3f00000000007820 */ /* 0x000fce0000410000 */
.L_x_7163:
[----:B------:R-:W-:Y:S05]  /*bc00*/  BSYNC B4 ;  /* 0x0000000000047941 */ /* 0x000fea0003800000 */
.L_x_7161:
        /* <DEDUP_REMOVED lines=10> */
.L_x_7165:
[----:B------:R-:W-:-:S04]  /*bcb0*/  FADD.FTZ R3, -R3, R4 ;  /* 0x0000000403037221 */ /* 0x000fc80000010100 */
[----:B------:R-:W-:-:S07]  /*bcc0*/  FMUL.FTZ R3, R3, 0.5 ;  /* 0x3f00000003037820 */ /* 0x000fce0000410000 */
.L_x_7166:
[----:B------:R-:W-:Y:S05]  /*bcd0*/  BSYNC B4 ;  /* 0x0000000000047941 */ /* 0x000fea0003800000 */
.L_x_7164:
[----:B------:R-:W-:Y:S01]  /*bce0*/  FADD.FTZ R3, R3, R0 ;  /* 0x0000000003037221 */ /* 0x000fe20000010000 */
[----:B------:R-:W-:-:S04]  /*bcf0*/  FADD.FTZ R34, R23, R34 ;  /* 0x0000002217227221 */ /* 0x000fc80000010000 */
[----:B------:R-:W-:-:S06]  /*bd00*/  FMUL.FTZ R34, R34, R3 ;  /* 0x0000000322227220 */ /* 0x000fcc0000410000 */
[----:B------:R-:W2:Y:S01]  /*bd10*/  MUFU.SQRT R34, R34 ;  /* 0x0000002200227308 */ /* 0x000ea20000002000 */
[----:B------:R-:W-:Y:S05]  /*bd20*/  BRA `(.L_x_7167) ;  /* 0x0000000000487947 */ /* 0x000fea0003800000 */
.L_x_7160:
        /* <DEDUP_REMOVED lines=12> */
.L_x_7159:
[----:B------:R-:W-:Y:S01]  /*bdf0*/  FADD.FTZ R0, R34, 1 ;  /* 0x3f80000022007421 */ /* 0x000fe20000010000 */
[----:B------:R-:W-:Y:S01]  /*be00*/  MUFU.SQRT R3, R10 ;  /* 0x0000000a00037308 */ /* 0x000fe20000002000 */
[----:B------:R-:W-:Y:S02]  /*be10*/  MOV R23, 0x3f800000 ;  /* 0x3f80000000177802 */ /* 0x000fe40000000f00 */
[----:B------:R-:W-:-:S06]  /*be20*/  FMUL.FTZ R0, R0, 0.5 ;  /* 0x3f00000000007820 */ /* 0x000fcc0000410000 */
[----:B------:R-:W2:Y:S02]  /*be30*/  MUFU.SQRT R0, R0 ;  /* 0x0000000000007308 */ /* 0x000ea40000002000 */
[----:B--2---:R-:W-:-:S07]  /*be40*/  FMUL.FTZ R34, R3, R0 ;  /* 0x0000000003227220 */ /* 0x004fce0000410000 */
.L_x_7167:
[----:B------:R-:W-:Y:S05]  /*be50*/  BSYNC B1 ;  /* 0x0000000000017941 */ /* 0x000fea0003800000 */
.L_x_7158:
[----:B------:R-:W-:Y:S05]  /*be60*/  BRA `(.L_x_7168) ;  /* 0x0000000000087947 */ /* 0x000fea0003800000 */
.L_x_7155:
[----:B------:R-:W-:Y:S01]  /*be70*/  FMUL.FTZ R34, R34, 16777216 ;  /* 0x4b80000022227820 */ /* 0x000fe20000410000 */
[----:B------:R-:W-:-:S07]  /*be80*/  FMUL.FTZ R23, R23, 16777216 ;  /* 0x4b80000017177820 */ /* 0x000fce0000410000 */
.L_x_7168:
[----:B------:R-:W-:Y:S05]  /*be90*/  BSYNC B0 ;  /* 0x0000000000007941 */ /* 0x000fea0003800000 */
.L_x_7154:
        /* <DEDUP_REMOVED lines=15> */
[----:B01----:R-:W-:Y:S05]  /*bf90*/  CALL.REL.NOINC `($__internal_13_$__cuda_sm3x_div_rn_ftz_f32_slowpath) ;  /* 0x0000020000307944 */ /* 0x003fea0003c00000 */
.L_x_7170:
[----:B------:R-:W-:Y:S05]  /*bfa0*/  BSYNC B4 ;  /* 0x0000000000047941 */ /* 0x000fea0003800000 */
.L_x_7169:
        /* <DEDUP_REMOVED lines=18> */
.L_x_7172:
[----:B------:R-:W-:Y:S02]  /*c0d0*/  ISETP.GE.AND P0, PT, R34, RZ, PT ;  /* 0x000000ff2200720c */ /* 0x000fe40003f06270 */
[----:B------:R-:W-:-:S11]  /*c0e0*/  MOV R3, 0x3fd774eb ;  /* 0x3fd774eb00037802 */ /* 0x000fd60000000f00 */
[----:B------:R-:W-:-:S04]  /*c0f0*/  @P0 FFMA.FTZ R0, R3, 0.93318945169448852539, -R0 ;  /* 0x3f6ee58103000823 */ /* 0x000fc80000010800 */
[----:B------:R-:W-:-:S07]  /*c100*/  @!P0 FFMA.FTZ R0, R3, 0.93318945169448852539, R0 ;  /* 0x3f6ee58103008823 */ /* 0x000fce0000010000 */
.L_x_7173:
[----:B------:R-:W-:Y:S05]  /*c110*/  BSYNC B0 ;  /* 0x0000000000007941 */ /* 0x000fea0003800000 */
.L_x_7171:
        /* <DEDUP_REMOVED lines=10> */
.L_x_7157:
[----:B------:R-:W-:Y:S05]  /*c1c0*/  BSYNC B3 ;  /* 0x0000000000037941 */ /* 0x000fea0003800000 */
.L_x_7153:
[----:B------:R-:W-:Y:S02]  /*c1d0*/  LOP3.LUT R12, R3, 0x80000000, R12, 0xb8, !PT ;  /* 0x80000000030c7812 */ /* 0x000fe400078eb80c */
[----:B-1----:R-:W-:Y:S01]  /*c1e0*/  LOP3.LUT R11, R32, 0x80000000, R11, 0xb8, !PT ;  /* 0x80000000200b7812 */ /* 0x002fe200078eb80b */
[----:B------:R-:W-:Y:S06]  /*c1f0*/  BRA `(.L_x_7142) ;  /* 0x0000001400b47947 */ /* 0x000fec0003800000 */
.L_x_7141:
        /* <DEDUP_REMOVED lines=28> */
[----:B------:R-:W-:Y:S05]  /*c3c0*/  CALL.REL.NOINC `($__internal_13_$__cuda_sm3x_div_rn_ftz_f32_slowpath) ;  /* 0x000001fc00247944 */ /* 0x000fea0003c00000 */
.L_x_7179:
[----:B------:R-:W-:Y:S05]  /*c3d0*/  BSYNC B4 ;  /* 0x0000000000047941 */ /* 0x000fea0003800000 */
.L_x_7178:
        /* <DEDUP_REMOVED lines=18> */
.L_x_7181:
[----:B------:R-:W-:Y:S02]  /*c500*/  ISETP.GE.AND P0, PT, R26, RZ, PT ;  /* 0x000000ff1a00720c */ /* 0x000fe40003f06270 */
[----:B------:R-:W-:-:S11]  /*c510*/  MOV R3, 0x3fd774eb ;  /* 0x3fd774eb00037802 */ /* 0x000fd60000000f00 */
[----:B------:R-:W-:-:S04]  /*c520*/  @P0 FFMA.FTZ R0, R3, 0.93318945169448852539, -R0 ;  /* 0x3f6ee58103000823 */ /* 0x000fc80000010800 */
[----:B------:R-:W-:-:S07]  /*c530*/  @!P0 FFMA.FTZ R0, R3, 0.93318945169448852539, R0 ;  /* 0x3f6ee58103008823 */ /* 0x000fce0000010000 */
.L_x_7182:
[----:B------:R-:W-:Y:S05]  /*c540*/  BSYNC B0 ;  /* 0x0000000000007941 */ /* 0x000fea0003800000 */
.L_x_7180:
        /* <DEDUP_REMOVED lines=13> */
.L_x_7177:
        /* <DEDUP_REMOVED lines=11> */
.L_x_7185:
[----:B------:R-:W-:Y:S05]  /*c6d0*/  BSYNC B4 ;  /* 0x0000000000047941 */ /* 0x000fea0003800000 */
.L_x_7184:
        /* <DEDUP_REMOVED lines=18> */
.L_x_7187:
[----:B------:R-:W-:Y:S02]  /*c800*/  ISETP.GE.AND P0, PT, R26, RZ, PT ;  /* 0x000000ff1a00720c */ /* 0x000fe40003f06270 */
[----:B------:R-:W-:-:S11]  /*c810*/  MOV R3, 0x3fd774eb ;  /* 0x3fd774eb00037802 */ /* 0x000fd60000000f00 */
[----:B------:R-:W-:-:S04]  /*c820*/  @P0 FFMA.FTZ R0, R3, 0.93318945169448852539, -R0 ;  /* 0x3f6ee58103000823 */ /* 0x000fc80000010800 */
[----:B------:R-:W-:-:S07]  /*c830*/  @!P0 FFMA.FTZ R0, R3, 0.93318945169448852539, R0 ;  /* 0x3f6ee58103008823 */ /* 0x000fce0000010000 */
.L_x_7188:
[----:B------:R-:W-:Y:S05]  /*c840*/  BSYNC B0 ;  /* 0x0000000000007941 */ /* 0x000fea0003800000 */
.L_x_7186:
        /* <DEDUP_REMOVED lines=27> */
.L_x_7176:
        /* <DEDUP_REMOVED lines=31> */
[----:B------:R-:W-:Y:S05]  /*cbf0*/  CALL.REL.NOINC `($__internal_13_$__cuda_sm3x_div_rn_ftz_f32_slowpath) ;  /* 0x000001f400187944 */ /* 0x000fea0003c00000 */
.L_x_7190:
[----:B------:R-:W-:Y:S05]  /*cc00*/  BSYNC B4 ;  /* 0x0000000000047941 */ /* 0x000fea0003800000 */
.L_x_7189:
        /* <DEDUP_REMOVED lines=18> */
.L_x_7192:
[----:B------:R-:W-:Y:S02]  /*cd30*/  ISETP.GE.AND P0, PT, R26, RZ, PT ;  /* 0x000000ff1a00720c */ /* 0x000fe40003f06270 */
[----:B------:R-:W-:-:S11]  /*cd40*/  MOV R3, 0x3fd774eb ;  /* 0x3fd774eb00037802 */ /* 0x000fd60000000f00 */
[----:B------:R-:W-:-:S04]  /*cd50*/  @P0 FFMA.FTZ R0, R3, 0.93318945169448852539, -R0 ;  /* 0x3f6ee58103000823 */ /* 0x000fc80000010800 */
[----:B------:R-:W-:-:S07]  /*cd60*/  @!P0 FFMA.FTZ R0, R3, 0.93318945169448852539, R0 ;  /* 0x3f6ee58103008823 */ /* 0x000fce0000010000 */
.L_x_7193:
[----:B------:R-:W-:Y:S05]  /*cd70*/  BSYNC B0 ;  /* 0x0000000000007941 */ /* 0x000fea0003800000 */
.L_x_7191:
        /* <DEDUP_REMOVED lines=11> */
.L_x_7175:
        /* <DEDUP_REMOVED lines=22> */
.L_x_7197:
[----:B------:R-:W-:Y:S05]  /*cf90*/  BSYNC B4 ;  /* 0x0000000000047941 */ /* 0x000fea0003800000 */
.L_x_7196:
        /* <DEDUP_REMOVED lines=24> */
.L_x_7195:
        /* <DEDUP_REMOVED lines=11> */
.L_x_7199:
[----:B------:R-:W-:Y:S05]  /*d1d0*/  BSYNC B4 ;  /* 0x0000000000047941 */ /* 0x000fea0003800000 */
.L_x_7198:
        /* <DEDUP_REMOVED lines=38> */
.L_x_7194:
        /* <DEDUP_REMOVED lines=32> */
.L_x_7201:
[----:B------:R-:W-:Y:S05]  /*d640*/  BSYNC B4 ;  /* 0x0000000000047941 */ /* 0x000fea0003800000 */
.L_x_7200:
        /* <DEDUP_REMOVED lines=21> */
.L_x_7183:
[----:B------:R-:W-:Y:S05]  /*d7a0*/  BSYNC B3 ;  /* 0x0000000000037941 */ /* 0x000fea0003800000 */
.L_x_7174:
[----:B------:R-:W-:Y:S01]  /*d7b0*/  FADD.FTZ R10, R10, 0.69314718246459960938 ;  /* 0x3f3172180a0a7421 */ /* 0x000fe20000010000 */
[----:B------:R-:W-:-:S04]  /*d7c0*/  LOP3.LUT R12, R3, 0x80000000, R12, 0xb8, !PT ;  /* 0x80000000030c7812 */ /* 0x000fc800078eb80c */
[----:B------:R-:W-:Y:S01]  /*d7d0*/  LOP3.LUT R11, R10, 0x80000000, R11, 0xb8, !PT ;  /* 0x800000000a0b7812 */ /* 0x000fe200078eb80b */
[----:B------:R-:W-:Y:S06]  /*d7e0*/  BRA `(.L_x_7142) ;  /* 0x0000000000387947 */ /* 0x000fec0003800000 */
.L_x_7140:
        /* <DEDUP_REMOVED lines=14> */
.L_x_7142:
[----:B------:R-:W-:Y:S05]  /*d8d0*/  BSYNC B2 ;  /* 0x0000000000027941 */ /* 0x000fea0003800000 */
.L_x_7139:
        /* <DEDUP_REMOVED lines=112> */
.L_x_7209:
        /* <DEDUP_REMOVED lines=10> */
.L_x_7211:
[----:B------:R-:W-:-:S04]  /*e080*/  FADD.FTZ R6, -R0, R5 ;  /* 0x0000000500067221 */ /* 0x000fc80000010100 */
[----:B------:R-:W-:-:S07]  /*e090*/  FMUL.FTZ R6, R6, 0.5 ;  /* 0x3f00000006067820 */ /* 0x000fce0000410000 */
.L_x_7212:
[----:B------:R-:W-:Y:S05]  /*e0a0*/  BSYNC B1 ;  /* 0x0000000000017941 */ /* 0x000fea0003800000 */
.L_x_7210:
        /* <DEDUP_REMOVED lines=11> */
.L_x_7214:
[----:B------:R-:W-:-:S04]  /*e160*/  FADD.FTZ R7, R4, -R7 ;  /* 0x8000000704077221 */ /* 0x000fc80000010000 */
[----:B------:R-:W-:-:S07]  /*e170*/  FMUL.FTZ R7, R7, 0.5 ;  /* 0x3f00000007077820 */ /* 0x000fce0000410000 */
.L_x_7215:
[----:B------:R-:W-:Y:S05]  /*e180*/  BSYNC B1 ;  /* 0x0000000000017941 */ /* 0x000fea0003800000 */
.L_x_7213:
        /* <DEDUP_REMOVED lines=35> */
.L_x_7208:
[----:B------:R0:W1:Y:S02]  /*e3c0*/  MUFU.SQRT R29, R23 ;  /* 0x00000017001d7308 */ /* 0x0000640000002000 */
.L_x_7207:
[----:B------:R-:W-:Y:S05]  /*e3d0*/  BSYNC B0 ;  /* 0x0000000000007941 */ /* 0x000fea0003800000 */
.L_x_7206:
        /* <DEDUP_REMOVED lines=35> */
.L_x_7219:
        /* <DEDUP_REMOVED lines=17> */
.L_x_7225:
[----:B------:R-:W-:-:S04]  /*e720*/  FADD.FTZ R0, -R0, R5 ;  /* 0x0000000500007221 */ /* 0x000fc80000010100 */
[----:B------:R-:W-:-:S07]  /*e730*/  FMUL.FTZ R0, R0, 0.5 ;  /* 0x3f00000000007820 */ /* 0x000fce0000410000 */
.L_x_7226:
[----:B------:R-:W-:Y:S05]  /*e740*/  BSYNC B4 ;  /* 0x0000000000047941 */ /* 0x000fea0003800000 */
.L_x_7224:
        /* <DEDUP_REMOVED lines=10> */
.L_x_7228:
[----:B------:R-:W-:-:S04]  /*e7f0*/  FADD.FTZ R3, -R3, R4 ;  /* 0x0000000403037221 */ /* 0x000fc80000010100 */
[----:B------:R-:W-:-:S07]  /*e800*/  FMUL.FTZ R3, R3, 0.5 ;  /* 0x3f00000003037820 */ /* 0x000fce0000410000 */
.L_x_7229:
[----:B------:R-:W-:Y:S05]  /*e810*/  BSYNC B4 ;  /* 0x0000000000047941 */ /* 0x000fea0003800000 */
.L_x_7227:
[----:B------:R-:W-:Y:S01]  /*e820*/  FADD.FTZ R0, R3, R0 ;  /* 0x0000000003007221 */ /* 0x000fe20000010000 */
[----:B------:R-:W-:-:S04]  /*e830*/  FADD.FTZ R31, R26, R31 ;  /* 0x0000001f1a1f7221 */ /* 0x000fc80000010000 */
[----:B------:R-:W-:-:S06]  /*e840*/  FMUL.FTZ R31, R31, R0 ;  /* 0x000000001f1f7220 */ /* 0x000fcc0000410000 */
[----:B------:R-:W2:Y:S01]  /*e850*/  MUFU.SQRT R31, R31 ;  /* 0x0000001f001f7308 */ /* 0x000ea20000002000 */
[----:B------:R-:W-:Y:S05]  /*e860*/  BRA `(.L_x_7230) ;  /* 0x0000000000487947 */ /* 0x000fea0003800000 */
.L_x_7223:
        /* <DEDUP_REMOVED lines=12> */
.L_x_7222:
[----:B------:R-:W-:Y:S01]  /*e930*/  FADD.FTZ R0, R31, 1 ;  /* 0x3f8000001f007421 */ /* 0x000fe20000010000 */
[----:B0-----:R-:W-:Y:S01]  /*e940*/  MUFU.SQRT R23, R23 ;  /* 0x0000001700177308 */ /* 0x001fe20000002000 */
[----:B------:R-:W-:Y:S02]  /*e950*/  MOV R26, 0x3f800000 ;  /* 0x3f800000001a7802 */ /* 0x000fe40000000f00 */
[----:B------:R-:W-:-:S06]  /*e960*/  FMUL.FTZ R0, R0, 0.5 ;  /* 0x3f00000000007820 */ /* 0x000fcc0000410000 */
[----:B------:R-:W0:Y:S02]  /*e970*/  MUFU.SQRT R0, R0 ;  /* 0x0000000000007308 */ /* 0x000e240000002000 */
[----:B0-----:R-:W-:-:S07]  /*e980*/  FMUL.FTZ R31, R23, R0 ;  /* 0x00000000171f7220 */ /* 0x001fce0000410000 */
.L_x_7230:
[----:B------:R-:W-:Y:S05]  /*e990*/  BSYNC B1 ;  /* 0x0000000000017941 */ /* 0x000fea0003800000 */
.L_x_7221:
[----:B------:R-:W-:Y:S05]  /*e9a0*/  BRA `(.L_x_7231) ;  /* 0x0000000000087947 */ /* 0x000fea0003800000 */
.L_x_7218:
[----:B------:R-:W-:Y:S01]  /*e9b0*/  FMUL.FTZ R31, R31, 16777216 ;  /* 0x4b8000001f1f7820 */ /* 0x000fe20000410000 */
[----:B------:R-:W-:-:S07]  /*e9c0*/  FMUL.FTZ R26, R26, 16777216 ;  /* 0x4b8000001a1a7820 */ /* 0x000fce0000410000 */
.L_x_7231:
[----:B------:R-:W-:Y:S05]  /*e9d0*/  BSYNC B0 ;  /* 0x0000000000007941 */ /* 0x000fea0003800000 */
.L_x_7217:
        /* <DEDUP_REMOVED lines=16> */
.L_x_7233:
[----:B------:R-:W-:Y:S05]  /*eae0*/  BSYNC B4 ;  /* 0x0000000000047941 */ /* 0x000fea0003800000 */
.L_x_7232:
        /* <DEDUP_REMOVED lines=18> */
.L_x_7235:
[----:B------:R-:W-:Y:S02]  /*ec10*/  ISETP.GE.AND P0, PT, R31, RZ, PT ;  /* 0x000000ff1f00720c */ /* 0x000fe40003f06270 */
[----:B------:R-:W-:-:S11]  /*ec20*/  MOV R3, 0x3fd774eb ;  /* 0x3fd774eb00037802 */ /* 0x000fd60000000f00 */
[----:B------:R-:W-:-:S04]  /*ec30*/  @P0 FFMA.FTZ R0, R3, 0.93318945169448852539, -R0 ;  /* 0x3f6ee58103000823 */ /* 0x000fc80000010800 */
[----:B------:R-:W-:-:S07]  /*ec40*/  @!P0 FFMA.FTZ R0, R3, 0.93318945169448852539, R0 ;  /* 0x3f6ee58103008823 */ /* 0x000fce0000010000 */
.L_x_7236:
[----:B------:R-:W-:Y:S05]  /*ec50*/  BSYNC B0 ;  /* 0x0000000000007941 */ /* 0x000fea0003800000 */
.L_x_7234:
        /* <DEDUP_REMOVED lines=10> */
.L_x_7220:
[----:B------:R-:W-:Y:S05]  /*ed00*/  BSYNC B3 ;  /* 0x0000000000037941 */ /* 0x000fea0003800000 */
.L_x_7216:
[----:B------:R-:W-:Y:S02]  /*ed10*/  LOP3.LUT R13, R0, 0x80000000, R13, 0xb8, !PT ;  /* 0x80000000000d7812 */ /* 0x000fe400078eb80d */
[----:B-1----:R-:W-:Y:S01]  /*ed20*/  LOP3.LUT R10, R29, 0x80000000, R10, 0xb8, !PT ;  /* 0x800000001d0a7812 */ /* 0x002fe200078eb80a */
[----:B------:R-:W-:Y:S06]  /*ed30*/  BRA `(.L_x_7205) ;  /* 0x0000001400b47947 */ /* 0x000fec0003800000 */
.L_x_7204:
        /* <DEDUP_REMOVED lines=29> */
.L_x_7242:
[----:B------:R-:W-:Y:S05]  /*ef10*/  BSYNC B4 ;  /* 0x0000000000047941 */ /* 0x000fea0003800000 */
.L_x_7241:
        /* <DEDUP_REMOVED lines=18> */
.L_x_7244:
[----:B------:R-:W-:Y:S02]  /*f040*/  ISETP.GE.AND P0, PT, R27, RZ, PT ;  /* 0x000000ff1b00720c */ /* 0x000fe40003f06270 */
[----:B------:R-:W-:-:S11]  /*f050*/  MOV R3, 0x3fd774eb ;  /* 0x3fd774eb00037802 */ /* 0x000fd60000000f00 */
[----:B------:R-:W-:-:S04]  /*f060*/  @P0 FFMA.FTZ R0, R3, 0.93318945169448852539, -R0 ;  /* 0x3f6ee58103000823 */ /* 0x000fc80000010800 */
[----:B------:R-:W-:-:S07]  /*f070*/  @!P0 FFMA.FTZ R0, R3, 0.93318945169448852539, R0 ;  /* 0x3f6ee58103008823 */ /* 0x000fce0000010000 */
.L_x_7245:
[----:B------:R-:W-:Y:S05]  /*f080*/  BSYNC B0 ;  /* 0x0000000000007941 */ /* 0x000fea0003800000 */
.L_x_7243:
        /* <DEDUP_REMOVED lines=13> */
.L_x_7240:
        /* <DEDUP_REMOVED lines=11> */
.L_x_7248:
[----:B------:R-:W-:Y:S05]  /*f210*/  BSYNC B4 ;  /* 0x0000000000047941 */ /* 0x000fea0003800000 */
.L_x_7247:
        /* <DEDUP_REMOVED lines=18> */
.L_x_7250:
[----:B------:R-:W-:Y:S02]  /*f340*/  ISETP.GE.AND P0, PT, R27, RZ, PT ;  /* 0x000000ff1b00720c */ /* 0x000fe40003f06270 */
[----:B------:R-:W-:-:S11]  /*f350*/  MOV R3, 0x3fd774eb ;  /* 0x3fd774eb00037802 */ /* 0x000fd60000000f00 */
[----:B------:R-:W-:-:S04]  /*f360*/  @P0 FFMA.FTZ R0, R3, 0.93318945169448852539, -R0 ;  /* 0x3f6ee58103000823 */ /* 0x000fc80000010800 */
[----:B------:R-:W-:-:S07]  /*f370*/  @!P0 FFMA.FTZ R0, R3, 0.93318945169448852539, R0 ;  /* 0x3f6ee58103008823 */ /* 0x000fce0000010000 */
.L_x_7251:
[----:B------:R-:W-:Y:S05]  /*f380*/  BSYNC B0 ;  /* 0x0000000000007941 */ /* 0x000fea0003800000 */
.L_x_7249:
        /* <DEDUP_REMOVED lines=27> */
.L_x_7239:
        /* <DEDUP_REMOVED lines=32> */
.L_x_7253:
[----:B------:R-:W-:Y:S05]  /*f740*/  BSYNC B4 ;  /* 0x0000000000047941 */ /* 0x000fea0003800000 */
.L_x_7252:
        /* <DEDUP_REMOVED lines=18> */
.L_x_7255:
[----:B------:R-:W-:Y:S02]  /*f870*/  ISETP.GE.AND P0, PT, R27, RZ, PT ;  /* 0x000000ff1b00720c */ /* 0x000fe40003f06270 */
[----:B------:R-:W-:-:S11]  /*f880*/  MOV R3, 0x3fd774eb ;  /* 0x3fd774eb00037802 */ /* 0x000fd60000000f00 */
[----:B------:R-:W-:-:S04]  /*f890*/  @P0 FFMA.FTZ R0, R3, 0.93318945169448852539, -R0 ;  /* 0x3f6ee58103000823 */ /* 0x000fc80000010800 */
[----:B------:R-:W-:-:S07]  /*f8a0*/  @!P0 FFMA.FTZ R0, R3, 0.93318945169448852539, R0 ;  /* 0x3f6ee58103008823 */ /* 0x000fce0000010000 */
.L_x_7256:
[----:B------:R-:W-:Y:S05]  /*f8b0*/  BSYNC B0 ;  /* 0x0000000000007941 */ /* 0x000fea0003800000 */
.L_x_7254:
        /* <DEDUP_REMOVED lines=11> */
.L_x_7238:
        /* <DEDUP_REMOVED lines=22> */
.L_x_7260:
[----:B------:R-:W-:Y:S05]  /*fad0*/  BSYNC B4 ;  /* 0x0000000000047941 */ /* 0x000fea0003800000 */
.L_x_7259:
        /* <DEDUP_REMOVED lines=24> */
.L_x_7258:
        /* <DEDUP_REMOVED lines=11> */
.L_x_7262:
[----:B------:R-:W-:Y:S05]  /*fd10*/  BSYNC B4 ;  /* 0x0000000000047941 */ /* 0x000fea0003800000 */
.L_x_7261:
        /* <DEDUP_REMOVED lines=38> */
.L_x_7257:
        /* <DEDUP_REMOVED lines=32> */
.L_x_7264:
[----:B------:R-:W-:Y:S05]  /*10180*/  BSYNC B4 ;  /* 0x0000000000047941 */ /* 0x000fea0003800000 */
.L_x_7263:
        /* <DEDUP_REMOVED lines=21> */
.L_x_7246:
[----:B------:R-:W-:Y:S05]  /*102e0*/  BSYNC B3 ;  /* 0x0000000000037941 */ /* 0x000fea0003800000 */
.L_x_7237:
[----:B------:R-:W-:Y:S01]  /*102f0*/  FADD.FTZ R23, R23, 0.69314718246459960938 ;  /* 0x3f31721817177421 */ /* 0x000fe20000010000 */
[----:B------:R-:W-:-:S04]  /*10300*/  LOP3.LUT R13, R0, 0x80000000, R13, 0xb8, !PT ;  /* 0x80000000000d7812 */ /* 0x000fc800078eb80d */
[----:B------:R-:W-:Y:S01]  /*10310*/  LOP3.LUT R10, R23, 0x80000000, R10, 0xb8, !PT ;  /* 0x80000000170a7812 */ /* 0x000fe200078eb80a */
[----:B------:R-:W-:Y:S06]  /*10320*/  BRA `(.L_x_7205) ;  /* 0x0000000000387947 */ /* 0x000fec0003800000 */
.L_x_7203:
        /* <DEDUP_REMOVED lines=14> */
.L_x_7205:
[----:B------:R-:W-:Y:S05]  /*10410*/  BSYNC B2 ;  /* 0x0000000000027941 */ /* 0x000fea0003800000 */
.L_x_7202:
        /* <DEDUP_REMOVED lines=112> */
.L_x_7272:
        /* <DEDUP_REMOVED lines=10> */
.L_x_7274:
[----:B------:R-:W-:-:S04]  /*10bc0*/  FADD.FTZ R6, -R0, R5 ;  /* 0x0000000500067221 */ /* 0x000fc80000010100 */
[----:B------:R-:W-:-:S07]  /*10bd0*/  FMUL.FTZ R6, R6, 0.5 ;  /* 0x3f00000006067820 */ /* 0x000fce0000410000 */
.L_x_7275:
[----:B------:R-:W-:Y:S05]  /*10be0*/  BSYNC B1 ;  /* 0x0000000000017941 */ /* 0x000fea0003800000 */
.L_x_7273:
        /* <DEDUP_REMOVED lines=11> */
.L_x_7277:
[----:B------:R-:W-:-:S04]  /*10ca0*/  FADD.FTZ R7, R4, -R7 ;  /* 0x8000000704077221 */ /* 0x000fc80000010000 */
[----:B------:R-:W-:-:S07]  /*10cb0*/  FMUL.FTZ R7, R7, 0.5 ;  /* 0x3f00000007077820 */ /* 0x000fce0000410000 */
.L_x_7278:
[----:B------:R-:W-:Y:S05]  /*10cc0*/  BSYNC B1 ;  /* 0x0000000000017941 */ /* 0x000fea0003800000 */
.L_x_7276:
        /* <DEDUP_REMOVED lines=35> */
.L_x_7271:
[----:B------:R0:W1:Y:S02]  /*10f00*/  MUFU.SQRT R34, R26 ;  /* 0x0000001a00227308 */ /* 0x0000640000002000 */
.L_x_7270:
[----:B------:R-:W-:Y:S05]  /*10f10*/  BSYNC B0 ;  /* 0x0000000000007941 */ /* 0x000fea0003800000 */
.L_x_7269:
        /* <DEDUP_REMOVED lines=35> */
.L_x_7282:
        /* <DEDUP_REMOVED lines=17> */
.L_x_7288:
[----:B------:R-:W-:-:S04]  /*11260*/  FADD.FTZ R0, -R0, R5 ;  /* 0x0000000500007221 */ /* 0x000fc80000010100 */
[----:B------:R-:W-:-:S07]  /*11270*/  FMUL.FTZ R0, R0, 0.5 ;  /* 0x3f00000000007820 */ /* 0x000fce0000410000 */
.L_x_7289:
[----:B------:R-:W-:Y:S05]  /*11280*/  BSYNC B4 ;  /* 0x0000000000047941 */ /* 0x000fea0003800000 */
.L_x_7287:
        /* <DEDUP_REMOVED lines=10> */
.L_x_7291:
[----:B------:R-:W-:-:S04]  /*11330*/  FADD.FTZ R3, -R3, R4 ;  /* 0x0000000403037221 */ /* 0x000fc80000010100 */
[----:B------:R-:W-:-:S07]  /*11340*/  FMUL.FTZ R3, R3, 0.5 ;  /* 0x3f00000003037820 */ /* 0x000fce0000410000 */
.L_x_7292:
[----:B------:R-:W-:Y:S05]  /*11350*/  BSYNC B4 ;  /* 0x0000000000047941 */ /* 0x000fea0003800000 */
.L_x_7290:
[----:B------:R-:W-:Y:S01]  /*11360*/  FADD.FTZ R3, R3, R0 ;  /* 0x0000000003037221 */ /* 0x000fe20000010000 */
[----:B------:R-:W-:-:S04]  /*11370*/  FADD.FTZ R36, R27, R36 ;  /* 0x000000241b247221 */ /* 0x000fc80000010000 */
[----:B------:R-:W-:-:S06]  /*11380*/  FMUL.FTZ R36, R36, R3 ;  /* 0x0000000324247220 */ /* 0x000fcc0000410000 */
[----:B------:R-:W2:Y:S01]  /*11390*/  MUFU.SQRT R36, R36 ;  /* 0x0000002400247308 */ /* 0x000ea20000002000 */
[----:B------:R-:W-:Y:S05]  /*113a0*/  BRA `(.L_x_7293) ;  /* 0x0000000000487947 */ /* 0x000fea0003800000 */
.L_x_7286:
        /* <DEDUP_REMOVED lines=12> */
.L_x_7285:
[----:B------:R-:W-:Y:S01]  /*11470*/  FADD.FTZ R0, R36, 1 ;  /* 0x3f80000024007421 */ /* 0x000fe20000010000 */
[----:B------:R-:W-:Y:S01]  /*11480*/  MUFU.SQRT R3, R26 ;  /* 0x0000001a00037308 */ /* 0x000fe20000002000 */
[----:B------:R-:W-:Y:S02]  /*11490*/  MOV R27, 0x3f800000 ;  /* 0x3f800000001b7802 */ /* 0x000fe40000000f00 */
[----:B------:R-:W-:-:S06]  /*114a0*/  FMUL.FTZ R0, R0, 0.5 ;  /* 0x3f00000000007820 */ /* 0x000fcc0000410000 */
[----:B------:R-:W2:Y:S02]  /*114b0*/  MUFU.SQRT R0, R0 ;  /* 0x0000000000007308 */ /* 0x000ea40000002000 */
[----:B--2---:R-:W-:-:S07]  /*114c0*/  FMUL.FTZ R36, R3, R0 ;  /* 0x0000000003247220 */ /* 0x004fce0000410000 */
.L_x_7293:
[----:B------:R-:W-:Y:S05]  /*114d0*/  BSYNC B1 ;  /* 0x0000000000017941 */ /* 0x000fea0003800000 */
.L_x_7284:
[----:B------:R-:W-:Y:S05]  /*114e0*/  BRA `(.L_x_7294) ;  /* 0x0000000000087947 */ /* 0x000fea0003800000 */
.L_x_7281:
[----:B------:R-:W-:Y:S01]  /*114f0*/  FMUL.FTZ R36, R36, 16777216 ;  /* 0x4b80000024247820 */ /* 0x000fe20000410000 */
[----:B------:R-:W-:-:S07]  /*11500*/  FMUL.FTZ R27, R27, 16777216 ;  /* 0x4b8000001b1b7820 */ /* 0x000fce0000410000 */
.L_x_7294:
[----:B------:R-:W-:Y:S05]  /*11510*/  BSYNC B0 ;  /* 0x0000000000007941 */ /* 0x000fea0003800000 */
.L_x_7280:
        /* <DEDUP_REMOVED lines=16> */
.L_x_7296:
[----:B------:R-:W-:Y:S05]  /*11620*/  BSYNC B4 ;  /* 0x0000000000047941 */ /* 0x000fea0003800000 */
.L_x_7295:
        /* <DEDUP_REMOVED lines=18> */
.L_x_7298:
[----:B------:R-:W-:Y:S02]  /*11750*/  ISETP.GE.AND P0, PT, R36, RZ, PT ;  /* 0x000000ff2400720c */ /* 0x000fe40003f06270 */
[----:B------:R-:W-:-:S11]  /*11760*/  MOV R3, 0x3fd774eb ;  /* 0x3fd774eb00037802 */ /* 0x000fd60000000f00 */
[----:B------:R-:W-:-:S04]  /*11770*/  @P0 FFMA.FTZ R0, R3, 0.93318945169448852539, -R0 ;  /* 0x3f6ee58103000823 */ /* 0x000fc80000010800 */
[----:B------:R-:W-:-:S07]  /*11780*/  @!P0 FFMA.FTZ R0, R3, 0.93318945169448852539, R0 ;  /* 0x3f6ee58103008823 */ /* 0x000fce0000010000 */
.L_x_7299:
[----:B------:R-:W-:Y:S05]  /*11790*/  BSYNC B0 ;  /* 0x0000000000007941 */ /* 0x000fea0003800000 */
.L_x_7297:
        /* <DEDUP_REMOVED lines=10> */
.L_x_7283:
[----:B------:R-:W-:Y:S05]  /*11840*/  BSYNC B3 ;  /* 0x0000000000037941 */ /* 0x000fea0003800000 */
.L_x_7279:
[----:B------:R-:W-:Y:S02]  /*11850*/  LOP3.LUT R14, R3, 0x80000000, R14, 0xb8, !PT ;  /* 0x80000000030e7812 */ /* 0x000fe400078eb80e */
[----:B-1----:R-:W-:Y:S01]  /*11860*/  LOP3.LUT R23, R34, 0x80000000, R23, 0xb8, !PT ;  /* 0x8000000022177812 */ /* 0x002fe200078eb817 */
[----:B------:R-:W-:Y:S06]  /*11870*/  BRA `(.L_x_7268) ;  /* 0x0000001400b47947 */ /* 0x000fec0003800000 */
.L_x_7267:
        /* <DEDUP_REMOVED lines=29> */
.L_x_7305:
[----:B------:R-:W-:Y:S05]  /*11a50*/  BSYNC B4 ;  /* 0x0000000000047941 */ /* 0x000fea0003800000 */
.L_x_7304:
        /* <DEDUP_REMOVED lines=18> */
.L_x_7307:
[----:B------:R-:W-:Y:S02]  /*11b80*/  ISETP.GE.AND P0, PT, R32, RZ, PT ;  /* 0x000000ff2000720c */ /* 0x000fe40003f06270 */
[----:B------:R-:W-:-:S11]  /*11b90*/  MOV R3, 0x3fd774eb ;  /* 0x3fd774eb00037802 */ /* 0x000fd60000000f00 */
[----:B------:R-:W-:-:S04]  /*11ba0*/  @P0 FFMA.FTZ R0, R3, 0.93318945169448852539, -R0 ;  /* 0x3f6ee58103000823 */ /* 0x000fc80000010800 */
[----:B------:R-:W-:-:S07]  /*11bb0*/  @!P0 FFMA.FTZ R0, R3, 0.93318945169448852539, R0 ;  /* 0x3f6ee58103008823 */ /* 0x000fce0000010000 */
.L_x_7308:
[----:B------:R-:W-:Y:S05]  /*11bc0*/  BSYNC B0 ;  /* 0x0000000000007941 */ /* 0x000fea0003800000 */
.L_x_7306:
        /* <DEDUP_REMOVED lines=13> */
.L_x_7303:
        /* <DEDUP_REMOVED lines=11> */
.L_x_7311:
[----:B------:R-:W-:Y:S05]  /*11d50*/  BSYNC B4 ;  /* 0x0000000000047941 */ /* 0x000fea0003800000 */
.L_x_7310:
        /* <DEDUP_REMOVED lines=18> */
.L_x_7313:
[----:B------:R-:W-:Y:S02]  /*11e80*/  ISETP.GE.AND P0, PT, R32, RZ, PT ;  /* 0x000000ff2000720c */ /* 0x000fe40003f06270 */
[----:B------:R-:W-:-:S11]  /*11e90*/  MOV R3, 0x3fd774eb ;  /* 0x3fd774eb00037802 */ /* 0x000fd60000000f00 */
[----:B------:R-:W-:-:S04]  /*11ea0*/  @P0 FFMA.FTZ R0, R3, 0.93318945169448852539, -R0 ;  /* 0x3f6ee58103000823 */ /* 0x000fc80000010800 */
[----:B------:R-:W-:-:S07]  /*11eb0*/  @!P0 FFMA.FTZ R0, R3, 0.93318945169448852539, R0 ;  /* 0x3f6ee58103008823 */ /* 0x000fce0000010000 */
.L_x_7314:
[----:B------:R-:W-:Y:S05]  /*11ec0*/  BSYNC B0 ;  /* 0x0000000000007941 */ /* 0x000fea0003800000 */
.L_x_7312:
        /* <DEDUP_REMOVED lines=27> */
.L_x_7302:
        /* <DEDUP_REMOVED lines=32> */
.L_x_7316:
[----:B------:R-:W-:Y:S05]  /*12280*/  BSYNC B4 ;  /* 0x0000000000047941 */ /* 0x000fea0003800000 */
.L_x_7315:
        /* <DEDUP_REMOVED lines=18> */
.L_x_7318:
[----:B------:R-:W-:Y:S02]  /*123b0*/  ISETP.GE.AND P0, PT, R32, RZ, PT ;  /* 0x000000ff2000720c */ /* 0x000fe40003f06270 */
[----:B------:R-:W-:-:S11]  /*123c0*/  MOV R3, 0x3fd774eb ;  /* 0x3fd774eb00037802 */ /* 0x000fd60000000f00 */
[----:B------:R-:W-:-:S04]  /*123d0*/  @P0 FFMA.FTZ R0, R3, 0.93318945169448852539, -R0 ;  /* 0x3f6ee58103000823 */ /* 0x000fc80000010800 */
[----:B------:R-:W-:-:S07]  /*123e0*/  @!P0 FFMA.FTZ R0, R3, 0.93318945169448852539, R0 ;  /* 0x3f6ee58103008823 */ /* 0x000fce0000010000 */
.L_x_7319:
[----:B------:R-:W-:Y:S05]  /*123f0*/  BSYNC B0 ;  /* 0x0000000000007941 */ /* 0x000fea0003800000 */
.L_x_7317:
        /* <DEDUP_REMOVED lines=11> */
.L_x_7301:
        /* <DEDUP_REMOVED lines=22> */
.L_x_7323:
[----:B------:R-:W-:Y:S05]  /*12610*/  BSYNC B4 ;  /* 0x0000000000047941 */ /* 0x000fea0003800000 */
.L_x_7322:
        /* <DEDUP_REMOVED lines=24> */
.L_x_7321:
        /* <DEDUP_REMOVED lines=11> */
.L_x_7325:
[----:B------:R-:W-:Y:S05]  /*12850*/  BSYNC B4 ;  /* 0x0000000000047941 */ /* 0x000fea0003800000 */
.L_x_7324:
        /* <DEDUP_REMOVED lines=38> */
.L_x_7320:
        /* <DEDUP_REMOVED lines=32> */
.L_x_7327:
[----:B------:R-:W-:Y:S05]  /*12cc0*/  BSYNC B4 ;  /* 0x0000000000047941 */ /* 0x000fea0003800000 */
.L_x_7326:
        /* <DEDUP_REMOVED lines=21> */
.L_x_7309:
[----:B------:R-:W-:Y:S05]  /*12e20*/  BSYNC B3 ;  /* 0x0000000000037941 */ /* 0x000fea0003800000 */
.L_x_7300:
[----:B------:R-:W-:Y:S01]  /*12e30*/  FADD.FTZ R26, R26, 0.69314718246459960938 ;  /* 0x3f3172181a1a7421 */ /* 0x000fe20000010000 */
[----:B------:R-:W-:-:S04]  /*12e40*/  LOP3.LUT R14, R3, 0x80000000, R14, 0xb8, !PT ;  /* 0x80000000030e7812 */ /* 0x000fc800078eb80e */
[----:B------:R-:W-:Y:S01]  /*12e50*/  LOP3.LUT R23, R26, 0x80000000, R23, 0xb8, !PT ;  /* 0x800000001a177812 */ /* 0x000fe200078eb817 */
[----:B------:R-:W-:Y:S06]  /*12e60*/  BRA `(.L_x_7268) ;  /* 0x0000000000387947 */ /* 0x000fec0003800000 */
.L_x_7266:
        /* <DEDUP_REMOVED lines=14> */
.L_x_7268:
[----:B------:R-:W-:Y:S05]  /*12f50*/  BSYNC B2 ;  /* 0x0000000000027941 */ /* 0x000fea0003800000 */
.L_x_7265:
        /* <DEDUP_REMOVED lines=111> */
.L_x_7335:
        /* <DEDUP_REMOVED lines=10> */
.L_x_7337:
[----:B------:R-:W-:-:S04]  /*136f0*/  FADD.FTZ R5, -R0, R7 ;  /* 0x0000000700057221 */ /* 0x000fc80000010100 */
[----:B------:R-:W-:-:S07]  /*13700*/  FMUL.FTZ R5, R5, 0.5 ;  /* 0x3f00000005057820 */ /* 0x000fce0000410000 */
.L_x_7338:
[----:B------:R-:W-:Y:S05]  /*13710*/  BSYNC B1 ;  /* 0x0000000000017941 */ /* 0x000fea0003800000 */
.L_x_7336:
        /* <DEDUP_REMOVED lines=11> */
.L_x_7340:
[----:B------:R-:W-:-:S04]  /*137d0*/  FADD.FTZ R6, R4, -R17 ;  /* 0x8000001104067221 */ /* 0x000fc80000010000 */
[----:B------:R-:W-:-:S07]  /*137e0*/  FMUL.FTZ R6, R6, 0.5 ;  /* 0x3f00000006067820 */ /* 0x000fce0000410000 */
.L_x_7341:
[----:B------:R-:W-:Y:S05]  /*137f0*/  BSYNC B1 ;  /* 0x0000000000017941 */ /* 0x000fea0003800000 */
.L_x_7339:
        /* <DEDUP_REMOVED lines=35> */
.L_x_7334:
[----:B------:R0:W1:Y:S02]  /*13a30*/  MUFU.SQRT R27, R32 ;  /* 0x00000020001b7308 */ /* 0x0000640000002000 */
.L_x_7333:
[----:B------:R-:W-:Y:S05]  /*13a40*/  BSYNC B0 ;  /* 0x0000000000007941 */ /* 0x000fea0003800000 */
.L_x_7332:
        /* <DEDUP_REMOVED lines=35> */
.L_x_7345:
        /* <DEDUP_REMOVED lines=17> */
.L_x_7351:
[----:B------:R-:W-:-:S04]  /*13d90*/  FADD.FTZ R0, -R0, R7 ;  /* 0x0000000700007221 */ /* 0x000fc80000010100 */
[----:B------:R-:W-:-:S07]  /*13da0*/  FMUL.FTZ R0, R0, 0.5 ;  /* 0x3f00000000007820 */ /* 0x000fce0000410000 */
.L_x_7352:
[----:B------:R-:W-:Y:S05]  /*13db0*/  BSYNC B4 ;  /* 0x0000000000047941 */ /* 0x000fea0003800000 */
.L_x_7350:
        /* <DEDUP_REMOVED lines=10> */
.L_x_7354:
[----:B------:R-:W-:-:S04]  /*13e60*/  FADD.FTZ R3, -R3, R4 ;  /* 0x0000000403037221 */ /* 0x000fc80000010100 */
[----:B------:R-:W-:-:S07]  /*13e70*/  FMUL.FTZ R3, R3, 0.5 ;  /* 0x3f00000003037820 */ /* 0x000fce0000410000 */
.L_x_7355:
[----:B------:R-:W-:Y:S05]  /*13e80*/  BSYNC B4 ;  /* 0x0000000000047941 */ /* 0x000fea0003800000 */
.L_x_7353:
[----:B------:R-:W-:Y:S01]  /*13e90*/  FADD.FTZ R3, R3, R0 ;  /* 0x0000000003037221 */ /* 0x000fe20000010000 */
[----:B------:R-:W-:-:S04]  /*13ea0*/  FADD.FTZ R34, R29, R34 ;  /* 0x000000221d227221 */ /* 0x000fc80000010000 */
[----:B------:R-:W-:-:S06]  /*13eb0*/  FMUL.FTZ R34, R34, R3 ;  /* 0x0000000322227220 */ /* 0x000fcc0000410000 */
[----:B------:R-:W2:Y:S01]  /*13ec0*/  MUFU.SQRT R34, R34 ;  /* 0x0000002200227308 */ /* 0x000ea20000002000 */
[----:B------:R-:W-:Y:S05]  /*13ed0*/  BRA `(.L_x_7356) ;  /* 0x0000000000487947 */ /* 0x000fea0003800000 */
.L_x_7349:
        /* <DEDUP_REMOVED lines=12> */
.L_x_7348:
[----:B------:R-:W-:Y:S01]  /*13fa0*/  FADD.FTZ R0, R34, 1 ;  /* 0x3f80000022007421 */ /* 0x000fe20000010000 */
[----:B------:R-:W-:Y:S01]  /*13fb0*/  MUFU.SQRT R3, R32 ;  /* 0x0000002000037308 */ /* 0x000fe20000002000 */
[----:B------:R-:W-:Y:S02]  /*13fc0*/  MOV R29, 0x3f800000 ;  /* 0x3f800000001d7802 */ /* 0x000fe40000000f00 */
[----:B------:R-:W-:-:S06]  /*13fd0*/  FMUL.FTZ R0, R0, 0.5 ;  /* 0x3f00000000007820 */ /* 0x000fcc0000410000 */
[----:B------:R-:W2:Y:S02]  /*13fe0*/  MUFU.SQRT R0, R0 ;  /* 0x0000000000007308 */ /* 0x000ea40000002000 */
[----:B--2---:R-:W-:-:S07]  /*13ff0*/  FMUL.FTZ R34, R3, R0 ;  /* 0x0000000003227220 */ /* 0x004fce0000410000 */
.L_x_7356:
[----:B------:R-:W-:Y:S05]  /*14000*/  BSYNC B1 ;  /* 0x0000000000017941 */ /* 0x000fea0003800000 */
.L_x_7347:
[----:B------:R-:W-:Y:S05]  /*14010*/  BRA `(.L_x_7357) ;  /* 0x0000000000087947 */ /* 0x000fea0003800000 */
.L_x_7344:
[----:B------:R-:W-:Y:S01]  /*14020*/  FMUL.FTZ R34, R34, 16777216 ;  /* 0x4b80000022227820 */ /* 0x000fe20000410000 */
[----:B------:R-:W-:-:S07]  /*14030*/  FMUL.FTZ R29, R29, 16777216 ;  /* 0x4b8000001d1d7820 */ /* 0x000fce0000410000 */
.L_x_7357:
[----:B------:R-:W-:Y:S05]  /*14040*/  BSYNC B0 ;  /* 0x0000000000007941 */ /* 0x000fea0003800000 */
.L_x_7343:
        /* <DEDUP_REMOVED lines=16> */
.L_x_7359:
[----:B------:R-:W-:Y:S05]  /*14150*/  BSYNC B4 ;  /* 0x0000000000047941 */ /* 0x000fea0003800000 */
.L_x_7358:
        /* <DEDUP_REMOVED lines=18> */
.L_x_7361:
[----:B------:R-:W-:Y:S02]  /*14280*/  ISETP.GE.AND P0, PT, R34, RZ, PT ;  /* 0x000000ff2200720c */ /* 0x000fe40003f06270 */
[----:B------:R-:W-:-:S11]  /*14290*/  MOV R3, 0x3fd774eb ;  /* 0x3fd774eb00037802 */ /* 0x000fd60000000f00 */
[----:B------:R-:W-:-:S04]  /*142a0*/  @P0 FFMA.FTZ R0, R3, 0.93318945169448852539, -R0 ;  /* 0x3f6ee58103000823 */ /* 0x000fc80000010800 */
[----:B------:R-:W-:-:S07]  /*142b0*/  @!P0 FFMA.FTZ R0, R3, 0.93318945169448852539, R0 ;  /* 0x3f6ee58103008823 */ /* 0x000fce0000010000 */
.L_x_7362:
[----:B------:R-:W-:Y:S05]  /*142c0*/  BSYNC B0 ;  /* 0x0000000000007941 */ /* 0x000fea0003800000 */
.L_x_7360:
        /* <DEDUP_REMOVED lines=10> */
.L_x_7346:
[----:B------:R-:W-:Y:S05]  /*14370*/  BSYNC B3 ;  /* 0x0000000000037941 */ /* 0x000fea0003800000 */
.L_x_7342:
[----:B------:R-:W-:Y:S02]  /*14380*/  LOP3.LUT R15, R0, 0x80000000, R15, 0xb8, !PT ;  /* 0x80000000000f7812 */ /* 0x000fe400078eb80f */
[----:B-1----:R-:W-:Y:S01]  /*14390*/  LOP3.LUT R26, R27, 0x80000000, R26, 0xb8, !PT ;  /* 0x800000001b1a7812 */ /* 0x002fe200078eb81a */
[----:B------:R-:W-:Y:S06]  /*143a0*/  BRA `(.L_x_7331) ;  /* 0x0000001400b47947 */ /* 0x000fec0003800000 */
.L_x_7330:
        /* <DEDUP_REMOVED lines=29> */
.L_x_7368:
[----:B------:R-:W-:Y:S05]  /*14580*/  BSYNC B4 ;  /* 0x0000000000047941 */ /* 0x000fea0003800000 */
.L_x_7367:
        /* <DEDUP_REMOVED lines=18> */
.L_x_7370:
[----:B------:R-:W-:Y:S02]  /*146b0*/  ISETP.GE.AND P0, PT, R34, RZ, PT ;  /* 0x000000ff2200720c */ /* 0x000fe40003f06270 */
[----:B------:R-:W-:-:S11]  /*146c0*/  MOV R3, 0x3fd774eb ;  /* 0x3fd774eb00037802 */ /* 0x000fd60000000f00 */
[----:B------:R-:W-:-:S04]  /*146d0*/  @P0 FFMA.FTZ R0, R3, 0.93318945169448852539, -R0 ;  /* 0x3f6ee58103000823 */ /* 0x000fc80000010800 */
[----:B------:R-:W-:-:S07]  /*146e0*/  @!P0 FFMA.FTZ R0, R3, 0.93318945169448852539, R0 ;  /* 0x3f6ee58103008823 */ /* 0x000fce0000010000 */
.L_x_7371:
[----:B------:R-:W-:Y:S05]  /*146f0*/  BSYNC B0 ;  /* 0x0000000000007941 */ /* 0x000fea0003800000 */
.L_x_7369:
        /* <DEDUP_REMOVED lines=13> */
.L_x_7366:
        /* <DEDUP_REMOVED lines=11> */
.L_x_7374:
[----:B------:R-:W-:Y:S05]  /*14880*/  BSYNC B4 ;  /* 0x0000000000047941 */ /* 0x000fea0003800000 */
.L_x_7373:
        /* <DEDUP_REMOVED lines=18> */
.L_x_7376:
[----:B------:R-:W-:Y:S02]  /*149b0*/  ISETP.GE.AND P0, PT, R34, RZ, PT ;  /* 0x000000ff2200720c */ /* 0x000fe40003f06270 */
[----:B------:R-:W-:-:S11]  /*149c0*/  MOV R3, 0x3fd774eb ;  /* 0x3fd774eb00037802 */ /* 0x000fd60000000f00 */
[----:B------:R-:W-:-:S04]  /*149d0*/  @P0 FFMA.FTZ R0, R3, 0.93318945169448852539, -R0 ;  /* 0x3f6ee58103000823 */ /* 0x000fc80000010800 */
[----:B------:R-:W-:-:S07]  /*149e0*/  @!P0 FFMA.FTZ R0, R3, 0.93318945169448852539, R0 ;  /* 0x3f6ee58103008823 */ /* 0x000fce0000010000 */
.L_x_7377:
[----:B------:R-:W-:Y:S05]  /*149f0*/  BSYNC B0 ;  /* 0x0000000000007941 */ /* 0x000fea0003800000 */
.L_x_7375:
        /* <DEDUP_REMOVED lines=27> */
.L_x_7365:
        /* <DEDUP_REMOVED lines=32> */
.L_x_7379:
[----:B------:R-:W-:Y:S05]  /*14db0*/  BSYNC B4 ;  /* 0x0000000000047941 */ /* 0x000fea0003800000 */
.L_x_7378:
        /* <DEDUP_REMOVED lines=18> */
.L_x_7381:
[----:B------:R-:W-:Y:S02]  /*14ee0*/  ISETP.GE.AND P0, PT, R34, RZ, PT ;  /* 0x000000ff2200720c */ /* 0x000fe40003f06270 */
[----:B------:R-:W-:-:S11]  /*14ef0*/  MOV R3, 0x3fd774eb ;  /* 0x3fd774eb00037802 */ /* 0x000fd60000000f00 */
[----:B------:R-:W-:-:S04]  /*14f00*/  @P0 FFMA.FTZ R0, R3, 0.93318945169448852539, -R0 ;  /* 0x3f6ee58103000823 */ /* 0x000fc80000010800 */
[----:B------:R-:W-:-:S07]  /*14f10*/  @!P0 FFMA.FTZ R0, R3, 0.93318945169448852539, R0 ;  /* 0x3f6ee58103008823 */ /* 0x000fce0000010000 */
.L_x_7382:
[----:B------:R-:W-:Y:S05]  /*14f20*/  BSYNC B0 ;  /* 0x0000000000007941 */ /* 0x000fea0003800000 */
.L_x_7380:
        /* <DEDUP_REMOVED lines=11> */
.L_x_7364:
        /* <DEDUP_REMOVED lines=22> */
.L_x_7386:
[----:B------:R-:W-:Y:S05]  /*15140*/  BSYNC B4 ;  /* 0x0000000000047941 */ /* 0x000fea0003800000 */
.L_x_7385:
        /* <DEDUP_REMOVED lines=24> */
.L_x_7384:
        /* <DEDUP_REMOVED lines=11> */
.L_x_7388:
[----:B------:R-:W-:Y:S05]  /*15380*/  BSYNC B4 ;  /* 0x0000000000047941 */ /* 0x000fea0003800000 */
.L_x_7387:
        /* <DEDUP_REMOVED lines=38> */
.L_x_7383:
        /* <DEDUP_REMOVED lines=32> */
.L_x_7390:
[----:B------:R-:W-:Y:S05]  /*157f0*/  BSYNC B4 ;  /* 0x0000000000047941 */ /* 0x000fea0003800000 */
.L_x_7389:
        /* <DEDUP_REMOVED lines=21> */
.L_x_7372:
[----:B------:R-:W-:Y:S05]  /*15950*/  BSYNC B3 ;  /* 0x0000000000037941 */ /* 0x000fea0003800000 */
.L_x_7363:
[----:B------:R-:W-:Y:S01]  /*15960*/  FADD.FTZ R27, R27, 0.69314718246459960938 ;  /* 0x3f3172181b1b7421 */ /* 0x000fe20000010000 */
[----:B------:R-:W-:-:S04]  /*15970*/  LOP3.LUT R15, R0, 0x80000000, R15, 0xb8, !PT ;  /* 0x80000000000f7812 */ /* 0x000fc800078eb80f */
[----:B------:R-:W-:Y:S01]  /*15980*/  LOP3.LUT R26, R27, 0x80000000, R26, 0xb8, !PT ;  /* 0x800000001b1a7812 */ /* 0x000fe200078eb81a */
[----:B------:R-:W-:Y:S06]  /*15990*/  BRA `(.L_x_7331) ;  /* 0x0000000000387947 */ /* 0x000fec0003800000 */
.L_x_7329:
        /* <DEDUP_REMOVED lines=14> */
.L_x_7331:
[----:B------:R-:W-:Y:S05]  /*15a80*/  BSYNC B2 ;  /* 0x0000000000027941 */ /* 0x000fea0003800000 */
.L_x_7328:
        /* <DEDUP_REMOVED lines=15> */
.L_x_6886:
        /* <DEDUP_REMOVED lines=186> */
.L_x_7398:
        /* <DEDUP_REMOVED lines=10> */
.L_x_7400:
[----:B------:R-:W-:-:S04]  /*167c0*/  FADD.FTZ R7, -R0, R5 ;  /* 0x0000000500077221 */ /* 0x000fc80000010100 */
[----:B------:R-:W-:-:S07]  /*167d0*/  FMUL.FTZ R7, R7, 0.5 ;  /* 0x3f00000007077820 */ /* 0x000fce0000410000 */
.L_x_7401:
[----:B------:R-:W-:Y:S05]  /*167e0*/  BSYNC B1 ;  /* 0x0000000000017941 */ /* 0x000fea0003800000 */
.L_x_7399:
        /* <DEDUP_REMOVED lines=11> */
.L_x_7403:
[----:B------:R-:W-:-:S04]  /*168a0*/  FADD.FTZ R8, R4, -R13 ;  /* 0x8000000d04087221 */ /* 0x000fc80000010000 */
[----:B------:R-:W-:-:S07]  /*168b0*/  FMUL.FTZ R8, R8, 0.5 ;  /* 0x3f00000008087820 */ /* 0x000fce0000410000 */
.L_x_7404:
[----:B------:R-:W-:Y:S05]  /*168c0*/  BSYNC B1 ;  /* 0x0000000000017941 */ /* 0x000fea0003800000 */
.L_x_7402:
        /* <DEDUP_REMOVED lines=35> */
.L_x_7397:
[----:B------:R0:W1:Y:S02]  /*16b00*/  MUFU.SQRT R19, R15 ;  /* 0x0000000f00137308 */ /* 0x0000640000002000 */
.L_x_7396:
[----:B------:R-:W-:Y:S05]  /*16b10*/  BSYNC B0 ;  /* 0x0000000000007941 */ /* 0x000fea0003800000 */
.L_x_7395:
        /* <DEDUP_REMOVED lines=35> */
.L_x_7408:
        /* <DEDUP_REMOVED lines=18> */
.L_x_7414:
[----:B------:R-:W-:-:S04]  /*16e70*/  FADD.FTZ R0, -R0, R5 ;  /* 0x0000000500007221 */ /* 0x000fc80000010100 */
[----:B------:R-:W-:-:S07]  /*16e80*/  FMUL.FTZ R0, R0, 0.5 ;  /* 0x3f00000000007820 */ /* 0x000fce0000410000 */
.L_x_7415:
[----:B------:R-:W-:Y:S05]  /*16e90*/  BSYNC B4 ;  /* 0x0000000000047941 */ /* 0x000fea0003800000 */
.L_x_7413:
        /* <DEDUP_REMOVED lines=10> */
.L_x_7417:
[----:B------:R-:W-:-:S04]  /*16f40*/  FADD.FTZ R3, -R3, R4 ;  /* 0x0000000403037221 */ /* 0x000fc80000010100 */
[----:B------:R-:W-:-:S07]  /*16f50*/  FMUL.FTZ R3, R3, 0.5 ;  /* 0x3f00000003037820 */ /* 0x000fce0000410000 */
.L_x_7418:
[----:B------:R-:W-:Y:S05]  /*16f60*/  BSYNC B4 ;  /* 0x0000000000047941 */ /* 0x000fea0003800000 */
.L_x_7416:
[----:B------:R-:W-:Y:S01]  /*16f70*/  FADD.FTZ R3, R3, R0 ;  /* 0x0000000003037221 */ /* 0x000fe20000010000 */
[C---:B------:R-:W-:Y:S01]  /*16f80*/  FADD.FTZ R6, |R11|.reuse, R6 ;  /* 0x000000060b067221 */ /* 0x040fe20000010200 */
[----:B------:R-:W-:-:S03]  /*16f90*/  FADD.FTZ R12, |R11|, -RZ ;  /* 0x800000ff0b0c7221 */ /* 0x000fc60000010200 */
[----:B------:R-:W-:-:S04]  /*16fa0*/  FMUL.FTZ R3, R6, R3 ;  /* 0x0000000306037220 */ /* 0x000fc80000410000 */
[----:B------:R2:W3:Y:S01]  /*16fb0*/  MUFU.SQRT R13, R3 ;  /* 0x00000003000d7308 */ /* 0x0004e20000002000 */
[----:B------:R-:W-:Y:S05]  /*16fc0*/  BRA `(.L_x_7419) ;  /* 0x0000000000507947 */ /* 0x000fea0003800000 */
.L_x_7412:
        /* <DEDUP_REMOVED lines=13> */
.L_x_7411:
[----:B------:R-:W-:Y:S01]  /*170a0*/  FADD.FTZ R3, R6, 1 ;  /* 0x3f80000006037421 */ /* 0x000fe20000010000 */
[----:B------:R-:W-:Y:S01]  /*170b0*/  FADD.FTZ R0, |R10|, -RZ ;  /* 0x800000ff0a007221 */ /* 0x000fe20000010200 */
[----:B------:R-:W-:Y:S02]  /*170c0*/  MOV R12, 0x3f800000 ;  /* 0x3f800000000c7802 */ /* 0x000fe40000000f00 */
[----:B------:R-:W-:-:S03]  /*170d0*/  FMUL.FTZ R3, R3, 0.5 ;  /* 0x3f00000003037820 */ /* 0x000fc60000410000 */
[----:B------:R-:W-:Y:S08]  /*170e0*/  MUFU.SQRT R0, R0 ;  /* 0x0000000000007308 */ /* 0x000ff00000002000 */
[----:B------:R-:W2:Y:S02]  /*170f0*/  MUFU.SQRT R3, R3 ;  /* 0x0000000300037308 */ /* 0x000ea40000002000 */
[----:B--2---:R-:W-:-:S07]  /*17100*/  FMUL.FTZ R13, R0, R3 ;  /* 0x00000003000d7220 */ /* 0x004fce0000410000 */
.L_x_7419:
[----:B------:R-:W-:Y:S05]  /*17110*/  BSYNC B1 ;  /* 0x0000000000017941 */ /* 0x000fea0003800000 */
.L_x_7410:
[----:B------:R-:W-:Y:S05]  /*17120*/  BRA `(.L_x_7420) ;  /* 0x0000000000087947 */ /* 0x000fea0003800000 */
.L_x_7407:
[----:B------:R-:W-:Y:S01]  /*17130*/  FMUL.FTZ R13, R6, 16777216 ;  /* 0x4b800000060d7820 */ /* 0x000fe20000410000 */
[----:B------:R-:W-:-:S07]  /*17140*/  FMUL.FTZ R12, |R11|, 16777216 ;  /* 0x4b8000000b0c7820 */ /* 0x000fce0000410200 */
.L_x_7420:
[----:B------:R-:W-:Y:S05]  /*17150*/  BSYNC B0 ;  /* 0x0000000000007941 */ /* 0x000fea0003800000 */
.L_x_7406:
        /* <DEDUP_REMOVED lines=16> */
.L_x_7422:
[----:B------:R-:W-:Y:S05]  /*17260*/  BSYNC B4 ;  /* 0x0000000000047941 */ /* 0x000fea0003800000 */
.L_x_7421:
        /* <DEDUP_REMOVED lines=18> */
.L_x_7424:
[----:B------:R-:W-:Y:S02]  /*17390*/  ISETP.GE.AND P0, PT, R13, RZ, PT ;  /* 0x000000ff0d00720c */ /* 0x000fe40003f06270 */
[----:B------:R-:W-:-:S11]  /*173a0*/  MOV R3, 0x3fd774eb ;  /* 0x3fd774eb00037802 */ /* 0x000fd60000000f00 */
[----:B------:R-:W-:-:S04]  /*173b0*/  @P0 FFMA.FTZ R0, R3, 0.93318945169448852539, -R0 ;  /* 0x3f6ee58103000823 */ /* 0x000fc80000010800 */
[----:B------:R-:W-:-:S07]  /*173c0*/  @!P0 FFMA.FTZ R0, R3, 0.93318945169448852539, R0 ;  /* 0x3f6ee58103008823 */ /* 0x000fce0000010000 */
.L_x_7425:
[----:B------:R-:W-:Y:S05]  /*173d0*/  BSYNC B0 ;  /* 0x0000000000007941 */ /* 0x000fea0003800000 */
.L_x_7423:
        /* <DEDUP_REMOVED lines=10> */
.L_x_7409:
[----:B------:R-:W-:Y:S05]  /*17480*/  BSYNC B3 ;  /* 0x0000000000037941 */ /* 0x000fea0003800000 */
.L_x_7405:
[----:B------:R-:W-:Y:S02]  /*17490*/  LOP3.LUT R11, R0, 0x80000000, R11, 0xb8, !PT ;  /* 0x80000000000b7812 */ /* 0x000fe400078eb80b */
[----:B-1----:R-:W-:Y:S01]  /*174a0*/  LOP3.LUT R10, R19, 0x80000000, R10, 0xb8, !PT ;  /* 0x80000000130a7812 */ /* 0x002fe200078eb80a */
[----:B------:R-:W-:Y:S06]  /*174b0*/  BRA `(.L_x_7392) ;  /* 0x0000001400b47947 */ /* 0x000fec0003800000 */
.L_x_7394:
        /* <DEDUP_REMOVED lines=29> */
.L_x_7431:
[----:B------:R-:W-:Y:S05]  /*17690*/  BSYNC B4 ;  /* 0x0000000000047941 */ /* 0x000fea0003800000 */
.L_x_7430:
        /* <DEDUP_REMOVED lines=18> */
.L_x_7433:
[----:B------:R-:W-:Y:S02]  /*177c0*/  ISETP.GE.AND P0, PT, R14, RZ, PT ;  /* 0x000000ff0e00720c */ /* 0x000fe40003f06270 */
[----:B------:R-:W-:-:S11]  /*177d0*/  MOV R3, 0x3fd774eb ;  /* 0x3fd774eb00037802 */ /* 0x000fd60000000f00 */
[----:B------:R-:W-:-:S04]  /*177e0*/  @P0 FFMA.FTZ R0, R3, 0.93318945169448852539, -R0 ;  /* 0x3f6ee58103000823 */ /* 0x000fc80000010800 */
[----:B------:R-:W-:-:S07]  /*177f0*/  @!P0 FFMA.FTZ R0, R3, 0.93318945169448852539, R0 ;  /* 0x3f6ee58103008823 */ /* 0x000fce0000010000 */
.L_x_7434:
[----:B------:R-:W-:Y:S05]  /*17800*/  BSYNC B0 ;  /* 0x0000000000007941 */ /* 0x000fea0003800000 */
.L_x_7432:
        /* <DEDUP_REMOVED lines=13> */
.L_x_7429:
        /* <DEDUP_REMOVED lines=11> */
.L_x_7437:
[----:B------:R-:W-:Y:S05]  /*17990*/  BSYNC B4 ;  /* 0x0000000000047941 */ /* 0x000fea0003800000 */
.L_x_7436:
        /* <DEDUP_REMOVED lines=18> */
.L_x_7439:
[----:B------:R-:W-:Y:S02]  /*17ac0*/  ISETP.GE.AND P0, PT, R14, RZ, PT ;  /* 0x000000ff0e00720c */ /* 0x000fe40003f06270 */
[----:B------:R-:W-:-:S11]  /*17ad0*/  MOV R3, 0x3fd774eb ;  /* 0x3fd774eb00037802 */ /* 0x000fd60000000f00 */
[----:B------:R-:W-:-:S04]  /*17ae0*/  @P0 FFMA.FTZ R0, R3, 0.93318945169448852539, -R0 ;  /* 0x3f6ee58103000823 */ /* 0x000fc80000010800 */
[----:B------:R-:W-:-:S07]  /*17af0*/  @!P0 FFMA.FTZ R0, R3, 0.93318945169448852539, R0 ;  /* 0x3f6ee58103008823 */ /* 0x000fce0000010000 */
.L_x_7440:
[----:B------:R-:W-:Y:S05]  /*17b00*/  BSYNC B0 ;  /* 0x0000000000007941 */ /* 0x000fea0003800000 */
.L_x_7438:
        /* <DEDUP_REMOVED lines=27> */
.L_x_7428:
        /* <DEDUP_REMOVED lines=32> */
.L_x_7442:
[----:B------:R-:W-:Y:S05]  /*17ec0*/  BSYNC B4 ;  /* 0x0000000000047941 */ /* 0x000fea0003800000 */
.L_x_7441:
        /* <DEDUP_REMOVED lines=18> */
.L_x_7444:
[----:B------:R-:W-:Y:S02]  /*17ff0*/  ISETP.GE.AND P0, PT, R14, RZ, PT ;  /* 0x000000ff0e00720c */ /* 0x000fe40003f06270 */
[----:B------:R-:W-:-:S11]  /*18000*/  MOV R3, 0x3fd774eb ;  /* 0x3fd774eb00037802 */ /* 0x000fd60000000f00 */
[----:B------:R-:W-:-:S04]  /*18010*/  @P0 FFMA.FTZ R0, R3, 0.93318945169448852539, -R0 ;  /* 0x3f6ee58103000823 */ /* 0x000fc80000010800 */
[----:B------:R-:W-:-:S07]  /*18020*/  @!P0 FFMA.FTZ R0, R3, 0.93318945169448852539, R0 ;  /* 0x3f6ee58103008823 */ /* 0x000fce0000010000 */
.L_x_7445:
[----:B------:R-:W-:Y:S05]  /*18030*/  BSYNC B0 ;  /* 0x0000000000007941 */ /* 0x000fea0003800000 */
.L_x_7443:
        /* <DEDUP_REMOVED lines=11> */
.L_x_7427:
        /* <DEDUP_REMOVED lines=21> */
[----:B------:R-:W-:Y:S05]  /*18240*/  CALL.REL.NOINC `($__internal_13_$__cuda_sm3x_div_rn_ftz_f32_slowpath) ;  /* 0x0000013c00847944 */ /* 0x000fea0003c00000 */
.L_x_7449:
[----:B------:R-:W-:Y:S05]  /*18250*/  BSYNC B4 ;  /* 0x0000000000047941 */ /* 0x000fea0003800000 */
.L_x_7448:
        /* <DEDUP_REMOVED lines=24> */
.L_x_7447:
        /* <DEDUP_REMOVED lines=11> */
.L_x_7451:
[----:B------:R-:W-:Y:S05]  /*18490*/  BSYNC B4 ;  /* 0x0000000000047941 */ /* 0x000fea0003800000 */
.L_x_7450:
        /* <DEDUP_REMOVED lines=38> */
.L_x_7446:
        /* <DEDUP_REMOVED lines=32> */
.L_x_7453:
[----:B------:R-:W-:Y:S05]  /*18900*/  BSYNC B4 ;  /* 0x0000000000047941 */ /* 0x000fea0003800000 */
.L_x_7452:
        /* <DEDUP_REMOVED lines=21> */
.L_x_7435:
[----:B------:R-:W-:Y:S05]  /*18a60*/  BSYNC B3 ;  /* 0x0000000000037941 */ /* 0x000fea0003800000 */
.L_x_7426:
[----:B------:R-:W-:Y:S01]  /*18a70*/  FADD.FTZ R3, R12, 0.69314718246459960938 ;  /* 0x3f3172180c037421 */ /* 0x000fe20000010000 */
[----:B------:R-:W-:-:S04]  /*18a80*/  LOP3.LUT R11, R0, 0x80000000, R11, 0xb8, !PT ;  /* 0x80000000000b7812 */ /* 0x000fc800078eb80b */
[----:B------:R-:W-:Y:S01]  /*18a90*/  LOP3.LUT R10, R3, 0x80000000, R10, 0xb8, !PT ;  /* 0x80000000030a7812 */ /* 0x000fe200078eb80a */
[----:B------:R-:W-:Y:S06]  /*18aa0*/  BRA `(.L_x_7392) ;  /* 0x0000000000387947 */ /* 0x000fec0003800000 */
.L_x_7393:
        /* <DEDUP_REMOVED lines=14> */
.L_x_7392:
[----:B------:R-:W-:Y:S05]  /*18b90*/  BSYNC B2 ;  /* 0x0000000000027941 */ /* 0x000fea0003800000 */
.L_x_7391:
        /* <DEDUP_REMOVED lines=115> */
.L_x_7461:
        /* <DEDUP_REMOVED lines=10> */
.L_x_7463:
[----:B------:R-:W-:-:S04]  /*19370*/  FADD.FTZ R6, -R0, R5 ;  /* 0x0000000500067221 */ /* 0x000fc80000010100 */
[----:B------:R-:W-:-:S07]  /*19380*/  FMUL.FTZ R6, R6, 0.5 ;  /* 0x3f00000006067820 */ /* 0x000fce0000410000 */
.L_x_7464:
[----:B------:R-:W-:Y:S05]  /*19390*/  BSYNC B1 ;  /* 0x0000000000017941 */ /* 0x000fea0003800000 */
.L_x_7462:
        /* <DEDUP_REMOVED lines=11> */
.L_x_7466:
[----:B------:R-:W-:-:S04]  /*19450*/  FADD.FTZ R8, R4, -R15 ;  /* 0x8000000f04087221 */ /* 0x000fc80000010000 */
[----:B------:R-:W-:-:S07]  /*19460*/  FMUL.FTZ R15, R8, 0.5 ;  /* 0x3f000000080f7820 */ /* 0x000fce0000410000 */
.L_x_7467:
[----:B------:R-:W-:Y:S05]  /*19470*/  BSYNC B1 ;  /* 0x0000000000017941 */ /* 0x000fea0003800000 */
.L_x_7465:
        /* <DEDUP_REMOVED lines=35> */
.L_x_7460:
[----:B------:R0:W1:Y:S02]  /*196b0*/  MUFU.SQRT R18, R15 ;  /* 0x0000000f00127308 */ /* 0x0000640000002000 */
.L_x_7459:
[----:B------:R-:W-:Y:S05]  /*196c0*/  BSYNC B0 ;  /* 0x0000000000007941 */ /* 0x000fea0003800000 */
.L_x_7458:
        /* <DEDUP_REMOVED lines=35> */
.L_x_7471:
        /* <DEDUP_REMOVED lines=18> */
.L_x_7477:
[----:B------:R-:W-:-:S04]  /*19a20*/  FADD.FTZ R0, -R0, R5 ;  /* 0x0000000500007221 */ /* 0x000fc80000010100 */
[----:B------:R-:W-:-:S07]  /*19a30*/  FMUL.FTZ R0, R0, 0.5 ;  /* 0x3f00000000007820 */ /* 0x000fce0000410000 */
.L_x_7478:
[----:B------:R-:W-:Y:S05]  /*19a40*/  BSYNC B4 ;  /* 0x0000000000047941 */ /* 0x000fea0003800000 */
.L_x_7476:
        /* <DEDUP_REMOVED lines=10> */
.L_x_7480:
[----:B------:R-:W-:-:S04]  /*19af0*/  FADD.FTZ R3, -R3, R4 ;  /* 0x0000000403037221 */ /* 0x000fc80000010100 */
[----:B------:R-:W-:-:S07]  /*19b00*/  FMUL.FTZ R3, R3, 0.5 ;  /* 0x3f00000003037820 */ /* 0x000fce0000410000 */
.L_x_7481:
[----:B------:R-:W-:Y:S05]  /*19b10*/  BSYNC B4 ;  /* 0x0000000000047941 */ /* 0x000fea0003800000 */
.L_x_7479:
[----:B------:R-:W-:Y:S01]  /*19b20*/  FADD.FTZ R0, R3, R0 ;  /* 0x0000000003007221 */ /* 0x000fe20000010000 */
[----:B------:R-:W-:-:S04]  /*19b30*/  FADD.FTZ R7, R14, R7 ;  /* 0x000000070e077221 */ /* 0x000fc80000010000 */
[----:B------:R-:W-:-:S04]  /*19b40*/  FMUL.FTZ R0, R7, R0 ;  /* 0x0000000007007220 */ /* 0x000fc80000410000 */
[----:B------:R0:W2:Y:S01]  /*19b50*/  MUFU.SQRT R15, R0 ;  /* 0x00000000000f7308 */ /* 0x0000a20000002000 */
[----:B------:R-:W-:Y:S05]  /*19b60*/  BRA `(.L_x_7482) ;  /* 0x00000000004c7947 */ /* 0x000fea0003800000 */
.L_x_7475:
        /* <DEDUP_REMOVED lines=12> */
.L_x_7474:
[----:B------:R-:W-:Y:S01]  /*19c30*/  FADD.FTZ R3, R7, 1 ;  /* 0x3f80000007037421 */ /* 0x000fe20000010000 */
[----:B------:R-:W-:Y:S01]  /*19c40*/  FADD.FTZ R0, |R13|, -RZ ;  /* 0x800000ff0d007221 */ /* 0x000fe20000010200 */
[----:B------:R-:W-:Y:S02]  /*19c50*/  MOV R14, 0x3f800000 ;  /* 0x3f800000000e7802 */ /* 0x000fe40000000f00 */
[----:B------:R-:W-:-:S03]  /*19c60*/  FMUL.FTZ R3, R3, 0.5 ;  /* 0x3f00000003037820 */ /* 0x000fc60000410000 */
[----:B------:R-:W-:Y:S08]  /*19c70*/  MUFU.SQRT R0, R0 ;  /* 0x0000000000007308 */ /* 0x000ff00000002000 */
[----:B------:R-:W0:Y:S02]  /*19c80*/  MUFU.SQRT R3, R3 ;  /* 0x0000000300037308 */ /* 0x000e240000002000 */
[----:B0-----:R-:W-:-:S07]  /*19c90*/  FMUL.FTZ R15, R0, R3 ;  /* 0x00000003000f7220 */ /* 0x001fce0000410000 */
.L_x_7482:
[----:B------:R-:W-:Y:S05]  /*19ca0*/  BSYNC B1 ;  /* 0x0000000000017941 */ /* 0x000fea0003800000 */
.L_x_7473:
[----:B------:R-:W-:Y:S05]  /*19cb0*/  BRA `(.L_x_7483) ;  /* 0x0000000000087947 */ /* 0x000fea0003800000 */
.L_x_7470:
[----:B0-----:R-:W-:Y:S01]  /*19cc0*/  FMUL.FTZ R15, R7, 16777216 ;  /* 0x4b800000070f7820 */ /* 0x001fe20000410000 */
[----:B------:R-:W-:-:S07]  /*19cd0*/  FMUL.FTZ R14, R14, 16777216 ;  /* 0x4b8000000e0e7820 */ /* 0x000fce0000410000 */
.L_x_7483:
[----:B------:R-:W-:Y:S05]  /*19ce0*/  BSYNC B0 ;  /* 0x0000000000007941 */ /* 0x000fea0003800000 */
.L_x_7469:
        /* <DEDUP_REMOVED lines=15> */
[----:B-1----:R-:W-:Y:S05]  /*19de0*/  CALL.REL.NOINC `($__internal_13_$__cuda_sm3x_div_rn_ftz_f32_slowpath) ;  /* 0x00000120009c7944 */ /* 0x002fea0003c00000 */
.L_x_7485:
[----:B------:R-:W-:Y:S05]  /*19df0*/  BSYNC B4 ;  /* 0x0000000000047941 */ /* 0x000fea0003800000 */
.L_x_7484:
        /* <DEDUP_REMOVED lines=18> */
.L_x_7487:
[----:B------:R-:W-:Y:S02]  /*19f20*/  ISETP.GE.AND P0, PT, R15, RZ, PT ;  /* 0x000000ff0f00720c */ /* 0x000fe40003f06270 */
[----:B------:R-:W-:-:S11]  /*19f30*/  MOV R3, 0x3fd774eb ;  /* 0x3fd774eb00037802 */ /* 0x000fd60000000f00 */
[----:B------:R-:W-:-:S04]  /*19f40*/  @P0 FFMA.FTZ R0, R3, 0.93318945169448852539, -R0 ;  /* 0x3f6ee58103000823 */ /* 0x000fc80000010800 */
[----:B------:R-:W-:-:S07]  /*19f50*/  @!P0 FFMA.FTZ R0, R3, 0.93318945169448852539, R0 ;  /* 0x3f6ee58103008823 */ /* 0x000fce0000010000 */
.L_x_7488:
[----:B------:R-:W-:Y:S05]  /*19f60*/  BSYNC B0 ;  /* 0x0000000000007941 */ /* 0x000fea0003800000 */
.L_x_7486:
        /* <DEDUP_REMOVED lines=10> */
.L_x_7472:
[----:B------:R-:W-:Y:S05]  /*1a010*/  BSYNC B3 ;  /* 0x0000000000037941 */ /* 0x000fea0003800000 */
.L_x_7468:
[----:B------:R-:W-:Y:S02]  /*1a020*/  LOP3.LUT R12, R3, 0x80000000, R12, 0xb8, !PT ;  /* 0x80000000030c7812 */ /* 0x000fe400078eb80c */
[----:B-1----:R-:W-:Y:S01]  /*1a030*/  LOP3.LUT R13, R18, 0x80000000, R13, 0xb8, !PT ;  /* 0x80000000120d7812 */ /* 0x002fe200078eb80d */
[----:B------:R-:W-:Y:S06]  /*1a040*/  BRA `(.L_x_7455) ;  /* 0x0000001400b47947 */ /* 0x000fec0003800000 */
.L_x_7457:
        /* <DEDUP_REMOVED lines=29> */
.L_x_7494:
[----:B------:R-:W-:Y:S05]  /*1a220*/  BSYNC B4 ;  /* 0x0000000000047941 */ /* 0x000fea0003800000 */
.L_x_7493:
        /* <DEDUP_REMOVED lines=18> */
.L_x_7496:
[----:B------:R-:W-:Y:S02]  /*1a350*/  ISETP.GE.AND P0, PT, R18, RZ, PT ;  /* 0x000000ff1200720c */ /* 0x000fe40003f06270 */
[----:B------:R-:W-:-:S11]  /*1a360*/  MOV R3, 0x3fd774eb ;  /* 0x3fd774eb00037802 */ /* 0x000fd60000000f00 */
[----:B------:R-:W-:-:S04]  /*1a370*/  @P0 FFMA.FTZ R0, R3, 0.93318945169448852539, -R0 ;  /* 0x3f6ee58103000823 */ /* 0x000fc80000010800 */
[----:B------:R-:W-:-:S07]  /*1a380*/  @!P0 FFMA.FTZ R0, R3, 0.93318945169448852539, R0 ;  /* 0x3f6ee58103008823 */ /* 0x000fce0000010000 */
.L_x_7497:
[----:B------:R-:W-:Y:S05]  /*1a390*/  BSYNC B0 ;  /* 0x0000000000007941 */ /* 0x000fea0003800000 */
.L_x_7495:
        /* <DEDUP_REMOVED lines=13> */
.L_x_7492:
        /* <DEDUP_REMOVED lines=11> */
.L_x_7500:
[----:B------:R-:W-:Y:S05]  /*1a520*/  BSYNC B4 ;  /* 0x0000000000047941 */ /* 0x000fea0003800000 */
.L_x_7499:
        /* <DEDUP_REMOVED lines=18> */
.L_x_7502:
[----:B------:R-:W-:Y:S02]  /*1a650*/  ISETP.GE.AND P0, PT, R18, RZ, PT ;  /* 0x000000ff1200720c */ /* 0x000fe40003f06270 */
[----:B------:R-:W-:-:S11]  /*1a660*/  MOV R3, 0x3fd774eb ;  /* 0x3fd774eb00037802 */ /* 0x000fd60000000f00 */
[----:B------:R-:W-:-:S04]  /*1a670*/  @P0 FFMA.FTZ R0, R3, 0.93318945169448852539, -R0 ;  /* 0x3f6ee58103000823 */ /* 0x000fc80000010800 */
[----:B------:R-:W-:-:S07]  /*1a680*/  @!P0 FFMA.FTZ R0, R3, 0.93318945169448852539, R0 ;  /* 0x3f6ee58103008823 */ /* 0x000fce0000010000 */
.L_x_7503:
[----:B------:R-:W-:Y:S05]  /*1a690*/  BSYNC B0 ;  /* 0x0000000000007941 */ /* 0x000fea0003800000 */
.L_x_7501:
        /* <DEDUP_REMOVED lines=27> */
.L_x_7491:
        /* <DEDUP_REMOVED lines=32> */
.L_x_7505:
[----:B------:R-:W-:Y:S05]  /*1aa50*/  BSYNC B4 ;  /* 0x0000000000047941 */ /* 0x000fea0003800000 */
.L_x_7504:
        /* <DEDUP_REMOVED lines=18> */
.L_x_7507:
[----:B------:R-:W-:Y:S02]  /*1ab80*/  ISETP.GE.AND P0, PT, R18, RZ, PT ;  /* 0x000000ff1200720c */ /* 0x000fe40003f06270 */
[----:B------:R-:W-:-:S11]  /*1ab90*/  MOV R3, 0x3fd774eb ;  /* 0x3fd774eb00037802 */ /* 0x000fd60000000f00 */
[----:B------:R-:W-:-:S04]  /*1aba0*/  @P0 FFMA.FTZ R0, R3, 0.93318945169448852539, -R0 ;  /* 0x3f6ee58103000823 */ /* 0x000fc80000010800 */
[----:B------:R-:W-:-:S07]  /*1abb0*/  @!P0 FFMA.FTZ R0, R3, 0.93318945169448852539, R0 ;  /* 0x3f6ee58103008823 */ /* 0x000fce0000010000 */
.L_x_7508:
[----:B------:R-:W-:Y:S05]  /*1abc0*/  BSYNC B0 ;  /* 0x0000000000007941 */ /* 0x000fea0003800000 */
.L_x_7506:
        /* <DEDUP_REMOVED lines=11> */
.L_x_7490:
        /* <DEDUP_REMOVED lines=22> */
.L_x_7512:
[----:B------:R-:W-:Y:S05]  /*1ade0*/  BSYNC B4 ;  /* 0x0000000000047941 */ /* 0x000fea0003800000 */
.L_x_7511:
        /* <DEDUP_REMOVED lines=24> */
.L_x_7510:
        /* <DEDUP_REMOVED lines=11> */
.L_x_7514:
[----:B------:R-:W-:Y:S05]  /*1b020*/  BSYNC B4 ;  /* 0x0000000000047941 */ /* 0x000fea0003800000 */
.L_x_7513:
        /* <DEDUP_REMOVED lines=38> */
.L_x_7509:
        /* <DEDUP_REMOVED lines=32> */
.L_x_7516:
[----:B------:R-:W-:Y:S05]  /*1b490*/  BSYNC B4 ;  /* 0x0000000000047941 */ /* 0x000fea0003800000 */
.L_x_7515:
        /* <DEDUP_REMOVED lines=21> */
.L_x_7498:
[----:B------:R-:W-:Y:S05]  /*1b5f0*/  BSYNC B3 ;  /* 0x0000000000037941 */ /* 0x000fea0003800000 */
.L_x_7489:
[----:B------:R-:W-:Y:S01]  /*1b600*/  FADD.FTZ R0, R19, 0.69314718246459960938 ;  /* 0x3f31721813007421 */ /* 0x000fe20000010000 */
[----:B------:R-:W-:-:S04]  /*1b610*/  LOP3.LUT R12, R3, 0x80000000, R12, 0xb8, !PT ;  /* 0x80000000030c7812 */ /* 0x000fc800078eb80c */
[----:B------:R-:W-:Y:S01]  /*1b620*/  LOP3.LUT R13, R0, 0x80000000, R13, 0xb8, !PT ;  /* 0x80000000000d7812 */ /* 0x000fe200078eb80d */
[----:B------:R-:W-:Y:S06]  /*1b630*/  BRA `(.L_x_7455) ;  /* 0x0000000000387947 */ /* 0x000fec0003800000 */
.L_x_7456:
        /* <DEDUP_REMOVED lines=14> */
.L_x_7455:
[----:B------:R-:W-:Y:S05]  /*1b720*/  BSYNC B2 ;  /* 0x0000000000027941 */ /* 0x000fea0003800000 */
.L_x_7454:
        /* <DEDUP_REMOVED lines=115> */
.L_x_7524:
        /* <DEDUP_REMOVED lines=10> */
.L_x_7526:
[----:B------:R-:W-:-:S04]  /*1bf00*/  FADD.FTZ R6, -R0, R5 ;  /* 0x0000000500067221 */ /* 0x000fc80000010100 */
[----:B------:R-:W-:-:S07]  /*1bf10*/  FMUL.FTZ R6, R6, 0.5 ;  /* 0x3f00000006067820 */ /* 0x000fce0000410000 */
.L_x_7527:
[----:B------:R-:W-:Y:S05]  /*1bf20*/  BSYNC B1 ;  /* 0x0000000000017941 */ /* 0x000fea0003800000 */
.L_x_7525:
        /* <DEDUP_REMOVED lines=11> */
.L_x_7529:
[----:B------:R-:W-:-:S04]  /*1bfe0*/  FADD.FTZ R7, R4, -R7 ;  /* 0x8000000704077221 */ /* 0x000fc80000010000 */
[----:B------:R-:W-:-:S07]  /*1bff0*/  FMUL.FTZ R7, R7, 0.5 ;  /* 0x3f00000007077820 */ /* 0x000fce0000410000 */
.L_x_7530:
[----:B------:R-:W-:Y:S05]  /*1c000*/  BSYNC B1 ;  /* 0x0000000000017941 */ /* 0x000fea0003800000 */
.L_x_7528:
        /* <DEDUP_REMOVED lines=35> */
.L_x_7523:
[----:B------:R0:W1:Y:S02]  /*1c240*/  MUFU.SQRT R20, R19 ;  /* 0x0000001300147308 */ /* 0x0000640000002000 */
.L_x_7522:
[----:B------:R-:W-:Y:S05]  /*1c250*/  BSYNC B0 ;  /* 0x0000000000007941 */ /* 0x000fea0003800000 */
.L_x_7521:
        /* <DEDUP_REMOVED lines=35> */
.L_x_7534:
        /* <DEDUP_REMOVED lines=17> */
.L_x_7540:
[----:B------:R-:W-:-:S04]  /*1c5a0*/  FADD.FTZ R0, -R0, R5 ;  /* 0x0000000500007221 */ /* 0x000fc80000010100 */
[----:B------:R-:W-:-:S07]  /*1c5b0*/  FMUL.FTZ R0, R0, 0.5 ;  /* 0x3f00000000007820 */ /* 0x000fce0000410000 */
.L_x_7541:
[----:B------:R-:W-:Y:S05]  /*1c5c0*/  BSYNC B4 ;  /* 0x0000000000047941 */ /* 0x000fea0003800000 */
.L_x_7539:
        /* <DEDUP_REMOVED lines=10> */
.L_x_7543:
[----:B------:R-:W-:-:S04]  /*1c670*/  FADD.FTZ R3, -R3, R4 ;  /* 0x0000000403037221 */ /* 0x000fc80000010100 */
[----:B------:R-:W-:-:S07]  /*1c680*/  FMUL.FTZ R3, R3, 0.5 ;  /* 0x3f00000003037820 */ /* 0x000fce0000410000 */
.L_x_7544:
[----:B------:R-:W-:Y:S05]  /*1c690*/  BSYNC B4 ;  /* 0x0000000000047941 */ /* 0x000fea0003800000 */
.L_x_7542:
[----:B------:R-:W-:Y:S01]  /*1c6a0*/  FADD.FTZ R0, R3, R0 ;  /* 0x0000000003007221 */ /* 0x000fe20000010000 */
[----:B------:R-:W-:-:S04]  /*1c6b0*/  FADD.FTZ R21, R18, R21 ;  /* 0x0000001512157221 */ /* 0x000fc80000010000 */
[----:B------:R-:W-:-:S06]  /*1c6c0*/  FMUL.FTZ R21, R21, R0 ;  /* 0x0000000015157220 */ /* 0x000fcc0000410000 */
[----:B------:R-:W2:Y:S01]  /*1c6d0*/  MUFU.SQRT R21, R21 ;  /* 0x0000001500157308 */ /* 0x000ea20000002000 */
[----:B------:R-:W-:Y:S05]  /*1c6e0*/  BRA `(.L_x_7545) ;  /* 0x0000000000487947 */ /* 0x000fea0003800000 */
.L_x_7538:
        /* <DEDUP_REMOVED lines=12> */
.L_x_7537:
[----:B------:R-:W-:Y:S01]  /*1c7b0*/  FADD.FTZ R0, R21, 1 ;  /* 0x3f80000015007421 */ /* 0x000fe20000010000 */
[----:B0-----:R-:W-:Y:S01]  /*1c7c0*/  MUFU.SQRT R19, R19 ;  /* 0x0000001300137308 */ /* 0x001fe20000002000 */
[----:B------:R-:W-:Y:S02]  /*1c7d0*/  MOV R18, 0x3f800000 ;  /* 0x3f80000000127802 */ /* 0x000fe40000000f00 */
[----:B------:R-:W-:-:S06]  /*1c7e0*/  FMUL.FTZ R0, R0, 0.5 ;  /* 0x3f00000000007820 */ /* 0x000fcc0000410000 */
[----:B------:R-:W0:Y:S02]  /*1c7f0*/  MUFU.SQRT R0, R0 ;  /* 0x0000000000007308 */ /* 0x000e240000002000 */
[----:B0-----:R-:W-:-:S07]  /*1c800*/  FMUL.FTZ R21, R19, R0 ;  /* 0x0000000013157220 */ /* 0x001fce0000410000 */
.L_x_7545:
[----:B------:R-:W-:Y:S05]  /*1c810*/  BSYNC B1 ;  /* 0x0000000000017941 */ /* 0x000fea0003800000 */
.L_x_7536:
[----:B------:R-:W-:Y:S05]  /*1c820*/  BRA `(.L_x_7546) ;  /* 0x0000000000087947 */ /* 0x000fea0003800000 */
.L_x_7533:
[----:B------:R-:W-:Y:S01]  /*1c830*/  FMUL.FTZ R21, R21, 16777216 ;  /* 0x4b80000015157820 */ /* 0x000fe20000410000 */
[----:B------:R-:W-:-:S07]  /*1c840*/  FMUL.FTZ R18, R18, 16777216 ;  /* 0x4b80000012127820 */ /* 0x000fce0000410000 */
.L_x_7546:
[----:B------:R-:W-:Y:S05]  /*1c850*/  BSYNC B0 ;  /* 0x0000000000007941 */ /* 0x000fea0003800000 */
.L_x_7532:
        /* <DEDUP_REMOVED lines=16> */
.L_x_7548:
[----:B------:R-:W-:Y:S05]  /*1c960*/  BSYNC B4 ;  /* 0x0000000000047941 */ /* 0x000fea0003800000 */
.L_x_7547:
        /* <DEDUP_REMOVED lines=18> */
.L_x_7550:
[----:B------:R-:W-:Y:S02]  /*1ca90*/  ISETP.GE.AND P0, PT, R21, RZ, PT ;  /* 0x000000ff1500720c */ /* 0x000fe40003f06270 */
[----:B------:R-:W-:-:S11]  /*1caa0*/  MOV R3, 0x3fd774eb ;  /* 0x3fd774eb00037802 */ /* 0x000fd60000000f00 */
[----:B------:R-:W-:-:S04]  /*1cab0*/  @P0 FFMA.FTZ R0, R3, 0.93318945169448852539, -R0 ;  /* 0x3f6ee58103000823 */ /* 0x000fc80000010800 */
[----:B------:R-:W-:-:S07]  /*1cac0*/  @!P0 FFMA.FTZ R0, R3, 0.93318945169448852539, R0 ;  /* 0x3f6ee58103008823 */ /* 0x000fce0000010000 */
.L_x_7551:
[----:B------:R-:W-:Y:S05]  /*1cad0*/  BSYNC B0 ;  /* 0x0000000000007941 */ /* 0x000fea0003800000 */
.L_x_7549:
        /* <DEDUP_REMOVED lines=10> */
.L_x_7535:
[----:B------:R-:W-:Y:S05]  /*1cb80*/  BSYNC B3 ;  /* 0x0000000000037941 */ /* 0x000fea0003800000 */
.L_x_7531:
[----:B------:R-:W-:Y:S02]  /*1cb90*/  LOP3.LUT R14, R5, 0x80000000, R14, 0xb8, !PT ;  /* 0x80000000050e7812 */ /* 0x000fe400078eb80e */
[----:B-1----:R-:W-:Y:S01]  /*1cba0*/  LOP3.LUT R15, R20, 0x80000000, R15, 0xb8, !PT ;  /* 0x80000000140f7812 */ /* 0x002fe200078eb80f */
[----:B------:R-:W-:Y:S06]  /*1cbb0*/  BRA `(.L_x_7518) ;  /* 0x0000001400b47947 */ /* 0x000fec0003800000 */
.L_x_7520:
        /* <DEDUP_REMOVED lines=29> */
.L_x_7557:
[----:B------:R-:W-:Y:S05]  /*1cd90*/  BSYNC B4 ;  /* 0x0000000000047941 */ /* 0x000fea0003800000 */
.L_x_7556:
        /* <DEDUP_REMOVED lines=18> */
.L_x_7559:
[----:B------:R-:W-:Y:S02]  /*1cec0*/  ISETP.GE.AND P0, PT, R20, RZ, PT ;  /* 0x000000ff1400720c */ /* 0x000fe40003f06270 */
[----:B------:R-:W-:-:S11]  /*1ced0*/  MOV R3, 0x3fd774eb ;  /* 0x3fd774eb00037802 */ /* 0x000fd60000000f00 */
[----:B------:R-:W-:-:S04]  /*1cee0*/  @P0 FFMA.FTZ R0, R3, 0.93318945169448852539, -R0 ;  /* 0x3f6ee58103000823 */ /* 0x000fc80000010800 */
[----:B------:R-:W-:-:S07]  /*1cef0*/  @!P0 FFMA.FTZ R0, R3, 0.93318945169448852539, R0 ;  /* 0x3f6ee58103008823 */ /* 0x000fce0000010000 */
.L_x_7560:
[----:B------:R-:W-:Y:S05]  /*1cf00*/  BSYNC B0 ;  /* 0x0000000000007941 */ /* 0x000fea0003800000 */
.L_x_7558:
        /* <DEDUP_REMOVED lines=13> */
.L_x_7555:
        /* <DEDUP_REMOVED lines=11> */
.L_x_7563:
[----:B------:R-:W-:Y:S05]  /*1d090*/  BSYNC B4 ;  /* 0x0000000000047941 */ /* 0x000fea0003800000 */
.L_x_7562:
        /* <DEDUP_REMOVED lines=18> */
.L_x_7565:
[----:B------:R-:W-:Y:S02]  /*1d1c0*/  ISETP.GE.AND P0, PT, R20, RZ, PT ;  /* 0x000000ff1400720c */ /* 0x000fe40003f06270 */
[----:B------:R-:W-:-:S11]  /*1d1d0*/  MOV R3, 0x3fd774eb ;  /* 0x3fd774eb00037802 */ /* 0x000fd60000000f00 */
[----:B------:R-:W-:-:S04]  /*1d1e0*/  @P0 FFMA.FTZ R0, R3, 0.93318945169448852539, -R0 ;  /* 0x3f6ee58103000823 */ /* 0x000fc80000010800 */
[----:B------:R-:W-:-:S07]  /*1d1f0*/  @!P0 FFMA.FTZ R0, R3, 0.93318945169448852539, R0 ;  /* 0x3f6ee58103008823 */ /* 0x000fce0000010000 */
.L_x_7566:
[----:B------:R-:W-:Y:S05]  /*1d200*/  BSYNC B0 ;  /* 0x0000000000007941 */ /* 0x000fea0003800000 */
.L_x_7564:
        /* <DEDUP_REMOVED lines=27> */
.L_x_7554:
        /* <DEDUP_REMOVED lines=32> */
.L_x_7568:
[----:B------:R-:W-:Y:S05]  /*1d5c0*/  BSYNC B4 ;  /* 0x0000000000047941 */ /* 0x000fea0003800000 */
.L_x_7567:
        /* <DEDUP_REMOVED lines=18> */
.L_x_7570:
[----:B------:R-:W-:Y:S02]  /*1d6f0*/  ISETP.GE.AND P0, PT, R20, RZ, PT ;  /* 0x000000ff1400720c */ /* 0x000fe40003f06270 */
[----:B------:R-:W-:-:S11]  /*1d700*/  MOV R3, 0x3fd774eb ;  /* 0x3fd774eb00037802 */ /* 0x000fd60000000f00 */
[----:B------:R-:W-:-:S04]  /*1d710*/  @P0 FFMA.FTZ R0, R3, 0.93318945169448852539, -R0 ;  /* 0x3f6ee58103000823 */ /* 0x000fc80000010800 */
[----:B------:R-:W-:-:S07]  /*1d720*/  @!P0 FFMA.FTZ R0, R3, 0.93318945169448852539, R0 ;  /* 0x3f6ee58103008823 */ /* 0x000fce0000010000 */
.L_x_7571:
[----:B------:R-:W-:Y:S05]  /*1d730*/  BSYNC B0 ;  /* 0x0000000000007941 */ /* 0x000fea0003800000 */
.L_x_7569:
        /* <DEDUP_REMOVED lines=11> */
.L_x_7553:
        /* <DEDUP_REMOVED lines=22> */
.L_x_7575:
[----:B------:R-:W-:Y:S05]  /*1d950*/  BSYNC B4 ;  /* 0x0000000000047941 */ /* 0x000fea0003800000 */
.L_x_7574:
        /* <DEDUP_REMOVED lines=24> */
.L_x_7573:
        /* <DEDUP_REMOVED lines=11> */
.L_x_7577:
[----:B------:R-:W-:Y:S05]  /*1db90*/  BSYNC B4 ;  /* 0x0000000000047941 */ /* 0x000fea0003800000 */
.L_x_7576:
        /* <DEDUP_REMOVED lines=38> */
.L_x_7572:
        /* <DEDUP_REMOVED lines=32> */
.L_x_7579:
[----:B------:R-:W-:Y:S05]  /*1e000*/  BSYNC B4 ;  /* 0x0000000000047941 */ /* 0x000fea0003800000 */
.L_x_7578:
        /* <DEDUP_REMOVED lines=21> */
.L_x_7561:
[----:B------:R-:W-:Y:S05]  /*1e160*/  BSYNC B3 ;  /* 0x0000000000037941 */ /* 0x000fea0003800000 */
.L_x_7552:
[----:B------:R-:W-:Y:S01]  /*1e170*/  FADD.FTZ R0, R21, 0.69314718246459960938 ;  /* 0x3f31721815007421 */ /* 0x000fe20000010000 */
[----:B------:R-:W-:-:S04]  /*1e180*/  LOP3.LUT R14, R3, 0x80000000, R14, 0xb8, !PT ;  /* 0x80000000030e7812 */ /* 0x000fc800078eb80e */
[----:B------:R-:W-:Y:S01]  /*1e190*/  LOP3.LUT R15, R0, 0x80000000, R15, 0xb8, !PT ;  /* 0x80000000000f7812 */ /* 0x000fe200078eb80f */
[----:B------:R-:W-:Y:S06]  /*1e1a0*/  BRA `(.L_x_7518) ;  /* 0x0000000000387947 */ /* 0x000fec0003800000 */
.L_x_7519:
        /* <DEDUP_REMOVED lines=14> */
.L_x_7518:
[----:B------:R-:W-:Y:S05]  /*1e290*/  BSYNC B2 ;  /* 0x0000000000027941 */ /* 0x000fea0003800000 */
.L_x_7517:
        /* <DEDUP_REMOVED lines=115> */
.L_x_7587:
        /* <DEDUP_REMOVED lines=10> */
.L_x_7589:
[----:B------:R-:W-:-:S04]  /*1ea70*/  FADD.FTZ R6, -R0, R5 ;  /* 0x0000000500067221 */ /* 0x000fc80000010100 */
[----:B------:R-:W-:-:S07]  /*1ea80*/  FMUL.FTZ R6, R6, 0.5 ;  /* 0x3f00000006067820 */ /* 0x000fce0000410000 */
.L_x_7590:
[----:B------:R-:W-:Y:S05]  /*1ea90*/  BSYNC B1 ;  /* 0x0000000000017941 */ /* 0x000fea0003800000 */
.L_x_7588:
        /* <DEDUP_REMOVED lines=11> */
.L_x_7592:
[----:B------:R-:W-:-:S04]  /*1eb50*/  FADD.FTZ R7, R4, -R7 ;  /* 0x8000000704077221 */ /* 0x000fc80000010000 */
[----:B------:R-:W-:-:S07]  /*1eb60*/  FMUL.FTZ R7, R7, 0.5 ;  /* 0x3f00000007077820 */ /* 0x000fce0000410000 */
.L_x_7593:
[----:B------:R-:W-:Y:S05]  /*1eb70*/  BSYNC B1 ;  /* 0x0000000000017941 */ /* 0x000fea0003800000 */
.L_x_7591:
        /* <DEDUP_REMOVED lines=35> */
.L_x_7586:
[----:B------:R0:W1:Y:S02]  /*1edb0*/  MUFU.SQRT R22, R21 ;  /* 0x0000001500167308 */ /* 0x0000640000002000 */
.L_x_7585:
[----:B------:R-:W-:Y:S05]  /*1edc0*/  BSYNC B0 ;  /* 0x0000000000007941 */ /* 0x000fea0003800000 */
.L_x_7584:
        /* <DEDUP_REMOVED lines=35> */
.L_x_7597:
        /* <DEDUP_REMOVED lines=17> */
.L_x_7603:
[----:B------:R-:W-:-:S04]  /*1f110*/  FADD.FTZ R0, -R0, R5 ;  /* 0x0000000500007221 */ /* 0x000fc80000010100 */
[----:B------:R-:W-:-:S07]  /*1f120*/  FMUL.FTZ R0, R0, 0.5 ;  /* 0x3f00000000007820 */ /* 0x000fce0000410000 */
.L_x_7604:
[----:B------:R-:W-:Y:S05]  /*1f130*/  BSYNC B4 ;  /* 0x0000000000047941 */ /* 0x000fea0003800000 */
.L_x_7602:
        /* <DEDUP_REMOVED lines=10> */
.L_x_7606:
[----:B------:R-:W-:-:S04]  /*1f1e0*/  FADD.FTZ R3, -R3, R4 ;  /* 0x0000000403037221 */ /* 0x000fc80000010100 */
[----:B------:R-:W-:-:S07]  /*1f1f0*/  FMUL.FTZ R3, R3, 0.5 ;  /* 0x3f00000003037820 */ /* 0x000fce0000410000 */
.L_x_7607:
[----:B------:R-:W-:Y:S05]  /*1f200*/  BSYNC B4 ;  /* 0x0000000000047941 */ /* 0x000fea0003800000 */
.L_x_7605:
[----:B------:R-:W-:Y:S01]  /*1f210*/  FADD.FTZ R0, R3, R0 ;  /* 0x0000000003007221 */ /* 0x000fe20000010000 */
[----:B------:R-:W-:-:S04]  /*1f220*/  FADD.FTZ R23, R20, R23 ;  /* 0x0000001714177221 */ /* 0x000fc80000010000 */
[----:B------:R-:W-:-:S06]  /*1f230*/  FMUL.FTZ R23, R23, R0 ;  /* 0x0000000017177220 */ /* 0x000fcc0000410000 */
[----:B------:R-:W2:Y:S01]  /*1f240*/  MUFU.SQRT R23, R23 ;  /* 0x0000001700177308 */ /* 0x000ea20000002000 */
[----:B------:R-:W-:Y:S05]  /*1f250*/  BRA `(.L_x_7608) ;  /* 0x0000000000487947 */ /* 0x000fea0003800000 */
.L_x_7601:
        /* <DEDUP_REMOVED lines=12> */
.L_x_7600:
[----:B------:R-:W-:Y:S01]  /*1f320*/  FADD.FTZ R0, R23, 1 ;  /* 0x3f80000017007421 */ /* 0x000fe20000010000 */
[----:B0-----:R-:W-:Y:S01]  /*1f330*/  MUFU.SQRT R21, R21 ;  /* 0x0000001500157308 */ /* 0x001fe20000002000 */
[----:B------:R-:W-:Y:S02]  /*1f340*/  MOV R20, 0x3f800000 ;  /* 0x3f80000000147802 */ /* 0x000fe40000000f00 */
[----:B------:R-:W-:-:S06]  /*1f350*/  FMUL.FTZ R0, R0, 0.5 ;  /* 0x3f00000000007820 */ /* 0x000fcc0000410000 */
[----:B------:R-:W0:Y:S02]  /*1f360*/  MUFU.SQRT R0, R0 ;  /* 0x0000000000007308 */ /* 0x000e240000002000 */
[----:B0-----:R-:W-:-:S07]  /*1f370*/  FMUL.FTZ R23, R21, R0 ;  /* 0x0000000015177220 */ /* 0x001fce0000410000 */
.L_x_7608:
[----:B------:R-:W-:Y:S05]  /*1f380*/  BSYNC B1 ;  /* 0x0000000000017941 */ /* 0x000fea0003800000 */
.L_x_7599:
[----:B------:R-:W-:Y:S05]  /*1f390*/  BRA `(.L_x_7609) ;  /* 0x0000000000087947 */ /* 0x000fea0003800000 */
.L_x_7596:
[----:B------:R-:W-:Y:S01]  /*1f3a0*/  FMUL.FTZ R23, R23, 16777216 ;  /* 0x4b80000017177820 */ /* 0x000fe20000410000 */
[----:B------:R-:W-:-:S07]  /*1f3b0*/  FMUL.FTZ R20, R20, 16777216 ;  /* 0x4b80000014147820 */ /* 0x000fce0000410000 */
.L_x_7609:
[----:B------:R-:W-:Y:S05]  /*1f3c0*/  BSYNC B0 ;  /* 0x0000000000007941 */ /* 0x000fea0003800000 */
.L_x_7595:
        /* <DEDUP_REMOVED lines=16> */
.L_x_7611:
[----:B------:R-:W-:Y:S05]  /*1f4d0*/  BSYNC B4 ;  /* 0x0000000000047941 */ /* 0x000fea0003800000 */
.L_x_7610:
        /* <DEDUP_REMOVED lines=18> */
.L_x_7613:
[----:B------:R-:W-:Y:S02]  /*1f600*/  ISETP.GE.AND P0, PT, R23, RZ, PT ;  /* 0x000000ff1700720c */ /* 0x000fe40003f06270 */
[----:B------:R-:W-:-:S11]  /*1f610*/  MOV R3, 0x3fd774eb ;  /* 0x3fd774eb00037802 */ /* 0x000fd60000000f00 */
[----:B------:R-:W-:-:S04]  /*1f620*/  @P0 FFMA.FTZ R0, R3, 0.93318945169448852539, -R0 ;  /* 0x3f6ee58103000823 */ /* 0x000fc80000010800 */
[----:B------:R-:W-:-:S07]  /*1f630*/  @!P0 FFMA.FTZ R0, R3, 0.93318945169448852539, R0 ;  /* 0x3f6ee58103008823 */ /* 0x000fce0000010000 */
.L_x_7614:
[----:B------:R-:W-:Y:S05]  /*1f640*/  BSYNC B0 ;  /* 0x0000000000007941 */ /* 0x000fea0003800000 */
.L_x_7612:
        /* <DEDUP_REMOVED lines=10> */
.L_x_7598:
[----:B------:R-:W-:Y:S05]  /*1f6f0*/  BSYNC B3 ;  /* 0x0000000000037941 */ /* 0x000fea0003800000 */
.L_x_7594:
[----:B------:R-:W-:Y:S02]  /*1f700*/  LOP3.LUT R18, R5, 0x80000000, R18, 0xb8, !PT ;  /* 0x8000000005127812 */ /* 0x000fe400078eb812 */
[----:B-1----:R-:W-:Y:S01]  /*1f710*/  LOP3.LUT R19, R22, 0x80000000, R19, 0xb8, !PT ;  /* 0x8000000016137812 */ /* 0x002fe200078eb813 */
[----:B------:R-:W-:Y:S06]  /*1f720*/  BRA `(.L_x_7581) ;  /* 0x0000001400b47947 */ /* 0x000fec0003800000 */
.L_x_7583:
        /* <DEDUP_REMOVED lines=29> */
.L_x_7620:
[----:B------:R-:W-:Y:S05]  /*1f900*/  BSYNC B4 ;  /* 0x0000000000047941 */ /* 0x000fea0003800000 */
.L_x_7619:
        /* <DEDUP_REMOVED lines=18> */
.L_x_7622:
[----:B------:R-:W-:Y:S02]  /*1fa30*/  ISETP.GE.AND P0, PT, R22, RZ, PT ;  /* 0x000000ff1600720c */ /* 0x000fe40003f06270 */
[----:B------:R-:W-:-:S11]  /*1fa40*/  MOV R3, 0x3fd774eb ;  /* 0x3fd774eb00037802 */ /* 0x000fd60000000f00 */
[----:B------:R-:W-:-:S04]  /*1fa50*/  @P0 FFMA.FTZ R0, R3, 0.93318945169448852539, -R0 ;  /* 0x3f6ee58103000823 */ /* 0x000fc80000010800 */
[----:B------:R-:W-:-:S07]  /*1fa60*/  @!P0 FFMA.FTZ R0, R3, 0.93318945169448852539, R0 ;  /* 0x3f6ee58103008823 */ /* 0x000fce0000010000 */
.L_x_7623:
[----:B------:R-:W-:Y:S05]  /*1fa70*/  BSYNC B0 ;  /* 0x0000000000007941 */ /* 0x000fea0003800000 */
.L_x_7621:
        /* <DEDUP_REMOVED lines=13> */
.L_x_7618:
        /* <DEDUP_REMOVED lines=11> */
.L_x_7626:
[----:B------:R-:W-:Y:S05]  /*1fc00*/  BSYNC B4 ;  /* 0x0000000000047941 */ /* 0x000fea0003800000 */
.L_x_7625:
        /* <DEDUP_REMOVED lines=18> */
.L_x_7628:
[----:B------:R-:W-:Y:S02]  /*1fd30*/  ISETP.GE.AND P0, PT, R22, RZ, PT ;  /* 0x000000ff1600720c */ /* 0x000fe40003f06270 */
[----:B------:R-:W-:-:S11]  /*1fd40*/  MOV R3, 0x3fd774eb ;  /* 0x3fd774eb00037802 */ /* 0x000fd60000000f00 */
[----:B------:R-:W-:-:S04]  /*1fd50*/  @P0 FFMA.FTZ R0, R3, 0.93318945169448852539, -R0 ;  /* 0x3f6ee58103000823 */ /* 0x000fc80000010800 */
[----:B------:R-:W-:-:S07]  /*1fd60*/  @!P0 FFMA.FTZ R0, R3, 0.93318945169448852539, R0 ;  /* 0x3f6ee58103008823 */ /* 0x000fce0000010000 */
.L_x_7629:
[----:B------:R-:W-:Y:S05]  /*1fd70*/  BSYNC B0 ;  /* 0x0000000000007941 */ /* 0x000fea0003800000 */
.L_x_7627:
        /* <DEDUP_REMOVED lines=27> */
.L_x_7617:
        /* <DEDUP_REMOVED lines=32> */
.L_x_7631:
[----:B------:R-:W-:Y:S05]  /*20130*/  BSYNC B4 ;  /* 0x0000000000047941 */ /* 0x000fea0003800000 */
.L_x_7630:
        /* <DEDUP_REMOVED lines=18> */
.L_x_7633:
[----:B------:R-:W-:Y:S02]  /*20260*/  ISETP.GE.AND P0, PT, R22, RZ, PT ;  /* 0x000000ff1600720c */ /* 0x000fe40003f06270 */
[----:B------:R-:W-:-:S11]  /*20270*/  MOV R3, 0x3fd774eb ;  /* 0x3fd774eb00037802 */ /* 0x000fd60000000f00 */
[----:B------:R-:W-:-:S04]  /*20280*/  @P0 FFMA.FTZ R0, R3, 0.93318945169448852539, -R0 ;  /* 0x3f6ee58103000823 */ /* 0x000fc80000010800 */
[----:B------:R-:W-:-:S07]  /*20290*/  @!P0 FFMA.FTZ R0, R3, 0.93318945169448852539, R0 ;  /* 0x3f6ee58103008823 */ /* 0x000fce0000010000 */
.L_x_7634:
[----:B------:R-:W-:Y:S05]  /*202a0*/  BSYNC B0 ;  /* 0x0000000000007941 */ /* 0x000fea0003800000 */
.L_x_7632:
        /* <DEDUP_REMOVED lines=11> */
.L_x_7616:
        /* <DEDUP_REMOVED lines=22> */
.L_x_7638:
[----:B------:R-:W-:Y:S05]  /*204c0*/  BSYNC B4 ;  /* 0x0000000000047941 */ /* 0x000fea0003800000 */
.L_x_7637:
        /* <DEDUP_REMOVED lines=24> */
.L_x_7636:
        /* <DEDUP_REMOVED lines=11> */
.L_x_7640:
[----:B------:R-:W-:Y:S05]  /*20700*/  BSYNC B4 ;  /* 0x0000000000047941 */ /* 0x000fea0003800000 */
.L_x_7639:
        /* <DEDUP_REMOVED lines=38> */
.L_x_7635:
        /* <DEDUP_REMOVED lines=32> */
.L_x_7642:
[----:B------:R-:W-:Y:S05]  /*20b70*/  BSYNC B4 ;  /* 0x0000000000047941 */ /* 0x000fea0003800000 */
.L_x_7641:
        /* <DEDUP_REMOVED lines=21> */
.L_x_7624:
[----:B------:R-:W-:Y:S05]  /*20cd0*/  BSYNC B3 ;  /* 0x0000000000037941 */ /* 0x000fea0003800000 */
.L_x_7615:
[----:B------:R-:W-:Y:S01]  /*20ce0*/  FADD.FTZ R0, R23, 0.69314718246459960938 ;  /* 0x3f31721817007421 */ /* 0x000fe20000010000 */
[----:B------:R-:W-:-:S04]  /*20cf0*/  LOP3.LUT R18, R3, 0x80000000, R18, 0xb8, !PT ;  /* 0x8000000003127812 */ /* 0x000fc800078eb812 */
[----:B------:R-:W-:Y:S01]  /*20d00*/  LOP3.LUT R19, R0, 0x80000000, R19, 0xb8, !PT ;  /* 0x8000000000137812 */ /* 0x000fe200078eb813 */
[----:B------:R-:W-:Y:S06]  /*20d10*/  BRA `(.L_x_7581) ;  /* 0x0000000000387947 */ /* 0x000fec0003800000 */
.L_x_7582:
        /* <DEDUP_REMOVED lines=14> */
.L_x_7581:
[----:B------:R-:W-:Y:S05]  /*20e00*/  BSYNC B2 ;  /* 0x0000000000027941 */ /* 0x000fea0003800000 */
.L_x_7580:
        /* <DEDUP_REMOVED lines=115> */
.L_x_7650:
        /* <DEDUP_REMOVED lines=10> */
.L_x_7652:
[----:B------:R-:W-:-:S04]  /*215e0*/  FADD.FTZ R6, -R0, R5 ;  /* 0x0000000500067221 */ /* 0x000fc80000010100 */
[----:B------:R-:W-:-:S07]  /*215f0*/  FMUL.FTZ R6, R6, 0.5 ;  /* 0x3f00000006067820 */ /* 0x000fce0000410000 */
.L_x_7653:
[----:B------:R-:W-:Y:S05]  /*21600*/  BSYNC B1 ;  /* 0x0000000000017941 */ /* 0x000fea0003800000 */
.L_x_7651:
        /* <DEDUP_REMOVED lines=11> */
.L_x_7655:
[----:B------:R-:W-:-:S04]  /*216c0*/  FADD.FTZ R7, R4, -R7 ;  /* 0x8000000704077221 */ /* 0x000fc80000010000 */
[----:B------:R-:W-:-:S07]  /*216d0*/  FMUL.FTZ R7, R7, 0.5 ;  /* 0x3f00000007077820 */ /* 0x000fce0000410000 */
.L_x_7656:
[----:B------:R-:W-:Y:S05]  /*216e0*/  BSYNC B1 ;  /* 0x0000000000017941 */ /* 0x000fea0003800000 */
.L_x_7654:
        /* <DEDUP_REMOVED lines=35> */
.L_x_7649:
[----:B------:R0:W1:Y:S02]  /*21920*/  MUFU.SQRT R24, R23 ;  /* 0x0000001700187308 */ /* 0x0000640000002000 */
.L_x_7648:
[----:B------:R-:W-:Y:S05]  /*21930*/  BSYNC B0 ;  /* 0x0000000000007941 */ /* 0x000fea0003800000 */
.L_x_7647:
        /* <DEDUP_REMOVED lines=35> */
.L_x_7660:
        /* <DEDUP_REMOVED lines=17> */
.L_x_7666:
[----:B------:R-:W-:-:S04]  /*21c80*/  FADD.FTZ R0, -R0, R5 ;  /* 0x0000000500007221 */ /* 0x000fc80000010100 */
[----:B------:R-:W-:-:S07]  /*21c90*/  FMUL.FTZ R0, R0, 0.5 ;  /* 0x3f00000000007820 */ /* 0x000fce0000410000 */
.L_x_7667:
[----:B------:R-:W-:Y:S05]  /*21ca0*/  BSYNC B4 ;  /* 0x0000000000047941 */ /* 0x000fea0003800000 */
.L_x_7665:
        /* <DEDUP_REMOVED lines=10> */
.L_x_7669:
[----:B------:R-:W-:-:S04]  /*21d50*/  FADD.FTZ R3, -R3, R4 ;  /* 0x0000000403037221 */ /* 0x000fc80000010100 */
[----:B------:R-:W-:-:S07]  /*21d60*/  FMUL.FTZ R3, R3, 0.5 ;  /* 0x3f00000003037820 */ /* 0x000fce0000410000 */
.L_x_7670:
[----:B------:R-:W-:Y:S05]  /*21d70*/  BSYNC B4 ;  /* 0x0000000000047941 */ /* 0x000fea0003800000 */
.L_x_7668:
[----:B------:R-:W-:Y:S01]  /*21d80*/  FADD.FTZ R0, R3, R0 ;  /* 0x0000000003007221 */ /* 0x000fe20000010000 */
[----:B------:R-:W-:-:S04]  /*21d90*/  FADD.FTZ R25, R22, R25 ;  /* 0x0000001916197221 */ /* 0x000fc80000010000 */
[----:B------:R-:W-:-:S06]  /*21da0*/  FMUL.FTZ R25, R25, R0 ;  /* 0x0000000019197220 */ /* 0x000fcc0000410000 */
[----:B------:R-:W2:Y:S01]  /*21db0*/  MUFU.SQRT R25, R25 ;  /* 0x0000001900197308 */ /* 0x000ea20000002000 */
[----:B------:R-:W-:Y:S05]  /*21dc0*/  BRA `(.L_x_7671) ;  /* 0x0000000000487947 */ /* 0x000fea0003800000 */
.L_x_7664:
        /* <DEDUP_REMOVED lines=12> */
.L_x_7663:
[----:B------:R-:W-:Y:S01]  /*21e90*/  FADD.FTZ R0, R25, 1 ;  /* 0x3f80000019007421 */ /* 0x000fe20000010000 */
[----:B0-----:R-:W-:Y:S01]  /*21ea0*/  MUFU.SQRT R23, R23 ;  /* 0x0000001700177308 */ /* 0x001fe20000002000 */
[----:B------:R-:W-:Y:S02]  /*21eb0*/  MOV R22, 0x3f800000 ;  /* 0x3f80000000167802 */ /* 0x000fe40000000f00 */
[----:B------:R-:W-:-:S06]  /*21ec0*/  FMUL.FTZ R0, R0, 0.5 ;  /* 0x3f00000000007820 */ /* 0x000fcc0000410000 */
[----:B------:R-:W0:Y:S02]  /*21ed0*/  MUFU.SQRT R0, R0 ;  /* 0x0000000000007308 */ /* 0x000e240000002000 */
[----:B0-----:R-:W-:-:S07]  /*21ee0*/  FMUL.FTZ R25, R23, R0 ;  /* 0x0000000017197220 */ /* 0x001fce0000410000 */
.L_x_7671:
[----:B------:R-:W-:Y:S05]  /*21ef0*/  BSYNC B1 ;  /* 0x0000000000017941 */ /* 0x000fea0003800000 */
.L_x_7662:
[----:B------:R-:W-:Y:S05]  /*21f00*/  BRA `(.L_x_7672) ;  /* 0x0000000000087947 */ /* 0x000fea0003800000 */
.L_x_7659:
[----:B------:R-:W-:Y:S01]  /*21f10*/  FMUL.FTZ R25, R25, 16777216 ;  /* 0x4b80000019197820 */ /* 0x000fe20000410000 */
[----:B------:R-:W-:-:S07]  /*21f20*/  FMUL.FTZ R22, R22, 16777216 ;  /* 0x4b80000016167820 */ /* 0x000fce0000410000 */
.L_x_7672:
[----:B------:R-:W-:Y:S05]  /*21f30*/  BSYNC B0 ;  /* 0x0000000000007941 */ /* 0x000fea0003800000 */
.L_x_7658:
        /* <DEDUP_REMOVED lines=16> */
.L_x_7674:
[----:B------:R-:W-:Y:S05]  /*22040*/  BSYNC B4 ;  /* 0x0000000000047941 */ /* 0x000fea0003800000 */
.L_x_7673:
        /* <DEDUP_REMOVED lines=18> */
.L_x_7676:
[----:B------:R-:W-:Y:S02]  /*22170*/  ISETP.GE.AND P0, PT, R25, RZ, PT ;  /* 0x000000ff1900720c */ /* 0x000fe40003f06270 */
[----:B------:R-:W-:-:S11]  /*22180*/  MOV R3, 0x3fd774eb ;  /* 0x3fd774eb00037802 */ /* 0x000fd60000000f00 */
[----:B------:R-:W-:-:S04]  /*22190*/  @P0 FFMA.FTZ R0, R3, 0.93318945169448852539, -R0 ;  /* 0x3f6ee58103000823 */ /* 0x000fc80000010800 */
[----:B------:R-:W-:-:S07]  /*221a0*/  @!P0 FFMA.FTZ R0, R3, 0.93318945169448852539, R0 ;  /* 0x3f6ee58103008823 */ /* 0x000fce0000010000 */
.L_x_7677:
[----:B------:R-:W-:Y:S05]  /*221b0*/  BSYNC B0 ;  /* 0x0000000000007941 */ /* 0x000fea0003800000 */
.L_x_7675:
        /* <DEDUP_REMOVED lines=10> */
.L_x_7661:
[----:B------:R-:W-:Y:S05]  /*22260*/  BSYNC B3 ;  /* 0x0000000000037941 */ /* 0x000fea0003800000 */
.L_x_7657:
[----:B------:R-:W-:Y:S02]  /*22270*/  LOP3.LUT R20, R5, 0x80000000, R20, 0xb8, !PT ;  /* 0x8000000005147812 */ /* 0x000fe400078eb814 */
[----:B-1----:R-:W-:Y:S01]  /*22280*/  LOP3.LUT R21, R24, 0x80000000, R21, 0xb8, !PT ;  /* 0x8000000018157812 */ /* 0x002fe200078eb815 */
[----:B------:R-:W-:Y:S06]  /*22290*/  BRA `(.L_x_7644) ;  /* 0x0000001400b47947 */ /* 0x000fec0003800000 */
.L_x_7646:
        /* <DEDUP_REMOVED lines=29> */
.L_x_7683:
[----:B------:R-:W-:Y:S05]  /*22470*/  BSYNC B4 ;  /* 0x0000000000047941 */ /* 0x000fea0003800000 */
.L_x_7682:
        /* <DEDUP_REMOVED lines=18> */
.L_x_7685:
[----:B------:R-:W-:Y:S02]  /*225a0*/  ISETP.GE.AND P0, PT, R24, RZ, PT ;  /* 0x000000ff1800720c */ /* 0x000fe40003f06270 */
[----:B------:R-:W-:-:S11]  /*225b0*/  MOV R3, 0x3fd774eb ;  /* 0x3fd774eb00037802 */ /* 0x000fd60000000f00 */
[----:B------:R-:W-:-:S04]  /*225c0*/  @P0 FFMA.FTZ R0, R3, 0.93318945169448852539, -R0 ;  /* 0x3f6ee58103000823 */ /* 0x000fc80000010800 */
[----:B------:R-:W-:-:S07]  /*225d0*/  @!P0 FFMA.FTZ R0, R3, 0.93318945169448852539, R0 ;  /* 0x3f6ee58103008823 */ /* 0x000fce0000010000 */
.L_x_7686:
[----:B------:R-:W-:Y:S05]  /*225e0*/  BSYNC B0 ;  /* 0x0000000000007941 */ /* 0x000fea0003800000 */
.L_x_7684:
        /* <DEDUP_REMOVED lines=13> */
.L_x_7681:
        /* <DEDUP_REMOVED lines=11> */
.L_x_7689:
[----:B------:R-:W-:Y:S05]  /*22770*/  BSYNC B4 ;  /* 0x0000000000047941 */ /* 0x000fea0003800000 */
.L_x_7688:
        /* <DEDUP_REMOVED lines=18> */
.L_x_7691:
[----:B------:R-:W-:Y:S02]  /*228a0*/  ISETP.GE.AND P0, PT, R24, RZ, PT ;  /* 0x000000ff1800720c */ /* 0x000fe40003f06270 */
[----:B------:R-:W-:-:S11]  /*228b0*/  MOV R3, 0x3fd774eb ;  /* 0x3fd774eb00037802 */ /* 0x000fd60000000f00 */
[----:B------:R-:W-:-:S04]  /*228c0*/  @P0 FFMA.FTZ R0, R3, 0.93318945169448852539, -R0 ;  /* 0x3f6ee58103000823 */ /* 0x000fc80000010800 */
[----:B------:R-:W-:-:S07]  /*228d0*/  @!P0 FFMA.FTZ R0, R3, 0.93318945169448852539, R0 ;  /* 0x3f6ee58103008823 */ /* 0x000fce0000010000 */
.L_x_7692:
[----:B------:R-:W-:Y:S05]  /*228e0*/  BSYNC B0 ;  /* 0x0000000000007941 */ /* 0x000fea0003800000 */
.L_x_7690:
        /* <DEDUP_REMOVED lines=27> */
.L_x_7680:
        /* <DEDUP_REMOVED lines=32> */
.L_x_7694:
[----:B------:R-:W-:Y:S05]  /*22ca0*/  BSYNC B4 ;  /* 0x0000000000047941 */ /* 0x000fea0003800000 */
.L_x_7693:
        /* <DEDUP_REMOVED lines=18> */
.L_x_7696:
[----:B------:R-:W-:Y:S02]  /*22dd0*/  ISETP.GE.AND P0, PT, R24, RZ, PT ;  /* 0x000000ff1800720c */ /* 0x000fe40003f06270 */
[----:B------:R-:W-:-:S11]  /*22de0*/  MOV R3, 0x3fd774eb ;  /* 0x3fd774eb00037802 */ /* 0x000fd60000000f00 */
[----:B------:R-:W-:-:S04]  /*22df0*/  @P0 FFMA.FTZ R0, R3, 0.93318945169448852539, -R0 ;  /* 0x3f6ee58103000823 */ /* 0x000fc80000010800 */
[----:B------:R-:W-:-:S07]  /*22e00*/  @!P0 FFMA.FTZ R0, R3, 0.93318945169448852539, R0 ;  /* 0x3f6ee58103008823 */ /* 0x000fce0000010000 */
.L_x_7697:
[----:B------:R-:W-:Y:S05]  /*22e10*/  BSYNC B0 ;  /* 0x0000000000007941 */ /* 0x000fea0003800000 */
.L_x_7695:
        /* <DEDUP_REMOVED lines=11> */
.L_x_7679:
        /* <DEDUP_REMOVED lines=22> */
.L_x_7701:
[----:B------:R-:W-:Y:S05]  /*23030*/  BSYNC B4 ;  /* 0x0000000000047941 */ /* 0x000fea0003800000 */
.L_x_7700:
        /* <DEDUP_REMOVED lines=24> */
.L_x_7699:
        /* <DEDUP_REMOVED lines=11> */
.L_x_7703:
[----:B------:R-:W-:Y:S05]  /*23270*/  BSYNC B4 ;  /* 0x0000000000047941 */ /* 0x000fea0003800000 */
.L_x_7702:
        /* <DEDUP_REMOVED lines=38> */
.L_x_7698:
        /* <DEDUP_REMOVED lines=32> */
.L_x_7705:
[----:B------:R-:W-:Y:S05]  /*236e0*/  BSYNC B4 ;  /* 0x0000000000047941 */ /* 0x000fea0003800000 */
.L_x_7704:
        /* <DEDUP_REMOVED lines=21> */
.L_x_7687:
[----:B------:R-:W-:Y:S05]  /*23840*/  BSYNC B3 ;  /* 0x0000000000037941 */ /* 0x000fea0003800000 */
.L_x_7678:
[----:B------:R-:W-:Y:S01]  /*23850*/  FADD.FTZ R0, R25, 0.69314718246459960938 ;  /* 0x3f31721819007421 */ /* 0x000fe20000010000 */
[----:B------:R-:W-:-:S04]  /*23860*/  LOP3.LUT R20, R3, 0x80000000, R20, 0xb8, !PT ;  /* 0x8000000003147812 */ /* 0x000fc800078eb814 */
[----:B------:R-:W-:Y:S01]  /*23870*/  LOP3.LUT R21, R0, 0x80000000, R21, 0xb8, !PT ;  /* 0x8000000000157812 */ /* 0x000fe200078eb815 */
[----:B------:R-:W-:Y:S06]  /*23880*/  BRA `(.L_x_7644) ;  /* 0x0000000000387947 */ /* 0x000fec0003800000 */
.L_x_7645:
        /* <DEDUP_REMOVED lines=14> */
.L_x_7644:
[----:B------:R-:W-:Y:S05]  /*23970*/  BSYNC B2 ;  /* 0x0000000000027941 */ /* 0x000fea0003800000 */
.L_x_7643:
        /* <DEDUP_REMOVED lines=115> */
.L_x_7713:
        /* <DEDUP_REMOVED lines=10> */
.L_x_7715:
[----:B------:R-:W-:-:S04]  /*24150*/  FADD.FTZ R6, -R0, R5 ;  /* 0x0000000500067221 */ /* 0x000fc80000010100 */
[----:B------:R-:W-:-:S07]  /*24160*/  FMUL.FTZ R6, R6, 0.5 ;  /* 0x3f00000006067820 */ /* 0x000fce0000410000 */
.L_x_7716:
[----:B------:R-:W-:Y:S05]  /*24170*/  BSYNC B1 ;  /* 0x0000000000017941 */ /* 0x000fea0003800000 */
.L_x_7714:
        /* <DEDUP_REMOVED lines=11> */
.L_x_7718:
[----:B------:R-:W-:-:S04]  /*24230*/  FADD.FTZ R7, R4, -R7 ;  /* 0x8000000704077221 */ /* 0x000fc80000010000 */
[----:B------:R-:W-:-:S07]  /*24240*/  FMUL.FTZ R7, R7, 0.5 ;  /* 0x3f00000007077820 */ /* 0x000fce0000410000 */
.L_x_7719:
[----:B------:R-:W-:Y:S05]  /*24250*/  BSYNC B1 ;  /* 0x0000000000017941 */ /* 0x000fea0003800000 */
.L_x_7717:
        /* <DEDUP_REMOVED lines=35> */
.L_x_7712:
[----:B------:R0:W1:Y:S02]  /*24490*/  MUFU.SQRT R26, R25 ;  /* 0x00000019001a7308 */ /* 0x0000640000002000 */
.L_x_7711:
[----:B------:R-:W-:Y:S05]  /*244a0*/  BSYNC B0 ;  /* 0x0000000000007941 */ /* 0x000fea0003800000 */
.L_x_7710:
        /* <DEDUP_REMOVED lines=35> */
.L_x_7723:
        /* <DEDUP_REMOVED lines=17> */
.L_x_7729:
[----:B------:R-:W-:-:S04]  /*247f0*/  FADD.FTZ R0, -R0, R5 ;  /* 0x0000000500007221 */ /* 0x000fc80000010100 */
[----:B------:R-:W-:-:S07]  /*24800*/  FMUL.FTZ R0, R0, 0.5 ;  /* 0x3f00000000007820 */ /* 0x000fce0000410000 */
.L_x_7730:
[----:B------:R-:W-:Y:S05]  /*24810*/  BSYNC B4 ;  /* 0x0000000000047941 */ /* 0x000fea0003800000 */
.L_x_7728:
        /* <DEDUP_REMOVED lines=10> */
.L_x_7732:
[----:B------:R-:W-:-:S04]  /*248c0*/  FADD.FTZ R3, -R3, R4 ;  /* 0x0000000403037221 */ /* 0x000fc80000010100 */
[----:B------:R-:W-:-:S07]  /*248d0*/  FMUL.FTZ R3, R3, 0.5 ;  /* 0x3f00000003037820 */ /* 0x000fce0000410000 */
.L_x_7733:
[----:B------:R-:W-:Y:S05]  /*248e0*/  BSYNC B4 ;  /* 0x0000000000047941 */ /* 0x000fea0003800000 */
.L_x_7731:
[----:B------:R-:W-:Y:S01]  /*248f0*/  FADD.FTZ R0, R3, R0 ;  /* 0x0000000003007221 */ /* 0x000fe20000010000 */
[----:B------:R-:W-:-:S04]  /*24900*/  FADD.FTZ R27, R24, R27 ;  /* 0x0000001b181b7221 */ /* 0x000fc80000010000 */
[----:B------:R-:W-:-:S06]  /*24910*/  FMUL.FTZ R27, R27, R0 ;  /* 0x000000001b1b7220 */ /* 0x000fcc0000410000 */
[----:B------:R-:W2:Y:S01]  /*24920*/  MUFU.SQRT R27, R27 ;  /* 0x0000001b001b7308 */ /* 0x000ea20000002000 */
[----:B------:R-:W-:Y:S05]  /*24930*/  BRA `(.L_x_7734) ;  /* 0x0000000000487947 */ /* 0x000fea0003800000 */
.L_x_7727:
        /* <DEDUP_REMOVED lines=12> */
.L_x_7726:
[----:B------:R-:W-:Y:S01]  /*24a00*/  FADD.FTZ R0, R27, 1 ;  /* 0x3f8000001b007421 */ /* 0x000fe20000010000 */
[----:B0-----:R-:W-:Y:S01]  /*24a10*/  MUFU.SQRT R25, R25 ;  /* 0x0000001900197308 */ /* 0x001fe20000002000 */
[----:B------:R-:W-:Y:S02]  /*24a20*/  MOV R24, 0x3f800000 ;  /* 0x3f80000000187802 */ /* 0x000fe40000000f00 */
[----:B------:R-:W-:-:S06]  /*24a30*/  FMUL.FTZ R0, R0, 0.5 ;  /* 0x3f00000000007820 */ /* 0x000fcc0000410000 */
[----:B------:R-:W0:Y:S02]  /*24a40*/  MUFU.SQRT R0, R0 ;  /* 0x0000000000007308 */ /* 0x000e240000002000 */
[----:B0-----:R-:W-:-:S07]  /*24a50*/  FMUL.FTZ R27, R25, R0 ;  /* 0x00000000191b7220 */ /* 0x001fce0000410000 */
.L_x_7734:
[----:B------:R-:W-:Y:S05]  /*24a60*/  BSYNC B1 ;  /* 0x0000000000017941 */ /* 0x000fea0003800000 */
.L_x_7725:
[----:B------:R-:W-:Y:S05]  /*24a70*/  BRA `(.L_x_7735) ;  /* 0x0000000000087947 */ /* 0x000fea0003800000 */
.L_x_7722:
[----:B------:R-:W-:Y:S01]  /*24a80*/  FMUL.FTZ R27, R27, 16777216 ;  /* 0x4b8000001b1b7820 */ /* 0x000fe20000410000 */
[----:B------:R-:W-:-:S07]  /*24a90*/  FMUL.FTZ R24, R24, 16777216 ;  /* 0x4b80000018187820 */ /* 0x000fce0000410000 */
.L_x_7735:
[----:B------:R-:W-:Y:S05]  /*24aa0*/  BSYNC B0 ;  /* 0x0000000000007941 */ /* 0x000fea0003800000 */
.L_x_7721:
        /* <DEDUP_REMOVED lines=16> */
.L_x_7737:
[----:B------:R-:W-:Y:S05]  /*24bb0*/  BSYNC B4 ;  /* 0x0000000000047941 */ /* 0x000fea0003800000 */
.L_x_7736:
        /* <DEDUP_REMOVED lines=18> */
.L_x_7739:
[----:B------:R-:W-:Y:S02]  /*24ce0*/  ISETP.GE.AND P0, PT, R27, RZ, PT ;  /* 0x000000ff1b00720c */ /* 0x000fe40003f06270 */
[----:B------:R-:W-:-:S11]  /*24cf0*/  MOV R3, 0x3fd774eb ;  /* 0x3fd774eb00037802 */ /* 0x000fd60000000f00 */
[----:B------:R-:W-:-:S04]  /*24d00*/  @P0 FFMA.FTZ R0, R3, 0.93318945169448852539, -R0 ;  /* 0x3f6ee58103000823 */ /* 0x000fc80000010800 */
[----:B------:R-:W-:-:S07]  /*24d10*/  @!P0 FFMA.FTZ R0, R3, 0.93318945169448852539, R0 ;  /* 0x3f6ee58103008823 */ /* 0x000fce0000010000 */
.L_x_7740:
[----:B------:R-:W-:Y:S05]  /*24d20*/  BSYNC B0 ;  /* 0x0000000000007941 */ /* 0x000fea0003800000 */
.L_x_7738:
        /* <DEDUP_REMOVED lines=10> */
.L_x_7724:
[----:B------:R-:W-:Y:S05]  /*24dd0*/  BSYNC B3 ;  /* 0x0000000000037941 */ /* 0x000fea0003800000 */
.L_x_7720:
[----:B------:R-:W-:Y:S02]  /*24de0*/  LOP3.LUT R22, R5, 0x80000000, R22, 0xb8, !PT ;  /* 0x8000000005167812 */ /* 0x000fe400078eb816 */
[----:B-1----:R-:W-:Y:S01]  /*24df0*/  LOP3.LUT R23, R26, 0x80000000, R23, 0xb8, !PT ;  /* 0x800000001a177812 */ /* 0x002fe200078eb817 */
[----:B------:R-:W-:Y:S06]  /*24e00*/  BRA `(.L_x_7707) ;  /* 0x0000001400b47947 */ /* 0x000fec0003800000 */
.L_x_7709:
        /* <DEDUP_REMOVED lines=29> */
.L_x_7746:
[----:B------:R-:W-:Y:S05]  /*24fe0*/  BSYNC B4 ;  /* 0x0000000000047941 */ /* 0x000fea0003800000 */
.L_x_7745:
        /* <DEDUP_REMOVED lines=18> */
.L_x_7748:
[----:B------:R-:W-:Y:S02]  /*25110*/  ISETP.GE.AND P0, PT, R26, RZ, PT ;  /* 0x000000ff1a00720c */ /* 0x000fe40003f06270 */
[----:B------:R-:W-:-:S11]  /*25120*/  MOV R3, 0x3fd774eb ;  /* 0x3fd774eb00037802 */ /* 0x000fd60000000f00 */
[----:B------:R-:W-:-:S04]  /*25130*/  @P0 FFMA.FTZ R0, R3, 0.93318945169448852539, -R0 ;  /* 0x3f6ee58103000823 */ /* 0x000fc80000010800 */
[----:B------:R-:W-:-:S07]  /*25140*/  @!P0 FFMA.FTZ R0, R3, 0.93318945169448852539, R0 ;  /* 0x3f6ee58103008823 */ /* 0x000fce0000010000 */
.L_x_7749:
[----:B------:R-:W-:Y:S05]  /*25150*/  BSYNC B0 ;  /* 0x0000000000007941 */ /* 0x000fea0003800000 */
.L_x_7747:
        /* <DEDUP_REMOVED lines=13> */
.L_x_7744:
        /* <DEDUP_REMOVED lines=11> */
.L_x_7752:
[----:B------:R-:W-:Y:S05]  /*252e0*/  BSYNC B4 ;  /* 0x0000000000047941 */ /* 0x000fea0003800000 */
.L_x_7751:
        /* <DEDUP_REMOVED lines=18> */
.L_x_7754:
[----:B------:R-:W-:Y:S02]  /*25410*/  ISETP.GE.AND P0, PT, R26, RZ, PT ;  /* 0x000000ff1a00720c */ /* 0x000fe40003f06270 */
[----:B------:R-:W-:-:S11]  /*25420*/  MOV R3, 0x3fd774eb ;  /* 0x3fd774eb00037802 */ /* 0x000fd60000000f00 */
[----:B------:R-:W-:-:S04]  /*25430*/  @P0 FFMA.FTZ R0, R3, 0.93318945169448852539, -R0 ;  /* 0x3f6ee58103000823 */ /* 0x000fc80000010800 */
[----:B------:R-:W-:-:S07]  /*25440*/  @!P0 FFMA.FTZ R0, R3, 0.93318945169448852539, R0 ;  /* 0x3f6ee58103008823 */ /* 0x000fce0000010000 */
.L_x_7755:
[----:B------:R-:W-:Y:S05]  /*25450*/  BSYNC B0 ;  /* 0x0000000000007941 */ /* 0x000fea0003800000 */
.L_x_7753:
        /* <DEDUP_REMOVED lines=27> */
.L_x_7743:
        /* <DEDUP_REMOVED lines=32> */
.L_x_7757:
[----:B------:R-:W-:Y:S05]  /*25810*/  BSYNC B4 ;  /* 0x0000000000047941 */ /* 0x000fea0003800000 */
.L_x_7756:
        /* <DEDUP_REMOVED lines=18> */
.L_x_7759:
[----:B------:R-:W-:Y:S02]  /*25940*/  ISETP.GE.AND P0, PT, R26, RZ, PT ;  /* 0x000000ff1a00720c */ /* 0x000fe40003f06270 */
[----:B------:R-:W-:-:S11]  /*25950*/  MOV R3, 0x3fd774eb ;  /* 0x3fd774eb00037802 */ /* 0x000fd60000000f00 */
[----:B------:R-:W-:-:S04]  /*25960*/  @P0 FFMA.FTZ R0, R3, 0.93318945169448852539, -R0 ;  /* 0x3f6ee58103000823 */ /* 0x000fc80000010800 */
[----:B------:R-:W-:-:S07]  /*25970*/  @!P0 FFMA.FTZ R0, R3, 0.93318945169448852539, R0 ;  /* 0x3f6ee58103008823 */ /* 0x000fce0000010000 */
.L_x_7760:
[----:B------:R-:W-:Y:S05]  /*25980*/  BSYNC B0 ;  /* 0x0000000000007941 */ /* 0x000fea0003800000 */
.L_x_7758:
        /* <DEDUP_REMOVED lines=11> */
.L_x_7742:
        /* <DEDUP_REMOVED lines=22> */
.L_x_7764:
[----:B------:R-:W-:Y:S05]  /*25ba0*/  BSYNC B4 ;  /* 0x0000000000047941 */ /* 0x000fea0003800000 */
.L_x_7763:
        /* <DEDUP_REMOVED lines=24> */
.L_x_7762:
        /* <DEDUP_REMOVED lines=11> */
.L_x_7766:
[----:B------:R-:W-:Y:S05]  /*25de0*/  BSYNC B4 ;  /* 0x0000000000047941 */ /* 0x000fea0003800000 */
.L_x_7765:
        /* <DEDUP_REMOVED lines=38> */
.L_x_7761:
        /* <DEDUP_REMOVED lines=32> */
.L_x_7768:
[----:B------:R-:W-:Y:S05]  /*26250*/  BSYNC B4 ;  /* 0x0000000000047941 */ /* 0x000fea0003800000 */
.L_x_7767:
        /* <DEDUP_REMOVED lines=21> */
.L_x_7750:
[----:B------:R-:W-:Y:S05]  /*263b0*/  BSYNC B3 ;  /* 0x0000000000037941 */ /* 0x000fea0003800000 */
.L_x_7741:
[----:B------:R-:W-:Y:S01]  /*263c0*/  FADD.FTZ R0, R27, 0.69314718246459960938 ;  /* 0x3f3172181b007421 */ /* 0x000fe20000010000 */
[----:B------:R-:W-:-:S04]  /*263d0*/  LOP3.LUT R22, R3, 0x80000000, R22, 0xb8, !PT ;  /* 0x8000000003167812 */ /* 0x000fc800078eb816 */
[----:B------:R-:W-:Y:S01]  /*263e0*/  LOP3.LUT R23, R0, 0x80000000, R23, 0xb8, !PT ;  /* 0x8000000000177812 */ /* 0x000fe200078eb817 */
[----:B------:R-:W-:Y:S06]  /*263f0*/  BRA `(.L_x_7707) ;  /* 0x0000000000387947 */ /* 0x000fec0003800000 */
.L_x_7708:
        /* <DEDUP_REMOVED lines=14> */
.L_x_7707:
[----:B------:R-:W-:Y:S05]  /*264e0*/  BSYNC B2 ;  /* 0x0000000000027941 */ /* 0x000fea0003800000 */
.L_x_7706:
        /* <DEDUP_REMOVED lines=115> */
.L_x_7776:
        /* <DEDUP_REMOVED lines=10> */
.L_x_7778:
[----:B------:R-:W-:-:S04]  /*26cc0*/  FADD.FTZ R6, -R0, R5 ;  /* 0x0000000500067221 */ /* 0x000fc80000010100 */
[----:B------:R-:W-:-:S07]  /*26cd0*/  FMUL.FTZ R6, R6, 0.5 ;  /* 0x3f00000006067820 */ /* 0x000fce0000410000 */
.L_x_7779:
[----:B------:R-:W-:Y:S05]  /*26ce0*/  BSYNC B1 ;  /* 0x0000000000017941 */ /* 0x000fea0003800000 */
.L_x_7777:
        /* <DEDUP_REMOVED lines=11> */
.L_x_7781:
[----:B------:R-:W-:-:S04]  /*26da0*/  FADD.FTZ R7, R4, -R7 ;  /* 0x8000000704077221 */ /* 0x000fc80000010000 */
[----:B------:R-:W-:-:S07]  /*26db0*/  FMUL.FTZ R7, R7, 0.5 ;  /* 0x3f00000007077820 */ /* 0x000fce0000410000 */
.L_x_7782:
[----:B------:R-:W-:Y:S05]  /*26dc0*/  BSYNC B1 ;  /* 0x0000000000017941 */ /* 0x000fea0003800000 */
.L_x_7780:
        /* <DEDUP_REMOVED lines=35> */
.L_x_7775:
[----:B------:R0:W1:Y:S02]  /*27000*/  MUFU.SQRT R28, R27 ;  /* 0x0000001b001c7308 */ /* 0x0000640000002000 */
.L_x_7774:
[----:B------:R-:W-:Y:S05]  /*27010*/  BSYNC B0 ;  /* 0x0000000000007941 */ /* 0x000fea0003800000 */
.L_x_7773:
        /* <DEDUP_REMOVED lines=35> */
.L_x_7786:
        /* <DEDUP_REMOVED lines=17> */
.L_x_7792:
[----:B------:R-:W-:-:S04]  /*27360*/  FADD.FTZ R0, -R0, R5 ;  /* 0x0000000500007221 */ /* 0x000fc80000010100 */
[----:B------:R-:W-:-:S07]  /*27370*/  FMUL.FTZ R0, R0, 0.5 ;  /* 0x3f00000000007820 */ /* 0x000fce0000410000 */
.L_x_7793:
[----:B------:R-:W-:Y:S05]  /*27380*/  BSYNC B4 ;  /* 0x0000000000047941 */ /* 0x000fea0003800000 */
.L_x_7791:
        /* <DEDUP_REMOVED lines=10> */
.L_x_7795:
[----:B------:R-:W-:-:S04]  /*27430*/  FADD.FTZ R3, -R3, R4 ;  /* 0x0000000403037221 */ /* 0x000fc80000010100 */
[----:B------:R-:W-:-:S07]  /*27440*/  FMUL.FTZ R3, R3, 0.5 ;  /* 0x3f00000003037820 */ /* 0x000fce0000410000 */
.L_x_7796:
[----:B------:R-:W-:Y:S05]  /*27450*/  BSYNC B4 ;  /* 0x0000000000047941 */ /* 0x000fea0003800000 */
.L_x_7794:
[----:B------:R-:W-:Y:S01]  /*27460*/  FADD.FTZ R0, R3, R0 ;  /* 0x0000000003007221 */ /* 0x000fe20000010000 */
[----:B------:R-:W-:-:S04]  /*27470*/  FADD.FTZ R29, R26, R29 ;  /* 0x0000001d1a1d7221 */ /* 0x000fc80000010000 */
[----:B------:R-:W-:-:S06]  /*27480*/  FMUL.FTZ R29, R29, R0 ;  /* 0x000000001d1d7220 */ /* 0x000fcc0000410000 */
[----:B------:R-:W2:Y:S01]  /*27490*/  MUFU.SQRT R29, R29 ;  /* 0x0000001d001d7308 */ /* 0x000ea20000002000 */
[----:B------:R-:W-:Y:S05]  /*274a0*/  BRA `(.L_x_7797) ;  /* 0x0000000000487947 */ /* 0x000fea0003800000 */
.L_x_7790:
        /* <DEDUP_REMOVED lines=12> */
.L_x_7789:
[----:B------:R-:W-:Y:S01]  /*27570*/  FADD.FTZ R0, R29, 1 ;  /* 0x3f8000001d007421 */ /* 0x000fe20000010000 */
[----:B0-----:R-:W-:Y:S01]  /*27580*/  MUFU.SQRT R27, R27 ;  /* 0x0000001b001b7308 */ /* 0x001fe20000002000 */
[----:B------:R-:W-:Y:S02]  /*27590*/  MOV R26, 0x3f800000 ;  /* 0x3f800000001a7802 */ /* 0x000fe40000000f00 */
[----:B------:R-:W-:-:S06]  /*275a0*/  FMUL.FTZ R0, R0, 0.5 ;  /* 0x3f00000000007820 */ /* 0x000fcc0000410000 */
[----:B------:R-:W0:Y:S02]  /*275b0*/  MUFU.SQRT R0, R0 ;  /* 0x0000000000007308 */ /* 0x000e240000002000 */
[----:B0-----:R-:W-:-:S07]  /*275c0*/  FMUL.FTZ R29, R27, R0 ;  /* 0x000000001b1d7220 */ /* 0x001fce0000410000 */
.L_x_7797:
[----:B------:R-:W-:Y:S05]  /*275d0*/  BSYNC B1 ;  /* 0x0000000000017941 */ /* 0x000fea0003800000 */
.L_x_7788:
[----:B------:R-:W-:Y:S05]  /*275e0*/  BRA `(.L_x_7798) ;  /* 0x0000000000087947 */ /* 0x000fea0003800000 */
.L_x_7785:
[----:B------:R-:W-:Y:S01]  /*275f0*/  FMUL.FTZ R29, R29, 16777216 ;  /* 0x4b8000001d1d7820 */ /* 0x000fe20000410000 */
[----:B------:R-:W-:-:S07]  /*27600*/  FMUL.FTZ R26, R26, 16777216 ;  /* 0x4b8000001a1a7820 */ /* 0x000fce0000410000 */
.L_x_7798:
[----:B------:R-:W-:Y:S05]  /*27610*/  BSYNC B0 ;  /* 0x0000000000007941 */ /* 0x000fea0003800000 */
.L_x_7784:
        /* <DEDUP_REMOVED lines=16> */
.L_x_7800:
[----:B------:R-:W-:Y:S05]  /*27720*/  BSYNC B4 ;  /* 0x0000000000047941 */ /* 0x000fea0003800000 */
.L_x_7799:
        /* <DEDUP_REMOVED lines=18> */
.L_x_7802:
[----:B------:R-:W-:Y:S02]  /*27850*/  ISETP.GE.AND P0, PT, R29, RZ, PT ;  /* 0x000000ff1d00720c */ /* 0x000fe40003f06270 */
[----:B------:R-:W-:-:S11]  /*27860*/  MOV R3, 0x3fd774eb ;  /* 0x3fd774eb00037802 */ /* 0x000fd60000000f00 */
[----:B------:R-:W-:-:S04]  /*27870*/  @P0 FFMA.FTZ R0, R3, 0.93318945169448852539, -R0 ;  /* 0x3f6ee58103000823 */ /* 0x000fc80000010800 */
[----:B------:R-:W-:-:S07]  /*27880*/  @!P0 FFMA.FTZ R0, R3, 0.93318945169448852539, R0 ;  /* 0x3f6ee58103008823 */ /* 0x000fce0000010000 */
.L_x_7803:
[----:B------:R-:W-:Y:S05]  /*27890*/  BSYNC B0 ;  /* 0x0000000000007941 */ /* 0x000fea0003800000 */
.L_x_7801:
        /* <DEDUP_REMOVED lines=10> */
.L_x_7787:
[----:B------:R-:W-:Y:S05]  /*27940*/  BSYNC B3 ;  /* 0x0000000000037941 */ /* 0x000fea0003800000 */
.L_x_7783:
[----:B------:R-:W-:Y:S02]  /*27950*/  LOP3.LUT R24, R5, 0x80000000, R24, 0xb8, !PT ;  /* 0x8000000005187812 */ /* 0x000fe400078eb818 */
[----:B-1----:R-:W-:Y:S01]  /*27960*/  LOP3.LUT R25, R28, 0x80000000, R25, 0xb8, !PT ;  /* 0x800000001c197812 */ /* 0x002fe200078eb819 */
[----:B------:R-:W-:Y:S06]  /*27970*/  BRA `(.L_x_7770) ;  /* 0x0000001400b47947 */ /* 0x000fec0003800000 */
.L_x_7772:
        /* <DEDUP_REMOVED lines=29> */
.L_x_7809:
[----:B------:R-:W-:Y:S05]  /*27b50*/  BSYNC B4 ;  /* 0x0000000000047941 */ /* 0x000fea0003800000 */
.L_x_7808:
        /* <DEDUP_REMOVED lines=18> */
.L_x_7811:
[----:B------:R-:W-:Y:S02]  /*27c80*/  ISETP.GE.AND P0, PT, R28, RZ, PT ;  /* 0x000000ff1c00720c */ /* 0x000fe40003f06270 */
[----:B------:R-:W-:-:S11]  /*27c90*/  MOV R3, 0x3fd774eb ;  /* 0x3fd774eb00037802 */ /* 0x000fd60000000f00 */
[----:B------:R-:W-:-:S04]  /*27ca0*/  @P0 FFMA.FTZ R0, R3, 0.93318945169448852539, -R0 ;  /* 0x3f6ee58103000823 */ /* 0x000fc80000010800 */
[----:B------:R-:W-:-:S07]  /*27cb0*/  @!P0 FFMA.FTZ R0, R3, 0.93318945169448852539, R0 ;  /* 0x3f6ee58103008823 */ /* 0x000fce0000010000 */
.L_x_7812:
[----:B------:R-:W-:Y:S05]  /*27cc0*/  BSYNC B0 ;  /* 0x0000000000007941 */ /* 0x000fea0003800000 */
.L_x_7810:
        /* <DEDUP_REMOVED lines=13> */
.L_x_7807:
        /* <DEDUP_REMOVED lines=11> */
.L_x_7815:
[----:B------:R-:W-:Y:S05]  /*27e50*/  BSYNC B4 ;  /* 0x0000000000047941 */ /* 0x000fea0003800000 */
.L_x_7814:
        /* <DEDUP_REMOVED lines=18> */
.L_x_7817:
[----:B------:R-:W-:Y:S02]  /*27f80*/  ISETP.GE.AND P0, PT, R28, RZ, PT ;  /* 0x000000ff1c00720c */ /* 0x000fe40003f06270 */
[----:B------:R-:W-:-:S11]  /*27f90*/  MOV R3, 0x3fd774eb ;  /* 0x3fd774eb00037802 */ /* 0x000fd60000000f00 */
[----:B------:R-:W-:-:S04]  /*27fa0*/  @P0 FFMA.FTZ R0, R3, 0.93318945169448852539, -R0 ;  /* 0x3f6ee58103000823 */ /* 0x000fc80000010800 */
[----:B------:R-:W-:-:S07]  /*27fb0*/  @!P0 FFMA.FTZ R0, R3, 0.93318945169448852539, R0 ;  /* 0x3f6ee58103008823 */ /* 0x000fce0000010000 */
.L_x_7818:
[----:B------:R-:W-:Y:S05]  /*27fc0*/  BSYNC B0 ;  /* 0x0000000000007941 */ /* 0x000fea0003800000 */
.L_x_7816:
        /* <DEDUP_REMOVED lines=27> */
.L_x_7806:
        /* <DEDUP_REMOVED lines=32> */
.L_x_7820:
[----:B------:R-:W-:Y:S05]  /*28380*/  BSYNC B4 ;  /* 0x0000000000047941 */ /* 0x000fea0003800000 */
.L_x_7819:
        /* <DEDUP_REMOVED lines=18> */
.L_x_7822:
[----:B------:R-:W-:Y:S02]  /*284b0*/  ISETP.GE.AND P0, PT, R28, RZ, PT ;  /* 0x000000ff1c00720c */ /* 0x000fe40003f06270 */
[----:B------:R-:W-:-:S11]  /*284c0*/  MOV R3, 0x3fd774eb ;  /* 0x3fd774eb00037802 */ /* 0x000fd60000000f00 */
[----:B------:R-:W-:-:S04]  /*284d0*/  @P0 FFMA.FTZ R0, R3, 0.93318945169448852539, -R0 ;  /* 0x3f6ee58103000823 */ /* 0x000fc80000010800 */
[----:B------:R-:W-:-:S07]  /*284e0*/  @!P0 FFMA.FTZ R0, R3, 0.93318945169448852539, R0 ;  /* 0x3f6ee58103008823 */ /* 0x000fce0000010000 */
.L_x_7823:
[----:B------:R-:W-:Y:S05]  /*284f0*/  BSYNC B0 ;  /* 0x0000000000007941 */ /* 0x000fea0003800000 */
.L_x_7821:
        /* <DEDUP_REMOVED lines=11> */
.L_x_7805:
        /* <DEDUP_REMOVED lines=22> */
.L_x_7827:
[----:B------:R-:W-:Y:S05]  /*28710*/  BSYNC B4 ;  /* 0x0000000000047941 */ /* 0x000fea0003800000 */
.L_x_7826:
        /* <DEDUP_REMOVED lines=24> */
.L_x_7825:
        /* <DEDUP_REMOVED lines=11> */
.L_x_7829:
[----:B------:R-:W-:Y:S05]  /*28950*/  BSYNC B4 ;  /* 0x0000000000047941 */ /* 0x000fea0003800000 */
.L_x_7828:
        /* <DEDUP_REMOVED lines=38> */
.L_x_7824:
        /* <DEDUP_REMOVED lines=32> */
.L_x_7831:
[----:B------:R-:W-:Y:S05]  /*28dc0*/  BSYNC B4 ;  /* 0x0000000000047941 */ /* 0x000fea0003800000 */
.L_x_7830:
        /* <DEDUP_REMOVED lines=21> */
.L_x_7813:
[----:B------:R-:W-:Y:S05]  /*28f20*/  BSYNC B3 ;  /* 0x0000000000037941 */ /* 0x000fea0003800000 */
.L_x_7804:
[----:B------:R-:W-:Y:S01]  /*28f30*/  FADD.FTZ R0, R29, 0.69314718246459960938 ;  /* 0x3f3172181d007421 */ /* 0x000fe20000010000 */
[----:B------:R-:W-:-:S04]  /*28f40*/  LOP3.LUT R24, R3, 0x80000000, R24, 0xb8, !PT ;  /* 0x8000000003187812 */ /* 0x000fc800078eb818 */
[----:B------:R-:W-:Y:S01]  /*28f50*/  LOP3.LUT R25, R0, 0x80000000, R25, 0xb8, !PT ;  /* 0x8000000000197812 */ /* 0x000fe200078eb819 */
[----:B------:R-:W-:Y:S06]  /*28f60*/  BRA `(.L_x_7770) ;  /* 0x0000000000387947 */ /* 0x000fec0003800000 */
.L_x_7771:
        /* <DEDUP_REMOVED lines=14> */
.L_x_7770:
[----:B------:R-:W-:Y:S05]  /*29050*/  BSYNC B2 ;  /* 0x0000000000027941 */ /* 0x000fea0003800000 */
.L_x_7769:
        /* <DEDUP_REMOVED lines=115> */
.L_x_7839:
        /* <DEDUP_REMOVED lines=10> */
.L_x_7841:
[----:B------:R-:W-:-:S04]  /*29830*/  FADD.FTZ R5, -R0, R7 ;  /* 0x0000000700057221 */ /* 0x000fc80000010100 */
[----:B------:R-:W-:-:S07]  /*29840*/  FMUL.FTZ R5, R5, 0.5 ;  /* 0x3f00000005057820 */ /* 0x000fce0000410000 */
.L_x_7842:
[----:B------:R-:W-:Y:S05]  /*29850*/  BSYNC B1 ;  /* 0x0000000000017941 */ /* 0x000fea0003800000 */
.L_x_7840:
        /* <DEDUP_REMOVED lines=11> */
.L_x_7844:
[----:B------:R-:W-:-:S04]  /*29910*/  FADD.FTZ R6, R4, -R17 ;  /* 0x8000001104067221 */ /* 0x000fc80000010000 */
[----:B------:R-:W-:-:S07]  /*29920*/  FMUL.FTZ R6, R6, 0.5 ;  /* 0x3f00000006067820 */ /* 0x000fce0000410000 */
.L_x_7845:
[----:B------:R-:W-:Y:S05]  /*29930*/  BSYNC B1 ;  /* 0x0000000000017941 */ /* 0x000fea0003800000 */
.L_x_7843:
        /* <DEDUP_REMOVED lines=35> */
.L_x_7838:
[----:B------:R0:W1:Y:S02]  /*29b70*/  MUFU.SQRT R32, R31 ;  /* 0x0000001f00207308 */ /* 0x0000640000002000 */
.L_x_7837:
[----:B------:R-:W-:Y:S05]  /*29b80*/  BSYNC B0 ;  /* 0x0000000000007941 */ /* 0x000fea0003800000 */
.L_x_7836:
        /* <DEDUP_REMOVED lines=35> */
.L_x_7849:
        /* <DEDUP_REMOVED lines=17> */
.L_x_7855:
[----:B------:R-:W-:-:S04]  /*29ed0*/  FADD.FTZ R0, -R0, R7 ;  /* 0x0000000700007221 */ /* 0x000fc80000010100 */
[----:B------:R-:W-:-:S07]  /*29ee0*/  FMUL.FTZ R0, R0, 0.5 ;  /* 0x3f00000000007820 */ /* 0x000fce0000410000 */
.L_x_7856:
[----:B------:R-:W-:Y:S05]  /*29ef0*/  BSYNC B4 ;  /* 0x0000000000047941 */ /* 0x000fea0003800000 */
.L_x_7854:
        /* <DEDUP_REMOVED lines=10> */
.L_x_7858:
[----:B------:R-:W-:-:S04]  /*29fa0*/  FADD.FTZ R3, -R3, R4 ;  /* 0x0000000403037221 */ /* 0x000fc80000010100 */
[----:B------:R-:W-:-:S07]  /*29fb0*/  FMUL.FTZ R3, R3, 0.5 ;  /* 0x3f00000003037820 */ /* 0x000fce0000410000 */
.L_x_7859:
[----:B------:R-:W-:Y:S05]  /*29fc0*/  BSYNC B4 ;  /* 0x0000000000047941 */ /* 0x000fea0003800000 */
.L_x_7857:
[----:B------:R-:W-:Y:S01]  /*29fd0*/  FADD.FTZ R0, R3, R0 ;  /* 0x0000000003007221 */ /* 0x000fe20000010000 */
[----:B------:R-:W-:-:S04]  /*29fe0*/  FADD.FTZ R29, R28, R29 ;  /* 0x0000001d1c1d7221 */ /* 0x000fc80000010000 */
[----:B------:R-:W-:-:S06]  /*29ff0*/  FMUL.FTZ R29, R29, R0 ;  /* 0x000000001d1d7220 */ /* 0x000fcc0000410000 */
[----:B------:R-:W2:Y:S01]  /*2a000*/  MUFU.SQRT R29, R29 ;  /* 0x0000001d001d7308 */ /* 0x000ea20000002000 */
[----:B------:R-:W-:Y:S05]  /*2a010*/  BRA `(.L_x_7860) ;  /* 0x0000000000487947 */ /* 0x000fea0003800000 */
.L_x_7853:
        /* <DEDUP_REMOVED lines=12> */
.L_x_7852:
[----:B------:R-:W-:Y:S01]  /*2a0e0*/  FADD.FTZ R0, R29, 1 ;  /* 0x3f8000001d007421 */ /* 0x000fe20000010000 */
[----:B0-----:R-:W-:Y:S01]  /*2a0f0*/  MUFU.SQRT R31, R31 ;  /* 0x0000001f001f7308 */ /* 0x001fe20000002000 */
[----:B------:R-:W-:Y:S02]  /*2a100*/  MOV R28, 0x3f800000 ;  /* 0x3f800000001c7802 */ /* 0x000fe40000000f00 */
[----:B------:R-:W-:-:S06]  /*2a110*/  FMUL.FTZ R0, R0, 0.5 ;  /* 0x3f00000000007820 */ /* 0x000fcc0000410000 */
[----:B------:R-:W0:Y:S02]  /*2a120*/  MUFU.SQRT R0, R0 ;  /* 0x0000000000007308 */ /* 0x000e240000002000 */
[----:B0-----:R-:W-:-:S07]  /*2a130*/  FMUL.FTZ R29, R31, R0 ;  /* 0x000000001f1d7220 */ /* 0x001fce0000410000 */
.L_x_7860:
[----:B------:R-:W-:Y:S05]  /*2a140*/  BSYNC B1 ;  /* 0x0000000000017941 */ /* 0x000fea0003800000 */
.L_x_7851:
[----:B------:R-:W-:Y:S05]  /*2a150*/  BRA `(.L_x_7861) ;  /* 0x0000000000087947 */ /* 0x000fea0003800000 */
.L_x_7848:
[----:B------:R-:W-:Y:S01]  /*2a160*/  FMUL.FTZ R29, R29, 16777216 ;  /* 0x4b8000001d1d7820 */ /* 0x000fe20000410000 */
[----:B------:R-:W-:-:S07]  /*2a170*/  FMUL.FTZ R28, R28, 16777216 ;  /* 0x4b8000001c1c7820 */ /* 0x000fce0000410000 */
.L_x_7861:
[----:B------:R-:W-:Y:S05]  /*2a180*/  BSYNC B0 ;  /* 0x0000000000007941 */ /* 0x000fea0003800000 */
.L_x_7847:
        /* <DEDUP_REMOVED lines=16> */
.L_x_7863:
[----:B------:R-:W-:Y:S05]  /*2a290*/  BSYNC B4 ;  /* 0x0000000000047941 */ /* 0x000fea0003800000 */
.L_x_7862:
        /* <DEDUP_REMOVED lines=18> */
.L_x_7865:
[----:B------:R-:W-:Y:S02]  /*2a3c0*/  ISETP.GE.AND P0, PT, R29, RZ, PT ;  /* 0x000000ff1d00720c */ /* 0x000fe40003f06270 */
[----:B------:R-:W-:-:S11]  /*2a3d0*/  MOV R3, 0x3fd774eb ;  /* 0x3fd774eb00037802 */ /* 0x000fd60000000f00 */
[----:B------:R-:W-:-:S04]  /*2a3e0*/  @P0 FFMA.FTZ R0, R3, 0.93318945169448852539, -R0 ;  /* 0x3f6ee58103000823 */ /* 0x000fc80000010800 */
[----:B------:R-:W-:-:S07]  /*2a3f0*/  @!P0 FFMA.FTZ R0, R3, 0.93318945169448852539, R0 ;  /* 0x3f6ee58103008823 */ /* 0x000fce0000010000 */
.L_x_7866:
[----:B------:R-:W-:Y:S05]  /*2a400*/  BSYNC B0 ;  /* 0x0000000000007941 */ /* 0x000fea0003800000 */
.L_x_7864:
        /* <DEDUP_REMOVED lines=10> */
.L_x_7850:
[----:B------:R-:W-:Y:S05]  /*2a4b0*/  BSYNC B3 ;  /* 0x0000000000037941 */ /* 0x000fea0003800000 */
.L_x_7846:
[----:B------:R-:W-:Y:S02]  /*2a4c0*/  LOP3.LUT R26, R5, 0x80000000, R26, 0xb8, !PT ;  /* 0x80000000051a7812 */ /* 0x000fe400078eb81a */
[----:B-1----:R-:W-:Y:S01]  /*2a4d0*/  LOP3.LUT R27, R32, 0x80000000, R27, 0xb8, !PT ;  /* 0x80000000201b7812 */ /* 0x002fe200078eb81b */
[----:B------:R-:W-:Y:S06]  /*2a4e0*/  BRA `(.L_x_7833) ;  /* 0x0000001400c07947 */ /* 0x000fec0003800000 */
.L_x_7835:
        /* <DEDUP_REMOVED lines=29> */
.L_x_7872:
[----:B------:R-:W-:Y:S05]  /*2a6c0*/  BSYNC B4 ;  /* 0x0000000000047941 */ /* 0x000fea0003800000 */
.L_x_7871:
        /* <DEDUP_REMOVED lines=18> */
.L_x_7874:
[----:B------:R-:W-:Y:S02]  /*2a7f0*/  ISETP.GE.AND P0, PT, R29, RZ, PT ;  /* 0x000000ff1d00720c */ /* 0x000fe40003f06270 */
[----:B------:R-:W-:-:S11]  /*2a800*/  MOV R3, 0x3fd774eb ;  /* 0x3fd774eb00037802 */ /* 0x000fd60000000f00 */
[----:B------:R-:W-:-:S04]  /*2a810*/  @P0 FFMA.FTZ R0, R3, 0.93318945169448852539, -R0 ;  /* 0x3f6ee58103000823 */ /* 0x000fc80000010800 */
[----:B------:R-:W-:-:S07]  /*2a820*/  @!P0 FFMA.FTZ R0, R3, 0.93318945169448852539, R0 ;  /* 0x3f6ee58103008823 */ /* 0x000fce0000010000 */
.L_x_7875:
[----:B------:R-:W-:Y:S05]  /*2a830*/  BSYNC B0 ;  /* 0x0000000000007941 */ /* 0x000fea0003800000 */
.L_x_7873:
        /* <DEDUP_REMOVED lines=13> */
.L_x_7870:
        /* <DEDUP_REMOVED lines=11> */
.L_x_7878:
[----:B------:R-:W-:Y:S05]  /*2a9c0*/  BSYNC B4 ;  /* 0x0000000000047941 */ /* 0x000fea0003800000 */
.L_x_7877:
        /* <DEDUP_REMOVED lines=18> */
.L_x_7880:
[----:B------:R-:W-:Y:S02]  /*2aaf0*/  ISETP.GE.AND P0, PT, R29, RZ, PT ;  /* 0x000000ff1d00720c */ /* 0x000fe40003f06270 */
[----:B------:R-:W-:-:S11]  /*2ab00*/  MOV R3, 0x3fd774eb ;  /* 0x3fd774eb00037802 */ /* 0x000fd60000000f00 */
[----:B------:R-:W-:-:S04]  /*2ab10*/  @P0 FFMA.FTZ R0, R3, 0.93318945169448852539, -R0 ;  /* 0x3f6ee58103000823 */ /* 0x000fc80000010800 */
[----:B------:R-:W-:-:S07]  /*2ab20*/  @!P0 FFMA.FTZ R0, R3, 0.93318945169448852539, R0 ;  /* 0x3f6ee58103008823 */ /* 0x000fce0000010000 */
.L_x_7881:
[----:B------:R-:W-:Y:S05]  /*2ab30*/  BSYNC B0 ;  /* 0x0000000000007941 */ /* 0x000fea0003800000 */
.L_x_7879:
        /* <DEDUP_REMOVED lines=27> */
.L_x_7869:
        /* <DEDUP_REMOVED lines=32> */
.L_x_7883:
[----:B------:R-:W-:Y:S05]  /*2aef0*/  BSYNC B4 ;  /* 0x0000000000047941 */ /* 0x000fea0003800000 */
.L_x_7882:
        /* <DEDUP_REMOVED lines=18> */
.L_x_7885:
[----:B------:R-:W-:Y:S02]  /*2b020*/  ISETP.GE.AND P0, PT, R29, RZ, PT ;  /* 0x000000ff1d00720c */ /* 0x000fe40003f06270 */
[----:B------:R-:W-:-:S11]  /*2b030*/  MOV R3, 0x3fd774eb ;  /* 0x3fd774eb00037802 */ /* 0x000fd60000000f00 */
[----:B------:R-:W-:-:S04]  /*2b040*/  @P0 FFMA.FTZ R0, R3, 0.93318945169448852539, -R0 ;  /* 0x3f6ee58103000823 */ /* 0x000fc80000010800 */
[----:B------:R-:W-:-:S07]  /*2b050*/  @!P0 FFMA.FTZ R0, R3, 0.93318945169448852539, R0 ;  /* 0x3f6ee58103008823 */ /* 0x000fce0000010000 */
.L_x_7886:
[----:B------:R-:W-:Y:S05]  /*2b060*/  BSYNC B0 ;  /* 0x0000000000007941 */ /* 0x000fea0003800000 */
.L_x_7884:
        /* <DEDUP_REMOVED lines=11> */
.L_x_7868:
        /* <DEDUP_REMOVED lines=22> */
[----:B------:R-:W-:Y:S05]  /*2b280*/  CALL.REL.NOINC `($__internal_13_$__cuda_sm3x_div_rn_ftz_f32_slowpath) ;  /* 0x0000000c00747944 */ /* 0x000fea0003c00000 */
.L_x_7890:
[----:B------:R-:W-:Y:S05]  /*2b290*/  BSYNC B4 ;  /* 0x0000000000047941 */ /* 0x000fea0003800000 */
.L_x_7889:
        /* <DEDUP_REMOVED lines=24> */
.L_x_7888:
        /* <DEDUP_REMOVED lines=12> */
.L_x_7892:
[----:B------:R-:W-:Y:S05]  /*2b4e0*/  BSYNC B4 ;  /* 0x0000000000047941 */ /* 0x000fea0003800000 */
.L_x_7891:
        /* <DEDUP_REMOVED lines=38> */
.L_x_7887:
        /* <DEDUP_REMOVED lines=32> */
[----:B------:R-:W-:Y:S05]  /*2b950*/  CALL.REL.NOINC `($__internal_13_$__cuda_sm3x_div_rn_ftz_f32_slowpath) ;  /* 0x0000000400c07944 */ /* 0x000fea0003c00000 */
.L_x_7894:
[----:B------:R-:W-:Y:S05]  /*2b960*/  BSYNC B4 ;  /* 0x0000000000047941 */ /* 0x000fea0003800000 */
.L_x_7893:
        /* <DEDUP_REMOVED lines=21> */
.L_x_7876:
[----:B------:R-:W-:Y:S05]  /*2bac0*/  BSYNC B3 ;  /* 0x0000000000037941 */ /* 0x000fea0003800000 */
.L_x_7867:
[----:B------:R-:W-:Y:S01]  /*2bad0*/  FADD.FTZ R0, R31, 0.69314718246459960938 ;  /* 0x3f3172181f007421 */ /* 0x000fe20000010000 */
[----:B------:R-:W-:-:S04]  /*2bae0*/  LOP3.LUT R26, R3, 0x80000000, R26, 0xb8, !PT ;  /* 0x80000000031a7812 */ /* 0x000fc800078eb81a */
[----:B------:R-:W-:Y:S01]  /*2baf0*/  LOP3.LUT R27, R0, 0x80000000, R27, 0xb8, !PT ;  /* 0x80000000001b7812 */ /* 0x000fe200078eb81b */
[----:B------:R-:W-:Y:S06]  /*2bb00*/  BRA `(.L_x_7833) ;  /* 0x0000000000387947 */ /* 0x000fec0003800000 */
.L_x_7834:
        /* <DEDUP_REMOVED lines=14> */
.L_x_7833:
[----:B------:R-:W-:Y:S05]  /*2bbf0*/  BSYNC B2 ;  /* 0x0000000000027941 */ /* 0x000fea0003800000 */
.L_x_7832:
        /* <DEDUP_REMOVED lines=27> */
.L_x_7897:
        /* <DEDUP_REMOVED lines=8> */
.L_x_7898:
        /* <DEDUP_REMOVED lines=8> */
.L_x_7899:
        /* <DEDUP_REMOVED lines=9> */
.L_x_7900:
[----:B------:R-:W-:Y:S05]  /*2bf40*/  BSYNC B1 ;  /* 0x0000000000017941 */ /* 0x000fea0003800000 */
.L_x_7896:
[----:B------:R-:W-:-:S13]  /*2bf50*/  ISETP.GE.AND P0, PT, R0, R9, PT ;  /* 0x000000090000720c */ /* 0x000fda0003f06270 */
[----:B-123--:R-:W1:Y:S01]  /*2bf60*/  @!P0 LDC.64 R4, c[0x0][0x218] ;  /* 0x00008600ff048b82 */ /* 0x00ee620000000a00 */
[----:B------:R-:W-:Y:S02]  /*2bf70*/  @!P0 IADD3 R3, R2, R0, RZ ;  /* 0x0000000002038210 */ /* 0x000fe40007ffe0ff */
[----:B0-----:R-:W-:Y:S02]  /*2bf80*/  @!P0 F2FP.F16.F32.PACK_AB R25, R24, R25 ;  /* 0x000000191819823e */ /* 0x001fe400000000ff */
[----:B------:R-:W-:Y:S01]  /*2bf90*/  @!P0 IADD3 R0, R0, 0x80, RZ ;  /* 0x0000008000008810 */ /* 0x000fe20007ffe0ff */
[----:B-1----:R-:W-:-:S05]  /*2bfa0*/  @!P0 IMAD.WIDE.U32 R4, R3, 0x4, R4 ;  /* 0x0000000403048825 */ /* 0x002fca00078e0004 */
[----:B------:R3:W-:Y:S02]  /*2bfb0*/  @!P0 STG.E desc[UR4][R4.64], R25 ;  /* 0x0000001904008986 */ /* 0x0007e4000c101904 */
.L_x_7901:
[----:B------:R-:W-:Y:S05]  /*2bfc0*/  BSYNC B0 ;  /* 0x0000000000007941 */ /* 0x000fea0003800000 */
.L_x_7895:
        /* <DEDUP_REMOVED lines=9> */
        .weak           $__internal_13_$__cuda_sm3x_div_rn_ftz_f32_slowpath
        .type           $__internal_13_$__cuda_sm3x_div_rn_ftz_f32_slowpath,@function
        .size           $__internal_13_$__cuda_sm3x_div_rn_ftz_f32_slowpath,(.L_x_21429 - $__internal_13_$__cuda_sm3x_div_rn_ftz_f32_slowpath)
$__internal_13_$__cuda_sm3x_div_rn_ftz_f32_slowpath:
        /* <DEDUP_REMOVED lines=32> */
.L_x_7904:
[----:B------:R-:W-:Y:S05]  /*2c260*/  BSYNC B1 ;  /* 0x0000000000017941 */ /* 0x000fea0003800000 */
.L_x_7903:
        /* <DEDUP_REMOVED lines=27> */
.L_x_7910:
[----:B------:R-:W-:-:S07]  /*2c420*/  LEA R0, R3, R0, 0x17 ;  /* 0x0000000003007211 */ /* 0x000fce00078eb8ff */
.L_x_7911:
[----:B------:R-:W-:Y:S05]  /*2c430*/  BSYNC B1 ;  /* 0x0000000000017941 */ /* 0x000fea0003800000 */
.L_x_7909:
[----:B------:R-:W-:Y:S05]  /*2c440*/  BRA `(.L_x_7912) ;  /* 0x0000000000207947 */ /* 0x000fea0003800000 */
.L_x_7908:
[----:B------:R-:W-:-:S04]  /*2c450*/  LOP3.LUT R0, R30, 0x80000000, R17, 0x48, !PT ;  /* 0x800000001e007812 */ /* 0x000fc800078e4811 */
[----:B------:R-:W-:Y:S01]  /*2c460*/  LOP3.LUT R0, R0, 0x7f800000, RZ, 0xfc, !PT ;  /* 0x7f80000000007812 */ /* 0x000fe200078efcff */
[----:B------:R-:W-:Y:S06]  /*2c470*/  BRA `(.L_x_7912) ;  /* 0x0000000000147947 */ /* 0x000fec0003800000 */
.L_x_7907:
[----:B------:R-:W-:Y:S01]  /*2c480*/  LOP3.LUT R0, R30, 0x80000000, R17, 0x48, !PT ;  /* 0x800000001e007812 */ /* 0x000fe200078e4811 */
[----:B------:R-:W-:Y:S06]  /*2c490*/  BRA `(.L_x_7912) ;  /* 0x00000000000c7947 */ /* 0x000fec0003800000 */
.L_x_7906:
[----:B------:R-:W0:Y:S01]  /*2c4a0*/  MUFU.RSQ R0, -QNAN ;  /* 0xffc0000000007908 */ /* 0x000e220000001400 */
[----:B------:R-:W-:Y:S05]  /*2c4b0*/  BRA `(.L_x_7912) ;  /* 0x0000000000047947 */ /* 0x000fea0003800000 */
.L_x_7905:
[----:B------:R-:W-:-:S07]  /*2c4c0*/  FADD.FTZ R0, R17, R30 ;  /* 0x0000001e11007221 */ /* 0x000fce0000010000 */
.L_x_7912:
[----:B------:R-:W-:Y:S05]  /*2c4d0*/  BSYNC B0 ;  /* 0x0000000000007941 */ /* 0x000fea0003800000 */
.L_x_7902:
[----:B------:R-:W-:-:S06]  /*2c4e0*/  HFMA2.MMA R5, -RZ, RZ, 0, 0 ;  /* 0x00000000ff057435 */ /* 0x000fcc00000001ff */
[----:B0-----:R-:W-:Y:S05]  /*2c4f0*/  RET.REL.NODEC R4 `(_ZN2at6native29vectorized_elementwise_kernelILi8EZZZNS0_17asinh_kernel_cudaERNS_18TensorIteratorBaseEENKUlvE_clEvENKUlvE1_clEvEUlN3c107complexINS6_4HalfEEEE_St5arrayIPcLm2EEEEviT0_T1_) ;  /* 0xfffffd3804c07950 */ /* 0x001fea0003c3ffff */
.L_x_7913:
        /* <DEDUP_REMOVED lines=16> */
.L_x_21429:


//--------------------- .text._ZN2at6native18elementwise_kernelILi128ELi4EZNS0_15gpu_kernel_implIZZZNS0_17asinh_kernel_cudaERNS_18TensorIteratorBaseEENKUlvE_clEvENKUlvE0_clEvEUlN3c107complexIfEEE_EEvS4_RKT_EUliE_EEviT1_ --------------------------
	.section	.text._ZN2at6native18elementwise_kernelILi128ELi4EZNS0_15gpu_kernel_implIZZZNS0_17asinh_kernel_cudaERNS_18TensorIteratorBaseEENKUlvE_clEvENKUlvE0_clEvEUlN3c107complexIfEEE_EEvS4_RKT_EUliE_EEviT1_,"ax",@progbits
	.align	128
        .global         _ZN2at6native18elementwise_kernelILi128ELi4EZNS0_15gpu_kernel_implIZZZNS0_17asinh_kernel_cudaERNS_18TensorIteratorBaseEENKUlvE_clEvENKUlvE0_clEvEUlN3c107complexIfEEE_EEvS4_RKT_EUliE_EEviT1_
        .type           _ZN2at6native18elementwise_kernelILi128ELi4EZNS0_15gpu_kernel_implIZZZNS0_17asinh_kernel_cudaERNS_18TensorIteratorBaseEENKUlvE_clEvENKUlvE0_clEvEUlN3c107complexIfEEE_EEvS4_RKT_EUliE_EEviT1_,@function
        .size           _ZN2at6native18elementwise_kernelILi128ELi4EZNS0_15gpu_kernel_implIZZZNS0_17asinh_kernel_cudaERNS_18TensorIteratorBaseEENKUlvE_clEvENKUlvE0_clEvEUlN3c107complexIfEEE_EEvS4_RKT_EUliE_EEviT1_,(.L_x_21430 - _ZN2at6native18elementwise_kernelILi128ELi4EZNS0_15gpu_kernel_implIZZZNS0_17asinh_kernel_cudaERNS_18TensorIteratorBaseEENKUlvE_clEvENKUlvE0_clEvEUlN3c107complexIfEEE_EEvS4_RKT_EUliE_EEviT1_)
        .other          _ZN2at6native18elementwise_kernelILi128ELi4EZNS0_15gpu_kernel_implIZZZNS0_17asinh_kernel_cudaERNS_18TensorIteratorBaseEENKUlvE_clEvENKUlvE0_clEvEUlN3c107complexIfEEE_EEvS4_RKT_EUliE_EEviT1_,@"STO_CUDA_ENTRY STV_DEFAULT"
_ZN2at6native18elementwise_kernelILi128ELi4EZNS0_15gpu_kernel_implIZZZNS0_17asinh_kernel_cudaERNS_18TensorIteratorBaseEENKUlvE_clEvENKUlvE0_clEvEUlN3c107complexIfEEE_EEvS4_RKT_EUliE_EEviT1_:
.text._ZN2at6native18elementwise_kernelILi128ELi4EZNS0_15gpu_kernel_implIZZZNS0_17asinh_kernel_cudaERNS_18TensorIteratorBaseEENKUlvE_clEvENKUlvE0_clEvEUlN3c107complexIfEEE_EEvS4_RKT_EUliE_EEviT1_:
        /* <DEDUP_REMOVED lines=312> */
.L_x_7916:
[----:B------:R-:W0:Y:S01]  /*1380*/  LDC.U8 R5, c[0x0][0x422] ;  /* 0x00010880ff057b82 */ /* 0x000e220000000000 */
[----:B------:R-:W-:Y:S01]  /*1390*/  ULDC.64 UR4, c[0x0][0x418] ;  /* 0x0001060000047ab9 */ /* 0x000fe20000000a00 */
[----:B------:R-:W-:Y:S01]  /*13a0*/  BSSY B7, `(.L_x_7917) ;  /* 0x00000f5000077945 */ /* 0x000fe20003800000 */
        /* <DEDUP_REMOVED lines=14> */
[----:B------:R-:W-:Y:S01]  /*1490*/  IMAD.MOV.U32 R5, RZ, RZ, RZ ;  /* 0x000000ffff057224 */ /* 0x000fe200078e00ff */
[----:B--2---:R0:W1:Y:S01]  /*14a0*/  I2F.S16 R4, R2 ;  /* 0x0000000200047306 */ /* 0x0040620000101400 */
[----:B------:R-:W-:Y:S05]  /*14b0*/  BRA `(.L_x_7923) ;  /* 0x0000000c008c7947 */ /* 0x000fea0003800000 */
.L_x_7921:
[----:B------:R-:W2:Y:S01]  /*14c0*/  LDG.E.U8 R2, desc[UR36][R2.64] ;  /* 0x0000002402027981 */ /* 0x000ea2000c1e1100 */
[----:B------:R-:W-:Y:S01]  /*14d0*/  IMAD.MOV.U32 R5, RZ, RZ, RZ ;  /* 0x000000ffff057224 */ /* 0x000fe200078e00ff */
[----:B--2---:R-:W-:Y:S01]  /*14e0*/  I2FP.F32.U32 R4, R2 ;  /* 0x0000000200047245 */ /* 0x004fe20000201000 */
[----:B------:R-:W-:Y:S06]  /*14f0*/  BRA `(.L_x_7923) ;  /* 0x0000000c007c7947 */ /* 0x000fec0003800000 */
.L_x_7920:
[----:B------:R-:W-:-:S13]  /*1500*/  ISETP.NE.AND P0, PT, R4, 0x2, PT ;  /* 0x000000020400780c */ /* 0x000fda0003f05270 */
[----:B------:R-:W-:Y:S05]  /*1510*/  @!P0 BRA `(.L_x_7924) ;  /* 0x0000000000308947 */ /* 0x000fea0003800000 */
[----:B------:R-:W-:-:S13]  /*1520*/  ISETP.NE.AND P0, PT, R4, 0x3, PT ;  /* 0x000000030400780c */ /* 0x000fda0003f05270 */
[----:B------:R-:W-:Y:S05]  /*1530*/  @!P0 BRA `(.L_x_7925) ;  /* 0x0000000000188947 */ /* 0x000fea0003800000 */
[----:B------:R-:W-:-:S13]  /*1540*/  ISETP.NE.AND P0, PT, R4, 0x4, PT ;  /* 0x000000040400780c */ /* 0x000fda0003f05270 */
[----:B------:R-:W-:Y:S05]  /*1550*/  @P0 BRA `(.L_x_7922) ;  /* 0x0000000c00000947 */ /* 0x000fea0003800000 */
[----:B------:R-:W2:Y:S01]  /*1560*/  LDG.E.64 R2, desc[UR36][R2.64] ;  /* 0x0000002402027981 */ /* 0x000ea2000c1e1b00 */
[----:B------:R-:W-:Y:S01]  /*1570*/  MOV R5, RZ ;  /* 0x000000ff00057202 */ /* 0x000fe20000000f00 */
[----:B--2---:R4:W0:Y:S01]  /*1580*/  I2F.S64 R4, R2 ;  /* 0x0000000200047312 */ /* 0x0048220000301400 */
[----:B------:R-:W-:Y:S05]  /*1590*/  BRA `(.L_x_7923) ;  /* 0x0000000c00547947 */ /* 0x000fea0003800000 */
.L_x_7925:
[----:B------:R-:W2:Y:S01]  /*15a0*/  LDG.E R2, desc[UR36][R2.64] ;  /* 0x0000002402027981 */ /* 0x000ea2000c1e1900 */
[----:B------:R-:W-:Y:S01]  /*15b0*/  IMAD.MOV.U32 R5, RZ, RZ, RZ ;  /* 0x000000ffff057224 */ /* 0x000fe200078e00ff */
[----:B--2---:R-:W-:Y:S01]  /*15c0*/  I2FP.F32.S32 R4, R2 ;  /* 0x0000000200047245 */ /* 0x004fe20000201400 */
[----:B------:R-:W-:Y:S06]  /*15d0*/  BRA `(.L_x_7923) ;  /* 0x0000000c00447947 */ /* 0x000fec0003800000 */
.L_x_7924:
[----:B------:R-:W2:Y:S01]  /*15e0*/  LDG.E.U16 R2, desc[UR36][R2.64] ;  /* 0x0000002402027981 */ /* 0x000ea2000c1e1500 */
[----:B------:R-:W-:Y:S01]  /*15f0*/  IMAD.MOV.U32 R5, RZ, RZ, RZ ;  /* 0x000000ffff057224 */ /* 0x000fe200078e00ff */
[----:B--2---:R0:W1:Y:S01]  /*1600*/  I2F.S16 R4, R2 ;  /* 0x0000000200047306 */ /* 0x0040620000101400 */
[----:B------:R-:W-:Y:S05]  /*1610*/  BRA `(.L_x_7923) ;  /* 0x0000000c00347947 */ /* 0x000fea0003800000 */
.L_x_7919:
[----:B------:R-:W-:-:S13]  /*1620*/  ISETP.GT.AND P0, PT, R4, 0x6, PT ;  /* 0x000000060400780c */ /* 0x000fda0003f04270 */
[----:B------:R-:W-:Y:S05]  /*1630*/  @P0 BRA `(.L_x_7926) ;  /* 0x00000000002c0947 */ /* 0x000fea0003800000 */
[----:B------:R-:W-:-:S13]  /*1640*/  ISETP.NE.AND P0, PT, R4, 0x5, PT ;  /* 0x000000050400780c */ /* 0x000fda0003f05270 */
[----:B------:R-:W-:Y:S05]  /*1650*/  @!P0 BRA `(.L_x_7927) ;  /* 0x0000000000148947 */ /* 0x000fea0003800000 */
[----:B------:R-:W-:-:S13]  /*1660*/  ISETP.NE.AND P0, PT, R4, 0x6, PT ;  /* 0x000000060400780c */ /* 0x000fda0003f05270 */
[----:B------:R-:W-:Y:S05]  /*1670*/  @P0 BRA `(.L_x_7922) ;  /* 0x0000000800b80947 */ /* 0x000fea0003800000 */
[----:B------:R2:W5:Y:S01]  /*1680*/  LDG.E R4, desc[UR36][R2.64] ;  /* 0x0000002402047981 */ /* 0x000562000c1e1900 */
[----:B------:R-:W-:Y:S01]  /*1690*/  HFMA2.MMA R5, -RZ, RZ, 0, 0 ;  /* 0x00000000ff057435 */ /* 0x000fe200000001ff */
[----:B------:R-:W-:Y:S10]  /*16a0*/  BRA `(.L_x_7923) ;  /* 0x0000000c00107947 */ /* 0x000ff40003800000 */
.L_x_7927:
[----:B------:R-:W2:Y:S01]  /*16b0*/  LDG.E.U16 R2, desc[UR36][R2.64] ;  /* 0x0000002402027981 */ /* 0x000ea2000c1e1500 */
[----:B------:R-:W-:Y:S02]  /*16c0*/  IMAD.MOV.U32 R5, RZ, RZ, RZ ;  /* 0x000000ffff057224 */ /* 0x000fe400078e00ff */
[----:B--2---:R-:W-:Y:S01]  /*16d0*/  HADD2.F32 R4, -RZ, R2.H0_H0 ;  /* 0x20000002ff047230 */ /* 0x004fe20000004100 */
[----:B------:R-:W-:Y:S06]  /*16e0*/  BRA `(.L_x_7923) ;  /* 0x0000000c00007947 */ /* 0x000fec0003800000 */
.L_x_7926:
[----:B------:R-:W-:-:S13]  /*16f0*/  ISETP.NE.AND P0, PT, R4, 0x7, PT ;  /* 0x000000070400780c */ /* 0x000fda0003f05270 */
[----:B------:R-:W-:Y:S05]  /*1700*/  @!P0 BRA `(.L_x_7928) ;  /* 0x0000000000288947 */ /* 0x000fea0003800000 */
[----:B------:R-:W-:-:S13]  /*1710*/  ISETP.NE.AND P0, PT, R4, 0x8, PT ;  /* 0x000000080400780c */ /* 0x000fda0003f05270 */
[----:B------:R-:W-:Y:S05]  /*1720*/  @!P0 BRA `(.L_x_7929) ;  /* 0x0000000000108947 */ /* 0x000fea0003800000 */
[----:B------:R-:W-:-:S13]  /*1730*/  ISETP.NE.AND P0, PT, R4, 0x9, PT ;  /* 0x000000090400780c */ /* 0x000fda0003f05270 */
[----:B------:R-:W-:Y:S05]  /*1740*/  @P0 BRA `(.L_x_7922) ;  /* 0x0000000800840947 */ /* 0x000fea0003800000 */
[----:B------:R3:W5:Y:S01]  /*1750*/  LDG.E.64 R4, desc[UR36][R2.64] ;  /* 0x0000002402047981 */ /* 0x000762000c1e1b00 */
[----:B------:R-:W-:Y:S05]  /*1760*/  BRA `(.L_x_7923) ;  /* 0x0000000800e07947 */ /* 0x000fea0003800000 */
.L_x_7929:
[----:B------:R-:W2:Y:S02]  /*1770*/  LDG.E R2, desc[UR36][R2.64] ;  /* 0x0000002402027981 */ /* 0x000ea4000c1e1900 */
[--C-:B--2---:R-:W-:Y:S02]  /*1780*/  HADD2.F32 R5, -RZ, R2.reuse.H1_H1 ;  /* 0x30000002ff057230 */ /* 0x104fe40000004100 */
[----:B------:R-:W-:Y:S01]  /*1790*/  HADD2.F32 R4, -RZ, R2.H0_H0 ;  /* 0x20000002ff047230 */ /* 0x000fe20000004100 */
[----:B------:R-:W-:Y:S06]  /*17a0*/  BRA `(.L_x_7923) ;  /* 0x0000000800d07947 */ /* 0x000fec0003800000 */
.L_x_7928:
[----:B------:R-:W2:Y:S01]  /*17b0*/  LDG.E.64 R2, desc[UR36][R2.64] ;  /* 0x0000002402027981 */ /* 0x000ea2000c1e1b00 */
[----:B------:R-:W-:Y:S01]  /*17c0*/  UMOV UR4, 0xf0000000 ;  /* 0xf000000000047882 */ /* 0x000fe20000000000 */
[----:B------:R-:W-:Y:S01]  /*17d0*/  UMOV UR5, 0x380fffff ;  /* 0x380fffff00057882 */ /* 0x000fe20000000000 */
[----:B------:R-:W-:Y:S01]  /*17e0*/  IMAD.MOV.U32 R5, RZ, RZ, RZ ;  /* 0x000000ffff057224 */ /* 0x000fe200078e00ff */
[----:B--2---:R-:W0:Y:S01]  /*17f0*/  F2F.F32.F64 R4, R2 ;  /* 0x0000000200047310 */ /* 0x004e220000301000 */
[----:B------:R-:W-:-:S14]  /*1800*/  DSETP.GEU.AND P0, PT, |R2|, UR4, PT ;  /* 0x0000000402007e2a */ /* 0x000fdc000bf0e200 */
[----:B0-----:R-:W-:Y:S01]  /*1810*/  @!P0 FMUL R4, R4, 1.175494350822287508e-38 ;  /* 0x0080000004048820 */ /* 0x001fe20000400000 */
[----:B------:R-:W-:Y:S06]  /*1820*/  BRA `(.L_x_7923) ;  /* 0x0000000800b07947 */ /* 0x000fec0003800000 */
.L_x_7918:
        /* <DEDUP_REMOVED lines=9> */
[----:B------:R-:W-:Y:S02]  /*18c0*/  MOV R5, RZ ;  /* 0x000000ff00057202 */ /* 0x000fe40000000f00 */
[----:B--2---:R-:W-:-:S04]  /*18d0*/  ISETP.NE.AND P0, PT, R2, RZ, PT ;  /* 0x000000ff0200720c */ /* 0x004fc80003f05270 */
[----:B------:R-:W-:Y:S01]  /*18e0*/  FSEL R4, RZ, 1, !P0 ;  /* 0x3f800000ff047808 */ /* 0x000fe20004000000 */
[----:B------:R-:W-:Y:S08]  /*18f0*/  BRA `(.L_x_7923) ;  /* 0x00000008007c7947 */ /* 0x000ff00003800000 */
.L_x_7932:
[----:B------:R-:W2:Y:S01]  /*1900*/  LDG.E.128 R8, desc[UR36][R2.64] ;  /* 0x0000002402087981 */ /* 0x000ea2000c1e1d00 */
[----:B------:R-:W-:Y:S01]  /*1910*/  UMOV UR4, 0xf0000000 ;  /* 0xf000000000047882 */ /* 0x000fe20000000000 */
[----:B------:R-:W-:Y:S01]  /*1920*/  UMOV UR5, 0x380fffff ;  /* 0x380fffff00057882 */ /* 0x000fe20000000000 */
[----:B--2---:R-:W0:Y:S01]  /*1930*/  F2F.F32.F64 R5, R10 ;  /* 0x0000000a00057310 */ /* 0x004e220000301000 */
[----:B------:R-:W-:Y:S02]  /*1940*/  DSETP.GEU.AND P0, PT, |R10|, UR4, PT ;  /* 0x000000040a007e2a */ /* 0x000fe4000bf0e200 */
[----:B------:R-:W-:-:S05]  /*1950*/  DSETP.GEU.AND P1, PT, |R8|, UR4, PT ;  /* 0x0000000408007e2a */ /* 0x000fca000bf2e200 */
[----:B------:R-:W1:Y:S07]  /*1960*/  F2F.F32.F64 R4, R8 ;  /* 0x0000000800047310 */ /* 0x000e6e0000301000 */
[----:B0-----:R-:W-:Y:S02]  /*1970*/  @!P0 FMUL R5, R5, 1.175494350822287508e-38 ;  /* 0x0080000005058820 */ /* 0x001fe40000400000 */
[----:B-1----:R-:W-:Y:S01]  /*1980*/  @!P1 FMUL R4, R4, 1.175494350822287508e-38 ;  /* 0x0080000004049820 */ /* 0x002fe20000400000 */
[----:B------:R-:W-:Y:S06]  /*1990*/  BRA `(.L_x_7923) ;  /* 0x0000000800547947 */ /* 0x000fec0003800000 */
.L_x_7931:
[----:B------:R-:W-:-:S13]  /*19a0*/  ISETP.NE.AND P0, PT, R4, 0xf, PT ;  /* 0x0000000f0400780c */ /* 0x000fda0003f05270 */
[----:B------:R-:W-:Y:S05]  /*19b0*/  @!P0 BRA `(.L_x_7933) ;  /* 0x00000000009c8947 */ /* 0x000fea0003800000 */
[----:B------:R-:W-:-:S13]  /*19c0*/  ISETP.NE.AND P0, PT, R4, 0x17, PT ;  /* 0x000000170400780c */ /* 0x000fda0003f05270 */
[----:B------:R-:W-:Y:S05]  /*19d0*/  @!P0 BRA `(.L_x_7934) ;  /* 0x00000000005c8947 */ /* 0x000fea0003800000 */
[----:B------:R-:W-:-:S13]  /*19e0*/  ISETP.NE.AND P0, PT, R4, 0x18, PT ;  /* 0x000000180400780c */ /* 0x000fda0003f05270 */
[----:B------:R-:W-:Y:S05]  /*19f0*/  @P0 BRA `(.L_x_7922) ;  /* 0x0000000400d80947 */ /* 0x000fea0003800000 */
[----:B------:R-:W2:Y:S01]  /*1a00*/  LDG.E.U8 R4, desc[UR36][R2.64] ;  /* 0x0000002402047981 */ /* 0x000ea2000c1e1100 */
[----:B------:R-:W-:Y:S01]  /*1a10*/  MOV R8, 0xff800000 ;  /* 0xff80000000087802 */ /* 0x000fe20000000f00 */
        /* <DEDUP_REMOVED lines=15> */
[----:B------:R-:W-:Y:S01]  /*1b10*/  LOP3.LUT R3, R5, R2, RZ, 0x30, !PT ;  /* 0x0000000205037212 */ /* 0x000fe200078e30ff */
[----:B------:R-:W-:-:S03]  /*1b20*/  HFMA2.MMA R5, -RZ, RZ, 0, 0 ;  /* 0x00000000ff057435 */ /* 0x000fc600000001ff */
[----:B------:R-:W-:Y:S01]  /*1b30*/  LOP3.LUT R4, R3, 0x80000000, R4, 0xf8, !PT ;  /* 0x8000000003047812 */ /* 0x000fe200078ef804 */
[----:B------:R-:W-:Y:S07]  /*1b40*/  BRA `(.L_x_7923) ;  /* 0x0000000400e87947 */ /* 0x000fee0003800000 */
.L_x_7934:
[----:B------:R-:W2:Y:S01]  /*1b50*/  LDG.E.U8 R2, desc[UR36][R2.64] ;  /* 0x0000002402027981 */ /* 0x000ea2000c1e1100 */
[----:B------:R-:W-:Y:S02]  /*1b60*/  IMAD.MOV.U32 R5, RZ, RZ, RZ ;  /* 0x000000ffff057224 */ /* 0x000fe400078e00ff */
        /* <DEDUP_REMOVED lines=12> */
.L_x_7933:
[----:B------:R-:W2:Y:S01]  /*1c30*/  LDG.E.U16 R2, desc[UR36][R2.64] ;  /* 0x0000002402027981 */ /* 0x000ea2000c1e1500 */
[----:B------:R-:W-:Y:S01]  /*1c40*/  MOV R5, RZ ;  /* 0x000000ff00057202 */ /* 0x000fe20000000f00 */
[----:B--2---:R-:W-:Y:S01]  /*1c50*/  IMAD.U32 R4, R2, 0x10000, RZ ;  /* 0x0001000002047824 */ /* 0x004fe200078e00ff */
[----:B------:R-:W-:Y:S06]  /*1c60*/  BRA `(.L_x_7923) ;  /* 0x0000000400a07947 */ /* 0x000fec0003800000 */
.L_x_7930:
        /* <DEDUP_REMOVED lines=9> */
[----:B------:R-:W-:Y:S01]  /*1d00*/  IMAD.MOV.U32 R5, RZ, RZ, RZ ;  /* 0x000000ffff057224 */ /* 0x000fe200078e00ff */
[----:B--2---:R-:W-:Y:S01]  /*1d10*/  I2FP.F32.U32 R4, R2 ;  /* 0x0000000200047245 */ /* 0x004fe20000201000 */
[----:B------:R-:W-:Y:S06]  /*1d20*/  BRA `(.L_x_7923) ;  /* 0x0000000400707947 */ /* 0x000fec0003800000 */
.L_x_7937:
[----:B------:R-:W2:Y:S01]  /*1d30*/  LDG.E.U8 R2, desc[UR36][R2.64] ;  /* 0x0000002402027981 */ /* 0x000ea2000c1e1100 */
[----:B------:R-:W-:Y:S02]  /*1d40*/  CS2R R4, SRZ ;  /* 0x0000000000047805 */ /* 0x000fe4000001ff00 */
        /* <DEDUP_REMOVED lines=18> */
.L_x_7939:
[----:B------:R-:W-:Y:S05]  /*1e70*/  BSYNC B0 ;  /* 0x0000000000007941 */ /* 0x000fea0003800000 */
.L_x_7938:
[----:B------:R-:W-:Y:S02]  /*1e80*/  LEA R3, R0, 0x3b800000, 0x17 ;  /* 0x3b80000000037811 */ /* 0x000fe400078eb8ff */
[----:B------:R-:W-:-:S04]  /*1e90*/  SHF.L.U32 R2, R2, 0x14, RZ ;  /* 0x0000001402027819 */ /* 0x000fc800000006ff */
[----:B------:R-:W-:Y:S01]  /*1ea0*/  LOP3.LUT R4, R3, R2, R4, 0xfe, !PT ;  /* 0x0000000203047212 */ /* 0x000fe200078efe04 */
[----:B------:R-:W-:Y:S06]  /*1eb0*/  BRA `(.L_x_7923) ;  /* 0x00000004000c7947 */ /* 0x000fec0003800000 */
.L_x_7936:
[----:B------:R-:W2:Y:S01]  /*1ec0*/  LDG.E.U8 R2, desc[UR36][R2.64] ;  /* 0x0000002402027981 */ /* 0x000ea2000c1e1100 */
[----:B------:R-:W-:Y:S02]  /*1ed0*/  CS2R R4, SRZ ;  /* 0x0000000000047805 */ /* 0x000fe4000001ff00 */
        /* <DEDUP_REMOVED lines=18> */
.L_x_7941:
[----:B------:R-:W-:Y:S05]  /*2000*/  BSYNC B0 ;  /* 0x0000000000007941 */ /* 0x000fea0003800000 */
.L_x_7940:
[----:B------:R-:W-:Y:S01]  /*2010*/  IMAD.SHL.U32 R2, R2, 0x200000, RZ ;  /* 0x0020000002027824 */ /* 0x000fe200078e00ff */
[----:B------:R-:W-:-:S04]  /*2020*/  LEA R3, R0, 0x37800000, 0x17 ;  /* 0x3780000000037811 */ /* 0x000fc800078eb8ff */
[----:B------:R-:W-:Y:S01]  /*2030*/  LOP3.LUT R4, R3, R2, R4, 0xfe, !PT ;  /* 0x0000000203047212 */ /* 0x000fe200078efe04 */
[----:B------:R-:W-:Y:S06]  /*2040*/  BRA `(.L_x_7923) ;  /* 0x0000000000a87947 */ /* 0x000fec0003800000 */
.L_x_7935:
        /* <DEDUP_REMOVED lines=14> */
.L_x_7945:
[----:B------:R-:W-:Y:S05]  /*2130*/  BSYNC B0 ;  /* 0x0000000000007941 */ /* 0x000fea0003800000 */
.L_x_7944:
[----:B------:R-:W-:Y:S01]  /*2140*/  IMAD.MOV.U32 R5, RZ, RZ, RZ ;  /* 0x000000ffff057224 */ /* 0x000fe200078e00ff */
[----:B------:R-:W-:Y:S06]  /*2150*/  BRA `(.L_x_7923) ;  /* 0x0000000000647947 */ /* 0x000fec0003800000 */
.L_x_7922:
        /* <DEDUP_REMOVED lines=16> */
.L_x_7946:
[----:B------:R-:W-:Y:S01]  /*2260*/  CS2R R4, SRZ ;  /* 0x0000000000047805 */ /* 0x000fe2000001ff00 */
[----:B------:R-:W-:Y:S06]  /*2270*/  BRA `(.L_x_7923) ;  /* 0x00000000001c7947 */ /* 0x000fec0003800000 */
.L_x_7943:
[----:B------:R-:W2:Y:S01]  /*2280*/  LDG.E.64 R2, desc[UR36][R2.64] ;  /* 0x0000002402027981 */ /* 0x000ea2000c1e1b00 */
[----:B------:R-:W-:Y:S01]  /*2290*/  MOV R5, RZ ;  /* 0x000000ff00057202 */ /* 0x000fe20000000f00 */
[----:B--2---:R0:W1:Y:S01]  /*22a0*/  I2F.U64 R4, R2 ;  /* 0x0000000200047312 */ /* 0x0040620000301000 */
[----:B------:R-:W-:Y:S05]  /*22b0*/  BRA `(.L_x_7923) ;  /* 0x00000000000c7947 */ /* 0x000fea0003800000 */
.L_x_7942:
[----:B------:R-:W2:Y:S01]  /*22c0*/  LDG.E R2, desc[UR36][R2.64] ;  /* 0x0000002402027981 */ /* 0x000ea2000c1e1900 */
[----:B------:R-:W-:Y:S01]  /*22d0*/  IMAD.MOV.U32 R5, RZ, RZ, RZ ;  /* 0x000000ffff057224 */ /* 0x000fe200078e00ff */
[----:B--2---:R-:W-:-:S07]  /*22e0*/  I2FP.F32.U32 R4, R2 ;  /* 0x0000000200047245 */ /* 0x004fce0000201000 */
.L_x_7923:
[----:B------:R-:W-:Y:S05]  /*22f0*/  BSYNC B7 ;  /* 0x0000000000077941 */ /* 0x000fea0003800000 */
.L_x_7917:
[----:B01---5:R-:W-:Y:S01]  /*2300*/  FSETP.GTU.FTZ.AND P0, PT, |R4|, +INF , PT ;  /* 0x7f8000000400780b */ /* 0x023fe20003f1c200 */
[----:B------:R-:W-:Y:S01]  /*2310*/  ULDC.64 UR4, c[0x0][0x410] ;  /* 0x0001040000047ab9 */ /* 0x000fe20000000a00 */
[C---:B------:R-:W-:Y:S01]  /*2320*/  FSETP.GTU.FTZ.AND P1, PT, |R5|.reuse, +INF , PT ;  /* 0x7f8000000500780b */ /* 0x040fe20003f3c200 */
[----:B------:R-:W-:Y:S01]  /*2330*/  BSSY B2, `(.L_x_7947) ;  /* 0x00002bd000027945 */ /* 0x000fe20003800000 */
[----:B------:R-:W-:Y:S01]  /*2340*/  IADD3 R6, P2, R18, UR4, RZ ;  /* 0x0000000412067c10 */ /* 0x000fe2000ff5e0ff */
[----:B------:R-:W-:Y:S01]  /*2350*/  FADD.FTZ R9, |R4|, -RZ ;  /* 0x800000ff04097221 */ /* 0x000fe20000010200 */
[----:B------:R-:W-:Y:S01]  /*2360*/  PLOP3.LUT P0, PT, P0, P1, PT, 0xa8, 0x0 ;  /* 0x000000000000781c */ /* 0x000fe20000703570 */
[----:B------:R-:W-:Y:S02]  /*2370*/  FADD.FTZ R8, |R5|, -RZ ;  /* 0x800000ff05087221 */ /* 0x000fe40000010200 */
[----:B------:R-:W-:-:S10]  /*2380*/  IMAD.X R7, RZ, RZ, UR5, P2 ;  /* 0x00000005ff077e24 */ /* 0x000fd400090e06ff */
[----:B------:R-:W-:Y:S05]  /*2390*/  @P0 BRA `(.L_x_7948) ;  /* 0x0000002800a00947 */ /* 0x000fea0003800000 */
[----:B------:R-:W-:Y:S02]  /*23a0*/  FSETP.GT.FTZ.AND P0, PT, R9, 8388608, PT ;  /* 0x4b0000000900780b */ /* 0x000fe40003f14000 */
[----:B------:R-:W-:-:S04]  /*23b0*/  FSETP.GT.FTZ.AND P1, PT, R8, 8388608, PT ;  /* 0x4b0000000800780b */ /* 0x000fc80003f34000 */
[----:B------:R-:W-:-:S13]  /*23c0*/  PLOP3.LUT P0, PT, P0, P1, PT, 0xa8, 0x0 ;  /* 0x000000000000781c */ /* 0x000fda0000703570 */
[----:B------:R-:W-:Y:S05]  /*23d0*/  @P0 BRA `(.L_x_7949) ;  /* 0x0000001000e40947 */ /* 0x000fea0003800000 */
[----:B------:R-:W-:Y:S02]  /*23e0*/  FSETP.NEU.FTZ.AND P0, PT, R4, RZ, PT ;  /* 0x000000ff0400720b */ /* 0x000fe40003f1d000 */
[----:B------:R-:W-:Y:S02]  /*23f0*/  FSETP.NEU.FTZ.AND P1, PT, R5, RZ, PT ;  /* 0x000000ff0500720b */ /* 0x000fe40003f3d000 */
[----:B------:R-:W-:Y:S02]  /*2400*/  FSETP.GEU.FTZ.AND P2, PT, R8, 0.00021143197955098003149, PT ;  /* 0x395db3d70800780b */ /* 0x000fe40003f5e000 */
[----:B------:R-:W-:Y:S02]  /*2410*/  FSETP.GEU.FTZ.AND P3, PT, R9, 0.00021143197955098003149, PT ;  /* 0x395db3d70900780b */ /* 0x000fe40003f7e000 */
[----:B------:R-:W-:-:S04]  /*2420*/  PLOP3.LUT P0, PT, P0, P1, PT, 0x2, 0x0 ;  /* 0x000000000000781c */ /* 0x000fc80000702072 */
[----:B------:R-:W-:-:S13]  /*2430*/  PLOP3.LUT P0, PT, P0, P3, P2, 0xf1, 0x0 ;  /* 0x000000000000781c */ /* 0x000fda0000707e21 */
[----:B------:R-:W-:Y:S05]  /*2440*/  @P0 BRA `(.L_x_7950) ;  /* 0x0000002800ac0947 */ /* 0x000fea0003800000 */
[C---:B--234-:R-:W-:Y:S01]  /*2450*/  FADD.FTZ R3, R8.reuse, 1 ;  /* 0x3f80000008037421 */ /* 0x05cfe20000010000 */
        /* <DEDUP_REMOVED lines=44> */
[----:B------:R-:W-:-:S13]  /*2720*/  FSETP.GEU.FTZ.AND P1, PT, R9, 1.1102230246251565404e-16, PT ;  /* 0x250000000900780b */ /* 0x000fda0003f3e000 */
[----:B------:R-:W-:Y:S05]  /*2730*/  @!P0 BRA !P1, `(.L_x_7953) ;  /* 0x0000000400a48947 */ /* 0x000fea0004800000 */
[----:B------:R-:W-:-:S05]  /*2740*/  FMUL.FTZ R10, |R0|, 1.1920928955078125e-07 ;  /* 0x34000000000a7820 */ /* 0x000fca0000410200 */
[----:B------:R-:W-:-:S13]  /*2750*/  FSETP.GTU.FTZ.AND P0, PT, R10, R9, PT ;  /* 0x000000090a00720b */ /* 0x000fda0003f1c000 */
[----:B------:R-:W-:Y:S05]  /*2760*/  @!P0 BRA `(.L_x_7954) ;  /* 0x0000000000a08947 */ /* 0x000fea0003800000 */
[----:B------:R-:W-:-:S13]  /*2770*/  FSETP.GEU.FTZ.AND P0, PT, R8, 1, PT ;  /* 0x3f8000000800780b */ /* 0x000fda0003f1e000 */
[----:B------:R-:W-:-:S04]  /*2780*/  @!P0 FADD.FTZ R10, -R8, 1 ;  /* 0x3f800000080a8421 */ /* 0x000fc80000010100 */
[----:B------:R-:W-:-:S06]  /*2790*/  @!P0 FMUL.FTZ R10, R3, R10 ;  /* 0x0000000a030a8220 */ /* 0x000fcc0000410000 */
[----:B------:R-:W0:Y:S08]  /*27a0*/  @!P0 MUFU.SQRT R10, R10 ;  /* 0x0000000a000a8308 */ /* 0x000e300000002000 */
[----:B0-----:R-:W0:Y:S02]  /*27b0*/  @!P0 MUFU.RCP R12, R10 ;  /* 0x0000000a000c8308 */ /* 0x001e240000001000 */
[----:B0-----:R-:W-:Y:S01]  /*27c0*/  @!P0 FMUL.FTZ R11, R9, R12 ;  /* 0x0000000c090b8220 */ /* 0x001fe20000410000 */
[----:B------:R-:W-:Y:S06]  /*27d0*/  @!P0 BRA `(.L_x_7952) ;  /* 0x0000000400808947 */ /* 0x000fec0003800000 */
[----:B------:R-:W-:Y:S01]  /*27e0*/  FMUL.FTZ R10, R3, R0 ;  /* 0x00000000030a7220 */ /* 0x000fe20000410000 */
[----:B------:R-:W-:Y:S01]  /*27f0*/  IMAD.MOV.U32 R19, RZ, RZ, 0x3e800000 ;  /* 0x3e800000ff137424 */ /* 0x000fe200078e00ff */
[----:B------:R-:W-:Y:S02]  /*2800*/  HFMA2.MMA R21, -RZ, RZ, 1.3056640625, -1.8671875 ;  /* 0x3d39bf78ff157435 */ /* 0x000fe400000001ff */
        /* <DEDUP_REMOVED lines=30> */
.L_x_7954:
        /* <DEDUP_REMOVED lines=8> */
[----:B------:R-:W-:Y:S01]  /*2a70*/  @!P0 FMUL.FTZ R10, R9, 0.5 ;  /* 0x3f000000090a8820 */ /* 0x000fe20000410000 */
[----:B------:R-:W-:Y:S06]  /*2a80*/  BRA `(.L_x_7957) ;  /* 0x0000000000087947 */ /* 0x000fec0003800000 */
.L_x_7956:
[----:B------:R-:W-:-:S04]  /*2a90*/  FADD.FTZ R10, -R3, R2 ;  /* 0x00000002030a7221 */ /* 0x000fc80000010100 */
[----:B------:R-:W-:-:S07]  /*2aa0*/  FMUL.FTZ R10, R10, 0.5 ;  /* 0x3f0000000a0a7820 */ /* 0x000fce0000410000 */
.L_x_7957:
[----:B------:R-:W-:Y:S05]  /*2ab0*/  BSYNC B1 ;  /* 0x0000000000017941 */ /* 0x000fea0003800000 */
.L_x_7955:
        /* <DEDUP_REMOVED lines=11> */
.L_x_7959:
[----:B------:R-:W-:-:S04]  /*2b70*/  FADD.FTZ R11, R15, -R12 ;  /* 0x8000000c0f0b7221 */ /* 0x000fc80000010000 */
[----:B------:R-:W-:-:S07]  /*2b80*/  FMUL.FTZ R11, R11, 0.5 ;  /* 0x3f0000000b0b7820 */ /* 0x000fce0000410000 */
.L_x_7960:
[----:B------:R-:W-:Y:S05]  /*2b90*/  BSYNC B1 ;  /* 0x0000000000017941 */ /* 0x000fea0003800000 */
.L_x_7958:
[----:B------:R-:W-:Y:S01]  /*2ba0*/  FADD.FTZ R11, R11, R10 ;  /* 0x0000000a0b0b7221 */ /* 0x000fe20000010000 */
[----:B------:R-:W-:Y:S01]  /*2bb0*/  FADD.FTZ R10, R13, 1 ;  /* 0x3f8000000d0a7421 */ /* 0x000fe20000010000 */
[----:B------:R-:W-:Y:S01]  /*2bc0*/  MOV R19, 0x3e800000 ;  /* 0x3e80000000137802 */ /* 0x000fe20000000f00 */
[----:B------:R-:W-:Y:S02]  /*2bd0*/  IMAD.MOV.U32 R21, RZ, RZ, 0x3d39bf78 ;  /* 0x3d39bf78ff157424 */ /* 0x000fe400078e00ff */
[----:B------:R-:W-:-:S06]  /*2be0*/  FMUL.FTZ R10, R10, R11 ;  /* 0x0000000b0a0a7220 */ /* 0x000fcc0000410000 */
        /* <DEDUP_REMOVED lines=30> */
.L_x_7953:
[----:B------:R0:W1:Y:S02]  /*2dd0*/  MUFU.SQRT R11, R9 ;  /* 0x00000009000b7308 */ /* 0x0000640000002000 */
.L_x_7952:
[----:B------:R-:W-:Y:S05]  /*2de0*/  BSYNC B0 ;  /* 0x0000000000007941 */ /* 0x000fea0003800000 */
.L_x_7951:
        /* <DEDUP_REMOVED lines=28> */
[----:B------:R-:W-:-:S03]  /*2fb0*/  HFMA2.MMA R3, -RZ, RZ, 1.9599609375, 20144 ;  /* 0x3fd774ebff037435 */ /* 0x000fc600000001ff */
[----:B------:R-:W-:-:S07]  /*2fc0*/  FMUL.FTZ R2, R0, -2 ;  /* 0xc000000000027820 */ /* 0x000fce0000410000 */
[----:B------:R-:W-:-:S05]  /*2fd0*/  @P0 FFMA.FTZ R0, R3, 0.93318945169448852539, R2 ;  /* 0x3f6ee58103000823 */ /* 0x000fca0000010002 */
[C---:B------:R-:W-:Y:S02]  /*2fe0*/  FSETP.GTU.FTZ.AND P0, PT, R0.reuse, +INF , PT ;  /* 0x7f8000000000780b */ /* 0x040fe40003f1c000 */
[----:B------:R-:W-:-:S04]  /*2ff0*/  LOP3.LUT R3, R0, 0x80000000, R19, 0xb8, !PT ;  /* 0x8000000000037812 */ /* 0x000fc800078eb813 */
[----:B------:R-:W-:Y:S01]  /*3000*/  FSEL R0, R3, R0, !P0 ;  /* 0x0000000003007208 */ /* 0x000fe20004000000 */
[----:B------:R-:W-:Y:S06]  /*3010*/  BRA `(.L_x_7965) ;  /* 0x0000000400c47947 */ /* 0x000fec0003800000 */
.L_x_7964:
[----:B------:R-:W-:Y:S01]  /*3020*/  FSETP.NEU.FTZ.AND P0, PT, R8, 1, PT ;  /* 0x3f8000000800780b */ /* 0x000fe20003f1d000 */
[----:B------:R-:W-:Y:S01]  /*3030*/  BSSY B1, `(.L_x_7966) ;  /* 0x0000037000017945 */ /* 0x000fe20003800000 */
[----:B------:R-:W-:-:S13]  /*3040*/  FSETP.GEU.FTZ.AND P1, PT, R9, 9.3132257461547851562e-10, PT ;  /* 0x308000000900780b */ /* 0x000fda0003f3e000 */
[----:B------:R-:W-:Y:S05]  /*3050*/  @!P0 BRA !P1, `(.L_x_7967) ;  /* 0x0000000000b88947 */ /* 0x000fea0004800000 */
[----:B------:R-:W-:-:S05]  /*3060*/  FMUL.FTZ R10, |R0|, 1.1920928955078125e-07 ;  /* 0x34000000000a7820 */ /* 0x000fca0000410200 */
[----:B------:R-:W-:-:S13]  /*3070*/  FSETP.GTU.FTZ.AND P0, PT, R10, R9, PT ;  /* 0x000000090a00720b */ /* 0x000fda0003f1c000 */
        /* <DEDUP_REMOVED lines=9> */
[----:B------:R-:W-:Y:S01]  /*3110*/  @!P0 FMUL.FTZ R2, R9, 0.5 ;  /* 0x3f00000009028820 */ /* 0x000fe20000410000 */
[----:B------:R-:W-:Y:S06]  /*3120*/  BRA `(.L_x_7971) ;  /* 0x0000000000087947 */ /* 0x000fec0003800000 */
.L_x_7970:
[----:B------:R-:W-:-:S04]  /*3130*/  FADD.FTZ R2, -R3, R2 ;  /* 0x0000000203027221 */ /* 0x000fc80000010100 */
[----:B------:R-:W-:-:S07]  /*3140*/  FMUL.FTZ R2, R2, 0.5 ;  /* 0x3f00000002027820 */ /* 0x000fce0000410000 */
.L_x_7971:
[----:B------:R-:W-:Y:S05]  /*3150*/  BSYNC B4 ;  /* 0x0000000000047941 */ /* 0x000fea0003800000 */
.L_x_7969:
        /* <DEDUP_REMOVED lines=10> */
.L_x_7973:
[----:B------:R-:W-:-:S04]  /*3200*/  FADD.FTZ R0, -R0, R15 ;  /* 0x0000000f00007221 */ /* 0x000fc80000010100 */
[----:B------:R-:W-:-:S07]  /*3210*/  FMUL.FTZ R3, R0, 0.5 ;  /* 0x3f00000000037820 */ /* 0x000fce0000410000 */
.L_x_7974:
[----:B------:R-:W-:Y:S05]  /*3220*/  BSYNC B4 ;  /* 0x0000000000047941 */ /* 0x000fea0003800000 */
.L_x_7972:
[----:B------:R-:W-:Y:S01]  /*3230*/  FADD.FTZ R2, R3, R2 ;  /* 0x0000000203027221 */ /* 0x000fe20000010000 */
[----:B------:R-:W-:-:S04]  /*3240*/  FADD.FTZ R13, R8, R13 ;  /* 0x0000000d080d7221 */ /* 0x000fc80000010000 */
[----:B------:R-:W-:-:S04]  /*3250*/  FMUL.FTZ R2, R13, R2 ;  /* 0x000000020d027220 */ /* 0x000fc80000410000 */
[----:B------:R2:W3:Y:S01]  /*3260*/  MUFU.SQRT R19, R2 ;  /* 0x0000000200137308 */ /* 0x0004e20000002000 */
[----:B------:R-:W-:Y:S05]  /*3270*/  BRA `(.L_x_7975) ;  /* 0x0000000000487947 */ /* 0x000fea0003800000 */
.L_x_7968:
[----:B------:R-:W-:-:S13]  /*3280*/  FSETP.GT.FTZ.AND P0, PT, R8, 1, PT ;  /* 0x3f8000000800780b */ /* 0x000fda0003f14000 */
[----:B------:R-:W-:Y:S01]  /*3290*/  @P0 FMUL.FTZ R2, R3, R0 ;  /* 0x0000000003020220 */ /* 0x000fe20000410000 */
[----:B------:R-:W-:Y:S01]  /*32a0*/  @!P0 FADD.FTZ R0, -R8, 1 ;  /* 0x3f80000008008421 */ /* 0x000fe20000010100 */
[----:B0-----:R-:W-:-:S03]  /*32b0*/  @P0 FMUL.FTZ R9, R9, 2.81474976710656000000e+14 ;  /* 0x5780000009090820 */ /* 0x001fc60000410000 */
[----:B------:R-:W-:Y:S01]  /*32c0*/  @!P0 FMUL.FTZ R3, R3, R0 ;  /* 0x0000000003038220 */ /* 0x000fe20000410000 */
[----:B------:R-:W0:Y:S01]  /*32d0*/  @P0 MUFU.SQRT R2, R2 ;  /* 0x0000000200020308 */ /* 0x000e220000002000 */
[C---:B------:R-:W-:Y:S01]  /*32e0*/  @P0 FMUL.FTZ R9, R8.reuse, R9 ;  /* 0x0000000908090220 */ /* 0x040fe20000410000 */
[----:B------:R-:W-:-:S06]  /*32f0*/  @P0 FMUL.FTZ R8, R8, 2.81474976710656000000e+14 ;  /* 0x5780000008080820 */ /* 0x000fcc0000410000 */
[----:B------:R-:W-:Y:S08]  /*3300*/  @!P0 MUFU.SQRT R19, R3 ;  /* 0x0000000300138308 */ /* 0x000ff00000002000 */
[----:B0-----:R-:W0:Y:S02]  /*3310*/  @P0 MUFU.RCP R0, R2 ;  /* 0x0000000200000308 */ /* 0x001e240000001000 */
[----:B0-----:R-:W-:Y:S01]  /*3320*/  @P0 FMUL.FTZ R19, R9, R0 ;  /* 0x0000000009130220 */ /* 0x001fe20000410000 */
[----:B------:R-:W-:Y:S06]  /*3330*/  BRA `(.L_x_7975) ;  /* 0x0000000000187947 */ /* 0x000fec0003800000 */
.L_x_7967:
[----:B------:R-:W-:Y:S01]  /*3340*/  FADD.FTZ R0, R13, 1 ;  /* 0x3f8000000d007421 */ /* 0x000fe20000010000 */
[----:B0-----:R-:W-:Y:S01]  /*3350*/  MUFU.SQRT R9, R9 ;  /* 0x0000000900097308 */ /* 0x001fe20000002000 */
[----:B------:R-:W-:Y:S02]  /*3360*/  IMAD.MOV.U32 R8, RZ, RZ, 0x3f800000 ;  /* 0x3f800000ff087424 */ /* 0x000fe400078e00ff */
[----:B------:R-:W-:-:S06]  /*3370*/  FMUL.FTZ R0, R0, 0.5 ;  /* 0x3f00000000007820 */ /* 0x000fcc0000410000 */
[----:B------:R-:W0:Y:S02]  /*3380*/  MUFU.SQRT R0, R0 ;  /* 0x0000000000007308 */ /* 0x000e240000002000 */
[----:B0-----:R-:W-:-:S07]  /*3390*/  FMUL.FTZ R19, R9, R0 ;  /* 0x0000000009137220 */ /* 0x001fce0000410000 */
.L_x_7975:
[----:B------:R-:W-:Y:S05]  /*33a0*/  BSYNC B1 ;  /* 0x0000000000017941 */ /* 0x000fea0003800000 */
.L_x_7966:
[----:B------:R-:W-:Y:S05]  /*33b0*/  BRA `(.L_x_7976) ;  /* 0x0000000000087947 */ /* 0x000fea0003800000 */
.L_x_7963:
[----:B------:R-:W-:Y:S01]  /*33c0*/  FMUL.FTZ R19, R13, 16777216 ;  /* 0x4b8000000d137820 */ /* 0x000fe20000410000 */
[----:B------:R-:W-:-:S07]  /*33d0*/  FMUL.FTZ R8, R8, 16777216 ;  /* 0x4b80000008087820 */ /* 0x000fce0000410000 */
.L_x_7976:
[----:B------:R-:W-:Y:S05]  /*33e0*/  BSYNC B0 ;  /* 0x0000000000007941 */ /* 0x000fea0003800000 */
.L_x_7962:
[C---:B------:R-:W-:Y:S01]  /*33f0*/  FADD.FTZ R0, |R8|.reuse, -RZ ;  /* 0x800000ff08007221 */ /* 0x040fe20000010200 */
[----:B---3--:R-:W-:Y:S01]  /*3400*/  FADD.FTZ R3, |R19|, -RZ ;  /* 0x800000ff13037221 */ /* 0x008fe20000010200 */
[----:B------:R-:W-:Y:S01]  /*3410*/  FSETP.GT.FTZ.AND P6, PT, |R8|, |R19|, PT ;  /* 0x400000130800720b */ /* 0x000fe20003fd4200 */
[----:B------:R-:W-:Y:S03]  /*3420*/  BSSY B4, `(.L_x_7977) ;  /* 0x000000f000047945 */ /* 0x000fe60003800000 */
[----:B------:R-:W-:Y:S02]  /*3430*/  FSEL R23, R0, R3, P6 ;  /* 0x0000000300177208 */ /* 0x000fe40003000000 */
[----:B------:R-:W-:Y:S02]  /*3440*/  FSEL R0, R3, R0, P6 ;  /* 0x0000000003007208 */ /* 0x000fe40003000000 */
[----:B--2---:R-:W0:Y:S08]  /*3450*/  MUFU.RCP R2, R23 ;  /* 0x0000001700027308 */ /* 0x004e300000001000 */
        /* <DEDUP_REMOVED lines=9> */
[----:B-1----:R-:W-:Y:S05]  /*34f0*/  CALL.REL.NOINC `($__internal_14_$__cuda_sm3x_div_rn_ftz_f32_slowpath) ;  /* 0x0000013c00f07944 */ /* 0x002fea0003c00000 */
[----:B------:R-:W-:-:S07]  /*3500*/  MOV R2, R0 ;  /* 0x0000000000027202 */ /* 0x000fce0000000f00 */
.L_x_7978:
[----:B------:R-:W-:Y:S05]  /*3510*/  BSYNC B4 ;  /* 0x0000000000047941 */ /* 0x000fea0003800000 */
.L_x_7977:
        /* <DEDUP_REMOVED lines=18> */
.L_x_7980:
[----:B------:R-:W-:Y:S01]  /*3640*/  ISETP.GE.AND P0, PT, R19, RZ, PT ;  /* 0x000000ff1300720c */ /* 0x000fe20003f06270 */
[----:B------:R-:W-:-:S12]  /*3650*/  HFMA2.MMA R3, -RZ, RZ, 1.9599609375, 20144 ;  /* 0x3fd774ebff037435 */ /* 0x000fd800000001ff */
[----:B------:R-:W-:-:S04]  /*3660*/  @P0 FFMA.FTZ R2, R3, 0.93318945169448852539, -R2 ;  /* 0x3f6ee58103020823 */ /* 0x000fc80000010802 */
[----:B------:R-:W-:-:S07]  /*3670*/  @!P0 FFMA.FTZ R2, R3, 0.93318945169448852539, R2 ;  /* 0x3f6ee58103028823 */ /* 0x000fce0000010002 */
.L_x_7981:
[----:B------:R-:W-:Y:S05]  /*3680*/  BSYNC B0 ;  /* 0x0000000000007941 */ /* 0x000fea0003800000 */
.L_x_7979:
[----:B------:R-:W-:Y:S01]  /*3690*/  FSETP.NEU.FTZ.AND P0, PT, |R19|, |R8|, PT ;  /* 0x400000081300720b */ /* 0x000fe20003f1d200 */
[----:B------:R-:W-:Y:S01]  /*36a0*/  IMAD.MOV.U32 R0, RZ, RZ, 0x4016cbe4 ;  /* 0x4016cbe4ff007424 */ /* 0x000fe200078e00ff */
        /* <DEDUP_REMOVED lines=8> */
.L_x_7965:
[----:B------:R-:W-:Y:S05]  /*3730*/  BSYNC B3 ;  /* 0x0000000000037941 */ /* 0x000fea0003800000 */
.L_x_7961:
[----:B------:R-:W-:Y:S02]  /*3740*/  LOP3.LUT R5, R0, 0x80000000, R5, 0xb8, !PT ;  /* 0x8000000000057812 */ /* 0x000fe400078eb805 */
[----:B-1----:R-:W-:Y:S01]  /*3750*/  LOP3.LUT R4, R11, 0x80000000, R4, 0xb8, !PT ;  /* 0x800000000b047812 */ /* 0x002fe200078eb804 */
[----:B------:R-:W-:Y:S06]  /*3760*/  BRA `(.L_x_7950) ;  /* 0x0000001400e47947 */ /* 0x000fec0003800000 */
.L_x_7949:
        /* <DEDUP_REMOVED lines=16> */
[----:B--234-:R-:W0:Y:S01]  /*3870*/  MUFU.RCP R2, R11 ;  /* 0x0000000b00027308 */ /* 0x01ce220000001000 */
        /* <DEDUP_REMOVED lines=12> */
[----:B------:R-:W-:Y:S05]  /*3940*/  CALL.REL.NOINC `($__internal_14_$__cuda_sm3x_div_rn_ftz_f32_slowpath) ;  /* 0x0000013800dc7944 */ /* 0x000fea0003c00000 */
[----:B------:R-:W-:-:S07]  /*3950*/  MOV R3, R0 ;  /* 0x0000000000037202 */ /* 0x000fce0000000f00 */
.L_x_7987:
[----:B------:R-:W-:Y:S05]  /*3960*/  BSYNC B4 ;  /* 0x0000000000047941 */ /* 0x000fea0003800000 */
.L_x_7986:
        /* <DEDUP_REMOVED lines=18> */
.L_x_7989:
[----:B------:R-:W-:Y:S01]  /*3a90*/  ISETP.GE.AND P0, PT, R8, RZ, PT ;  /* 0x000000ff0800720c */ /* 0x000fe20003f06270 */
[----:B------:R-:W-:-:S12]  /*3aa0*/  HFMA2.MMA R3, -RZ, RZ, 1.9599609375, 20144 ;  /* 0x3fd774ebff037435 */ /* 0x000fd800000001ff */
[----:B------:R-:W-:-:S04]  /*3ab0*/  @P0 FFMA.FTZ R0, R3, 0.93318945169448852539, -R0 ;  /* 0x3f6ee58103000823 */ /* 0x000fc80000010800 */
[----:B------:R-:W-:-:S07]  /*3ac0*/  @!P0 FFMA.FTZ R0, R3, 0.93318945169448852539, R0 ;  /* 0x3f6ee58103008823 */ /* 0x000fce0000010000 */
.L_x_7990:
[----:B------:R-:W-:Y:S05]  /*3ad0*/  BSYNC B0 ;  /* 0x0000000000007941 */ /* 0x000fea0003800000 */
.L_x_7988:
        /* <DEDUP_REMOVED lines=13> */
.L_x_7985:
[----:B--234-:R-:W0:Y:S01]  /*3bb0*/  MUFU.RCP R2, R11 ;  /* 0x0000000b00027308 */ /* 0x01ce220000001000 */
        /* <DEDUP_REMOVED lines=10> */
[----:B------:R-:W-:Y:S05]  /*3c60*/  CALL.REL.NOINC `($__internal_14_$__cuda_sm3x_div_rn_ftz_f32_slowpath) ;  /* 0x0000013800147944 */ /* 0x000fea0003c00000 */
[----:B------:R-:W-:-:S07]  /*3c70*/  MOV R2, R0 ;  /* 0x0000000000027202 */ /* 0x000fce0000000f00 */
.L_x_7993:
[----:B------:R-:W-:Y:S05]  /*3c80*/  BSYNC B4 ;  /* 0x0000000000047941 */ /* 0x000fea0003800000 */
.L_x_7992:
        /* <DEDUP_REMOVED lines=18> */
.L_x_7995:
[----:B------:R-:W-:Y:S01]  /*3db0*/  ISETP.GE.AND P0, PT, R8, RZ, PT ;  /* 0x000000ff0800720c */ /* 0x000fe20003f06270 */
[----:B------:R-:W-:-:S12]  /*3dc0*/  HFMA2.MMA R3, -RZ, RZ, 1.9599609375, 20144 ;  /* 0x3fd774ebff037435 */ /* 0x000fd800000001ff */
[----:B------:R-:W-:-:S04]  /*3dd0*/  @P0 FFMA.FTZ R2, R3, 0.93318945169448852539, -R2 ;  /* 0x3f6ee58103020823 */ /* 0x000fc80000010802 */
[----:B------:R-:W-:-:S07]  /*3de0*/  @!P0 FFMA.FTZ R2, R3, 0.93318945169448852539, R2 ;  /* 0x3f6ee58103028823 */ /* 0x000fce0000010002 */
.L_x_7996:
[----:B------:R-:W-:Y:S05]  /*3df0*/  BSYNC B0 ;  /* 0x0000000000007941 */ /* 0x000fea0003800000 */
.L_x_7994:
        /* <DEDUP_REMOVED lines=9> */
[----:B------:R-:W-:Y:S01]  /*3e90*/  FSETP.NEU.FTZ.AND P2, PT, R11, RZ, PT ;  /* 0x000000ff0b00720b */ /* 0x000fe20003f5d000 */
[----:B------:R-:W-:Y:S01]  /*3ea0*/  FADD.FTZ R11, |R8|, |R9| ;  /* 0x40000009080b7221 */ /* 0x000fe20000010200 */
        /* <DEDUP_REMOVED lines=16> */
.L_x_7984:
[----:B--234-:R-:W-:Y:S01]  /*3fb0*/  FMUL.FTZ R2, R8, 0.36787945032119750977 ;  /* 0x3ebc5ab208027820 */ /* 0x01cfe20000410000 */
        /* <DEDUP_REMOVED lines=31> */
[----:B------:R-:W-:Y:S05]  /*41b0*/  CALL.REL.NOINC `($__internal_14_$__cuda_sm3x_div_rn_ftz_f32_slowpath) ;  /* 0x0000013000c07944 */ /* 0x000fea0003c00000 */
[----:B------:R-:W-:-:S07]  /*41c0*/  IMAD.MOV.U32 R3, RZ, RZ, R0 ;  /* 0x000000ffff037224 */ /* 0x000fce00078e0000 */
.L_x_7998:
[----:B------:R-:W-:Y:S05]  /*41d0*/  BSYNC B4 ;  /* 0x0000000000047941 */ /* 0x000fea0003800000 */
.L_x_7997:
        /* <DEDUP_REMOVED lines=18> */
.L_x_8000:
[----:B------:R-:W-:Y:S01]  /*4300*/  ISETP.GE.AND P0, PT, R8, RZ, PT ;  /* 0x000000ff0800720c */ /* 0x000fe20003f06270 */
[----:B------:R-:W-:-:S12]  /*4310*/  IMAD.MOV.U32 R3, RZ, RZ, 0x3fd774eb ;  /* 0x3fd774ebff037424 */ /* 0x000fd800078e00ff */
[----:B------:R-:W-:-:S04]  /*4320*/  @P0 FFMA.FTZ R0, R3, 0.93318945169448852539, -R0 ;  /* 0x3f6ee58103000823 */ /* 0x000fc80000010800 */
[----:B------:R-:W-:-:S07]  /*4330*/  @!P0 FFMA.FTZ R0, R3, 0.93318945169448852539, R0 ;  /* 0x3f6ee58103008823 */ /* 0x000fce0000010000 */
.L_x_8001:
[----:B------:R-:W-:Y:S05]  /*4340*/  BSYNC B0 ;  /* 0x0000000000007941 */ /* 0x000fea0003800000 */
.L_x_7999:
        /* <DEDUP_REMOVED lines=11> */
.L_x_7983:
[----:B------:R-:W-:-:S04]  /*4400*/  FSETP.GEU.FTZ.AND P6, PT, R9, R8, PT ;  /* 0x000000080900720b */ /* 0x000fc80003fde000 */
        /* <DEDUP_REMOVED lines=21> */
[----:B------:R-:W-:Y:S05]  /*4560*/  CALL.REL.NOINC `($__internal_14_$__cuda_sm3x_div_rn_ftz_f32_slowpath) ;  /* 0x0000012c00d47944 */ /* 0x000fea0003c00000 */
[----:B------:R-:W-:-:S07]  /*4570*/  IMAD.MOV.U32 R3, RZ, RZ, R0 ;  /* 0x000000ffff037224 */ /* 0x000fce00078e0000 */
.L_x_8005:
[----:B------:R-:W-:Y:S05]  /*4580*/  BSYNC B4 ;  /* 0x0000000000047941 */ /* 0x000fea0003800000 */
.L_x_8004:
[----:B------:R-:W-:Y:S02]  /*4590*/  IMAD.MOV.U32 R13, RZ, RZ, 0x3b33710b ;  /* 0x3b33710bff0d7424 */ /* 0x000fe400078e00ff */
[----:B------:R-:W-:Y:S01]  /*45a0*/  FMUL.FTZ R0, R3, R3 ;  /* 0x0000000303007220 */ /* 0x000fe20000410000 */
[----:B------:R-:W0:Y:S01]  /*45b0*/  MUFU.LG2 R10, R19 ;  /* 0x00000013000a7308 */ /* 0x000e220000000c00 */
[C---:B------:R-:W-:Y:S01]  /*45c0*/  FSETP.NEU.FTZ.AND P0, PT, R9.reuse, R8, PT ;  /* 0x000000080900720b */ /* 0x040fe20003f1d000 */
[----:B------:R-:W-:Y:S01]  /*45d0*/  FADD.FTZ R8, R9, R8 ;  /* 0x0000000809087221 */ /* 0x000fe20000010000 */
        /* <DEDUP_REMOVED lines=10> */
[----:B------:R-:W-:-:S03]  /*4680*/  @!P6 MOV R13, 0x3fd774eb ;  /* 0x3fd774eb000de802 */ /* 0x000fc60000000f00 */
        /* <DEDUP_REMOVED lines=8> */
.L_x_8003:
        /* <DEDUP_REMOVED lines=12> */
[----:B------:R-:W-:-:S07]  /*47d0*/  IMAD.MOV.U32 R2, RZ, RZ, R0 ;  /* 0x000000ffff027224 */ /* 0x000fce00078e0000 */
.L_x_8007:
[----:B------:R-:W-:Y:S05]  /*47e0*/  BSYNC B4 ;  /* 0x0000000000047941 */ /* 0x000fea0003800000 */
.L_x_8006:
        /* <DEDUP_REMOVED lines=28> */
[C---:B------:R-:W-:Y:S01]  /*49b0*/  FSETP.NEU.FTZ.AND P0, PT, R9.reuse, R8, PT ;  /* 0x000000080900720b */ /* 0x040fe20003f1d000 */
[----:B------:R-:W-:Y:S01]  /*49c0*/  FADD.FTZ R9, R9, R8 ;  /* 0x0000000809097221 */ /* 0x000fe20000010000 */
        /* <DEDUP_REMOVED lines=8> */
.L_x_8002:
        /* <DEDUP_REMOVED lines=34> */
.L_x_8009:
[----:B------:R-:W-:Y:S05]  /*4c70*/  BSYNC B4 ;  /* 0x0000000000047941 */ /* 0x000fea0003800000 */
.L_x_8008:
[----:B------:R-:W-:Y:S02]  /*4c80*/  IMAD.MOV.U32 R13, RZ, RZ, 0x3b33710b ;  /* 0x3b33710bff0d7424 */ /* 0x000fe400078e00ff */
[----:B------:R-:W-:Y:S01]  /*4c90*/  FMUL.FTZ R0, R3, R3 ;  /* 0x0000000303007220 */ /* 0x000fe20000410000 */
[C---:B------:R-:W-:Y:S01]  /*4ca0*/  FSETP.NEU.FTZ.AND P0, PT, R9.reuse, R8, PT ;  /* 0x000000080900720b */ /* 0x040fe20003f1d000 */
[----:B------:R-:W-:Y:S01]  /*4cb0*/  FADD.FTZ R9, R9, R8 ;  /* 0x0000000809097221 */ /* 0x000fe20000010000 */
[----:B------:R-:W-:Y:S01]  /*4cc0*/  FSETP.NEU.FTZ.AND P1, PT, R11, RZ, PT ;  /* 0x000000ff0b00720b */ /* 0x000fe20003f3d000 */
        /* <DEDUP_REMOVED lines=15> */
[----:B------:R-:W-:-:S07]  /*4dc0*/  FSEL R0, R9, R0, P0 ;  /* 0x0000000009007208 */ /* 0x000fce0000000000 */
.L_x_7991:
[----:B------:R-:W-:Y:S05]  /*4dd0*/  BSYNC B3 ;  /* 0x0000000000037941 */ /* 0x000fea0003800000 */
.L_x_7982:
[----:B------:R-:W-:Y:S01]  /*4de0*/  FADD.FTZ R3, R10, 0.69314718246459960938 ;  /* 0x3f3172180a037421 */ /* 0x000fe20000010000 */
[----:B------:R-:W-:-:S04]  /*4df0*/  LOP3.LUT R5, R0, 0x80000000, R5, 0xb8, !PT ;  /* 0x8000000000057812 */ /* 0x000fc800078eb805 */
[----:B------:R-:W-:Y:S01]  /*4e00*/  LOP3.LUT R4, R3, 0x80000000, R4, 0xb8, !PT ;  /* 0x8000000003047812 */ /* 0x000fe200078eb804 */
[----:B------:R-:W-:Y:S06]  /*4e10*/  BRA `(.L_x_7950) ;  /* 0x0000000000387947 */ /* 0x000fec0003800000 */
.L_x_7948:
[----:B------:R-:W-:-:S13]  /*4e20*/  FSETP.NEU.FTZ.AND P0, PT, R9, +INF , PT ;  /* 0x7f8000000900780b */ /* 0x000fda0003f1d000 */
        /* <DEDUP_REMOVED lines=9> */
[----:B--234-:R-:W-:-:S04]  /*4ec0*/  @P0 FADD.FTZ R3, RZ, R5 ;  /* 0x00000005ff030221 */ /* 0x01cfc80000010000 */
[----:B------:R-:W-:-:S05]  /*4ed0*/  @P0 FADD.FTZ R5, R0, R3 ;  /* 0x0000000300050221 */ /* 0x000fca0000010000 */
[----:B------:R-:W-:-:S05]  /*4ee0*/  @P0 MOV R4, R5 ;  /* 0x0000000500040202 */ /* 0x000fca0000000f00 */
[----:B------:R-:W-:-:S07]  /*4ef0*/  @!P0 FADD.FTZ R4, R4, R4 ;  /* 0x0000000404048221 */ /* 0x000fce0000010000 */
.L_x_7950:
[----:B------:R-:W-:Y:S05]  /*4f00*/  BSYNC B2 ;  /* 0x0000000000027941 */ /* 0x000fea0003800000 */
.L_x_7947:
[----:B--234-:R-:W1:Y:S02]  /*4f10*/  LDC.U8 R2, c[0x0][0x421] ;  /* 0x00010840ff027b82 */ /* 0x01ce640000000000 */
        /* <DEDUP_REMOVED lines=11> */
[----:B------:R-:W1:Y:S02]  /*4fd0*/  F2I.FTZ.TRUNC.NTZ R3, R4 ;  /* 0x0000000400037305 */ /* 0x000e64000021f100 */
[----:B-1----:R1:W-:Y:S01]  /*4fe0*/  STG.E.U8 desc[UR36][R6.64], R3 ;  /* 0x0000000306007986 */ /* 0x0023e2000c101124 */
[----:B------:R-:W-:Y:S05]  /*4ff0*/  BRA `(.L_x_8015) ;  /* 0x0000000c00547947 */ /* 0x000fea0003800000 */
.L_x_8013:
[----:B------:R-:W1:Y:S02]  /*5000*/  F2I.S64.TRUNC R4, R4 ;  /* 0x0000000400047311 */ /* 0x000e64000020d900 */
[----:B-1----:R-:W-:-:S05]  /*5010*/  IMAD.MOV.U32 R3, RZ, RZ, R4 ;  /* 0x000000ffff037224 */ /* 0x002fca00078e0004 */
[----:B------:R1:W-:Y:S01]  /*5020*/  STG.E.U8 desc[UR36][R6.64], R3 ;  /* 0x0000000306007986 */ /* 0x0003e2000c101124 */
[----:B------:R-:W-:Y:S05]  /*5030*/  BRA `(.L_x_8015) ;  /* 0x0000000c00447947 */ /* 0x000fea0003800000 */
.L_x_8012:
[----:B------:R-:W-:-:S13]  /*5040*/  ISETP.NE.AND P0, PT, R0, 0x2, PT ;  /* 0x000000020000780c */ /* 0x000fda0003f05270 */
[----:B------:R-:W-:Y:S05]  /*5050*/  @!P0 BRA `(.L_x_8016) ;  /* 0x0000000000288947 */ /* 0x000fea0003800000 */
[----:B------:R-:W-:-:S13]  /*5060*/  ISETP.NE.AND P0, PT, R0, 0x3, PT ;  /* 0x000000030000780c */ /* 0x000fda0003f05270 */
[----:B------:R-:W-:Y:S05]  /*5070*/  @!P0 BRA `(.L_x_8017) ;  /* 0x0000000000148947 */ /* 0x000fea0003800000 */
[----:B------:R-:W-:-:S13]  /*5080*/  ISETP.NE.AND P0, PT, R0, 0x4, PT ;  /* 0x000000040000780c */ /* 0x000fda0003f05270 */
[----:B------:R-:W-:Y:S05]  /*5090*/  @P0 BRA `(.L_x_8014) ;  /* 0x0000000800d40947 */ /* 0x000fea0003800000 */
[----:B------:R-:W1:Y:S02]  /*50a0*/  F2I.S64.TRUNC R4, R4 ;  /* 0x0000000400047311 */ /* 0x000e64000020d900 */
[----:B-1----:R1:W-:Y:S01]  /*50b0*/  STG.E.64 desc[UR36][R6.64], R4 ;  /* 0x0000000406007986 */ /* 0x0023e2000c101b24 */
[----:B------:R-:W-:Y:S05]  /*50c0*/  BRA `(.L_x_8015) ;  /* 0x0000000c00207947 */ /* 0x000fea0003800000 */
.L_x_8017:
[----:B------:R-:W1:Y:S02]  /*50d0*/  F2I.FTZ.TRUNC.NTZ R3, R4 ;  /* 0x0000000400037305 */ /* 0x000e64000021f100 */
[----:B-1----:R1:W-:Y:S01]  /*50e0*/  STG.E desc[UR36][R6.64], R3 ;  /* 0x0000000306007986 */ /* 0x0023e2000c101924 */
[----:B------:R-:W-:Y:S05]  /*50f0*/  BRA `(.L_x_8015) ;  /* 0x0000000c00147947 */ /* 0x000fea0003800000 */
.L_x_8016:
[----:B------:R-:W1:Y:S02]  /*5100*/  F2I.FTZ.TRUNC.NTZ R3, R4 ;  /* 0x0000000400037305 */ /* 0x000e64000021f100 */
[----:B-1----:R1:W-:Y:S01]  /*5110*/  STG.E.U16 desc[UR36][R6.64], R3 ;  /* 0x0000000306007986 */ /* 0x0023e2000c101524 */
[----:B------:R-:W-:Y:S05]  /*5120*/  BRA `(.L_x_8015) ;  /* 0x0000000c00087947 */ /* 0x000fea0003800000 */
.L_x_8011:
        /* <DEDUP_REMOVED lines=8> */
.L_x_8019:
[----:B------:R-:W-:-:S05]  /*51b0*/  F2FP.F16.F32.PACK_AB R4, RZ, R4 ;  /* 0x00000004ff04723e */ /* 0x000fca00000000ff */
[----:B------:R1:W-:Y:S01]  /*51c0*/  STG.E.U16 desc[UR36][R6.64], R4 ;  /* 0x0000000406007986 */ /* 0x0003e2000c101524 */
[----:B------:R-:W-:Y:S05]  /*51d0*/  BRA `(.L_x_8015) ;  /* 0x0000000800dc7947 */ /* 0x000fea0003800000 */
.L_x_8018:
[----:B------:R-:W-:-:S13]  /*51e0*/  ISETP.NE.AND P0, PT, R0, 0x7, PT ;  /* 0x000000070000780c */ /* 0x000fda0003f05270 */
[----:B------:R-:W-:Y:S05]  /*51f0*/  @!P0 BRA `(.L_x_8020) ;  /* 0x0000000000248947 */ /* 0x000fea0003800000 */
[----:B------:R-:W-:-:S13]  /*5200*/  ISETP.NE.AND P0, PT, R0, 0x8, PT ;  /* 0x000000080000780c */ /* 0x000fda0003f05270 */
[----:B------:R-:W-:Y:S05]  /*5210*/  @!P0 BRA `(.L_x_8021) ;  /* 0x0000000000108947 */ /* 0x000fea0003800000 */
[----:B------:R-:W-:-:S13]  /*5220*/  ISETP.NE.AND P0, PT, R0, 0x9, PT ;  /* 0x000000090000780c */ /* 0x000fda0003f05270 */
[----:B------:R-:W-:Y:S05]  /*5230*/  @P0 BRA `(.L_x_8014) ;  /* 0x00000008006c0947 */ /* 0x000fea0003800000 */
[----:B------:R1:W-:Y:S01]  /*5240*/  STG.E.64 desc[UR36][R6.64], R4 ;  /* 0x0000000406007986 */ /* 0x0003e2000c101b24 */
[----:B------:R-:W-:Y:S05]  /*5250*/  BRA `(.L_x_8015) ;  /* 0x0000000800bc7947 */ /* 0x000fea0003800000 */
.L_x_8021:
[----:B------:R-:W-:-:S05]  /*5260*/  F2FP.F16.F32.PACK_AB R5, R5, R4 ;  /* 0x000000040505723e */ /* 0x000fca00000000ff */
[----:B------:R1:W-:Y:S01]  /*5270*/  STG.E desc[UR36][R6.64], R5 ;  /* 0x0000000506007986 */ /* 0x0003e2000c101924 */
[----:B------:R-:W-:Y:S05]  /*5280*/  BRA `(.L_x_8015) ;  /* 0x0000000800b07947 */ /* 0x000fea0003800000 */
.L_x_8020:
[----:B------:R-:W-:-:S06]  /*5290*/  FMUL.FTZ R2, R4, 1 ;  /* 0x3f80000004027820 */ /* 0x000fcc0000410000 */
[----:B------:R-:W1:Y:S02]  /*52a0*/  F2F.F64.F32 R2, R2 ;  /* 0x0000000200027310 */ /* 0x000e640000201800 */
[----:B-1----:R1:W-:Y:S01]  /*52b0*/  STG.E.64 desc[UR36][R6.64], R2 ;  /* 0x0000000206007986 */ /* 0x0023e2000c101b24 */
[----:B------:R-:W-:Y:S05]  /*52c0*/  BRA `(.L_x_8015) ;  /* 0x0000000800a07947 */ /* 0x000fea0003800000 */
.L_x_8010:
        /* <DEDUP_REMOVED lines=8> */
[----:B------:R-:W-:Y:S02]  /*5350*/  FSETP.NEU.FTZ.AND P0, PT, R4, RZ, PT ;  /* 0x000000ff0400720b */ /* 0x000fe40003f1d000 */
[----:B------:R-:W-:-:S04]  /*5360*/  FSETP.NEU.FTZ.AND P1, PT, R5, RZ, PT ;  /* 0x000000ff0500720b */ /* 0x000fc80003f3d000 */
[----:B------:R-:W-:-:S04]  /*5370*/  PLOP3.LUT P0, PT, P0, P1, PT, 0xa8, 0x0 ;  /* 0x000000000000781c */ /* 0x000fc80000703570 */
[----:B------:R-:W-:-:S05]  /*5380*/  SEL R3, RZ, 0x1, !P0 ;  /* 0x00000001ff037807 */ /* 0x000fca0004000000 */
[----:B------:R1:W-:Y:S01]  /*5390*/  STG.E.U8 desc[UR36][R6.64], R3 ;  /* 0x0000000306007986 */ /* 0x0003e2000c101124 */
[----:B------:R-:W-:Y:S05]  /*53a0*/  BRA `(.L_x_8015) ;  /* 0x0000000800687947 */ /* 0x000fea0003800000 */
.L_x_8024:
[----:B------:R-:W-:Y:S01]  /*53b0*/  FMUL.FTZ R10, R5, 1 ;  /* 0x3f800000050a7820 */ /* 0x000fe20000410000 */
[----:B------:R-:W-:-:S05]  /*53c0*/  FMUL.FTZ R8, R4, 1 ;  /* 0x3f80000004087820 */ /* 0x000fca0000410000 */
[----:B------:R-:W-:Y:S08]  /*53d0*/  F2F.F64.F32 R10, R10 ;  /* 0x0000000a000a7310 */ /* 0x000ff00000201800 */
[----:B0-----:R-:W0:Y:S02]  /*53e0*/  F2F.F64.F32 R8, R8 ;  /* 0x0000000800087310 */ /* 0x001e240000201800 */
[----:B0-----:R4:W-:Y:S01]  /*53f0*/  STG.E.128 desc[UR36][R6.64], R8 ;  /* 0x0000000806007986 */ /* 0x0019e2000c101d24 */
[----:B------:R-:W-:Y:S05]  /*5400*/  BRA `(.L_x_8015) ;  /* 0x0000000800507947 */ /* 0x000fea0003800000 */
.L_x_8023:
        /* <DEDUP_REMOVED lines=20> */
.L_x_8028:
[----:B------:R-:W-:Y:S05]  /*5550*/  BSYNC B0 ;  /* 0x0000000000007941 */ /* 0x000fea0003800000 */
.L_x_8027:
[----:B------:R-:W-:-:S05]  /*5560*/  LOP3.LUT R5, R0, R5, RZ, 0xfc, !PT ;  /* 0x0000000500057212 */ /* 0x000fca00078efcff */
[----:B------:R1:W-:Y:S01]  /*5570*/  STG.E.U8 desc[UR36][R6.64], R5 ;  /* 0x0000000506007986 */ /* 0x0003e2000c101124 */
[----:B------:R-:W-:Y:S05]  /*5580*/  BRA `(.L_x_8015) ;  /* 0x0000000400f07947 */ /* 0x000fea0003800000 */
.L_x_8026:
        /* <DEDUP_REMOVED lines=12> */
.L_x_8030:
[----:B------:R-:W-:Y:S01]  /*5650*/  IMAD.MOV.U32 R0, RZ, RZ, 0x7f ;  /* 0x0000007fff007424 */ /* 0x000fe200078e00ff */
[----:B------:R-:W-:-:S04]  /*5660*/  ISETP.GT.U32.AND P0, PT, R2, 0x7f800000, PT ;  /* 0x7f8000000200780c */ /* 0x000fc80003f04070 */
[----:B------:R-:W-:-:S09]  /*5670*/  SEL R0, R0, 0x7c, P0 ;  /* 0x0000007c00007807 */ /* 0x000fd20000000000 */
.L_x_8031:
[----:B------:R-:W-:Y:S05]  /*5680*/  BSYNC B0 ;  /* 0x0000000000007941 */ /* 0x000fea0003800000 */
.L_x_8029:
[----:B------:R-:W-:-:S04]  /*5690*/  LOP3.LUT R4, R4, 0x80000000, RZ, 0xc0, !PT ;  /* 0x8000000004047812 */ /* 0x000fc800078ec0ff */
[----:B------:R-:W-:-:S04]  /*56a0*/  SHF.R.U32.HI R3, RZ, 0x18, R4 ;  /* 0x00000018ff037819 */ /* 0x000fc80000011604 */
[----:B------:R-:W-:-:S05]  /*56b0*/  LOP3.LUT R3, R0, R3, RZ, 0xfc, !PT ;  /* 0x0000000300037212 */ /* 0x000fca00078efcff */
[----:B------:R2:W-:Y:S01]  /*56c0*/  STG.E.U8 desc[UR36][R6.64], R3 ;  /* 0x0000000306007986 */ /* 0x0005e2000c101124 */
[----:B------:R-:W-:Y:S05]  /*56d0*/  BRA `(.L_x_8015) ;  /* 0x00000004009c7947 */ /* 0x000fea0003800000 */
.L_x_8025:
[----:B------:R-:W-:-:S05]  /*56e0*/  F2FP.BF16.F32.PACK_AB R4, RZ, R4 ;  /* 0x00000004ff04723e */ /* 0x000fca00000010ff */
[----:B------:R3:W-:Y:S01]  /*56f0*/  STG.E.U16 desc[UR36][R6.64], R4 ;  /* 0x0000000406007986 */ /* 0x0007e2000c101524 */
[----:B------:R-:W-:Y:S05]  /*5700*/  BRA `(.L_x_8015) ;  /* 0x0000000400907947 */ /* 0x000fea0003800000 */
.L_x_8022:
        /* <DEDUP_REMOVED lines=8> */
[----:B------:R-:W1:Y:S02]  /*5790*/  F2I.FTZ.U32.TRUNC.NTZ R3, R4 ;  /* 0x0000000400037305 */ /* 0x000e64000021f000 */
[----:B-1----:R1:W-:Y:S01]  /*57a0*/  STG.E.U16 desc[UR36][R6.64], R3 ;  /* 0x0000000306007986 */ /* 0x0023e2000c101524 */
[----:B------:R-:W-:Y:S05]  /*57b0*/  BRA `(.L_x_8015) ;  /* 0x0000000400647947 */ /* 0x000fea0003800000 */
.L_x_8034:
[----:B------:R-:W-:Y:S01]  /*57c0*/  LOP3.LUT R2, R4, 0x7fffffff, RZ, 0xc0, !PT ;  /* 0x7fffffff04027812 */ /* 0x000fe200078ec0ff */
[----:B------:R-:W-:Y:S01]  /*57d0*/  BSSY B0, `(.L_x_8035) ;  /* 0x0000013000007945 */ /* 0x000fe20003800000 */
[----:B------:R-:W-:Y:S02]  /*57e0*/  HFMA2.MMA R3, -RZ, RZ, 0, 7.62939453125e-06 ;  /* 0x00000080ff037435 */ /* 0x000fe400000001ff */
        /* <DEDUP_REMOVED lines=13> */
.L_x_8037:
[----:B------:R-:W-:-:S04]  /*58c0*/  LOP3.LUT R4, R4, 0x80000000, RZ, 0xc0, !PT ;  /* 0x8000000004047812 */ /* 0x000fc800078ec0ff */
[----:B------:R-:W-:-:S04]  /*58d0*/  SHF.R.U32.HI R3, RZ, 0x18, R4 ;  /* 0x00000018ff037819 */ /* 0x000fc80000011604 */
[----:B------:R-:W-:-:S04]  /*58e0*/  LOP3.LUT R0, R0, R3, RZ, 0xfc, !PT ;  /* 0x0000000300007212 */ /* 0x000fc800078efcff */
[----:B------:R-:W-:-:S07]  /*58f0*/  PRMT R3, R0, 0x7610, R3 ;  /* 0x0000761000037816 */ /* 0x000fce0000000003 */
.L_x_8036:
[----:B------:R-:W-:Y:S05]  /*5900*/  BSYNC B0 ;  /* 0x0000000000007941 */ /* 0x000fea0003800000 */
.L_x_8035:
[----:B------:R1:W-:Y:S01]  /*5910*/  STG.E.U8 desc[UR36][R6.64], R3 ;  /* 0x0000000306007986 */ /* 0x0003e2000c101124 */
[----:B------:R-:W-:Y:S05]  /*5920*/  BRA `(.L_x_8015) ;  /* 0x0000000400087947 */ /* 0x000fea0003800000 */
.L_x_8033:
        /* <DEDUP_REMOVED lines=16> */
.L_x_8040:
[----:B------:R-:W-:-:S04]  /*5a30*/  LOP3.LUT R4, R4, 0x80000000, RZ, 0xc0, !PT ;  /* 0x8000000004047812 */ /* 0x000fc800078ec0ff */
[----:B------:R-:W-:-:S04]  /*5a40*/  SHF.R.U32.HI R3, RZ, 0x18, R4 ;  /* 0x00000018ff037819 */ /* 0x000fc80000011604 */
[----:B------:R-:W-:-:S04]  /*5a50*/  LOP3.LUT R0, R0, R3, RZ, 0xfc, !PT ;  /* 0x0000000300007212 */ /* 0x000fc800078efcff */
[----:B------:R-:W-:-:S07]  /*5a60*/  PRMT R3, R0, 0x7610, R3 ;  /* 0x0000761000037816 */ /* 0x000fce0000000003 */
.L_x_8039:
[----:B------:R-:W-:Y:S05]  /*5a70*/  BSYNC B0 ;  /* 0x0000000000007941 */ /* 0x000fea0003800000 */
.L_x_8038:
[----:B------:R1:W-:Y:S01]  /*5a80*/  STG.E.U8 desc[UR36][R6.64], R3 ;  /* 0x0000000306007986 */ /* 0x0003e2000c101124 */
[----:B------:R-:W-:Y:S05]  /*5a90*/  BRA `(.L_x_8015) ;  /* 0x0000000000ac7947 */ /* 0x000fea0003800000 */
.L_x_8032:
        /* <DEDUP_REMOVED lines=21> */
.L_x_8014:
        /* <DEDUP_REMOVED lines=10> */
[----:B------:R-:W-:Y:S01]  /*5c90*/  IMAD.U32 R10, RZ, RZ, UR4 ;  /* 0x00000004ff0a7e24 */ /* 0x000fe2000f8e00ff */
[----:B------:R-:W-:Y:S01]  /*5ca0*/  MOV R11, UR5 ;  /* 0x00000005000b7c02 */ /* 0x000fe20008000f00 */
[----:B------:R-:W-:-:S02]  /*5cb0*/  IMAD.MOV.U32 R8, RZ, RZ, 0x65 ;  /* 0x00000065ff087424 */ /* 0x000fc400078e00ff */
[----:B-1----:R-:W-:-:S07]  /*5cc0*/  IMAD.MOV.U32 R13, RZ, RZ, RZ ;  /* 0x000000ffff0d7224 */ /* 0x002fce00078e00ff */
[----:B------:R-:W-:-:S07]  /*5cd0*/  LEPC R20, `(.L_x_8043) ;  /* 0x000000001014794e */ /* 0x000fce0000000000 */
[----:B0-2---:R-:W-:Y:S05]  /*5ce0*/  CALL.ABS.NOINC R2 ;  /* 0x0000000002007343 */ /* 0x005fea0003c00000 */
.L_x_8043:
[----:B------:R-:W-:Y:S05]  /*5cf0*/  BRA `(.L_x_8015) ;  /* 0x0000000000147947 */ /* 0x000fea0003800000 */
.L_x_8042:
[----:B------:R-:W1:Y:S02]  /*5d00*/  F2I.U64.TRUNC R4, R4 ;  /* 0x0000000400047311 */ /* 0x000e64000020d800 */
[----:B-1----:R1:W-:Y:S01]  /*5d10*/  STG.E.64 desc[UR36][R6.64], R4 ;  /* 0x0000000406007986 */ /* 0x0023e2000c101b24 */
[----:B------:R-:W-:Y:S05]  /*5d20*/  BRA `(.L_x_8015) ;  /* 0x0000000000087947 */ /* 0x000fea0003800000 */
.L_x_8041:
[----:B------:R-:W1:Y:S02]  /*5d30*/  F2I.FTZ.U32.TRUNC.NTZ R3, R4 ;  /* 0x0000000400037305 */ /* 0x000e64000021f000 */
[----:B-1----:R1:W-:Y:S02]  /*5d40*/  STG.E desc[UR36][R6.64], R3 ;  /* 0x0000000306007986 */ /* 0x0023e4000c101924 */
.L_x_8015:
[----:B------:R-:W-:-:S05]  /*5d50*/  LEA R16, R16, R17, 0x9 ;  /* 0x0000001110107211 */ /* 0x000fca00078e48ff */
[----:B------:R-:W-:-:S07]  /*5d60*/  VIADD R19, R16, 0x80 ;  /* 0x0000008010137836 */ /* 0x000fce0000000000 */
.L_x_7915:
[----:B------:R-:W-:Y:S05]  /*5d70*/  BSYNC B6 ;  /* 0x0000000000067941 */ /* 0x000fea0003800000 */
.L_x_7914:
[----:B------:R-:W-:Y:S01]  /*5d80*/  ULDC UR4, c[0x0][0x210] ;  /* 0x0000840000047ab9 */ /* 0x000fe20000000800 */
[----:B------:R-:W-:Y:S01]  /*5d90*/  BSSY B6, `(.L_x_8044) ;  /* 0x00005d0000067945 */ /* 0x000fe20003800000 */
[----:B------:R-:W-:-:S13]  /*5da0*/  ISETP.GE.AND P0, PT, R19, UR4, PT ;  /* 0x0000000413007c0c */ /* 0x000fda000bf06270 */
[----:B------:R-:W-:Y:S05]  /*5db0*/  @P0 BRA `(.L_x_8045) ;  /* 0x0000005c00340947 */ /* 0x000fea0003800000 */
[----:B-1234-:R-:W1:Y:S01]  /*5dc0*/  LDC R6, c[0x0][0x218] ;  /* 0x00008600ff067b82 */ /* 0x01ee620000000800 */
[----:B------:R-:W-:Y:S01]  /*5dd0*/  MOV R0, RZ ;  /* 0x000000ff00007202 */ /* 0x000fe20000000f00 */
[----:B------:R-:W-:Y:S01]  /*5de0*/  IMAD.MOV.U32 R16, RZ, RZ, RZ ;  /* 0x000000ffff107224 */ /* 0x000fe200078e00ff */
[----:B-1----:R-:W-:-:S13]  /*5df0*/  ISETP.NE.AND P0, PT, R6, RZ, PT ;  /* 0x000000ff0600720c */ /* 0x002fda0003f05270 */
[----:B------:R-:W-:Y:S05]  /*5e00*/  @!P0 BRA `(.L_x_8046) ;  /* 0x0000001000a88947 */ /* 0x000fea0003800000 */
        /* <DEDUP_REMOVED lines=298> */
.L_x_8046:
[----:B------:R-:W1:Y:S01]  /*70b0*/  LDC.U8 R5, c[0x0][0x422] ;  /* 0x00010880ff057b82 */ /* 0x000e620000000000 */
[----:B------:R-:W-:Y:S01]  /*70c0*/  ULDC.64 UR6, c[0x0][0x418] ;  /* 0x0001060000067ab9 */ /* 0x000fe20000000a00 */
[----:B------:R-:W-:Y:S01]  /*70d0*/  ULDC.64 UR4, c[0x0][0x410] ;  /* 0x0001040000047ab9 */ /* 0x000fe20000000a00 */
[----:B------:R-:W-:Y:S01]  /*70e0*/  IADD3 R2, P1, R0, UR6, RZ ;  /* 0x0000000600027c10 */ /* 0x000fe2000ff3e0ff */
[----:B------:R-:W-:Y:S01]  /*70f0*/  BSSY B7, `(.L_x_8047) ;  /* 0x00000f6000077945 */ /* 0x000fe20003800000 */
[----:B------:R-:W-:-:S03]  /*7100*/  IADD3 R16, P0, R16, UR4, RZ ;  /* 0x0000000410107c10 */ /* 0x000fc6000ff1e0ff */
[----:B------:R-:W-:Y:S01]  /*7110*/  IMAD.X R3, RZ, RZ, UR7, P1 ;  /* 0x00000007ff037e24 */ /* 0x000fe200088e06ff */
[----:B------:R-:W-:Y:S02]  /*7120*/  IADD3.X R17, RZ, UR5, RZ, P0, !PT ;  /* 0x00000005ff117c10 */ /* 0x000fe400087fe4ff */
        /* <DEDUP_REMOVED lines=12> */
[----:B------:R-:W-:Y:S01]  /*71f0*/  MOV R5, RZ ;  /* 0x000000ff00057202 */ /* 0x000fe20000000f00 */
[----:B--2---:R1:W2:Y:S01]  /*7200*/  I2F.S16 R4, R2 ;  /* 0x0000000200047306 */ /* 0x0042a20000101400 */
[----:B------:R-:W-:Y:S05]  /*7210*/  BRA `(.L_x_8053) ;  /* 0x0000000c008c7947 */ /* 0x000fea0003800000 */
.L_x_8051:
[----:B------:R-:W2:Y:S01]  /*7220*/  LDG.E.U8 R2, desc[UR36][R2.64] ;  /* 0x0000002402027981 */ /* 0x000ea2000c1e1100 */
[----:B------:R-:W-:Y:S01]  /*7230*/  IMAD.MOV.U32 R5, RZ, RZ, RZ ;  /* 0x000000ffff057224 */ /* 0x000fe200078e00ff */
[----:B--2---:R-:W-:Y:S01]  /*7240*/  I2FP.F32.U32 R4, R2 ;  /* 0x0000000200047245 */ /* 0x004fe20000201000 */
[----:B------:R-:W-:Y:S06]  /*7250*/  BRA `(.L_x_8053) ;  /* 0x0000000c007c7947 */ /* 0x000fec0003800000 */
.L_x_8050:
[----:B------:R-:W-:-:S13]  /*7260*/  ISETP.NE.AND P0, PT, R4, 0x2, PT ;  /* 0x000000020400780c */ /* 0x000fda0003f05270 */
[----:B------:R-:W-:Y:S05]  /*7270*/  @!P0 BRA `(.L_x_8054) ;  /* 0x0000000000308947 */ /* 0x000fea0003800000 */
[----:B------:R-:W-:-:S13]  /*7280*/  ISETP.NE.AND P0, PT, R4, 0x3, PT ;  /* 0x000000030400780c */ /* 0x000fda0003f05270 */
[----:B------:R-:W-:Y:S05]  /*7290*/  @!P0 BRA `(.L_x_8055) ;  /* 0x0000000000188947 */ /* 0x000fea0003800000 */
[----:B------:R-:W-:-:S13]  /*72a0*/  ISETP.NE.AND P0, PT, R4, 0x4, PT ;  /* 0x000000040400780c */ /* 0x000fda0003f05270 */
[----:B------:R-:W-:Y:S05]  /*72b0*/  @P0 BRA `(.L_x_8052) ;  /* 0x0000000c00000947 */ /* 0x000fea0003800000 */
[----:B------:R-:W2:Y:S01]  /*72c0*/  LDG.E.64 R2, desc[UR36][R2.64] ;  /* 0x0000002402027981 */ /* 0x000ea2000c1e1b00 */
[----:B------:R-:W-:Y:S01]  /*72d0*/  HFMA2.MMA R5, -RZ, RZ, 0, 0 ;  /* 0x00000000ff057435 */ /* 0x000fe200000001ff */
[----:B--2---:R1:W2:Y:S01]  /*72e0*/  I2F.S64 R4, R2 ;  /* 0x0000000200047312 */ /* 0x0042a20000301400 */
[----:B------:R-:W-:Y:S09]  /*72f0*/  BRA `(.L_x_8053) ;  /* 0x0000000c00547947 */ /* 0x000ff20003800000 */
.L_x_8055:
[----:B------:R-:W2:Y:S01]  /*7300*/  LDG.E R2, desc[UR36][R2.64] ;  /* 0x0000002402027981 */ /* 0x000ea2000c1e1900 */
[----:B------:R-:W-:Y:S01]  /*7310*/  IMAD.MOV.U32 R5, RZ, RZ, RZ ;  /* 0x000000ffff057224 */ /* 0x000fe200078e00ff */
[----:B--2---:R-:W-:Y:S01]  /*7320*/  I2FP.F32.S32 R4, R2 ;  /* 0x0000000200047245 */ /* 0x004fe20000201400 */
[----:B------:R-:W-:Y:S06]  /*7330*/  BRA `(.L_x_8053) ;  /* 0x0000000c00447947 */ /* 0x000fec0003800000 */
.L_x_8054:
[----:B------:R-:W2:Y:S01]  /*7340*/  LDG.E.U16 R2, desc[UR36][R2.64] ;  /* 0x0000002402027981 */ /* 0x000ea2000c1e1500 */
[----:B------:R-:W-:Y:S01]  /*7350*/  MOV R5, RZ ;  /* 0x000000ff00057202 */ /* 0x000fe20000000f00 */
[----:B--2---:R3:W4:Y:S01]  /*7360*/  I2F.S16 R4, R2 ;  /* 0x0000000200047306 */ /* 0x0047220000101400 */
[----:B------:R-:W-:Y:S05]  /*7370*/  BRA `(.L_x_8053) ;  /* 0x0000000c00347947 */ /* 0x000fea0003800000 */
.L_x_8049:
[----:B------:R-:W-:-:S13]  /*7380*/  ISETP.GT.AND P0, PT, R4, 0x6, PT ;  /* 0x000000060400780c */ /* 0x000fda0003f04270 */
[----:B------:R-:W-:Y:S05]  /*7390*/  @P0 BRA `(.L_x_8056) ;  /* 0x00000000002c0947 */ /* 0x000fea0003800000 */
[----:B------:R-:W-:-:S13]  /*73a0*/  ISETP.NE.AND P0, PT, R4, 0x5, PT ;  /* 0x000000050400780c */ /* 0x000fda0003f05270 */
[----:B------:R-:W-:Y:S05]  /*73b0*/  @!P0 BRA `(.L_x_8057) ;  /* 0x0000000000148947 */ /* 0x000fea0003800000 */
[----:B------:R-:W-:-:S13]  /*73c0*/  ISETP.NE.AND P0, PT, R4, 0x6, PT ;  /* 0x000000060400780c */ /* 0x000fda0003f05270 */
[----:B------:R-:W-:Y:S05]  /*73d0*/  @P0 BRA `(.L_x_8052) ;  /* 0x0000000800b80947 */ /* 0x000fea0003800000 */
[----:B------:R1:W5:Y:S01]  /*73e0*/  LDG.E R4, desc[UR36][R2.64] ;  /* 0x0000002402047981 */ /* 0x000362000c1e1900 */
[----:B------:R-:W-:Y:S01]  /*73f0*/  IMAD.MOV.U32 R5, RZ, RZ, RZ ;  /* 0x000000ffff057224 */ /* 0x000fe200078e00ff */
[----:B------:R-:W-:Y:S06]  /*7400*/  BRA `(.L_x_8053) ;  /* 0x0000000c00107947 */ /* 0x000fec0003800000 */
.L_x_8057:
[----:B------:R-:W2:Y:S01]  /*7410*/  LDG.E.U16 R2, desc[UR36][R2.64] ;  /* 0x0000002402027981 */ /* 0x000ea2000c1e1500 */
[----:B------:R-:W-:Y:S01]  /*7420*/  HFMA2.MMA R5, -RZ, RZ, 0, 0 ;  /* 0x00000000ff057435 */ /* 0x000fe200000001ff */
[----:B--2---:R-:W-:Y:S01]  /*7430*/  HADD2.F32 R4, -RZ, R2.H0_H0 ;  /* 0x20000002ff047230 */ /* 0x004fe20000004100 */
[----:B------:R-:W-:Y:S09]  /*7440*/  BRA `(.L_x_8053) ;  /* 0x0000000c00007947 */ /* 0x000ff20003800000 */
.L_x_8056:
        /* <DEDUP_REMOVED lines=8> */
.L_x_8059:
[----:B------:R-:W2:Y:S02]  /*74d0*/  LDG.E R2, desc[UR36][R2.64] ;  /* 0x0000002402027981 */ /* 0x000ea4000c1e1900 */
[--C-:B--2---:R-:W-:Y:S02]  /*74e0*/  HADD2.F32 R5, -RZ, R2.reuse.H1_H1 ;  /* 0x30000002ff057230 */ /* 0x104fe40000004100 */
[----:B------:R-:W-:Y:S01]  /*74f0*/  HADD2.F32 R4, -RZ, R2.H0_H0 ;  /* 0x20000002ff047230 */ /* 0x000fe20000004100 */
[----:B------:R-:W-:Y:S06]  /*7500*/  BRA `(.L_x_8053) ;  /* 0x0000000800d07947 */ /* 0x000fec0003800000 */
.L_x_8058:
[----:B------:R-:W2:Y:S01]  /*7510*/  LDG.E.64 R2, desc[UR36][R2.64] ;  /* 0x0000002402027981 */ /* 0x000ea2000c1e1b00 */
[----:B------:R-:W-:Y:S01]  /*7520*/  UMOV UR4, 0xf0000000 ;  /* 0xf000000000047882 */ /* 0x000fe20000000000 */
[----:B------:R-:W-:Y:S01]  /*7530*/  UMOV UR5, 0x380fffff ;  /* 0x380fffff00057882 */ /* 0x000fe20000000000 */
[----:B------:R-:W-:Y:S01]  /*7540*/  IMAD.MOV.U32 R5, RZ, RZ, RZ ;  /* 0x000000ffff057224 */ /* 0x000fe200078e00ff */
[----:B--2---:R-:W1:Y:S01]  /*7550*/  F2F.F32.F64 R4, R2 ;  /* 0x0000000200047310 */ /* 0x004e620000301000 */
[----:B------:R-:W-:-:S14]  /*7560*/  DSETP.GEU.AND P0, PT, |R2|, UR4, PT ;  /* 0x0000000402007e2a */ /* 0x000fdc000bf0e200 */
[----:B-1----:R-:W-:Y:S01]  /*7570*/  @!P0 FMUL R4, R4, 1.175494350822287508e-38 ;  /* 0x0080000004048820 */ /* 0x002fe20000400000 */
[----:B------:R-:W-:Y:S06]  /*7580*/  BRA `(.L_x_8053) ;  /* 0x0000000800b07947 */ /* 0x000fec0003800000 */
.L_x_8048:
        /* <DEDUP_REMOVED lines=13> */
.L_x_8062:
[----:B0-----:R-:W2:Y:S01]  /*7660*/  LDG.E.128 R8, desc[UR36][R2.64] ;  /* 0x0000002402087981 */ /* 0x001ea2000c1e1d00 */
        /* <DEDUP_REMOVED lines=9> */
.L_x_8061:
        /* <DEDUP_REMOVED lines=10> */
[----:B------:R-:W1:Y:S01]  /*77a0*/  FLO.U32 R5, R0 ;  /* 0x0000000000057300 */ /* 0x000e6200000e0000 */
[C---:B------:R-:W-:Y:S01]  /*77b0*/  IADD3 R6, R0.reuse, 0x1000000, RZ ;  /* 0x0100000000067810 */ /* 0x040fe20007ffe0ff */
[----:B------:R-:W-:-:S03]  /*77c0*/  VIADD R2, R0, 0xffffffff ;  /* 0xffffffff00027836 */ /* 0x000fc60000000000 */
[----:B------:R-:W-:Y:S02]  /*77d0*/  SHF.R.S32.HI R6, RZ, 0x8, R6 ;  /* 0x00000008ff067819 */ /* 0x000fe40000011406 */
[----:B------:R-:W-:Y:S02]  /*77e0*/  SHF.R.S32.HI R2, RZ, 0x1f, R2 ;  /* 0x0000001fff027819 */ /* 0x000fe40000011402 */
[----:B-1----:R-:W-:-:S04]  /*77f0*/  IADD3 R5, -R5, 0x1f, RZ ;  /* 0x0000001f05057810 */ /* 0x002fc80007ffe1ff */
[C---:B------:R-:W-:Y:S02]  /*7800*/  ISETP.GT.U32.AND P0, PT, R5.reuse, 0x4, PT ;  /* 0x000000040500780c */ /* 0x040fe40003f04070 */
[----:B------:R-:W-:-:S04]  /*7810*/  IADD3 R5, R5, -0x4, RZ ;  /* 0xfffffffc05057810 */ /* 0x000fc80007ffe0ff */
[----:B------:R-:W-:-:S05]  /*7820*/  SEL R5, R5, RZ, P0 ;  /* 0x000000ff05057207 */ /* 0x000fca0000000000 */
[----:B------:R-:W-:Y:S01]  /*7830*/  IMAD R8, R5, R8, 0x3c000000 ;  /* 0x3c00000005087424 */ /* 0x000fe200078e0208 */
[----:B------:R-:W-:-:S04]  /*7840*/  SHF.L.U32 R5, R0, R5, RZ ;  /* 0x0000000500057219 */ /* 0x000fc800000006ff */
[----:B------:R-:W-:-:S04]  /*7850*/  LEA.HI R5, R5, R8, RZ, 0x1c ;  /* 0x0000000805057211 */ /* 0x000fc800078fe0ff */
[----:B------:R-:W-:-:S04]  /*7860*/  LOP3.LUT R5, R5, 0x7f800000, R6, 0xf8, !PT ;  /* 0x7f80000005057812 */ /* 0x000fc800078ef806 */
[----:B------:R-:W-:Y:S02]  /*7870*/  LOP3.LUT R3, R5, R2, RZ, 0x30, !PT ;  /* 0x0000000205037212 */ /* 0x000fe400078e30ff */
[----:B------:R-:W-:Y:S02]  /*7880*/  MOV R5, RZ ;  /* 0x000000ff00057202 */ /* 0x000fe40000000f00 */
[----:B------:R-:W-:Y:S01]  /*7890*/  LOP3.LUT R4, R3, 0x80000000, R4, 0xf8, !PT ;  /* 0x8000000003047812 */ /* 0x000fe200078ef804 */
[----:B------:R-:W-:Y:S06]  /*78a0*/  BRA `(.L_x_8053) ;  /* 0x0000000400e87947 */ /* 0x000fec0003800000 */
.L_x_8064:
[----:B------:R-:W2:Y:S01]  /*78b0*/  LDG.E.U8 R2, desc[UR36][R2.64] ;  /* 0x0000002402027981 */ /* 0x000ea2000c1e1100 */
[----:B------:R-:W-:Y:S02]  /*78c0*/  IMAD.MOV.U32 R5, RZ, RZ, RZ ;  /* 0x000000ffff057224 */ /* 0x000fe400078e00ff */
[C---:B--2---:R-:W-:Y:S01]  /*78d0*/  IMAD.SHL.U32 R0, R2.reuse, 0x2000000, RZ ;  /* 0x0200000002007824 */ /* 0x044fe200078e00ff */
[----:B------:R-:W-:-:S04]  /*78e0*/  SHF.L.U32 R7, R2, 0x18, RZ ;  /* 0x0000001802077819 */ /* 0x000fc800000006ff */
        /* <DEDUP_REMOVED lines=8> */
[----:B------:R-:W-:Y:S01]  /*7970*/  LOP3.LUT R4, R4, 0x80000000, R7, 0xf8, !PT ;  /* 0x8000000004047812 */ /* 0x000fe200078ef807 */
[----:B------:R-:W-:Y:S06]  /*7980*/  BRA `(.L_x_8053) ;  /* 0x0000000400b07947 */ /* 0x000fec0003800000 */
.L_x_8063:
[----:B------:R-:W2:Y:S01]  /*7990*/  LDG.E.U16 R2, desc[UR36][R2.64] ;  /* 0x0000002402027981 */ /* 0x000ea2000c1e1500 */
[----:B------:R-:W-:Y:S01]  /*79a0*/  HFMA2.MMA R5, -RZ, RZ, 0, 0 ;  /* 0x00000000ff057435 */ /* 0x000fe200000001ff */
[----:B--2---:R-:W-:Y:S01]  /*79b0*/  IMAD.U32 R4, R2, 0x10000, RZ ;  /* 0x0001000002047824 */ /* 0x004fe200078e00ff */
[----:B------:R-:W-:Y:S09]  /*79c0*/  BRA `(.L_x_8053) ;  /* 0x0000000400a07947 */ /* 0x000ff20003800000 */
.L_x_8060:
        /* <DEDUP_REMOVED lines=9> */
[----:B------:R-:W-:Y:S02]  /*7a60*/  MOV R5, RZ ;  /* 0x000000ff00057202 */ /* 0x000fe40000000f00 */
[----:B--2---:R-:W-:Y:S01]  /*7a70*/  I2FP.F32.U32 R4, R2 ;  /* 0x0000000200047245 */ /* 0x004fe20000201000 */
[----:B------:R-:W-:Y:S06]  /*7a80*/  BRA `(.L_x_8053) ;  /* 0x0000000400707947 */ /* 0x000fec0003800000 */
.L_x_8067:
        /* <DEDUP_REMOVED lines=14> */
[----:B------:R-:W1:Y:S02]  /*7b70*/  FLO.U32 R3, R2 ;  /* 0x0000000200037300 */ /* 0x000e6400000e0000 */
[----:B-1----:R-:W-:-:S04]  /*7b80*/  IADD3 R3, -R3, 0x1f, RZ ;  /* 0x0000001f03037810 */ /* 0x002fc80007ffe1ff */
[----:B------:R-:W-:Y:S01]  /*7b90*/  IADD3 R0, R0, 0x1d, -R3 ;  /* 0x0000001d00007810 */ /* 0x000fe20007ffe803 */
[----:B------:R-:W-:-:S05]  /*7ba0*/  VIADD R7, R3, 0xffffffe4 ;  /* 0xffffffe403077836 */ /* 0x000fca0000000000 */
[----:B------:R-:W-:-:S04]  /*7bb0*/  SHF.L.U32 R7, R2, R7, RZ ;  /* 0x0000000702077219 */ /* 0x000fc800000006ff */
[----:B------:R-:W-:-:S07]  /*7bc0*/  LOP3.LUT R2, R7, 0x7, RZ, 0xc0, !PT ;  /* 0x0000000707027812 */ /* 0x000fce00078ec0ff */
.L_x_8069:
[----:B------:R-:W-:Y:S05]  /*7bd0*/  BSYNC B0 ;  /* 0x0000000000007941 */ /* 0x000fea0003800000 */
.L_x_8068:
[----:B------:R-:W-:Y:S02]  /*7be0*/  LEA R3, R0, 0x3b800000, 0x17 ;  /* 0x3b80000000037811 */ /* 0x000fe400078eb8ff */
[----:B------:R-:W-:-:S04]  /*7bf0*/  SHF.L.U32 R2, R2, 0x14, RZ ;  /* 0x0000001402027819 */ /* 0x000fc800000006ff */
[----:B------:R-:W-:Y:S01]  /*7c00*/  LOP3.LUT R4, R3, R2, R4, 0xfe, !PT ;  /* 0x0000000203047212 */ /* 0x000fe200078efe04 */
[----:B------:R-:W-:Y:S06]  /*7c10*/  BRA `(.L_x_8053) ;  /* 0x00000004000c7947 */ /* 0x000fec0003800000 */
.L_x_8066:
        /* <DEDUP_REMOVED lines=20> */
.L_x_8071:
[----:B------:R-:W-:Y:S05]  /*7d60*/  BSYNC B0 ;  /* 0x0000000000007941 */ /* 0x000fea0003800000 */
.L_x_8070:
[----:B------:R-:W-:Y:S02]  /*7d70*/  LEA R3, R0, 0x37800000, 0x17 ;  /* 0x3780000000037811 */ /* 0x000fe400078eb8ff */
[----:B------:R-:W-:-:S04]  /*7d80*/  SHF.L.U32 R2, R2, 0x15, RZ ;  /* 0x0000001502027819 */ /* 0x000fc800000006ff */
[----:B------:R-:W-:Y:S01]  /*7d90*/  LOP3.LUT R4, R3, R2, R4, 0xfe, !PT ;  /* 0x0000000203047212 */ /* 0x000fe200078efe04 */
[----:B------:R-:W-:Y:S06]  /*7da0*/  BRA `(.L_x_8053) ;  /* 0x0000000000a87947 */ /* 0x000fec0003800000 */
.L_x_8065:
        /* <DEDUP_REMOVED lines=14> */
.L_x_8075:
[----:B------:R-:W-:Y:S05]  /*7e90*/  BSYNC B0 ;  /* 0x0000000000007941 */ /* 0x000fea0003800000 */
.L_x_8074:
[----:B------:R-:W-:Y:S01]  /*7ea0*/  HFMA2.MMA R5, -RZ, RZ, 0, 0 ;  /* 0x00000000ff057435 */ /* 0x000fe200000001ff */
[----:B------:R-:W-:Y:S10]  /*7eb0*/  BRA `(.L_x_8053) ;  /* 0x0000000000647947 */ /* 0x000ff40003800000 */
.L_x_8052:
        /* <DEDUP_REMOVED lines=16> */
.L_x_8076:
[----:B------:R-:W-:Y:S01]  /*7fc0*/  CS2R R4, SRZ ;  /* 0x0000000000047805 */ /* 0x000fe2000001ff00 */
[----:B------:R-:W-:Y:S06]  /*7fd0*/  BRA `(.L_x_8053) ;  /* 0x00000000001c7947 */ /* 0x000fec0003800000 */
.L_x_8073:
[----:B------:R-:W2:Y:S01]  /*7fe0*/  LDG.E.64 R2, desc[UR36][R2.64] ;  /* 0x0000002402027981 */ /* 0x000ea2000c1e1b00 */
[----:B------:R-:W-:Y:S01]  /*7ff0*/  MOV R5, RZ ;  /* 0x000000ff00057202 */ /* 0x000fe20000000f00 */
[----:B--2---:R1:W2:Y:S01]  /*8000*/  I2F.U64 R4, R2 ;  /* 0x0000000200047312 */ /* 0x0042a20000301000 */
[----:B------:R-:W-:Y:S05]  /*8010*/  BRA `(.L_x_8053) ;  /* 0x00000000000c7947 */ /* 0x000fea0003800000 */
.L_x_8072:
[----:B------:R-:W2:Y:S01]  /*8020*/  LDG.E R2, desc[UR36][R2.64] ;  /* 0x0000002402027981 */ /* 0x000ea2000c1e1900 */
[----:B------:R-:W-:Y:S01]  /*8030*/  IMAD.MOV.U32 R5, RZ, RZ, RZ ;  /* 0x000000ffff057224 */ /* 0x000fe200078e00ff */
[----:B--2---:R-:W-:-:S07]  /*8040*/  I2FP.F32.U32 R4, R2 ;  /* 0x0000000200047245 */ /* 0x004fce0000201000 */
.L_x_8053:
[----:B------:R-:W-:Y:S05]  /*8050*/  BSYNC B7 ;  /* 0x0000000000077941 */ /* 0x000fea0003800000 */
.L_x_8047:
[C---:B--2-45:R-:W-:Y:S01]  /*8060*/  FSETP.GTU.FTZ.AND P0, PT, |R4|.reuse, +INF , PT ;  /* 0x7f8000000400780b */ /* 0x074fe20003f1c200 */
[----:B------:R-:W-:Y:S01]  /*8070*/  BSSY B2, `(.L_x_8077) ;  /* 0x00002bc000027945 */ /* 0x000fe20003800000 */
[C---:B------:R-:W-:Y:S01]  /*8080*/  FSETP.GTU.FTZ.AND P1, PT, |R5|.reuse, +INF , PT ;  /* 0x7f8000000500780b */ /* 0x040fe20003f3c200 */
[----:B------:R-:W-:Y:S01]  /*8090*/  FADD.FTZ R7, |R4|, -RZ ;  /* 0x800000ff04077221 */ /* 0x000fe20000010200 */
[----:B------:R-:W-:Y:S02]  /*80a0*/  FADD.FTZ R6, |R5|, -RZ ;  /* 0x800000ff05067221 */ /* 0x000fe40000010200 */
[----:B------:R-:W-:-:S13]  /*80b0*/  PLOP3.LUT P0, PT, P0, P1, PT, 0xa8, 0x0 ;  /* 0x000000000000781c */ /* 0x000fda0000703570 */
        /* <DEDUP_REMOVED lines=12> */
[C---:B-1----:R-:W-:Y:S01]  /*8180*/  FADD.FTZ R3, R6.reuse, 1 ;  /* 0x3f80000006037421 */ /* 0x042fe20000010000 */
[----:B0-----:R-:W-:Y:S01]  /*8190*/  FADD.FTZ R9, |R7|, -RZ ;  /* 0x800000ff07097221 */ /* 0x001fe20000010200 */
[----:B------:R-:W-:Y:S01]  /*81a0*/  FADD.FTZ R0, R6, -1 ;  /* 0xbf80000006007421 */ /* 0x000fe20000010000 */
[----:B------:R-:W-:Y:S01]  /*81b0*/  BSSY B0, `(.L_x_8081) ;  /* 0x0000096000007945 */ /* 0x000fe20003800000 */
[----:B---3--:R-:W-:Y:S02]  /*81c0*/  FADD.FTZ R2, |R3|, -RZ ;  /* 0x800000ff03027221 */ /* 0x008fe40000010200 */
        /* <DEDUP_REMOVED lines=53> */
[----:B------:R-:W-:Y:S02]  /*8520*/  IMAD.MOV.U32 R15, RZ, RZ, 0x3e800000 ;  /* 0x3e800000ff0f7424 */ /* 0x000fe400078e00ff */
[----:B------:R-:W-:Y:S01]  /*8530*/  IMAD.MOV.U32 R21, RZ, RZ, 0x3d39bf78 ;  /* 0x3d39bf78ff157424 */ /* 0x000fe200078e00ff */
        /* <DEDUP_REMOVED lines=30> */
.L_x_8084:
        /* <DEDUP_REMOVED lines=10> */
.L_x_8086:
[----:B------:R-:W-:-:S04]  /*87c0*/  FADD.FTZ R8, -R3, R2 ;  /* 0x0000000203087221 */ /* 0x000fc80000010100 */
[----:B------:R-:W-:-:S07]  /*87d0*/  FMUL.FTZ R8, R8, 0.5 ;  /* 0x3f00000008087820 */ /* 0x000fce0000410000 */
.L_x_8087:
[----:B------:R-:W-:Y:S05]  /*87e0*/  BSYNC B1 ;  /* 0x0000000000017941 */ /* 0x000fea0003800000 */
.L_x_8085:
        /* <DEDUP_REMOVED lines=11> */
.L_x_8089:
[----:B------:R-:W-:-:S04]  /*88a0*/  FADD.FTZ R9, R13, -R10 ;  /* 0x8000000a0d097221 */ /* 0x000fc80000010000 */
[----:B------:R-:W-:-:S07]  /*88b0*/  FMUL.FTZ R9, R9, 0.5 ;  /* 0x3f00000009097820 */ /* 0x000fce0000410000 */
.L_x_8090:
[----:B------:R-:W-:Y:S05]  /*88c0*/  BSYNC B1 ;  /* 0x0000000000017941 */ /* 0x000fea0003800000 */
.L_x_8088:
        /* <DEDUP_REMOVED lines=35> */
.L_x_8083:
[----:B------:R0:W1:Y:S02]  /*8b00*/  MUFU.SQRT R9, R7 ;  /* 0x0000000700097308 */ /* 0x0000640000002000 */
.L_x_8082:
[----:B------:R-:W-:Y:S05]  /*8b10*/  BSYNC B0 ;  /* 0x0000000000007941 */ /* 0x000fea0003800000 */
.L_x_8081:
        /* <DEDUP_REMOVED lines=28> */
[----:B------:R-:W-:-:S03]  /*8ce0*/  MOV R3, 0x3fd774eb ;  /* 0x3fd774eb00037802 */ /* 0x000fc60000000f00 */
[----:B------:R-:W-:-:S04]  /*8cf0*/  FMUL.FTZ R2, R0, -2 ;  /* 0xc000000000027820 */ /* 0x000fc80000410000 */
[----:B------:R-:W-:-:S05]  /*8d00*/  @P0 FFMA.FTZ R0, R3, 0.93318945169448852539, R2 ;  /* 0x3f6ee58103000823 */ /* 0x000fca0000010002 */
[C---:B------:R-:W-:Y:S02]  /*8d10*/  FSETP.GTU.FTZ.AND P0, PT, R0.reuse, +INF , PT ;  /* 0x7f8000000000780b */ /* 0x040fe40003f1c000 */
[----:B------:R-:W-:-:S04]  /*8d20*/  LOP3.LUT R3, R0, 0x80000000, R15, 0xb8, !PT ;  /* 0x8000000000037812 */ /* 0x000fc800078eb80f */
[----:B------:R-:W-:Y:S01]  /*8d30*/  FSEL R0, R3, R0, !P0 ;  /* 0x0000000003007208 */ /* 0x000fe20004000000 */
[----:B------:R-:W-:Y:S06]  /*8d40*/  BRA `(.L_x_8095) ;  /* 0x0000000400c47947 */ /* 0x000fec0003800000 */
.L_x_8094:
        /* <DEDUP_REMOVED lines=17> */
.L_x_8100:
[----:B------:R-:W-:-:S04]  /*8e60*/  FADD.FTZ R2, -R3, R2 ;  /* 0x0000000203027221 */ /* 0x000fc80000010100 */
[----:B------:R-:W-:-:S07]  /*8e70*/  FMUL.FTZ R2, R2, 0.5 ;  /* 0x3f00000002027820 */ /* 0x000fce0000410000 */
.L_x_8101:
[----:B------:R-:W-:Y:S05]  /*8e80*/  BSYNC B4 ;  /* 0x0000000000047941 */ /* 0x000fea0003800000 */
.L_x_8099:
        /* <DEDUP_REMOVED lines=10> */
.L_x_8103:
[----:B------:R-:W-:-:S04]  /*8f30*/  FADD.FTZ R0, -R0, R13 ;  /* 0x0000000d00007221 */ /* 0x000fc80000010100 */
[----:B------:R-:W-:-:S07]  /*8f40*/  FMUL.FTZ R3, R0, 0.5 ;  /* 0x3f00000000037820 */ /* 0x000fce0000410000 */
.L_x_8104:
[----:B------:R-:W-:Y:S05]  /*8f50*/  BSYNC B4 ;  /* 0x0000000000047941 */ /* 0x000fea0003800000 */
.L_x_8102:
[----:B------:R-:W-:Y:S01]  /*8f60*/  FADD.FTZ R2, R3, R2 ;  /* 0x0000000203027221 */ /* 0x000fe20000010000 */
[----:B------:R-:W-:-:S04]  /*8f70*/  FADD.FTZ R11, R6, R11 ;  /* 0x0000000b060b7221 */ /* 0x000fc80000010000 */
[----:B------:R-:W-:-:S06]  /*8f80*/  FMUL.FTZ R11, R11, R2 ;  /* 0x000000020b0b7220 */ /* 0x000fcc0000410000 */
[----:B------:R-:W2:Y:S01]  /*8f90*/  MUFU.SQRT R11, R11 ;  /* 0x0000000b000b7308 */ /* 0x000ea20000002000 */
[----:B------:R-:W-:Y:S05]  /*8fa0*/  BRA `(.L_x_8105) ;  /* 0x0000000000487947 */ /* 0x000fea0003800000 */
.L_x_8098:
        /* <DEDUP_REMOVED lines=12> */
.L_x_8097:
[----:B------:R-:W-:Y:S01]  /*9070*/  FADD.FTZ R0, R11, 1 ;  /* 0x3f8000000b007421 */ /* 0x000fe20000010000 */
[----:B0-----:R-:W-:Y:S01]  /*9080*/  MUFU.SQRT R7, R7 ;  /* 0x0000000700077308 */ /* 0x001fe20000002000 */
[----:B------:R-:W-:Y:S02]  /*9090*/  IMAD.MOV.U32 R6, RZ, RZ, 0x3f800000 ;  /* 0x3f800000ff067424 */ /* 0x000fe400078e00ff */
[----:B------:R-:W-:-:S06]  /*90a0*/  FMUL.FTZ R0, R0, 0.5 ;  /* 0x3f00000000007820 */ /* 0x000fcc0000410000 */
[----:B------:R-:W0:Y:S02]  /*90b0*/  MUFU.SQRT R0, R0 ;  /* 0x0000000000007308 */ /* 0x000e240000002000 */
[----:B0-----:R-:W-:-:S07]  /*90c0*/  FMUL.FTZ R11, R7, R0 ;  /* 0x00000000070b7220 */ /* 0x001fce0000410000 */
.L_x_8105:
[----:B------:R-:W-:Y:S05]  /*90d0*/  BSYNC B1 ;  /* 0x0000000000017941 */ /* 0x000fea0003800000 */
.L_x_8096:
[----:B------:R-:W-:Y:S05]  /*90e0*/  BRA `(.L_x_8106) ;  /* 0x0000000000087947 */ /* 0x000fea0003800000 */
.L_x_8093:
[----:B------:R-:W-:Y:S01]  /*90f0*/  FMUL.FTZ R11, R11, 16777216 ;  /* 0x4b8000000b0b7820 */ /* 0x000fe20000410000 */
[----:B------:R-:W-:-:S07]  /*9100*/  FMUL.FTZ R6, R6, 16777216 ;  /* 0x4b80000006067820 */ /* 0x000fce0000410000 */
.L_x_8106:
[----:B------:R-:W-:Y:S05]  /*9110*/  BSYNC B0 ;  /* 0x0000000000007941 */ /* 0x000fea0003800000 */
.L_x_8092:
        /* <DEDUP_REMOVED lines=16> */
[----:B-1----:R-:W-:Y:S05]  /*9220*/  CALL.REL.NOINC `($__internal_14_$__cuda_sm3x_div_rn_ftz_f32_slowpath) ;  /* 0x000000e000a47944 */ /* 0x002fea0003c00000 */
[----:B------:R-:W-:-:S07]  /*9230*/  IMAD.MOV.U32 R2, RZ, RZ, R0 ;  /* 0x000000ffff027224 */ /* 0x000fce00078e0000 */
.L_x_8108:
[----:B------:R-:W-:Y:S05]  /*9240*/  BSYNC B4 ;  /* 0x0000000000047941 */ /* 0x000fea0003800000 */
.L_x_8107:
        /* <DEDUP_REMOVED lines=18> */
.L_x_8110:
[----:B------:R-:W-:Y:S02]  /*9370*/  ISETP.GE.AND P0, PT, R11, RZ, PT ;  /* 0x000000ff0b00720c */ /* 0x000fe40003f06270 */
[----:B------:R-:W-:-:S11]  /*9380*/  MOV R3, 0x3fd774eb ;  /* 0x3fd774eb00037802 */ /* 0x000fd60000000f00 */
[----:B------:R-:W-:-:S04]  /*9390*/  @P0 FFMA.FTZ R2, R3, 0.93318945169448852539, -R2 ;  /* 0x3f6ee58103020823 */ /* 0x000fc80000010802 */
[----:B------:R-:W-:-:S07]  /*93a0*/  @!P0 FFMA.FTZ R2, R3, 0.93318945169448852539, R2 ;  /* 0x3f6ee58103028823 */ /* 0x000fce0000010002 */
.L_x_8111:
[----:B------:R-:W-:Y:S05]  /*93b0*/  BSYNC B0 ;  /* 0x0000000000007941 */ /* 0x000fea0003800000 */
.L_x_8109:
        /* <DEDUP_REMOVED lines=10> */
.L_x_8095:
[----:B------:R-:W-:Y:S05]  /*9460*/  BSYNC B3 ;  /* 0x0000000000037941 */ /* 0x000fea0003800000 */
.L_x_8091:
[----:B------:R-:W-:Y:S02]  /*9470*/  LOP3.LUT R5, R0, 0x80000000, R5, 0xb8, !PT ;  /* 0x8000000000057812 */ /* 0x000fe400078eb805 */
[----:B-1----:R-:W-:Y:S01]  /*9480*/  LOP3.LUT R4, R9, 0x80000000, R4, 0xb8, !PT ;  /* 0x8000000009047812 */ /* 0x002fe200078eb804 */
[----:B------:R-:W-:Y:S06]  /*9490*/  BRA `(.L_x_8080) ;  /* 0x0000001400e47947 */ /* 0x000fec0003800000 */
.L_x_8079:
[----:B------:R-:W-:Y:S01]  /*94a0*/  ISETP.GT.AND P0, PT, R4, -0x1, PT ;  /* 0xffffffff0400780c */ /* 0x000fe20003f04270 */
[----:B------:R-:W-:-:S12]  /*94b0*/  BSSY B3, `(.L_x_8112) ;  /* 0x0000165000037945 */ /* 0x000fd80003800000 */
[----:B------:R-:W-:Y:S05]  /*94c0*/  @P0 BRA `(.L_x_8113) ;  /* 0x0000000c00180947 */ /* 0x000fea0003800000 */
[----:B0-----:R-:W-:Y:S01]  /*94d0*/  FADD.FTZ R9, -R4, -RZ ;  /* 0x800000ff04097221 */ /* 0x001fe20000010100 */
        /* <DEDUP_REMOVED lines=12> */
[----:B-1-3--:R-:W0:Y:S01]  /*95a0*/  MUFU.RCP R2, R7 ;  /* 0x0000000700027308 */ /* 0x00ae220000001000 */
        /* <DEDUP_REMOVED lines=14> */
.L_x_8117:
[----:B------:R-:W-:Y:S05]  /*9690*/  BSYNC B4 ;  /* 0x0000000000047941 */ /* 0x000fea0003800000 */
.L_x_8116:
        /* <DEDUP_REMOVED lines=18> */
.L_x_8119:
[----:B------:R-:W-:Y:S02]  /*97c0*/  ISETP.GE.AND P0, PT, R9, RZ, PT ;  /* 0x000000ff0900720c */ /* 0x000fe40003f06270 */
[----:B------:R-:W-:-:S11]  /*97d0*/  MOV R3, 0x3fd774eb ;  /* 0x3fd774eb00037802 */ /* 0x000fd60000000f00 */
[----:B------:R-:W-:-:S04]  /*97e0*/  @P0 FFMA.FTZ R0, R3, 0.93318945169448852539, -R0 ;  /* 0x3f6ee58103000823 */ /* 0x000fc80000010800 */
[----:B------:R-:W-:-:S07]  /*97f0*/  @!P0 FFMA.FTZ R0, R3, 0.93318945169448852539, R0 ;  /* 0x3f6ee58103008823 */ /* 0x000fce0000010000 */
.L_x_8120:
[----:B------:R-:W-:Y:S05]  /*9800*/  BSYNC B0 ;  /* 0x0000000000007941 */ /* 0x000fea0003800000 */
.L_x_8118:
        /* <DEDUP_REMOVED lines=13> */
.L_x_8115:
[----:B-1-3--:R-:W0:Y:S01]  /*98e0*/  MUFU.RCP R2, R7 ;  /* 0x0000000700027308 */ /* 0x00ae220000001000 */
        /* <DEDUP_REMOVED lines=10> */
[----:B------:R-:W-:Y:S05]  /*9990*/  CALL.REL.NOINC `($__internal_14_$__cuda_sm3x_div_rn_ftz_f32_slowpath) ;  /* 0x000000d800c87944 */ /* 0x000fea0003c00000 */
[----:B------:R-:W-:-:S07]  /*99a0*/  IMAD.MOV.U32 R2, RZ, RZ, R0 ;  /* 0x000000ffff027224 */ /* 0x000fce00078e0000 */
.L_x_8123:
[----:B------:R-:W-:Y:S05]  /*99b0*/  BSYNC B4 ;  /* 0x0000000000047941 */ /* 0x000fea0003800000 */
.L_x_8122:
        /* <DEDUP_REMOVED lines=18> */
.L_x_8125:
[----:B------:R-:W-:Y:S02]  /*9ae0*/  ISETP.GE.AND P0, PT, R9, RZ, PT ;  /* 0x000000ff0900720c */ /* 0x000fe40003f06270 */
[----:B------:R-:W-:-:S11]  /*9af0*/  MOV R3, 0x3fd774eb ;  /* 0x3fd774eb00037802 */ /* 0x000fd60000000f00 */
[----:B------:R-:W-:-:S04]  /*9b00*/  @P0 FFMA.FTZ R2, R3, 0.93318945169448852539, -R2 ;  /* 0x3f6ee58103020823 */ /* 0x000fc80000010802 */
[----:B------:R-:W-:-:S07]  /*9b10*/  @!P0 FFMA.FTZ R2, R3, 0.93318945169448852539, R2 ;  /* 0x3f6ee58103028823 */ /* 0x000fce0000010002 */
.L_x_8126:
[----:B------:R-:W-:Y:S05]  /*9b20*/  BSYNC B0 ;  /* 0x0000000000007941 */ /* 0x000fea0003800000 */
.L_x_8124:
        /* <DEDUP_REMOVED lines=27> */
.L_x_8114:
[----:B-1-3--:R-:W-:Y:S01]  /*9ce0*/  FMUL.FTZ R2, R9, 0.36787945032119750977 ;  /* 0x3ebc5ab209027820 */ /* 0x00afe20000410000 */
        /* <DEDUP_REMOVED lines=31> */
[----:B------:R-:W-:Y:S05]  /*9ee0*/  CALL.REL.NOINC `($__internal_14_$__cuda_sm3x_div_rn_ftz_f32_slowpath) ;  /* 0x000000d400747944 */ /* 0x000fea0003c00000 */
[----:B------:R-:W-:-:S07]  /*9ef0*/  MOV R3, R0 ;  /* 0x0000000000037202 */ /* 0x000fce0000000f00 */
.L_x_8128:
[----:B------:R-:W-:Y:S05]  /*9f00*/  BSYNC B4 ;  /* 0x0000000000047941 */ /* 0x000fea0003800000 */
.L_x_8127:
        /* <DEDUP_REMOVED lines=18> */
.L_x_8130:
[----:B------:R-:W-:Y:S01]  /*a030*/  ISETP.GE.AND P0, PT, R9, RZ, PT ;  /* 0x000000ff0900720c */ /* 0x000fe20003f06270 */
[----:B------:R-:W-:-:S12]  /*a040*/  IMAD.MOV.U32 R3, RZ, RZ, 0x3fd774eb ;  /* 0x3fd774ebff037424 */ /* 0x000fd800078e00ff */
[----:B------:R-:W-:-:S04]  /*a050*/  @P0 FFMA.FTZ R0, R3, 0.93318945169448852539, -R0 ;  /* 0x3f6ee58103000823 */ /* 0x000fc80000010800 */
[----:B------:R-:W-:-:S07]  /*a060*/  @!P0 FFMA.FTZ R0, R3, 0.93318945169448852539, R0 ;  /* 0x3f6ee58103008823 */ /* 0x000fce0000010000 */
.L_x_8131:
[----:B------:R-:W-:Y:S05]  /*a070*/  BSYNC B0 ;  /* 0x0000000000007941 */ /* 0x000fea0003800000 */
.L_x_8129:
[----:B------:R-:W-:Y:S02]  /*a080*/  FSETP.NEU.FTZ.AND P1, PT, |R9|, |R6|, PT ;  /* 0x400000060900720b */ /* 0x000fe40003f3d200 */
[----:B------:R-:W-:Y:S02]  /*a090*/  FSETP.NEU.FTZ.AND P2, PT, R7, RZ, PT ;  /* 0x000000ff0700720b */ /* 0x000fe40003f5d000 */
[C---:B------:R-:W-:Y:S01]  /*a0a0*/  ISETP.GE.AND P0, PT, R9.reuse, RZ, PT ;  /* 0x000000ff0900720c */ /* 0x040fe20003f06270 */
[----:B------:R-:W-:Y:S01]  /*a0b0*/  FADD.FTZ R9, |R9|, |R6| ;  /* 0x4000000609097221 */ /* 0x000fe20000010200 */
[----:B------:R-:W-:-:S07]  /*a0c0*/  MOV R2, 0x4016cbe4 ;  /* 0x4016cbe400027802 */ /* 0x000fce0000000f00 */
[----:B------:R-:W-:Y:S02]  /*a0d0*/  @!P1 FSEL R0, R2, 0.78539818525314331055, !P0 ;  /* 0x3f490fdb02009808 */ /* 0x000fe40004000000 */
[----:B------:R-:W-:Y:S02]  /*a0e0*/  @!P2 FSEL R0, RZ, 3.1415927410125732422, P0 ;  /* 0x40490fdbff00a808 */ /* 0x000fe40000000000 */
[----:B------:R-:W-:Y:S02]  /*a0f0*/  FSETP.GTU.FTZ.AND P0, PT, |R9|, +INF , PT ;  /* 0x7f8000000900780b */ /* 0x000fe40003f1c200 */
[----:B------:R-:W-:-:S04]  /*a100*/  LOP3.LUT R0, R0, 0x80000000, R6, 0xb8, !PT ;  /* 0x8000000000007812 */ /* 0x000fc800078eb806 */
[----:B------:R-:W-:Y:S01]  /*a110*/  FSEL R0, R9, R0, P0 ;  /* 0x0000000009007208 */ /* 0x000fe20000000000 */
[----:B------:R-:W-:Y:S06]  /*a120*/  BRA `(.L_x_8121) ;  /* 0x0000000800747947 */ /* 0x000fec0003800000 */
.L_x_8113:
[----:B------:R-:W-:-:S04]  /*a130*/  FSETP.GEU.FTZ.AND P6, PT, R7, R6, PT ;  /* 0x000000060700720b */ /* 0x000fc80003fde000 */
[----:B0-----:R-:W-:Y:S02]  /*a140*/  FSEL R9, R6, R7, !P6 ;  /* 0x0000000706097208 */ /* 0x001fe40007000000 */
        /* <DEDUP_REMOVED lines=22> */
.L_x_8135:
[----:B------:R-:W-:Y:S05]  /*a2b0*/  BSYNC B4 ;  /* 0x0000000000047941 */ /* 0x000fea0003800000 */
.L_x_8134:
        /* <DEDUP_REMOVED lines=24> */
.L_x_8133:
        /* <DEDUP_REMOVED lines=13> */
.L_x_8137:
[----:B------:R-:W-:Y:S05]  /*a510*/  BSYNC B4 ;  /* 0x0000000000047941 */ /* 0x000fea0003800000 */
.L_x_8136:
        /* <DEDUP_REMOVED lines=17> */
[----:B------:R-:W-:-:S04]  /*a630*/  FFMA.FTZ R3, R0, R3, -0.14207722246646881104 ;  /* 0xbe117cb100037423 */ /* 0x000fc80000010003 */
[----:B------:R-:W0:Y:S01]  /*a640*/  MUFU.SQRT R12, R12 ;  /* 0x0000000c000c7308 */ /* 0x000e220000002000 */
        /* <DEDUP_REMOVED lines=8> */
[----:B------:R-:W-:Y:S01]  /*a6d0*/  FSETP.NEU.FTZ.AND P0, PT, R7, R6, PT ;  /* 0x000000060700720b */ /* 0x000fe20003f1d000 */
[----:B------:R-:W-:Y:S01]  /*a6e0*/  @!P6 FFMA.FTZ R2, R11, 0.93318945169448852539, -R2 ;  /* 0x3f6ee5810b02e823 */ /* 0x000fe20000010802 */
[----:B------:R-:W-:-:S02]  /*a6f0*/  FADD.FTZ R7, R7, R6 ;  /* 0x0000000607077221 */ /* 0x000fc40000010000 */
        /* <DEDUP_REMOVED lines=8> */
.L_x_8132:
        /* <DEDUP_REMOVED lines=34> */
.L_x_8139:
[----:B------:R-:W-:Y:S05]  /*a9a0*/  BSYNC B4 ;  /* 0x0000000000047941 */ /* 0x000fea0003800000 */
.L_x_8138:
[----:B------:R-:W-:Y:S01]  /*a9b0*/  HFMA2.MMA R11, -RZ, RZ, 0.89990234375, 10328 ;  /* 0x3b33710bff0b7435 */ /* 0x000fe200000001ff */
[----:B------:R-:W-:Y:S01]  /*a9c0*/  FMUL.FTZ R0, R3, R3 ;  /* 0x0000000303007220 */ /* 0x000fe20000410000 */
[C---:B------:R-:W-:Y:S01]  /*a9d0*/  FSETP.NEU.FTZ.AND P0, PT, R7.reuse, R6, PT ;  /* 0x000000060700720b */ /* 0x040fe20003f1d000 */
[----:B------:R-:W-:Y:S01]  /*a9e0*/  FADD.FTZ R7, R7, R6 ;  /* 0x0000000607077221 */ /* 0x000fe20000010000 */
[----:B------:R-:W-:-:S06]  /*a9f0*/  FSETP.NEU.FTZ.AND P1, PT, R9, RZ, PT ;  /* 0x000000ff0900720b */ /* 0x000fcc0003f3d000 */
        /* <DEDUP_REMOVED lines=15> */
[----:B------:R-:W-:-:S07]  /*aaf0*/  FSEL R0, R7, R0, P0 ;  /* 0x0000000007007208 */ /* 0x000fce0000000000 */
.L_x_8121:
[----:B------:R-:W-:Y:S05]  /*ab00*/  BSYNC B3 ;  /* 0x0000000000037941 */ /* 0x000fea0003800000 */
.L_x_8112:
[----:B------:R-:W-:Y:S01]  /*ab10*/  FADD.FTZ R3, R8, 0.69314718246459960938 ;  /* 0x3f31721808037421 */ /* 0x000fe20000010000 */
[----:B------:R-:W-:-:S04]  /*ab20*/  LOP3.LUT R5, R0, 0x80000000, R5, 0xb8, !PT ;  /* 0x8000000000057812 */ /* 0x000fc800078eb805 */
[----:B------:R-:W-:Y:S01]  /*ab30*/  LOP3.LUT R4, R3, 0x80000000, R4, 0xb8, !PT ;  /* 0x8000000003047812 */ /* 0x000fe200078eb804 */
[----:B------:R-:W-:Y:S06]  /*ab40*/  BRA `(.L_x_8080) ;  /* 0x0000000000387947 */ /* 0x000fec0003800000 */
.L_x_8078:
[----:B------:R-:W-:-:S13]  /*ab50*/  FSETP.NEU.FTZ.AND P0, PT, R7, +INF , PT ;  /* 0x7f8000000700780b */ /* 0x000fda0003f1d000 */
        /* <DEDUP_REMOVED lines=9> */
[----:B-1----:R-:W-:-:S04]  /*abf0*/  @P0 FADD.FTZ R3, RZ, R5 ;  /* 0x00000005ff030221 */ /* 0x002fc80000010000 */
[----:B------:R-:W-:-:S05]  /*ac00*/  @P0 FADD.FTZ R5, R0, R3 ;  /* 0x0000000300050221 */ /* 0x000fca0000010000 */
[----:B------:R-:W-:-:S05]  /*ac10*/  @P0 MOV R4, R5 ;  /* 0x0000000500040202 */ /* 0x000fca0000000f00 */
[----:B------:R-:W-:-:S07]  /*ac20*/  @!P0 FADD.FTZ R4, R4, R4 ;  /* 0x0000000404048221 */ /* 0x000fce0000010000 */
.L_x_8080:
[----:B------:R-:W-:Y:S05]  /*ac30*/  BSYNC B2 ;  /* 0x0000000000027941 */ /* 0x000fea0003800000 */
.L_x_8077:
[----:B-1-3--:R-:W1:Y:S02]  /*ac40*/  LDC.U8 R2, c[0x0][0x421] ;  /* 0x00010840ff027b82 */ /* 0x00ae640000000000 */
        /* <DEDUP_REMOVED lines=14> */
.L_x_8143:
[----:B------:R-:W1:Y:S02]  /*ad30*/  F2I.S64.TRUNC R4, R4 ;  /* 0x0000000400047311 */ /* 0x000e64000020d900 */
[----:B-1----:R-:W-:-:S05]  /*ad40*/  IMAD.MOV.U32 R3, RZ, RZ, R4 ;  /* 0x000000ffff037224 */ /* 0x002fca00078e0004 */
[----:B------:R1:W-:Y:S01]  /*ad50*/  STG.E.U8 desc[UR36][R16.64], R3 ;  /* 0x0000000310007986 */ /* 0x0003e2000c101124 */
[----:B------:R-:W-:Y:S05]  /*ad60*/  BRA `(.L_x_8145) ;  /* 0x0000000c00447947 */ /* 0x000fea0003800000 */
.L_x_8142:
        /* <DEDUP_REMOVED lines=9> */
.L_x_8147:
[----:B------:R-:W1:Y:S02]  /*ae00*/  F2I.FTZ.TRUNC.NTZ R3, R4 ;  /* 0x0000000400037305 */ /* 0x000e64000021f100 */
[----:B-1----:R1:W-:Y:S01]  /*ae10*/  STG.E desc[UR36][R16.64], R3 ;  /* 0x0000000310007986 */ /* 0x0023e2000c101924 */
[----:B------:R-:W-:Y:S05]  /*ae20*/  BRA `(.L_x_8145) ;  /* 0x0000000c00147947 */ /* 0x000fea0003800000 */
.L_x_8146:
[----:B------:R-:W1:Y:S02]  /*ae30*/  F2I.FTZ.TRUNC.NTZ R3, R4 ;  /* 0x0000000400037305 */ /* 0x000e64000021f100 */
[----:B-1----:R1:W-:Y:S01]  /*ae40*/  STG.E.U16 desc[UR36][R16.64], R3 ;  /* 0x0000000310007986 */ /* 0x0023e2000c101524 */
[----:B------:R-:W-:Y:S05]  /*ae50*/  BRA `(.L_x_8145) ;  /* 0x0000000c00087947 */ /* 0x000fea0003800000 */
.L_x_8141:
        /* <DEDUP_REMOVED lines=8> */
.L_x_8149:
[----:B------:R-:W-:-:S05]  /*aee0*/  F2FP.F16.F32.PACK_AB R4, RZ, R4 ;  /* 0x00000004ff04723e */ /* 0x000fca00000000ff */
[----:B------:R1:W-:Y:S01]  /*aef0*/  STG.E.U16 desc[UR36][R16.64], R4 ;  /* 0x0000000410007986 */ /* 0x0003e2000c101524 */
[----:B------:R-:W-:Y:S05]  /*af00*/  BRA `(.L_x_8145) ;  /* 0x0000000800dc7947 */ /* 0x000fea0003800000 */
.L_x_8148:
        /* <DEDUP_REMOVED lines=8> */
.L_x_8151:
[----:B------:R-:W-:-:S05]  /*af90*/  F2FP.F16.F32.PACK_AB R5, R5, R4 ;  /* 0x000000040505723e */ /* 0x000fca00000000ff */
[----:B------:R1:W-:Y:S01]  /*afa0*/  STG.E desc[UR36][R16.64], R5 ;  /* 0x0000000510007986 */ /* 0x0003e2000c101924 */
[----:B------:R-:W-:Y:S05]  /*afb0*/  BRA `(.L_x_8145) ;  /* 0x0000000800b07947 */ /* 0x000fea0003800000 */
.L_x_8150:
[----:B------:R-:W-:-:S06]  /*afc0*/  FMUL.FTZ R2, R4, 1 ;  /* 0x3f80000004027820 */ /* 0x000fcc0000410000 */
[----:B------:R-:W1:Y:S02]  /*afd0*/  F2F.F64.F32 R2, R2 ;  /* 0x0000000200027310 */ /* 0x000e640000201800 */
[----:B-1----:R1:W-:Y:S01]  /*afe0*/  STG.E.64 desc[UR36][R16.64], R2 ;  /* 0x0000000210007986 */ /* 0x0023e2000c101b24 */
[----:B------:R-:W-:Y:S05]  /*aff0*/  BRA `(.L_x_8145) ;  /* 0x0000000800a07947 */ /* 0x000fea0003800000 */
.L_x_8140:
        /* <DEDUP_REMOVED lines=14> */
.L_x_8154:
[----:B------:R-:W-:Y:S01]  /*b0e0*/  FMUL.FTZ R6, R5, 1 ;  /* 0x3f80000005067820 */ /* 0x000fe20000410000 */
[----:B------:R-:W-:-:S05]  /*b0f0*/  FMUL.FTZ R4, R4, 1 ;  /* 0x3f80000004047820 */ /* 0x000fca0000410000 */
[----:B0-----:R-:W-:Y:S08]  /*b100*/  F2F.F64.F32 R6, R6 ;  /* 0x0000000600067310 */ /* 0x001ff00000201800 */
[----:B------:R-:W0:Y:S02]  /*b110*/  F2F.F64.F32 R4, R4 ;  /* 0x0000000400047310 */ /* 0x000e240000201800 */
[----:B0-----:R0:W-:Y:S01]  /*b120*/  STG.E.128 desc[UR36][R16.64], R4 ;  /* 0x0000000410007986 */ /* 0x0011e2000c101d24 */
[----:B------:R-:W-:Y:S05]  /*b130*/  BRA `(.L_x_8145) ;  /* 0x0000000800507947 */ /* 0x000fea0003800000 */
.L_x_8153:
        /* <DEDUP_REMOVED lines=20> */
.L_x_8158:
[----:B------:R-:W-:Y:S05]  /*b280*/  BSYNC B0 ;  /* 0x0000000000007941 */ /* 0x000fea0003800000 */
.L_x_8157:
[----:B------:R-:W-:-:S05]  /*b290*/  LOP3.LUT R5, R0, R5, RZ, 0xfc, !PT ;  /* 0x0000000500057212 */ /* 0x000fca00078efcff */
[----:B------:R2:W-:Y:S01]  /*b2a0*/  STG.E.U8 desc[UR36][R16.64], R5 ;  /* 0x0000000510007986 */ /* 0x0005e2000c101124 */
[----:B------:R-:W-:Y:S05]  /*b2b0*/  BRA `(.L_x_8145) ;  /* 0x0000000400f07947 */ /* 0x000fea0003800000 */
.L_x_8156:
        /* <DEDUP_REMOVED lines=12> */
.L_x_8160:
[----:B------:R-:W-:Y:S01]  /*b380*/  IMAD.MOV.U32 R0, RZ, RZ, 0x7f ;  /* 0x0000007fff007424 */ /* 0x000fe200078e00ff */
[----:B------:R-:W-:-:S04]  /*b390*/  ISETP.GT.U32.AND P0, PT, R2, 0x7f800000, PT ;  /* 0x7f8000000200780c */ /* 0x000fc80003f04070 */
[----:B------:R-:W-:-:S09]  /*b3a0*/  SEL R0, R0, 0x7c, P0 ;  /* 0x0000007c00007807 */ /* 0x000fd20000000000 */
.L_x_8161:
[----:B------:R-:W-:Y:S05]  /*b3b0*/  BSYNC B0 ;  /* 0x0000000000007941 */ /* 0x000fea0003800000 */
.L_x_8159:
[----:B------:R-:W-:-:S04]  /*b3c0*/  LOP3.LUT R4, R4, 0x80000000, RZ, 0xc0, !PT ;  /* 0x8000000004047812 */ /* 0x000fc800078ec0ff */
[----:B------:R-:W-:-:S04]  /*b3d0*/  SHF.R.U32.HI R3, RZ, 0x18, R4 ;  /* 0x00000018ff037819 */ /* 0x000fc80000011604 */
[----:B------:R-:W-:-:S05]  /*b3e0*/  LOP3.LUT R3, R0, R3, RZ, 0xfc, !PT ;  /* 0x0000000300037212 */ /* 0x000fca00078efcff */
[----:B------:R3:W-:Y:S01]  /*b3f0*/  STG.E.U8 desc[UR36][R16.64], R3 ;  /* 0x0000000310007986 */ /* 0x0007e2000c101124 */
[----:B------:R-:W-:Y:S05]  /*b400*/  BRA `(.L_x_8145) ;  /* 0x00000004009c7947 */ /* 0x000fea0003800000 */
.L_x_8155:
[----:B------:R-:W-:-:S05]  /*b410*/  F2FP.BF16.F32.PACK_AB R4, RZ, R4 ;  /* 0x00000004ff04723e */ /* 0x000fca00000010ff */
[----:B------:R1:W-:Y:S01]  /*b420*/  STG.E.U16 desc[UR36][R16.64], R4 ;  /* 0x0000000410007986 */ /* 0x0003e2000c101524 */
[----:B------:R-:W-:Y:S05]  /*b430*/  BRA `(.L_x_8145) ;  /* 0x0000000400907947 */ /* 0x000fea0003800000 */
.L_x_8152:
        /* <DEDUP_REMOVED lines=11> */
.L_x_8164:
[----:B------:R-:W-:Y:S01]  /*b4f0*/  LOP3.LUT R2, R4, 0x7fffffff, RZ, 0xc0, !PT ;  /* 0x7fffffff04027812 */ /* 0x000fe200078ec0ff */
[----:B------:R-:W-:Y:S01]  /*b500*/  BSSY B0, `(.L_x_8165) ;  /* 0x0000013000007945 */ /* 0x000fe20003800000 */
[----:B------:R-:W-:Y:S02]  /*b510*/  MOV R8, 0x80 ;  /* 0x0000008000087802 */ /* 0x000fe40000000f00 */
        /* <DEDUP_REMOVED lines=13> */
.L_x_8167:
[----:B------:R-:W-:-:S04]  /*b5f0*/  LOP3.LUT R4, R4, 0x80000000, RZ, 0xc0, !PT ;  /* 0x8000000004047812 */ /* 0x000fc800078ec0ff */
[----:B------:R-:W-:-:S04]  /*b600*/  SHF.R.U32.HI R3, RZ, 0x18, R4 ;  /* 0x00000018ff037819 */ /* 0x000fc80000011604 */
[----:B------:R-:W-:-:S04]  /*b610*/  LOP3.LUT R0, R0, R3, RZ, 0xfc, !PT ;  /* 0x0000000300007212 */ /* 0x000fc800078efcff */
[----:B------:R-:W-:-:S07]  /*b620*/  PRMT R8, R0, 0x7610, R8 ;  /* 0x0000761000087816 */ /* 0x000fce0000000008 */
.L_x_8166:
[----:B------:R-:W-:Y:S05]  /*b630*/  BSYNC B0 ;  /* 0x0000000000007941 */ /* 0x000fea0003800000 */
.L_x_8165:
[----:B------:R1:W-:Y:S01]  /*b640*/  STG.E.U8 desc[UR36][R16.64], R8 ;  /* 0x0000000810007986 */ /* 0x0003e2000c101124 */
[----:B------:R-:W-:Y:S05]  /*b650*/  BRA `(.L_x_8145) ;  /* 0x0000000400087947 */ /* 0x000fea0003800000 */
.L_x_8163:
        /* <DEDUP_REMOVED lines=16> */
.L_x_8170:
[----:B------:R-:W-:-:S04]  /*b760*/  LOP3.LUT R4, R4, 0x80000000, RZ, 0xc0, !PT ;  /* 0x8000000004047812 */ /* 0x000fc800078ec0ff */
[----:B------:R-:W-:-:S04]  /*b770*/  SHF.R.U32.HI R3, RZ, 0x18, R4 ;  /* 0x00000018ff037819 */ /* 0x000fc80000011604 */
[----:B------:R-:W-:-:S04]  /*b780*/  LOP3.LUT R0, R0, R3, RZ, 0xfc, !PT ;  /* 0x0000000300007212 */ /* 0x000fc800078efcff */
[----:B------:R-:W-:-:S07]  /*b790*/  PRMT R8, R0, 0x7610, R8 ;  /* 0x0000761000087816 */ /* 0x000fce0000000008 */
.L_x_8169:
[----:B------:R-:W-:Y:S05]  /*b7a0*/  BSYNC B0 ;  /* 0x0000000000007941 */ /* 0x000fea0003800000 */
.L_x_8168:
[----:B------:R1:W-:Y:S01]  /*b7b0*/  STG.E.U8 desc[UR36][R16.64], R8 ;  /* 0x0000000810007986 */ /* 0x0003e2000c101124 */
[----:B------:R-:W-:Y:S05]  /*b7c0*/  BRA `(.L_x_8145) ;  /* 0x0000000000ac7947 */ /* 0x000fea0003800000 */
.L_x_8162:
        /* <DEDUP_REMOVED lines=21> */
.L_x_8144:
[----:B------:R-:W-:Y:S01]  /*b920*/  MOV R0, 0x0 ;  /* 0x0000000000007802 */ /* 0x000fe20000000f00 */
[----:B------:R-:W-:Y:S01]  /*b930*/  ULDC.64 UR4, c[0x4][0x158] ;  /* 0x0100560000047ab9 */ /* 0x000fe20000000a00 */
[----:B------:R-:W-:Y:S01]  /*b940*/  ULDC.64 UR6, c[0x4][0x20] ;  /* 0x0100080000067ab9 */ /* 0x000fe20000000a00 */
[----:B------:R-:W-:Y:S01]  /*b950*/  MOV R4, UR4 ;  /* 0x0000000400047c02 */ /* 0x000fe20008000f00 */
[----:B------:R1:W2:Y:S01]  /*b960*/  LDC.64 R2, c[0x4][R0] ;  /* 0x0100000000027b82 */ /* 0x0002a20000000a00 */
[----:B------:R-:W-:Y:S01]  /*b970*/  IMAD.U32 R5, RZ, RZ, UR5 ;  /* 0x00000005ff057e24 */ /* 0x000fe2000f8e00ff */
[----:B------:R-:W-:Y:S01]  /*b980*/  ULDC.64 UR4, c[0x4][0x160] ;  /* 0x0100580000047ab9 */ /* 0x000fe20000000a00 */
[----:B------:R-:W-:Y:S01]  /*b990*/  HFMA2.MMA R8, -RZ, RZ, 0, 6.020069122314453125e-06 ;  /* 0x00000065ff087435 */ /* 0x000fe200000001ff */
[----:B------:R-:W-:Y:S01]  /*b9a0*/  MOV R6, UR4 ;  /* 0x0000000400067c02 */ /* 0x000fe20008000f00 */
[----:B0-----:R-:W-:Y:S01]  /*b9b0*/  IMAD.U32 R7, RZ, RZ, UR5 ;  /* 0x00000005ff077e24 */ /* 0x001fe2000f8e00ff */
[----:B------:R-:W-:Y:S01]  /*b9c0*/  MOV R10, UR6 ;  /* 0x00000006000a7c02 */ /* 0x000fe20008000f00 */
[----:B------:R-:W-:Y:S01]  /*b9d0*/  IMAD.U32 R11, RZ, RZ, UR7 ;  /* 0x00000007ff0b7e24 */ /* 0x000fe2000f8e00ff */
[----:B------:R-:W-:Y:S01]  /*b9e0*/  MOV R13, RZ ;  /* 0x000000ff000d7202 */ /* 0x000fe20000000f00 */
[----:B-1----:R-:W-:-:S07]  /*b9f0*/  IMAD.MOV.U32 R12, RZ, RZ, 0x1 ;  /* 0x00000001ff0c7424 */ /* 0x002fce00078e00ff */
[----:B------:R-:W-:-:S07]  /*ba00*/  LEPC R20, `(.L_x_8173) ;  /* 0x000000001014794e */ /* 0x000fce0000000000 */
[----:B--2---:R-:W-:Y:S05]  /*ba10*/  CALL.ABS.NOINC R2 ;  /* 0x0000000002007343 */ /* 0x004fea0003c00000 */
.L_x_8173:
[----:B------:R-:W-:Y:S05]  /*ba20*/  BRA `(.L_x_8145) ;  /* 0x0000000000147947 */ /* 0x000fea0003800000 */
.L_x_8172:
[----:B------:R-:W1:Y:S02]  /*ba30*/  F2I.U64.TRUNC R4, R4 ;  /* 0x0000000400047311 */ /* 0x000e64000020d800 */
[----:B-1----:R1:W-:Y:S01]  /*ba40*/  STG.E.64 desc[UR36][R16.64], R4 ;  /* 0x0000000410007986 */ /* 0x0023e2000c101b24 */
[----:B------:R-:W-:Y:S05]  /*ba50*/  BRA `(.L_x_8145) ;  /* 0x0000000000087947 */ /* 0x000fea0003800000 */
.L_x_8171:
[----:B------:R-:W1:Y:S02]  /*ba60*/  F2I.FTZ.U32.TRUNC.NTZ R3, R4 ;  /* 0x0000000400037305 */ /* 0x000e64000021f000 */
[----:B-1----:R1:W-:Y:S02]  /*ba70*/  STG.E desc[UR36][R16.64], R3 ;  /* 0x0000000310007986 */ /* 0x0023e4000c101924 */
.L_x_8145:
[----:B------:R-:W-:-:S07]  /*ba80*/  VIADD R19, R19, 0x80 ;  /* 0x0000008013137836 */ /* 0x000fce0000000000 */
.L_x_8045:
[----:B------:R-:W-:Y:S05]  /*ba90*/  BSYNC B6 ;  /* 0x0000000000067941 */ /* 0x000fea0003800000 */
.L_x_8044:
[----:B------:R-:W-:Y:S01]  /*baa0*/  ULDC UR4, c[0x0][0x210] ;  /* 0x0000840000047ab9 */ /* 0x000fe20000000800 */
[----:B------:R-:W-:Y:S01]  /*bab0*/  BSSY B6, `(.L_x_8174) ;  /* 0x00005d0000067945 */ /* 0x000fe20003800000 */
[----:B------:R-:W-:-:S13]  /*bac0*/  ISETP.GE.AND P0, PT, R19, UR4, PT ;  /* 0x0000000413007c0c */ /* 0x000fda000bf06270 */
[----:B------:R-:W-:Y:S05]  /*bad0*/  @P0 BRA `(.L_x_8175) ;  /* 0x0000005c00340947 */ /* 0x000fea0003800000 */
[----:B01234-:R-:W0:Y:S01]  /*bae0*/  LDC R6, c[0x0][0x218] ;  /* 0x00008600ff067b82 */ /* 0x01fe220000000800 */
[----:B------:R-:W-:Y:S01]  /*baf0*/  HFMA2.MMA R0, -RZ, RZ, 0, 0 ;  /* 0x00000000ff007435 */ /* 0x000fe200000001ff */
[----:B------:R-:W-:Y:S01]  /*bb00*/  IMAD.MOV.U32 R16, RZ, RZ, RZ ;  /* 0x000000ffff107224 */ /* 0x000fe200078e00ff */
[----:B0-----:R-:W-:-:S13]  /*bb10*/  ISETP.NE.AND P0, PT, R6, RZ, PT ;  /* 0x000000ff0600720c */ /* 0x001fda0003f05270 */
[----:B------:R-:W-:Y:S05]  /*bb20*/  @!P0 BRA `(.L_x_8176) ;  /* 0x0000001000a88947 */ /* 0x000fea0003800000 */
        /* <DEDUP_REMOVED lines=298> */
.L_x_8176:
[----:B------:R-:W0:Y:S01]  /*cdd0*/  LDC.U8 R5, c[0x0][0x422] ;  /* 0x00010880ff057b82 */ /* 0x000e220000000000 */
[----:B------:R-:W-:Y:S01]  /*cde0*/  ULDC.64 UR6, c[0x0][0x418] ;  /* 0x0001060000067ab9 */ /* 0x000fe20000000a00 */
[----:B------:R-:W-:Y:S01]  /*cdf0*/  ULDC.64 UR4, c[0x0][0x410] ;  /* 0x0001040000047ab9 */ /* 0x000fe20000000a00 */
[----:B------:R-:W-:Y:S01]  /*ce00*/  IADD3 R2, P1, R0, UR6, RZ ;  /* 0x0000000600027c10 */ /* 0x000fe2000ff3e0ff */
[----:B------:R-:W-:Y:S01]  /*ce10*/  BSSY B7, `(.L_x_8177) ;  /* 0x00000f6000077945 */ /* 0x000fe20003800000 */
        /* <DEDUP_REMOVED lines=16> */
[----:B--2---:R2:W3:Y:S01]  /*cf20*/  I2F.S16 R4, R2 ;  /* 0x0000000200047306 */ /* 0x0044e20000101400 */
[----:B------:R-:W-:Y:S05]  /*cf30*/  BRA `(.L_x_8183) ;  /* 0x0000000c008c7947 */ /* 0x000fea0003800000 */
.L_x_8181:
[----:B------:R-:W2:Y:S01]  /*cf40*/  LDG.E.U8 R2, desc[UR36][R2.64] ;  /* 0x0000002402027981 */ /* 0x000ea2000c1e1100 */
[----:B------:R-:W-:Y:S01]  /*cf50*/  IMAD.MOV.U32 R5, RZ, RZ, RZ ;  /* 0x000000ffff057224 */ /* 0x000fe200078e00ff */
[----:B--2---:R-:W-:Y:S01]  /*cf60*/  I2FP.F32.U32 R4, R2 ;  /* 0x0000000200047245 */ /* 0x004fe20000201000 */
[----:B------:R-:W-:Y:S06]  /*cf70*/  BRA `(.L_x_8183) ;  /* 0x0000000c007c7947 */ /* 0x000fec0003800000 */
.L_x_8180:
        /* <DEDUP_REMOVED lines=8> */
[----:B--2---:R4:W0:Y:S01]  /*d000*/  I2F.S64 R4, R2 ;  /* 0x0000000200047312 */ /* 0x0048220000301400 */
[----:B------:R-:W-:Y:S09]  /*d010*/  BRA `(.L_x_8183) ;  /* 0x0000000c00547947 */ /* 0x000ff20003800000 */
.L_x_8185:
[----:B------:R-:W2:Y:S01]  /*d020*/  LDG.E R2, desc[UR36][R2.64] ;  /* 0x0000002402027981 */ /* 0x000ea2000c1e1900 */
[----:B------:R-:W-:Y:S01]  /*d030*/  IMAD.MOV.U32 R5, RZ, RZ, RZ ;  /* 0x000000ffff057224 */ /* 0x000fe200078e00ff */
[----:B--2---:R-:W-:Y:S01]  /*d040*/  I2FP.F32.S32 R4, R2 ;  /* 0x0000000200047245 */ /* 0x004fe20000201400 */
[----:B------:R-:W-:Y:S06]  /*d050*/  BRA `(.L_x_8183) ;  /* 0x0000000c00447947 */ /* 0x000fec0003800000 */
.L_x_8184:
[----:B------:R-:W2:Y:S01]  /*d060*/  LDG.E.U16 R2, desc[UR36][R2.64] ;  /* 0x0000002402027981 */ /* 0x000ea2000c1e1500 */
[----:B------:R-:W-:Y:S01]  /*d070*/  MOV R5, RZ ;  /* 0x000000ff00057202 */ /* 0x000fe20000000f00 */
[----:B--2---:R0:W1:Y:S01]  /*d080*/  I2F.S16 R4, R2 ;  /* 0x0000000200047306 */ /* 0x0040620000101400 */
[----:B------:R-:W-:Y:S05]  /*d090*/  BRA `(.L_x_8183) ;  /* 0x0000000c00347947 */ /* 0x000fea0003800000 */
.L_x_8179:
        /* <DEDUP_REMOVED lines=9> */
.L_x_8187:
[----:B------:R-:W2:Y:S01]  /*d130*/  LDG.E.U16 R2, desc[UR36][R2.64] ;  /* 0x0000002402027981 */ /* 0x000ea2000c1e1500 */
[----:B------:R-:W-:Y:S01]  /*d140*/  HFMA2.MMA R5, -RZ, RZ, 0, 0 ;  /* 0x00000000ff057435 */ /* 0x000fe200000001ff */
[----:B--2---:R-:W-:Y:S01]  /*d150*/  HADD2.F32 R4, -RZ, R2.H0_H0 ;  /* 0x20000002ff047230 */ /* 0x004fe20000004100 */
[----:B------:R-:W-:Y:S09]  /*d160*/  BRA `(.L_x_8183) ;  /* 0x0000000c00007947 */ /* 0x000ff20003800000 */
.L_x_8186:
        /* <DEDUP_REMOVED lines=8> */
.L_x_8189:
[----:B------:R-:W2:Y:S02]  /*d1f0*/  LDG.E R2, desc[UR36][R2.64] ;  /* 0x0000002402027981 */ /* 0x000ea4000c1e1900 */
[--C-:B--2---:R-:W-:Y:S02]  /*d200*/  HADD2.F32 R5, -RZ, R2.reuse.H1_H1 ;  /* 0x30000002ff057230 */ /* 0x104fe40000004100 */
[----:B------:R-:W-:Y:S01]  /*d210*/  HADD2.F32 R4, -RZ, R2.H0_H0 ;  /* 0x20000002ff047230 */ /* 0x000fe20000004100 */
[----:B------:R-:W-:Y:S06]  /*d220*/  BRA `(.L_x_8183) ;  /* 0x0000000800d07947 */ /* 0x000fec0003800000 */
.L_x_8188:
        /* <DEDUP_REMOVED lines=8> */
.L_x_8178:
        /* <DEDUP_REMOVED lines=13> */
.L_x_8192:
        /* <DEDUP_REMOVED lines=10> */
.L_x_8191:
        /* <DEDUP_REMOVED lines=27> */
.L_x_8194:
        /* <DEDUP_REMOVED lines=14> */
.L_x_8193:
[----:B------:R-:W2:Y:S01]  /*d6b0*/  LDG.E.U16 R2, desc[UR36][R2.64] ;  /* 0x0000002402027981 */ /* 0x000ea2000c1e1500 */
[----:B------:R-:W-:Y:S01]  /*d6c0*/  HFMA2.MMA R5, -RZ, RZ, 0, 0 ;  /* 0x00000000ff057435 */ /* 0x000fe200000001ff */
[----:B--2---:R-:W-:Y:S01]  /*d6d0*/  IMAD.U32 R4, R2, 0x10000, RZ ;  /* 0x0001000002047824 */ /* 0x004fe200078e00ff */
[----:B------:R-:W-:Y:S09]  /*d6e0*/  BRA `(.L_x_8183) ;  /* 0x0000000400a07947 */ /* 0x000ff20003800000 */
.L_x_8190:
        /* <DEDUP_REMOVED lines=12> */
.L_x_8197:
        /* <DEDUP_REMOVED lines=20> */
.L_x_8199:
[----:B------:R-:W-:Y:S05]  /*d8f0*/  BSYNC B0 ;  /* 0x0000000000007941 */ /* 0x000fea0003800000 */
.L_x_8198:
[----:B------:R-:W-:Y:S02]  /*d900*/  LEA R3, R0, 0x3b800000, 0x17 ;  /* 0x3b80000000037811 */ /* 0x000fe400078eb8ff */
[----:B------:R-:W-:-:S04]  /*d910*/  SHF.L.U32 R2, R2, 0x14, RZ ;  /* 0x0000001402027819 */ /* 0x000fc800000006ff */
[----:B------:R-:W-:Y:S01]  /*d920*/  LOP3.LUT R4, R3, R2, R4, 0xfe, !PT ;  /* 0x0000000203047212 */ /* 0x000fe200078efe04 */
[----:B------:R-:W-:Y:S06]  /*d930*/  BRA `(.L_x_8183) ;  /* 0x00000004000c7947 */ /* 0x000fec0003800000 */
.L_x_8196:
        /* <DEDUP_REMOVED lines=20> */
.L_x_8201:
[----:B------:R-:W-:Y:S05]  /*da80*/  BSYNC B0 ;  /* 0x0000000000007941 */ /* 0x000fea0003800000 */
.L_x_8200:
[----:B------:R-:W-:Y:S02]  /*da90*/  LEA R3, R0, 0x37800000, 0x17 ;  /* 0x3780000000037811 */ /* 0x000fe400078eb8ff */
[----:B------:R-:W-:-:S04]  /*daa0*/  SHF.L.U32 R2, R2, 0x15, RZ ;  /* 0x0000001502027819 */ /* 0x000fc800000006ff */
[----:B------:R-:W-:Y:S01]  /*dab0*/  LOP3.LUT R4, R3, R2, R4, 0xfe, !PT ;  /* 0x0000000203047212 */ /* 0x000fe200078efe04 */
[----:B------:R-:W-:Y:S06]  /*dac0*/  BRA `(.L_x_8183) ;  /* 0x0000000000a87947 */ /* 0x000fec0003800000 */
.L_x_8195:
        /* <DEDUP_REMOVED lines=14> */
.L_x_8205:
[----:B------:R-:W-:Y:S05]  /*dbb0*/  BSYNC B0 ;  /* 0x0000000000007941 */ /* 0x000fea0003800000 */
.L_x_8204:
[----:B------:R-:W-:Y:S01]  /*dbc0*/  HFMA2.MMA R5, -RZ, RZ, 0, 0 ;  /* 0x00000000ff057435 */ /* 0x000fe200000001ff */
[----:B------:R-:W-:Y:S10]  /*dbd0*/  BRA `(.L_x_8183) ;  /* 0x0000000000647947 */ /* 0x000ff40003800000 */
.L_x_8182:
        /* <DEDUP_REMOVED lines=13> */
[----:B0-----:R-:W-:-:S07]  /*dcb0*/  IMAD.MOV.U32 R13, RZ, RZ, RZ ;  /* 0x000000ffff0d7224 */ /* 0x001fce00078e00ff */
[----:B------:R-:W-:-:S07]  /*dcc0*/  LEPC R20, `(.L_x_8206) ;  /* 0x000000001014794e */ /* 0x000fce0000000000 */
[----:B-1----:R-:W-:Y:S05]  /*dcd0*/  CALL.ABS.NOINC R2 ;  /* 0x0000000002007343 */ /* 0x002fea0003c00000 */
.L_x_8206:
[----:B------:R-:W-:Y:S01]  /*dce0*/  CS2R R4, SRZ ;  /* 0x0000000000047805 */ /* 0x000fe2000001ff00 */
[----:B------:R-:W-:Y:S06]  /*dcf0*/  BRA `(.L_x_8183) ;  /* 0x00000000001c7947 */ /* 0x000fec0003800000 */
.L_x_8203:
[----:B------:R-:W2:Y:S01]  /*dd00*/  LDG.E.64 R2, desc[UR36][R2.64] ;  /* 0x0000002402027981 */ /* 0x000ea2000c1e1b00 */
[----:B------:R-:W-:Y:S01]  /*dd10*/  MOV R5, RZ ;  /* 0x000000ff00057202 */ /* 0x000fe20000000f00 */
[----:B--2---:R0:W1:Y:S01]  /*dd20*/  I2F.U64 R4, R2 ;  /* 0x0000000200047312 */ /* 0x0040620000301000 */
[----:B------:R-:W-:Y:S05]  /*dd30*/  BRA `(.L_x_8183) ;  /* 0x00000000000c7947 */ /* 0x000fea0003800000 */
.L_x_8202:
[----:B------:R-:W2:Y:S01]  /*dd40*/  LDG.E R2, desc[UR36][R2.64] ;  /* 0x0000002402027981 */ /* 0x000ea2000c1e1900 */
[----:B------:R-:W-:Y:S01]  /*dd50*/  IMAD.MOV.U32 R5, RZ, RZ, RZ ;  /* 0x000000ffff057224 */ /* 0x000fe200078e00ff */
[----:B--2---:R-:W-:-:S07]  /*dd60*/  I2FP.F32.U32 R4, R2 ;  /* 0x0000000200047245 */ /* 0x004fce0000201000 */
.L_x_8183:
[----:B------:R-:W-:Y:S05]  /*dd70*/  BSYNC B7 ;  /* 0x0000000000077941 */ /* 0x000fea0003800000 */
.L_x_8177:
[C---:B01-3-5:R-:W-:Y:S01]  /*dd80*/  FSETP.GTU.FTZ.AND P0, PT, |R4|.reuse, +INF , PT ;  /* 0x7f8000000400780b */ /* 0x06bfe20003f1c200 */
        /* <DEDUP_REMOVED lines=17> */
[C---:B----4-:R-:W-:Y:S01]  /*dea0*/  FADD.FTZ R3, R6.reuse, 1 ;  /* 0x3f80000006037421 */ /* 0x050fe20000010000 */
[----:B------:R-:W-:Y:S01]  /*deb0*/  FADD.FTZ R9, |R7|, -RZ ;  /* 0x800000ff07097221 */ /* 0x000fe20000010200 */
[----:B------:R-:W-:Y:S01]  /*dec0*/  FADD.FTZ R0, R6, -1 ;  /* 0xbf80000006007421 */ /* 0x000fe20000010000 */
[----:B------:R-:W-:Y:S01]  /*ded0*/  BSSY B0, `(.L_x_8211) ;  /* 0x0000096000007945 */ /* 0x000fe20003800000 */
[----:B--2---:R-:W-:Y:S02]  /*dee0*/  FADD.FTZ R2, |R3|, -RZ ;  /* 0x800000ff03027221 */ /* 0x004fe40000010200 */
        /* <DEDUP_REMOVED lines=85> */
.L_x_8214:
        /* <DEDUP_REMOVED lines=10> */
.L_x_8216:
[----:B------:R-:W-:-:S04]  /*e4e0*/  FADD.FTZ R8, -R3, R2 ;  /* 0x0000000203087221 */ /* 0x000fc80000010100 */
[----:B------:R-:W-:-:S07]  /*e4f0*/  FMUL.FTZ R8, R8, 0.5 ;  /* 0x3f00000008087820 */ /* 0x000fce0000410000 */
.L_x_8217:
[----:B------:R-:W-:Y:S05]  /*e500*/  BSYNC B1 ;  /* 0x0000000000017941 */ /* 0x000fea0003800000 */
.L_x_8215:
        /* <DEDUP_REMOVED lines=11> */
.L_x_8219:
[----:B------:R-:W-:-:S04]  /*e5c0*/  FADD.FTZ R9, R13, -R10 ;  /* 0x8000000a0d097221 */ /* 0x000fc80000010000 */
[----:B------:R-:W-:-:S07]  /*e5d0*/  FMUL.FTZ R9, R9, 0.5 ;  /* 0x3f00000009097820 */ /* 0x000fce0000410000 */
.L_x_8220:
[----:B------:R-:W-:Y:S05]  /*e5e0*/  BSYNC B1 ;  /* 0x0000000000017941 */ /* 0x000fea0003800000 */
.L_x_8218:
        /* <DEDUP_REMOVED lines=35> */
.L_x_8213:
[----:B------:R0:W1:Y:S02]  /*e820*/  MUFU.SQRT R9, R7 ;  /* 0x0000000700097308 */ /* 0x0000640000002000 */
.L_x_8212:
[----:B------:R-:W-:Y:S05]  /*e830*/  BSYNC B0 ;  /* 0x0000000000007941 */ /* 0x000fea0003800000 */
.L_x_8211:
        /* <DEDUP_REMOVED lines=35> */
.L_x_8224:
        /* <DEDUP_REMOVED lines=17> */
.L_x_8230:
[----:B------:R-:W-:-:S04]  /*eb80*/  FADD.FTZ R2, -R3, R2 ;  /* 0x0000000203027221 */ /* 0x000fc80000010100 */
[----:B------:R-:W-:-:S07]  /*eb90*/  FMUL.FTZ R2, R2, 0.5 ;  /* 0x3f00000002027820 */ /* 0x000fce0000410000 */
.L_x_8231:
[----:B------:R-:W-:Y:S05]  /*eba0*/  BSYNC B4 ;  /* 0x0000000000047941 */ /* 0x000fea0003800000 */
.L_x_8229:
        /* <DEDUP_REMOVED lines=10> */
.L_x_8233:
[----:B------:R-:W-:-:S04]  /*ec50*/  FADD.FTZ R0, -R0, R13 ;  /* 0x0000000d00007221 */ /* 0x000fc80000010100 */
[----:B------:R-:W-:-:S07]  /*ec60*/  FMUL.FTZ R3, R0, 0.5 ;  /* 0x3f00000000037820 */ /* 0x000fce0000410000 */
.L_x_8234:
[----:B------:R-:W-:Y:S05]  /*ec70*/  BSYNC B4 ;  /* 0x0000000000047941 */ /* 0x000fea0003800000 */
.L_x_8232:
[----:B------:R-:W-:Y:S01]  /*ec80*/  FADD.FTZ R2, R3, R2 ;  /* 0x0000000203027221 */ /* 0x000fe20000010000 */
[----:B------:R-:W-:-:S04]  /*ec90*/  FADD.FTZ R11, R6, R11 ;  /* 0x0000000b060b7221 */ /* 0x000fc80000010000 */
[----:B------:R-:W-:-:S06]  /*eca0*/  FMUL.FTZ R11, R11, R2 ;  /* 0x000000020b0b7220 */ /* 0x000fcc0000410000 */
[----:B------:R-:W2:Y:S01]  /*ecb0*/  MUFU.SQRT R11, R11 ;  /* 0x0000000b000b7308 */ /* 0x000ea20000002000 */
[----:B------:R-:W-:Y:S05]  /*ecc0*/  BRA `(.L_x_8235) ;  /* 0x0000000000487947 */ /* 0x000fea0003800000 */
.L_x_8228:
        /* <DEDUP_REMOVED lines=12> */
.L_x_8227:
[----:B------:R-:W-:Y:S01]  /*ed90*/  FADD.FTZ R0, R11, 1 ;  /* 0x3f8000000b007421 */ /* 0x000fe20000010000 */
[----:B0-----:R-:W-:Y:S01]  /*eda0*/  MUFU.SQRT R7, R7 ;  /* 0x0000000700077308 */ /* 0x001fe20000002000 */
[----:B------:R-:W-:Y:S02]  /*edb0*/  IMAD.MOV.U32 R6, RZ, RZ, 0x3f800000 ;  /* 0x3f800000ff067424 */ /* 0x000fe400078e00ff */
[----:B------:R-:W-:-:S06]  /*edc0*/  FMUL.FTZ R0, R0, 0.5 ;  /* 0x3f00000000007820 */ /* 0x000fcc0000410000 */
[----:B------:R-:W0:Y:S02]  /*edd0*/  MUFU.SQRT R0, R0 ;  /* 0x0000000000007308 */ /* 0x000e240000002000 */
[----:B0-----:R-:W-:-:S07]  /*ede0*/  FMUL.FTZ R11, R7, R0 ;  /* 0x00000000070b7220 */ /* 0x001fce0000410000 */
.L_x_8235:
[----:B------:R-:W-:Y:S05]  /*edf0*/  BSYNC B1 ;  /* 0x0000000000017941 */ /* 0x000fea0003800000 */
.L_x_8226:
[----:B------:R-:W-:Y:S05]  /*ee00*/  BRA `(.L_x_8236) ;  /* 0x0000000000087947 */ /* 0x000fea0003800000 */
.L_x_8223:
[----:B------:R-:W-:Y:S01]  /*ee10*/  FMUL.FTZ R11, R11, 16777216 ;  /* 0x4b8000000b0b7820 */ /* 0x000fe20000410000 */
[----:B------:R-:W-:-:S07]  /*ee20*/  FMUL.FTZ R6, R6, 16777216 ;  /* 0x4b80000006067820 */ /* 0x000fce0000410000 */
.L_x_8236:
[----:B------:R-:W-:Y:S05]  /*ee30*/  BSYNC B0 ;  /* 0x0000000000007941 */ /* 0x000fea0003800000 */
.L_x_8222:
        /* <DEDUP_REMOVED lines=18> */
.L_x_8238:
[----:B------:R-:W-:Y:S05]  /*ef60*/  BSYNC B4 ;  /* 0x0000000000047941 */ /* 0x000fea0003800000 */
.L_x_8237:
        /* <DEDUP_REMOVED lines=18> */
.L_x_8240:
[----:B------:R-:W-:Y:S02]  /*f090*/  ISETP.GE.AND P0, PT, R11, RZ, PT ;  /* 0x000000ff0b00720c */ /* 0x000fe40003f06270 */
[----:B------:R-:W-:-:S11]  /*f0a0*/  MOV R3, 0x3fd774eb ;  /* 0x3fd774eb00037802 */ /* 0x000fd60000000f00 */
[----:B------:R-:W-:-:S04]  /*f0b0*/  @P0 FFMA.FTZ R2, R3, 0.93318945169448852539, -R2 ;  /* 0x3f6ee58103020823 */ /* 0x000fc80000010802 */
[----:B------:R-:W-:-:S07]  /*f0c0*/  @!P0 FFMA.FTZ R2, R3, 0.93318945169448852539, R2 ;  /* 0x3f6ee58103028823 */ /* 0x000fce0000010002 */
.L_x_8241:
[----:B------:R-:W-:Y:S05]  /*f0d0*/  BSYNC B0 ;  /* 0x0000000000007941 */ /* 0x000fea0003800000 */
.L_x_8239:
        /* <DEDUP_REMOVED lines=10> */
.L_x_8225:
[----:B------:R-:W-:Y:S05]  /*f180*/  BSYNC B3 ;  /* 0x0000000000037941 */ /* 0x000fea0003800000 */
.L_x_8221:
[----:B------:R-:W-:Y:S02]  /*f190*/  LOP3.LUT R5, R0, 0x80000000, R5, 0xb8, !PT ;  /* 0x8000000000057812 */ /* 0x000fe400078eb805 */
[----:B-1----:R-:W-:Y:S01]  /*f1a0*/  LOP3.LUT R4, R9, 0x80000000, R4, 0xb8, !PT ;  /* 0x8000000009047812 */ /* 0x002fe200078eb804 */
[----:B------:R-:W-:Y:S06]  /*f1b0*/  BRA `(.L_x_8210) ;  /* 0x0000001400e47947 */ /* 0x000fec0003800000 */
.L_x_8209:
        /* <DEDUP_REMOVED lines=16> */
[----:B--2-4-:R-:W0:Y:S01]  /*f2c0*/  MUFU.RCP R2, R7 ;  /* 0x0000000700027308 */ /* 0x014e220000001000 */
        /* <DEDUP_REMOVED lines=14> */
.L_x_8247:
[----:B------:R-:W-:Y:S05]  /*f3b0*/  BSYNC B4 ;  /* 0x0000000000047941 */ /* 0x000fea0003800000 */
.L_x_8246:
        /* <DEDUP_REMOVED lines=18> */
.L_x_8249:
[----:B------:R-:W-:Y:S02]  /*f4e0*/  ISETP.GE.AND P0, PT, R9, RZ, PT ;  /* 0x000000ff0900720c */ /* 0x000fe40003f06270 */
[----:B------:R-:W-:-:S11]  /*f4f0*/  MOV R3, 0x3fd774eb ;  /* 0x3fd774eb00037802 */ /* 0x000fd60000000f00 */
[----:B------:R-:W-:-:S04]  /*f500*/  @P0 FFMA.FTZ R0, R3, 0.93318945169448852539, -R0 ;  /* 0x3f6ee58103000823 */ /* 0x000fc80000010800 */
[----:B------:R-:W-:-:S07]  /*f510*/  @!P0 FFMA.FTZ R0, R3, 0.93318945169448852539, R0 ;  /* 0x3f6ee58103008823 */ /* 0x000fce0000010000 */
.L_x_8250:
[----:B------:R-:W-:Y:S05]  /*f520*/  BSYNC B0 ;  /* 0x0000000000007941 */ /* 0x000fea0003800000 */
.L_x_8248:
        /* <DEDUP_REMOVED lines=13> */
.L_x_8245:
[----:B--2-4-:R-:W0:Y:S01]  /*f600*/  MUFU.RCP R2, R7 ;  /* 0x0000000700027308 */ /* 0x014e220000001000 */
        /* <DEDUP_REMOVED lines=12> */
.L_x_8253:
[----:B------:R-:W-:Y:S05]  /*f6d0*/  BSYNC B4 ;  /* 0x0000000000047941 */ /* 0x000fea0003800000 */
.L_x_8252:
        /* <DEDUP_REMOVED lines=18> */
.L_x_8255:
[----:B------:R-:W-:Y:S02]  /*f800*/  ISETP.GE.AND P0, PT, R9, RZ, PT ;  /* 0x000000ff0900720c */ /* 0x000fe40003f06270 */
[----:B------:R-:W-:-:S11]  /*f810*/  MOV R3, 0x3fd774eb ;  /* 0x3fd774eb00037802 */ /* 0x000fd60000000f00 */
[----:B------:R-:W-:-:S04]  /*f820*/  @P0 FFMA.FTZ R2, R3, 0.93318945169448852539, -R2 ;  /* 0x3f6ee58103020823 */ /* 0x000fc80000010802 */
[----:B------:R-:W-:-:S07]  /*f830*/  @!P0 FFMA.FTZ R2, R3, 0.93318945169448852539, R2 ;  /* 0x3f6ee58103028823 */ /* 0x000fce0000010002 */
.L_x_8256:
[----:B------:R-:W-:Y:S05]  /*f840*/  BSYNC B0 ;  /* 0x0000000000007941 */ /* 0x000fea0003800000 */
.L_x_8254:
        /* <DEDUP_REMOVED lines=27> */
.L_x_8244:
[----:B--2-4-:R-:W-:Y:S01]  /*fa00*/  FMUL.FTZ R2, R9, 0.36787945032119750977 ;  /* 0x3ebc5ab209027820 */ /* 0x014fe20000410000 */
        /* <DEDUP_REMOVED lines=33> */
.L_x_8258:
[----:B------:R-:W-:Y:S05]  /*fc20*/  BSYNC B4 ;  /* 0x0000000000047941 */ /* 0x000fea0003800000 */
.L_x_8257:
        /* <DEDUP_REMOVED lines=18> */
.L_x_8260:
[----:B------:R-:W-:Y:S01]  /*fd50*/  ISETP.GE.AND P0, PT, R9, RZ, PT ;  /* 0x000000ff0900720c */ /* 0x000fe20003f06270 */
[----:B------:R-:W-:-:S12]  /*fd60*/  IMAD.MOV.U32 R3, RZ, RZ, 0x3fd774eb ;  /* 0x3fd774ebff037424 */ /* 0x000fd800078e00ff */
[----:B------:R-:W-:-:S04]  /*fd70*/  @P0 FFMA.FTZ R0, R3, 0.93318945169448852539, -R0 ;  /* 0x3f6ee58103000823 */ /* 0x000fc80000010800 */
[----:B------:R-:W-:-:S07]  /*fd80*/  @!P0 FFMA.FTZ R0, R3, 0.93318945169448852539, R0 ;  /* 0x3f6ee58103008823 */ /* 0x000fce0000010000 */
.L_x_8261:
[----:B------:R-:W-:Y:S05]  /*fd90*/  BSYNC B0 ;  /* 0x0000000000007941 */ /* 0x000fea0003800000 */
.L_x_8259:
        /* <DEDUP_REMOVED lines=11> */
.L_x_8243:
        /* <DEDUP_REMOVED lines=24> */
.L_x_8265:
[----:B------:R-:W-:Y:S05]  /*ffd0*/  BSYNC B4 ;  /* 0x0000000000047941 */ /* 0x000fea0003800000 */
.L_x_8264:
        /* <DEDUP_REMOVED lines=24> */
.L_x_8263:
        /* <DEDUP_REMOVED lines=13> */
.L_x_8267:
[----:B------:R-:W-:Y:S05]  /*10230*/  BSYNC B4 ;  /* 0x0000000000047941 */ /* 0x000fea0003800000 */
.L_x_8266:
        /* <DEDUP_REMOVED lines=38> */
.L_x_8262:
        /* <DEDUP_REMOVED lines=34> */
.L_x_8269:
[----:B------:R-:W-:Y:S05]  /*106c0*/  BSYNC B4 ;  /* 0x0000000000047941 */ /* 0x000fea0003800000 */
.L_x_8268:
        /* <DEDUP_REMOVED lines=21> */
.L_x_8251:
[----:B------:R-:W-:Y:S05]  /*10820*/  BSYNC B3 ;  /* 0x0000000000037941 */ /* 0x000fea0003800000 */
.L_x_8242:
[----:B------:R-:W-:Y:S01]  /*10830*/  FADD.FTZ R3, R8, 0.69314718246459960938 ;  /* 0x3f31721808037421 */ /* 0x000fe20000010000 */
[----:B------:R-:W-:-:S04]  /*10840*/  LOP3.LUT R5, R0, 0x80000000, R5, 0xb8, !PT ;  /* 0x8000000000057812 */ /* 0x000fc800078eb805 */
[----:B------:R-:W-:Y:S01]  /*10850*/  LOP3.LUT R4, R3, 0x80000000, R4, 0xb8, !PT ;  /* 0x8000000003047812 */ /* 0x000fe200078eb804 */
[----:B------:R-:W-:Y:S06]  /*10860*/  BRA `(.L_x_8210) ;  /* 0x0000000000387947 */ /* 0x000fec0003800000 */
.L_x_8208:
        /* <DEDUP_REMOVED lines=10> */
[----:B----4-:R-:W-:-:S04]  /*10910*/  @P0 FADD.FTZ R3, RZ, R5 ;  /* 0x00000005ff030221 */ /* 0x010fc80000010000 */
[----:B------:R-:W-:-:S05]  /*10920*/  @P0 FADD.FTZ R5, R0, R3 ;  /* 0x0000000300050221 */ /* 0x000fca0000010000 */
[----:B------:R-:W-:-:S05]  /*10930*/  @P0 MOV R4, R5 ;  /* 0x0000000500040202 */ /* 0x000fca0000000f00 */
[----:B------:R-:W-:-:S07]  /*10940*/  @!P0 FADD.FTZ R4, R4, R4 ;  /* 0x0000000404048221 */ /* 0x000fce0000010000 */
.L_x_8210:
[----:B------:R-:W-:Y:S05]  /*10950*/  BSYNC B2 ;  /* 0x0000000000027941 */ /* 0x000fea0003800000 */
.L_x_8207:
[----:B--2-4-:R-:W1:Y:S02]  /*10960*/  LDC.U8 R2, c[0x0][0x421] ;  /* 0x00010840ff027b82 */ /* 0x014e640000000000 */
        /* <DEDUP_REMOVED lines=14> */
.L_x_8273:
[----:B------:R-:W1:Y:S02]  /*10a50*/  F2I.S64.TRUNC R4, R4 ;  /* 0x0000000400047311 */ /* 0x000e64000020d900 */
[----:B-1----:R-:W-:-:S05]  /*10a60*/  IMAD.MOV.U32 R3, RZ, RZ, R4 ;  /* 0x000000ffff037224 */ /* 0x002fca00078e0004 */
[----:B------:R2:W-:Y:S01]  /*10a70*/  STG.E.U8 desc[UR36][R16.64], R3 ;  /* 0x0000000310007986 */ /* 0x0005e2000c101124 */
[----:B------:R-:W-:Y:S05]  /*10a80*/  BRA `(.L_x_8275) ;  /* 0x0000000c00447947 */ /* 0x000fea0003800000 */
.L_x_8272:
        /* <DEDUP_REMOVED lines=9> */
.L_x_8277:
[----:B------:R-:W1:Y:S02]  /*10b20*/  F2I.FTZ.TRUNC.NTZ R3, R4 ;  /* 0x0000000400037305 */ /* 0x000e64000021f100 */
[----:B-1----:R4:W-:Y:S01]  /*10b30*/  STG.E desc[UR36][R16.64], R3 ;  /* 0x0000000310007986 */ /* 0x0029e2000c101924 */
[----:B------:R-:W-:Y:S05]  /*10b40*/  BRA `(.L_x_8275) ;  /* 0x0000000c00147947 */ /* 0x000fea0003800000 */
.L_x_8276:
[----:B------:R-:W1:Y:S02]  /*10b50*/  F2I.FTZ.TRUNC.NTZ R3, R4 ;  /* 0x0000000400037305 */ /* 0x000e64000021f100 */
[----:B-1----:R1:W-:Y:S01]  /*10b60*/  STG.E.U16 desc[UR36][R16.64], R3 ;  /* 0x0000000310007986 */ /* 0x0023e2000c101524 */
[----:B------:R-:W-:Y:S05]  /*10b70*/  BRA `(.L_x_8275) ;  /* 0x0000000c00087947 */ /* 0x000fea0003800000 */
.L_x_8271:
        /* <DEDUP_REMOVED lines=8> */
.L_x_8279:
[----:B------:R-:W-:-:S05]  /*10c00*/  F2FP.F16.F32.PACK_AB R4, RZ, R4 ;  /* 0x00000004ff04723e */ /* 0x000fca00000000ff */
[----:B------:R1:W-:Y:S01]  /*10c10*/  STG.E.U16 desc[UR36][R16.64], R4 ;  /* 0x0000000410007986 */ /* 0x0003e2000c101524 */
[----:B------:R-:W-:Y:S05]  /*10c20*/  BRA `(.L_x_8275) ;  /* 0x0000000800dc7947 */ /* 0x000fea0003800000 */
.L_x_8278:
        /* <DEDUP_REMOVED lines=8> */
.L_x_8281:
[----:B------:R-:W-:-:S05]  /*10cb0*/  F2FP.F16.F32.PACK_AB R5, R5, R4 ;  /* 0x000000040505723e */ /* 0x000fca00000000ff */
[----:B------:R1:W-:Y:S01]  /*10cc0*/  STG.E desc[UR36][R16.64], R5 ;  /* 0x0000000510007986 */ /* 0x0003e2000c101924 */
[----:B------:R-:W-:Y:S05]  /*10cd0*/  BRA `(.L_x_8275) ;  /* 0x0000000800b07947 */ /* 0x000fea0003800000 */
.L_x_8280:
[----:B------:R-:W-:-:S06]  /*10ce0*/  FMUL.FTZ R2, R4, 1 ;  /* 0x3f80000004027820 */ /* 0x000fcc0000410000 */
[----:B------:R-:W1:Y:S02]  /*10cf0*/  F2F.F64.F32 R2, R2 ;  /* 0x0000000200027310 */ /* 0x000e640000201800 */
[----:B-1----:R1:W-:Y:S01]  /*10d00*/  STG.E.64 desc[UR36][R16.64], R2 ;  /* 0x0000000210007986 */ /* 0x0023e2000c101b24 */
[----:B------:R-:W-:Y:S05]  /*10d10*/  BRA `(.L_x_8275) ;  /* 0x0000000800a07947 */ /* 0x000fea0003800000 */
.L_x_8270:
        /* <DEDUP_REMOVED lines=14> */
.L_x_8284:
[----:B------:R-:W-:Y:S01]  /*10e00*/  FMUL.FTZ R6, R5, 1 ;  /* 0x3f80000005067820 */ /* 0x000fe20000410000 */
[----:B------:R-:W-:-:S05]  /*10e10*/  FMUL.FTZ R4, R4, 1 ;  /* 0x3f80000004047820 */ /* 0x000fca0000410000 */
[----:B0-----:R-:W-:Y:S08]  /*10e20*/  F2F.F64.F32 R6, R6 ;  /* 0x0000000600067310 */ /* 0x001ff00000201800 */
[----:B------:R-:W0:Y:S02]  /*10e30*/  F2F.F64.F32 R4, R4 ;  /* 0x0000000400047310 */ /* 0x000e240000201800 */
[----:B0-----:R0:W-:Y:S01]  /*10e40*/  STG.E.128 desc[UR36][R16.64], R4 ;  /* 0x0000000410007986 */ /* 0x0011e2000c101d24 */
[----:B------:R-:W-:Y:S05]  /*10e50*/  BRA `(.L_x_8275) ;  /* 0x0000000800507947 */ /* 0x000fea0003800000 */
.L_x_8283:
        /* <DEDUP_REMOVED lines=20> */
.L_x_8288:
[----:B------:R-:W-:Y:S05]  /*10fa0*/  BSYNC B0 ;  /* 0x0000000000007941 */ /* 0x000fea0003800000 */
.L_x_8287:
[----:B------:R-:W-:-:S05]  /*10fb0*/  LOP3.LUT R5, R0, R5, RZ, 0xfc, !PT ;  /* 0x0000000500057212 */ /* 0x000fca00078efcff */
[----:B------:R1:W-:Y:S01]  /*10fc0*/  STG.E.U8 desc[UR36][R16.64], R5 ;  /* 0x0000000510007986 */ /* 0x0003e2000c101124 */
[----:B------:R-:W-:Y:S05]  /*10fd0*/  BRA `(.L_x_8275) ;  /* 0x0000000400f07947 */ /* 0x000fea0003800000 */
.L_x_8286:
        /* <DEDUP_REMOVED lines=12> */
.L_x_8290:
[----:B------:R-:W-:Y:S01]  /*110a0*/  IMAD.MOV.U32 R0, RZ, RZ, 0x7f ;  /* 0x0000007fff007424 */ /* 0x000fe200078e00ff */
[----:B------:R-:W-:-:S04]  /*110b0*/  ISETP.GT.U32.AND P0, PT, R2, 0x7f800000, PT ;  /* 0x7f8000000200780c */ /* 0x000fc80003f04070 */
[----:B------:R-:W-:-:S09]  /*110c0*/  SEL R0, R0, 0x7c, P0 ;  /* 0x0000007c00007807 */ /* 0x000fd20000000000 */
.L_x_8291:
[----:B------:R-:W-:Y:S05]  /*110d0*/  BSYNC B0 ;  /* 0x0000000000007941 */ /* 0x000fea0003800000 */
.L_x_8289:
[----:B------:R-:W-:-:S04]  /*110e0*/  LOP3.LUT R4, R4, 0x80000000, RZ, 0xc0, !PT ;  /* 0x8000000004047812 */ /* 0x000fc800078ec0ff */
[----:B------:R-:W-:-:S04]  /*110f0*/  SHF.R.U32.HI R3, RZ, 0x18, R4 ;  /* 0x00000018ff037819 */ /* 0x000fc80000011604 */
[----:B------:R-:W-:-:S05]  /*11100*/  LOP3.LUT R3, R0, R3, RZ, 0xfc, !PT ;  /* 0x0000000300037212 */ /* 0x000fca00078efcff */
[----:B------:R1:W-:Y:S01]  /*11110*/  STG.E.U8 desc[UR36][R16.64], R3 ;  /* 0x0000000310007986 */ /* 0x0003e2000c101124 */
[----:B------:R-:W-:Y:S05]  /*11120*/  BRA `(.L_x_8275) ;  /* 0x00000004009c7947 */ /* 0x000fea0003800000 */
.L_x_8285:
[----:B------:R-:W-:-:S05]  /*11130*/  F2FP.BF16.F32.PACK_AB R4, RZ, R4 ;  /* 0x00000004ff04723e */ /* 0x000fca00000010ff */
[----:B------:R1:W-:Y:S01]  /*11140*/  STG.E.U16 desc[UR36][R16.64], R4 ;  /* 0x0000000410007986 */ /* 0x0003e2000c101524 */
[----:B------:R-:W-:Y:S05]  /*11150*/  BRA `(.L_x_8275) ;  /* 0x0000000400907947 */ /* 0x000fea0003800000 */
.L_x_8282:
        /* <DEDUP_REMOVED lines=11> */
.L_x_8294:
        /* <DEDUP_REMOVED lines=16> */
.L_x_8297:
[----:B------:R-:W-:-:S04]  /*11310*/  LOP3.LUT R4, R4, 0x80000000, RZ, 0xc0, !PT ;  /* 0x8000000004047812 */ /* 0x000fc800078ec0ff */
[----:B------:R-:W-:-:S04]  /*11320*/  SHF.R.U32.HI R3, RZ, 0x18, R4 ;  /* 0x00000018ff037819 */ /* 0x000fc80000011604 */
[----:B------:R-:W-:-:S04]  /*11330*/  LOP3.LUT R0, R0, R3, RZ, 0xfc, !PT ;  /* 0x0000000300007212 */ /* 0x000fc800078efcff */
[----:B------:R-:W-:-:S07]  /*11340*/  PRMT R8, R0, 0x7610, R8 ;  /* 0x0000761000087816 */ /* 0x000fce0000000008 */
.L_x_8296:
[----:B------:R-:W-:Y:S05]  /*11350*/  BSYNC B0 ;  /* 0x0000000000007941 */ /* 0x000fea0003800000 */
.L_x_8295:
[----:B------:R1:W-:Y:S01]  /*11360*/  STG.E.U8 desc[UR36][R16.64], R8 ;  /* 0x0000000810007986 */ /* 0x0003e2000c101124 */
[----:B------:R-:W-:Y:S05]  /*11370*/  BRA `(.L_x_8275) ;  /* 0x0000000400087947 */ /* 0x000fea0003800000 */
.L_x_8293:
        /* <DEDUP_REMOVED lines=16> */
.L_x_8300:
[----:B------:R-:W-:-:S04]  /*11480*/  LOP3.LUT R4, R4, 0x80000000, RZ, 0xc0, !PT ;  /* 0x8000000004047812 */ /* 0x000fc800078ec0ff */
[----:B------:R-:W-:-:S04]  /*11490*/  SHF.R.U32.HI R3, RZ, 0x18, R4 ;  /* 0x00000018ff037819 */ /* 0x000fc80000011604 */
[----:B------:R-:W-:-:S04]  /*114a0*/  LOP3.LUT R0, R0, R3, RZ, 0xfc, !PT ;  /* 0x0000000300007212 */ /* 0x000fc800078efcff */
[----:B------:R-:W-:-:S07]  /*114b0*/  PRMT R8, R0, 0x7610, R8 ;  /* 0x0000761000087816 */ /* 0x000fce0000000008 */
.L_x_8299:
[----:B------:R-:W-:Y:S05]  /*114c0*/  BSYNC B0 ;  /* 0x0000000000007941 */ /* 0x000fea0003800000 */
.L_x_8298:
[----:B------:R1:W-:Y:S01]  /*114d0*/  STG.E.U8 desc[UR36][R16.64], R8 ;  /* 0x0000000810007986 */ /* 0x0003e2000c101124 */
[----:B------:R-:W-:Y:S05]  /*114e0*/  BRA `(.L_x_8275) ;  /* 0x0000000000ac7947 */ /* 0x000fea0003800000 */
.L_x_8292:
        /* <DEDUP_REMOVED lines=21> */
.L_x_8274:
        /* <DEDUP_REMOVED lines=16> */
.L_x_8303:
[----:B------:R-:W-:Y:S05]  /*11740*/  BRA `(.L_x_8275) ;  /* 0x0000000000147947 */ /* 0x000fea0003800000 */
.L_x_8302:
[----:B------:R-:W1:Y:S02]  /*11750*/  F2I.U64.TRUNC R4, R4 ;  /* 0x0000000400047311 */ /* 0x000e64000020d800 */
[----:B-1----:R1:W-:Y:S01]  /*11760*/  STG.E.64 desc[UR36][R16.64], R4 ;  /* 0x0000000410007986 */ /* 0x0023e2000c101b24 */
[----:B------:R-:W-:Y:S05]  /*11770*/  BRA `(.L_x_8275) ;  /* 0x0000000000087947 */ /* 0x000fea0003800000 */
.L_x_8301:
[----:B------:R-:W1:Y:S02]  /*11780*/  F2I.FTZ.U32.TRUNC.NTZ R3, R4 ;  /* 0x0000000400037305 */ /* 0x000e64000021f000 */
[----:B-1----:R1:W-:Y:S02]  /*11790*/  STG.E desc[UR36][R16.64], R3 ;  /* 0x0000000310007986 */ /* 0x0023e4000c101924 */
.L_x_8275:
[----:B------:R-:W-:-:S07]  /*117a0*/  VIADD R19, R19, 0x80 ;  /* 0x0000008013137836 */ /* 0x000fce0000000000 */
.L_x_8175:
[----:B------:R-:W-:Y:S05]  /*117b0*/  BSYNC B6 ;  /* 0x0000000000067941 */ /* 0x000fea0003800000 */
.L_x_8174:
[----:B------:R-:W-:Y:S02]  /*117c0*/  ULDC UR4, c[0x0][0x210] ;  /* 0x0000840000047ab9 */ /* 0x000fe40000000800 */
[----:B------:R-:W-:-:S13]  /*117d0*/  ISETP.GE.AND P0, PT, R19, UR4, PT ;  /* 0x0000000413007c0c */ /* 0x000fda000bf06270 */
[----:B------:R-:W-:Y:S05]  /*117e0*/  @P0 EXIT ;  /* 0x000000000000094d */ /* 0x000fea0003800000 */
        /* <DEDUP_REMOVED lines=303> */
.L_x_8304:
        /* <DEDUP_REMOVED lines=21> */
[----:B--2---:R0:W1:Y:S01]  /*12c30*/  I2F.S16 R4, R2 ;  /* 0x0000000200047306 */ /* 0x0040620000101400 */
[----:B------:R-:W-:Y:S05]  /*12c40*/  BRA `(.L_x_8311) ;  /* 0x0000000c008c7947 */ /* 0x000fea0003800000 */
.L_x_8309:
[----:B------:R-:W2:Y:S01]  /*12c50*/  LDG.E.U8 R2, desc[UR36][R2.64] ;  /* 0x0000002402027981 */ /* 0x000ea2000c1e1100 */
[----:B------:R-:W-:Y:S01]  /*12c60*/  IMAD.MOV.U32 R5, RZ, RZ, RZ ;  /* 0x000000ffff057224 */ /* 0x000fe200078e00ff */
[----:B--2---:R-:W-:Y:S01]  /*12c70*/  I2FP.F32.U32 R4, R2 ;  /* 0x0000000200047245 */ /* 0x004fe20000201000 */
[----:B------:R-:W-:Y:S06]  /*12c80*/  BRA `(.L_x_8311) ;  /* 0x0000000c007c7947 */ /* 0x000fec0003800000 */
.L_x_8308:
        /* <DEDUP_REMOVED lines=10> */
.L_x_8313:
[----:B------:R-:W2:Y:S01]  /*12d30*/  LDG.E R2, desc[UR36][R2.64] ;  /* 0x0000002402027981 */ /* 0x000ea2000c1e1900 */
[----:B------:R-:W-:Y:S01]  /*12d40*/  IMAD.MOV.U32 R5, RZ, RZ, RZ ;  /* 0x000000ffff057224 */ /* 0x000fe200078e00ff */
[----:B--2---:R-:W-:Y:S01]  /*12d50*/  I2FP.F32.S32 R4, R2 ;  /* 0x0000000200047245 */ /* 0x004fe20000201400 */
[----:B------:R-:W-:Y:S06]  /*12d60*/  BRA `(.L_x_8311) ;  /* 0x0000000c00447947 */ /* 0x000fec0003800000 */
.L_x_8312:
[----:B------:R-:W2:Y:S01]  /*12d70*/  LDG.E.U16 R2, desc[UR36][R2.64] ;  /* 0x0000002402027981 */ /* 0x000ea2000c1e1500 */
[----:B------:R-:W-:Y:S01]  /*12d80*/  MOV R5, RZ ;  /* 0x000000ff00057202 */ /* 0x000fe20000000f00 */
[----:B--2---:R0:W1:Y:S01]  /*12d90*/  I2F.S16 R4, R2 ;  /* 0x0000000200047306 */ /* 0x0040620000101400 */
[----:B------:R-:W-:Y:S05]  /*12da0*/  BRA `(.L_x_8311) ;  /* 0x0000000c00347947 */ /* 0x000fea0003800000 */
.L_x_8307:
        /* <DEDUP_REMOVED lines=9> */
.L_x_8315:
[----:B------:R-:W2:Y:S01]  /*12e40*/  LDG.E.U16 R2, desc[UR36][R2.64] ;  /* 0x0000002402027981 */ /* 0x000ea2000c1e1500 */
[----:B------:R-:W-:Y:S01]  /*12e50*/  HFMA2.MMA R5, -RZ, RZ, 0, 0 ;  /* 0x00000000ff057435 */ /* 0x000fe200000001ff */
[----:B--2---:R-:W-:Y:S01]  /*12e60*/  HADD2.F32 R4, -RZ, R2.H0_H0 ;  /* 0x20000002ff047230 */ /* 0x004fe20000004100 */
[----:B------:R-:W-:Y:S09]  /*12e70*/  BRA `(.L_x_8311) ;  /* 0x0000000c00007947 */ /* 0x000ff20003800000 */
.L_x_8314:
        /* <DEDUP_REMOVED lines=8> */
.L_x_8317:
[----:B------:R-:W2:Y:S02]  /*12f00*/  LDG.E R2, desc[UR36][R2.64] ;  /* 0x0000002402027981 */ /* 0x000ea4000c1e1900 */
[--C-:B--2---:R-:W-:Y:S02]  /*12f10*/  HADD2.F32 R5, -RZ, R2.reuse.H1_H1 ;  /* 0x30000002ff057230 */ /* 0x104fe40000004100 */
[----:B------:R-:W-:Y:S01]  /*12f20*/  HADD2.F32 R4, -RZ, R2.H0_H0 ;  /* 0x20000002ff047230 */ /* 0x000fe20000004100 */
[----:B------:R-:W-:Y:S06]  /*12f30*/  BRA `(.L_x_8311) ;  /* 0x0000000800d07947 */ /* 0x000fec0003800000 */
.L_x_8316:
        /* <DEDUP_REMOVED lines=8> */
.L_x_8306:
        /* <DEDUP_REMOVED lines=13> */
.L_x_8320:
        /* <DEDUP_REMOVED lines=10> */
.L_x_8319:
        /* <DEDUP_REMOVED lines=27> */
.L_x_8322:
        /* <DEDUP_REMOVED lines=14> */
.L_x_8321:
[----:B------:R-:W2:Y:S01]  /*133c0*/  LDG.E.U16 R2, desc[UR36][R2.64] ;  /* 0x0000002402027981 */ /* 0x000ea2000c1e1500 */
[----:B------:R-:W-:Y:S01]  /*133d0*/  HFMA2.MMA R5, -RZ, RZ, 0, 0 ;  /* 0x00000000ff057435 */ /* 0x000fe200000001ff */
[----:B--2---:R-:W-:Y:S01]  /*133e0*/  IMAD.U32 R4, R2, 0x10000, RZ ;  /* 0x0001000002047824 */ /* 0x004fe200078e00ff */
[----:B------:R-:W-:Y:S09]  /*133f0*/  BRA `(.L_x_8311) ;  /* 0x0000000400a07947 */ /* 0x000ff20003800000 */
.L_x_8318:
        /* <DEDUP_REMOVED lines=12> */
.L_x_8325:
        /* <DEDUP_REMOVED lines=20> */
.L_x_8327:
[----:B------:R-:W-:Y:S05]  /*13600*/  BSYNC B0 ;  /* 0x0000000000007941 */ /* 0x000fea0003800000 */
.L_x_8326:
[----:B------:R-:W-:Y:S02]  /*13610*/  LEA R3, R0, 0x3b800000, 0x17 ;  /* 0x3b80000000037811 */ /* 0x000fe400078eb8ff */
[----:B------:R-:W-:-:S04]  /*13620*/  SHF.L.U32 R2, R2, 0x14, RZ ;  /* 0x0000001402027819 */ /* 0x000fc800000006ff */
[----:B------:R-:W-:Y:S01]  /*13630*/  LOP3.LUT R4, R3, R2, R4, 0xfe, !PT ;  /* 0x0000000203047212 */ /* 0x000fe200078efe04 */
[----:B------:R-:W-:Y:S06]  /*13640*/  BRA `(.L_x_8311) ;  /* 0x00000004000c7947 */ /* 0x000fec0003800000 */
.L_x_8324:
        /* <DEDUP_REMOVED lines=20> */
.L_x_8329:
[----:B------:R-:W-:Y:S05]  /*13790*/  BSYNC B0 ;  /* 0x0000000000007941 */ /* 0x000fea0003800000 */
.L_x_8328:
[----:B------:R-:W-:Y:S02]  /*137a0*/  LEA R3, R0, 0x37800000, 0x17 ;  /* 0x3780000000037811 */ /* 0x000fe400078eb8ff */
[----:B------:R-:W-:-:S04]  /*137b0*/  SHF.L.U32 R2, R2, 0x15, RZ ;  /* 0x0000001502027819 */ /* 0x000fc800000006ff */
[----:B------:R-:W-:Y:S01]  /*137c0*/  LOP3.LUT R4, R3, R2, R4, 0xfe, !PT ;  /* 0x0000000203047212 */ /* 0x000fe200078efe04 */
[----:B------:R-:W-:Y:S06]  /*137d0*/  BRA `(.L_x_8311) ;  /* 0x0000000000a87947 */ /* 0x000fec0003800000 */
.L_x_8323:
        /* <DEDUP_REMOVED lines=14> */
.L_x_8333:
[----:B------:R-:W-:Y:S05]  /*138c0*/  BSYNC B0 ;  /* 0x0000000000007941 */ /* 0x000fea0003800000 */
.L_x_8332:
[----:B------:R-:W-:Y:S01]  /*138d0*/  HFMA2.MMA R5, -RZ, RZ, 0, 0 ;  /* 0x00000000ff057435 */ /* 0x000fe200000001ff */
[----:B------:R-:W-:Y:S10]  /*138e0*/  BRA `(.L_x_8311) ;  /* 0x0000000000647947 */ /* 0x000ff40003800000 */
.L_x_8310:
        /* <DEDUP_REMOVED lines=16> */
.L_x_8334:
[----:B------:R-:W-:Y:S01]  /*139f0*/  CS2R R4, SRZ ;  /* 0x0000000000047805 */ /* 0x000fe2000001ff00 */
[----:B------:R-:W-:Y:S06]  /*13a00*/  BRA `(.L_x_8311) ;  /* 0x00000000001c7947 */ /* 0x000fec0003800000 */
.L_x_8331:
[----:B------:R-:W2:Y:S01]  /*13a10*/  LDG.E.64 R2, desc[UR36][R2.64] ;  /* 0x0000002402027981 */ /* 0x000ea2000c1e1b00 */
[----:B------:R-:W-:Y:S01]  /*13a20*/  MOV R5, RZ ;  /* 0x000000ff00057202 */ /* 0x000fe20000000f00 */
[----:B--2---:R0:W1:Y:S01]  /*13a30*/  I2F.U64 R4, R2 ;  /* 0x0000000200047312 */ /* 0x0040620000301000 */
[----:B------:R-:W-:Y:S05]  /*13a40*/  BRA `(.L_x_8311) ;  /* 0x00000000000c7947 */ /* 0x000fea0003800000 */
.L_x_8330:
[----:B------:R-:W2:Y:S01]  /*13a50*/  LDG.E R2, desc[UR36][R2.64] ;  /* 0x0000002402027981 */ /* 0x000ea2000c1e1900 */
[----:B------:R-:W-:Y:S01]  /*13a60*/  IMAD.MOV.U32 R5, RZ, RZ, RZ ;  /* 0x000000ffff057224 */ /* 0x000fe200078e00ff */
[----:B--2---:R-:W-:-:S07]  /*13a70*/  I2FP.F32.U32 R4, R2 ;  /* 0x0000000200047245 */ /* 0x004fce0000201000 */
.L_x_8311:
[----:B------:R-:W-:Y:S05]  /*13a80*/  BSYNC B6 ;  /* 0x0000000000067941 */ /* 0x000fea0003800000 */
.L_x_8305:
[C---:B01---5:R-:W-:Y:S01]  /*13a90*/  FSETP.GTU.FTZ.AND P0, PT, |R4|.reuse, +INF , PT ;  /* 0x7f8000000400780b */ /* 0x063fe20003f1c200 */
        /* <DEDUP_REMOVED lines=107> */
.L_x_8342:
        /* <DEDUP_REMOVED lines=10> */
.L_x_8344:
[----:B------:R-:W-:-:S04]  /*141f0*/  FADD.FTZ R8, -R3, R2 ;  /* 0x0000000203087221 */ /* 0x000fc80000010100 */
[----:B------:R-:W-:-:S07]  /*14200*/  FMUL.FTZ R8, R8, 0.5 ;  /* 0x3f00000008087820 */ /* 0x000fce0000410000 */
.L_x_8345:
[----:B------:R-:W-:Y:S05]  /*14210*/  BSYNC B1 ;  /* 0x0000000000017941 */ /* 0x000fea0003800000 */
.L_x_8343:
        /* <DEDUP_REMOVED lines=11> */
.L_x_8347:
[----:B------:R-:W-:-:S04]  /*142d0*/  FADD.FTZ R9, R13, -R10 ;  /* 0x8000000a0d097221 */ /* 0x000fc80000010000 */
[----:B------:R-:W-:-:S07]  /*142e0*/  FMUL.FTZ R9, R9, 0.5 ;  /* 0x3f00000009097820 */ /* 0x000fce0000410000 */
.L_x_8348:
[----:B------:R-:W-:Y:S05]  /*142f0*/  BSYNC B1 ;  /* 0x0000000000017941 */ /* 0x000fea0003800000 */
.L_x_8346:
        /* <DEDUP_REMOVED lines=35> */
.L_x_8341:
[----:B------:R0:W1:Y:S02]  /*14530*/  MUFU.SQRT R9, R7 ;  /* 0x0000000700097308 */ /* 0x0000640000002000 */
.L_x_8340:
[----:B------:R-:W-:Y:S05]  /*14540*/  BSYNC B0 ;  /* 0x0000000000007941 */ /* 0x000fea0003800000 */
.L_x_8339:
        /* <DEDUP_REMOVED lines=35> */
.L_x_8352:
        /* <DEDUP_REMOVED lines=17> */
.L_x_8358:
[----:B------:R-:W-:-:S04]  /*14890*/  FADD.FTZ R2, -R3, R2 ;  /* 0x0000000203027221 */ /* 0x000fc80000010100 */
[----:B------:R-:W-:-:S07]  /*148a0*/  FMUL.FTZ R2, R2, 0.5 ;  /* 0x3f00000002027820 */ /* 0x000fce0000410000 */
.L_x_8359:
[----:B------:R-:W-:Y:S05]  /*148b0*/  BSYNC B4 ;  /* 0x0000000000047941 */ /* 0x000fea0003800000 */
.L_x_8357:
        /* <DEDUP_REMOVED lines=10> */
.L_x_8361:
[----:B------:R-:W-:-:S04]  /*14960*/  FADD.FTZ R0, -R0, R13 ;  /* 0x0000000d00007221 */ /* 0x000fc80000010100 */
[----:B------:R-:W-:-:S07]  /*14970*/  FMUL.FTZ R3, R0, 0.5 ;  /* 0x3f00000000037820 */ /* 0x000fce0000410000 */
.L_x_8362:
[----:B------:R-:W-:Y:S05]  /*14980*/  BSYNC B4 ;  /* 0x0000000000047941 */ /* 0x000fea0003800000 */
.L_x_8360:
[----:B------:R-:W-:Y:S01]  /*14990*/  FADD.FTZ R2, R3, R2 ;  /* 0x0000000203027221 */ /* 0x000fe20000010000 */
[----:B------:R-:W-:-:S04]  /*149a0*/  FADD.FTZ R11, R6, R11 ;  /* 0x0000000b060b7221 */ /* 0x000fc80000010000 */
[----:B------:R-:W-:-:S06]  /*149b0*/  FMUL.FTZ R11, R11, R2 ;  /* 0x000000020b0b7220 */ /* 0x000fcc0000410000 */
[----:B------:R-:W2:Y:S01]  /*149c0*/  MUFU.SQRT R11, R11 ;  /* 0x0000000b000b7308 */ /* 0x000ea20000002000 */
[----:B------:R-:W-:Y:S05]  /*149d0*/  BRA `(.L_x_8363) ;  /* 0x0000000000487947 */ /* 0x000fea0003800000 */
.L_x_8356:
        /* <DEDUP_REMOVED lines=12> */
.L_x_8355:
[----:B------:R-:W-:Y:S01]  /*14aa0*/  FADD.FTZ R0, R11, 1 ;  /* 0x3f8000000b007421 */ /* 0x000fe20000010000 */
[----:B0-----:R-:W-:Y:S01]  /*14ab0*/  MUFU.SQRT R7, R7 ;  /* 0x0000000700077308 */ /* 0x001fe20000002000 */
[----:B------:R-:W-:Y:S02]  /*14ac0*/  IMAD.MOV.U32 R6, RZ, RZ, 0x3f800000 ;  /* 0x3f800000ff067424 */ /* 0x000fe400078e00ff */
[----:B------:R-:W-:-:S06]  /*14ad0*/  FMUL.FTZ R0, R0, 0.5 ;  /* 0x3f00000000007820 */ /* 0x000fcc0000410000 */
[----:B------:R-:W0:Y:S02]  /*14ae0*/  MUFU.SQRT R0, R0 ;  /* 0x0000000000007308 */ /* 0x000e240000002000 */
[----:B0-----:R-:W-:-:S07]  /*14af0*/  FMUL.FTZ R11, R7, R0 ;  /* 0x00000000070b7220 */ /* 0x001fce0000410000 */
.L_x_8363:
[----:B------:R-:W-:Y:S05]  /*14b00*/  BSYNC B1 ;  /* 0x0000000000017941 */ /* 0x000fea0003800000 */
.L_x_8354:
[----:B------:R-:W-:Y:S05]  /*14b10*/  BRA `(.L_x_8364) ;  /* 0x0000000000087947 */ /* 0x000fea0003800000 */
.L_x_8351:
[----:B------:R-:W-:Y:S01]  /*14b20*/  FMUL.FTZ R11, R11, 16777216 ;  /* 0x4b8000000b0b7820 */ /* 0x000fe20000410000 */
[----:B------:R-:W-:-:S07]  /*14b30*/  FMUL.FTZ R6, R6, 16777216 ;  /* 0x4b80000006067820 */ /* 0x000fce0000410000 */
.L_x_8364:
[----:B------:R-:W-:Y:S05]  /*14b40*/  BSYNC B0 ;  /* 0x0000000000007941 */ /* 0x000fea0003800000 */
.L_x_8350:
        /* <DEDUP_REMOVED lines=18> */
.L_x_8366:
[----:B------:R-:W-:Y:S05]  /*14c70*/  BSYNC B4 ;  /* 0x0000000000047941 */ /* 0x000fea0003800000 */
.L_x_8365:
        /* <DEDUP_REMOVED lines=18> */
.L_x_8368:
[----:B------:R-:W-:Y:S02]  /*14da0*/  ISETP.GE.AND P0, PT, R11, RZ, PT ;  /* 0x000000ff0b00720c */ /* 0x000fe40003f06270 */
[----:B------:R-:W-:-:S11]  /*14db0*/  MOV R3, 0x3fd774eb ;  /* 0x3fd774eb00037802 */ /* 0x000fd60000000f00 */
[----:B------:R-:W-:-:S04]  /*14dc0*/  @P0 FFMA.FTZ R2, R3, 0.93318945169448852539, -R2 ;  /* 0x3f6ee58103020823 */ /* 0x000fc80000010802 */
[----:B------:R-:W-:-:S07]  /*14dd0*/  @!P0 FFMA.FTZ R2, R3, 0.93318945169448852539, R2 ;  /* 0x3f6ee58103028823 */ /* 0x000fce0000010002 */
.L_x_8369:
[----:B------:R-:W-:Y:S05]  /*14de0*/  BSYNC B0 ;  /* 0x0000000000007941 */ /* 0x000fea0003800000 */
.L_x_8367:
        /* <DEDUP_REMOVED lines=10> */
.L_x_8353:
[----:B------:R-:W-:Y:S05]  /*14e90*/  BSYNC B3 ;  /* 0x0000000000037941 */ /* 0x000fea0003800000 */
.L_x_8349:
[----:B------:R-:W-:Y:S02]  /*14ea0*/  LOP3.LUT R5, R0, 0x80000000, R5, 0xb8, !PT ;  /* 0x8000000000057812 */ /* 0x000fe400078eb805 */
[----:B-1----:R-:W-:Y:S01]  /*14eb0*/  LOP3.LUT R4, R9, 0x80000000, R4, 0xb8, !PT ;  /* 0x8000000009047812 */ /* 0x002fe200078eb804 */
[----:B------:R-:W-:Y:S06]  /*14ec0*/  BRA `(.L_x_8338) ;  /* 0x0000001400e47947 */ /* 0x000fec0003800000 */
.L_x_8337:
        /* <DEDUP_REMOVED lines=31> */
.L_x_8375:
[----:B------:R-:W-:Y:S05]  /*150c0*/  BSYNC B4 ;  /* 0x0000000000047941 */ /* 0x000fea0003800000 */
.L_x_8374:
        /* <DEDUP_REMOVED lines=18> */
.L_x_8377:
[----:B------:R-:W-:Y:S02]  /*151f0*/  ISETP.GE.AND P0, PT, R6, RZ, PT ;  /* 0x000000ff0600720c */ /* 0x000fe40003f06270 */
[----:B------:R-:W-:-:S11]  /*15200*/  MOV R3, 0x3fd774eb ;  /* 0x3fd774eb00037802 */ /* 0x000fd60000000f00 */
[----:B------:R-:W-:-:S04]  /*15210*/  @P0 FFMA.FTZ R0, R3, 0.93318945169448852539, -R0 ;  /* 0x3f6ee58103000823 */ /* 0x000fc80000010800 */
[----:B------:R-:W-:-:S07]  /*15220*/  @!P0 FFMA.FTZ R0, R3, 0.93318945169448852539, R0 ;  /* 0x3f6ee58103008823 */ /* 0x000fce0000010000 */
.L_x_8378:
[----:B------:R-:W-:Y:S05]  /*15230*/  BSYNC B0 ;  /* 0x0000000000007941 */ /* 0x000fea0003800000 */
.L_x_8376:
        /* <DEDUP_REMOVED lines=13> */
.L_x_8373:
        /* <DEDUP_REMOVED lines=13> */
.L_x_8381:
[----:B------:R-:W-:Y:S05]  /*153e0*/  BSYNC B4 ;  /* 0x0000000000047941 */ /* 0x000fea0003800000 */
.L_x_8380:
        /* <DEDUP_REMOVED lines=18> */
.L_x_8383:
[----:B------:R-:W-:Y:S02]  /*15510*/  ISETP.GE.AND P0, PT, R6, RZ, PT ;  /* 0x000000ff0600720c */ /* 0x000fe40003f06270 */
[----:B------:R-:W-:-:S11]  /*15520*/  MOV R3, 0x3fd774eb ;  /* 0x3fd774eb00037802 */ /* 0x000fd60000000f00 */
[----:B------:R-:W-:-:S04]  /*15530*/  @P0 FFMA.FTZ R2, R3, 0.93318945169448852539, -R2 ;  /* 0x3f6ee58103020823 */ /* 0x000fc80000010802 */
[----:B------:R-:W-:-:S07]  /*15540*/  @!P0 FFMA.FTZ R2, R3, 0.93318945169448852539, R2 ;  /* 0x3f6ee58103028823 */ /* 0x000fce0000010002 */
.L_x_8384:
[----:B------:R-:W-:Y:S05]  /*15550*/  BSYNC B0 ;  /* 0x0000000000007941 */ /* 0x000fea0003800000 */
.L_x_8382:
        /* <DEDUP_REMOVED lines=27> */
.L_x_8372:
        /* <DEDUP_REMOVED lines=34> */
.L_x_8386:
[----:B------:R-:W-:Y:S05]  /*15930*/  BSYNC B4 ;  /* 0x0000000000047941 */ /* 0x000fea0003800000 */
.L_x_8385:
        /* <DEDUP_REMOVED lines=18> */
.L_x_8388:
[----:B------:R-:W-:Y:S01]  /*15a60*/  ISETP.GE.AND P0, PT, R6, RZ, PT ;  /* 0x000000ff0600720c */ /* 0x000fe20003f06270 */
[----:B------:R-:W-:-:S12]  /*15a70*/  IMAD.MOV.U32 R3, RZ, RZ, 0x3fd774eb ;  /* 0x3fd774ebff037424 */ /* 0x000fd800078e00ff */
[----:B------:R-:W-:-:S04]  /*15a80*/  @P0 FFMA.FTZ R0, R3, 0.93318945169448852539, -R0 ;  /* 0x3f6ee58103000823 */ /* 0x000fc80000010800 */
[----:B------:R-:W-:-:S07]  /*15a90*/  @!P0 FFMA.FTZ R0, R3, 0.93318945169448852539, R0 ;  /* 0x3f6ee58103008823 */ /* 0x000fce0000010000 */
.L_x_8389:
[----:B------:R-:W-:Y:S05]  /*15aa0*/  BSYNC B0 ;  /* 0x0000000000007941 */ /* 0x000fea0003800000 */
.L_x_8387:
        /* <DEDUP_REMOVED lines=11> */
.L_x_8371:
        /* <DEDUP_REMOVED lines=24> */
.L_x_8393:
[----:B------:R-:W-:Y:S05]  /*15ce0*/  BSYNC B4 ;  /* 0x0000000000047941 */ /* 0x000fea0003800000 */
.L_x_8392:
        /* <DEDUP_REMOVED lines=24> */
.L_x_8391:
        /* <DEDUP_REMOVED lines=13> */
.L_x_8395:
[----:B------:R-:W-:Y:S05]  /*15f40*/  BSYNC B4 ;  /* 0x0000000000047941 */ /* 0x000fea0003800000 */
.L_x_8394:
        /* <DEDUP_REMOVED lines=38> */
.L_x_8390:
        /* <DEDUP_REMOVED lines=34> */
.L_x_8397:
[----:B------:R-:W-:Y:S05]  /*163d0*/  BSYNC B4 ;  /* 0x0000000000047941 */ /* 0x000fea0003800000 */
.L_x_8396:
        /* <DEDUP_REMOVED lines=21> */
.L_x_8379:
[----:B------:R-:W-:Y:S05]  /*16530*/  BSYNC B3 ;  /* 0x0000000000037941 */ /* 0x000fea0003800000 */
.L_x_8370:
[----:B------:R-:W-:Y:S01]  /*16540*/  FADD.FTZ R3, R8, 0.69314718246459960938 ;  /* 0x3f31721808037421 */ /* 0x000fe20000010000 */
[----:B------:R-:W-:-:S04]  /*16550*/  LOP3.LUT R5, R0, 0x80000000, R5, 0xb8, !PT ;  /* 0x8000000000057812 */ /* 0x000fc800078eb805 */
[----:B------:R-:W-:Y:S01]  /*16560*/  LOP3.LUT R4, R3, 0x80000000, R4, 0xb8, !PT ;  /* 0x8000000003047812 */ /* 0x000fe200078eb804 */
[----:B------:R-:W-:Y:S06]  /*16570*/  BRA `(.L_x_8338) ;  /* 0x0000000000387947 */ /* 0x000fec0003800000 */
.L_x_8336:
        /* <DEDUP_REMOVED lines=14> */
.L_x_8338:
[----:B------:R-:W-:Y:S05]  /*16660*/  BSYNC B2 ;  /* 0x0000000000027941 */ /* 0x000fea0003800000 */
.L_x_8335:
        /* <DEDUP_REMOVED lines=13> */
[----:B-1----:R-:W-:Y:S01]  /*16740*/  STG.E.U8 desc[UR36][R16.64], R3 ;  /* 0x0000000310007986 */ /* 0x002fe2000c101124 */
[----:B------:R-:W-:Y:S05]  /*16750*/  EXIT ;  /* 0x000000000000794d */ /* 0x000fea0003800000 */
.L_x_8401:
[----:B------:R-:W1:Y:S02]  /*16760*/  F2I.S64.TRUNC R4, R4 ;  /* 0x0000000400047311 */ /* 0x000e64000020d900 */
[----:B-1----:R-:W-:-:S05]  /*16770*/  IMAD.MOV.U32 R3, RZ, RZ, R4 ;  /* 0x000000ffff037224 */ /* 0x002fca00078e0004 */
[----:B------:R-:W-:Y:S01]  /*16780*/  STG.E.U8 desc[UR36][R16.64], R3 ;  /* 0x0000000310007986 */ /* 0x000fe2000c101124 */
[----:B------:R-:W-:Y:S05]  /*16790*/  EXIT ;  /* 0x000000000000794d */ /* 0x000fea0003800000 */
.L_x_8400:
[----:B------:R-:W-:-:S13]  /*167a0*/  ISETP.NE.AND P0, PT, R0, 0x2, PT ;  /* 0x000000020000780c */ /* 0x000fda0003f05270 */
[----:B------:R-:W-:Y:S05]  /*167b0*/  @!P0 BRA `(.L_x_8403) ;  /* 0x0000000000288947 */ /* 0x000fea0003800000 */
[----:B------:R-:W-:-:S13]  /*167c0*/  ISETP.NE.AND P0, PT, R0, 0x3, PT ;  /* 0x000000030000780c */ /* 0x000fda0003f05270 */
[----:B------:R-:W-:Y:S05]  /*167d0*/  @!P0 BRA `(.L_x_8404) ;  /* 0x0000000000148947 */ /* 0x000fea0003800000 */
[----:B------:R-:W-:-:S13]  /*167e0*/  ISETP.NE.AND P0, PT, R0, 0x4, PT ;  /* 0x000000040000780c */ /* 0x000fda0003f05270 */
[----:B------:R-:W-:Y:S05]  /*167f0*/  @P0 BRA `(.L_x_8402) ;  /* 0x0000000800d40947 */ /* 0x000fea0003800000 */
[----:B------:R-:W1:Y:S02]  /*16800*/  F2I.S64.TRUNC R4, R4 ;  /* 0x0000000400047311 */ /* 0x000e64000020d900 */
[----:B-1----:R-:W-:Y:S01]  /*16810*/  STG.E.64 desc[UR36][R16.64], R4 ;  /* 0x0000000410007986 */ /* 0x002fe2000c101b24 */
[----:B------:R-:W-:Y:S05]  /*16820*/  EXIT ;  /* 0x000000000000794d */ /* 0x000fea0003800000 */
.L_x_8404:
[----:B------:R-:W1:Y:S02]  /*16830*/  F2I.FTZ.TRUNC.NTZ R3, R4 ;  /* 0x0000000400037305 */ /* 0x000e64000021f100 */
[----:B-1----:R-:W-:Y:S01]  /*16840*/  STG.E desc[UR36][R16.64], R3 ;  /* 0x0000000310007986 */ /* 0x002fe2000c101924 */
[----:B------:R-:W-:Y:S05]  /*16850*/  EXIT ;  /* 0x000000000000794d */ /* 0x000fea0003800000 */
.L_x_8403:
[----:B------:R-:W1:Y:S02]  /*16860*/  F2I.FTZ.TRUNC.NTZ R3, R4 ;  /* 0x0000000400037305 */ /* 0x000e64000021f100 */
[----:B-1----:R-:W-:Y:S01]  /*16870*/  STG.E.U16 desc[UR36][R16.64], R3 ;  /* 0x0000000310007986 */ /* 0x002fe2000c101524 */
[----:B------:R-:W-:Y:S05]  /*16880*/  EXIT ;  /* 0x000000000000794d */ /* 0x000fea0003800000 */
.L_x_8399:
        /* <DEDUP_REMOVED lines=8> */
.L_x_8406:
[----:B------:R-:W-:-:S05]  /*16910*/  F2FP.F16.F32.PACK_AB R4, RZ, R4 ;  /* 0x00000004ff04723e */ /* 0x000fca00000000ff */
[----:B------:R-:W-:Y:S01]  /*16920*/  STG.E.U16 desc[UR36][R16.64], R4 ;  /* 0x0000000410007986 */ /* 0x000fe2000c101524 */
[----:B------:R-:W-:Y:S05]  /*16930*/  EXIT ;  /* 0x000000000000794d */ /* 0x000fea0003800000 */
.L_x_8405:
[----:B------:R-:W-:-:S13]  /*16940*/  ISETP.NE.AND P0, PT, R0, 0x7, PT ;  /* 0x000000070000780c */ /* 0x000fda0003f05270 */
[----:B------:R-:W-:Y:S05]  /*16950*/  @!P0 BRA `(.L_x_8407) ;  /* 0x0000000000248947 */ /* 0x000fea0003800000 */
[----:B------:R-:W-:-:S13]  /*16960*/  ISETP.NE.AND P0, PT, R0, 0x8, PT ;  /* 0x000000080000780c */ /* 0x000fda0003f05270 */
[----:B------:R-:W-:Y:S05]  /*16970*/  @!P0 BRA `(.L_x_8408) ;  /* 0x0000000000108947 */ /* 0x000fea0003800000 */
[----:B------:R-:W-:-:S13]  /*16980*/  ISETP.NE.AND P0, PT, R0, 0x9, PT ;  /* 0x000000090000780c */ /* 0x000fda0003f05270 */
[----:B------:R-:W-:Y:S05]  /*16990*/  @P0 BRA `(.L_x_8402) ;  /* 0x00000008006c0947 */ /* 0x000fea0003800000 */
[----:B------:R-:W-:Y:S01]  /*169a0*/  STG.E.64 desc[UR36][R16.64], R4 ;  /* 0x0000000410007986 */ /* 0x000fe2000c101b24 */
[----:B------:R-:W-:Y:S05]  /*169b0*/  EXIT ;  /* 0x000000000000794d */ /* 0x000fea0003800000 */
.L_x_8408:
[----:B------:R-:W-:-:S05]  /*169c0*/  F2FP.F16.F32.PACK_AB R5, R5, R4 ;  /* 0x000000040505723e */ /* 0x000fca00000000ff */
[----:B------:R-:W-:Y:S01]  /*169d0*/  STG.E desc[UR36][R16.64], R5 ;  /* 0x0000000510007986 */ /* 0x000fe2000c101924 */
[----:B------:R-:W-:Y:S05]  /*169e0*/  EXIT ;  /* 0x000000000000794d */ /* 0x000fea0003800000 */
.L_x_8407:
[----:B------:R-:W-:-:S06]  /*169f0*/  FMUL.FTZ R2, R4, 1 ;  /* 0x3f80000004027820 */ /* 0x000fcc0000410000 */
[----:B------:R-:W1:Y:S02]  /*16a00*/  F2F.F64.F32 R2, R2 ;  /* 0x0000000200027310 */ /* 0x000e640000201800 */
[----:B-1----:R-:W-:Y:S01]  /*16a10*/  STG.E.64 desc[UR36][R16.64], R2 ;  /* 0x0000000210007986 */ /* 0x002fe2000c101b24 */
[----:B------:R-:W-:Y:S05]  /*16a20*/  EXIT ;  /* 0x000000000000794d */ /* 0x000fea0003800000 */
.L_x_8398:
        /* <DEDUP_REMOVED lines=12> */
[----:B------:R-:W-:Y:S01]  /*16af0*/  STG.E.U8 desc[UR36][R16.64], R3 ;  /* 0x0000000310007986 */ /* 0x000fe2000c101124 */
[----:B------:R-:W-:Y:S05]  /*16b00*/  EXIT ;  /* 0x000000000000794d */ /* 0x000fea0003800000 */
.L_x_8411:
[----:B------:R-:W-:Y:S01]  /*16b10*/  FMUL.FTZ R6, R5, 1 ;  /* 0x3f80000005067820 */ /* 0x000fe20000410000 */
[----:B------:R-:W-:-:S05]  /*16b20*/  FMUL.FTZ R4, R4, 1 ;  /* 0x3f80000004047820 */ /* 0x000fca0000410000 */
[----:B0-----:R-:W-:Y:S08]  /*16b30*/  F2F.F64.F32 R6, R6 ;  /* 0x0000000600067310 */ /* 0x001ff00000201800 */
[----:B------:R-:W0:Y:S02]  /*16b40*/  F2F.F64.F32 R4, R4 ;  /* 0x0000000400047310 */ /* 0x000e240000201800 */
[----:B0-----:R-:W-:Y:S01]  /*16b50*/  STG.E.128 desc[UR36][R16.64], R4 ;  /* 0x0000000410007986 */ /* 0x001fe2000c101d24 */
[----:B------:R-:W-:Y:S05]  /*16b60*/  EXIT ;  /* 0x000000000000794d */ /* 0x000fea0003800000 */
.L_x_8410:
        /* <DEDUP_REMOVED lines=20> */
.L_x_8415:
[----:B------:R-:W-:Y:S05]  /*16cb0*/  BSYNC B0 ;  /* 0x0000000000007941 */ /* 0x000fea0003800000 */
.L_x_8414:
[----:B------:R-:W-:-:S05]  /*16cc0*/  LOP3.LUT R5, R0, R5, RZ, 0xfc, !PT ;  /* 0x0000000500057212 */ /* 0x000fca00078efcff */
[----:B------:R-:W-:Y:S01]  /*16cd0*/  STG.E.U8 desc[UR36][R16.64], R5 ;  /* 0x0000000510007986 */ /* 0x000fe2000c101124 */
[----:B------:R-:W-:Y:S05]  /*16ce0*/  EXIT ;  /* 0x000000000000794d */ /* 0x000fea0003800000 */
.L_x_8413:
        /* <DEDUP_REMOVED lines=12> */
.L_x_8417:
[----:B------:R-:W-:Y:S01]  /*16db0*/  IMAD.MOV.U32 R0, RZ, RZ, 0x7f ;  /* 0x0000007fff007424 */ /* 0x000fe200078e00ff */
[----:B------:R-:W-:-:S04]  /*16dc0*/  ISETP.GT.U32.AND P0, PT, R2, 0x7f800000, PT ;  /* 0x7f8000000200780c */ /* 0x000fc80003f04070 */
[----:B------:R-:W-:-:S09]  /*16dd0*/  SEL R0, R0, 0x7c, P0 ;  /* 0x0000007c00007807 */ /* 0x000fd20000000000 */
.L_x_8418:
[----:B------:R-:W-:Y:S05]  /*16de0*/  BSYNC B0 ;  /* 0x0000000000007941 */ /* 0x000fea0003800000 */
.L_x_8416:
[----:B------:R-:W-:-:S04]  /*16df0*/  LOP3.LUT R4, R4, 0x80000000, RZ, 0xc0, !PT ;  /* 0x8000000004047812 */ /* 0x000fc800078ec0ff */
[----:B------:R-:W-:-:S04]  /*16e00*/  SHF.R.U32.HI R3, RZ, 0x18, R4 ;  /* 0x00000018ff037819 */ /* 0x000fc80000011604 */
[----:B------:R-:W-:-:S05]  /*16e10*/  LOP3.LUT R3, R0, R3, RZ, 0xfc, !PT ;  /* 0x0000000300037212 */ /* 0x000fca00078efcff */
[----:B------:R-:W-:Y:S01]  /*16e20*/  STG.E.U8 desc[UR36][R16.64], R3 ;  /* 0x0000000310007986 */ /* 0x000fe2000c101124 */
[----:B------:R-:W-:Y:S05]  /*16e30*/  EXIT ;  /* 0x000000000000794d */ /* 0x000fea0003800000 */
.L_x_8412:
[----:B------:R-:W-:-:S05]  /*16e40*/  F2FP.BF16.F32.PACK_AB R4, RZ, R4 ;  /* 0x00000004ff04723e */ /* 0x000fca00000010ff */
[----:B------:R-:W-:Y:S01]  /*16e50*/  STG.E.U16 desc[UR36][R16.64], R4 ;  /* 0x0000000410007986 */ /* 0x000fe2000c101524 */
[----:B------:R-:W-:Y:S05]  /*16e60*/  EXIT ;  /* 0x000000000000794d */ /* 0x000fea0003800000 */
.L_x_8409:
        /* <DEDUP_REMOVED lines=9> */
[----:B-1----:R-:W-:Y:S01]  /*16f00*/  STG.E.U16 desc[UR36][R16.64], R3 ;  /* 0x0000000310007986 */ /* 0x002fe2000c101524 */
[----:B------:R-:W-:Y:S05]  /*16f10*/  EXIT ;  /* 0x000000000000794d */ /* 0x000fea0003800000 */
.L_x_8421:
        /* <DEDUP_REMOVED lines=16> */
.L_x_8424:
[----:B------:R-:W-:-:S04]  /*17020*/  LOP3.LUT R4, R4, 0x80000000, RZ, 0xc0, !PT ;  /* 0x8000000004047812 */ /* 0x000fc800078ec0ff */
[----:B------:R-:W-:-:S04]  /*17030*/  SHF.R.U32.HI R3, RZ, 0x18, R4 ;  /* 0x00000018ff037819 */ /* 0x000fc80000011604 */
[----:B------:R-:W-:-:S04]  /*17040*/  LOP3.LUT R0, R0, R3, RZ, 0xfc, !PT ;  /* 0x0000000300007212 */ /* 0x000fc800078efcff */
[----:B------:R-:W-:-:S07]  /*17050*/  PRMT R8, R0, 0x7610, R8 ;  /* 0x0000761000087816 */ /* 0x000fce0000000008 */
.L_x_8423:
[----:B------:R-:W-:Y:S05]  /*17060*/  BSYNC B0 ;  /* 0x0000000000007941 */ /* 0x000fea0003800000 */
.L_x_8422:
[----:B------:R-:W-:Y:S01]  /*17070*/  STG.E.U8 desc[UR36][R16.64], R8 ;  /* 0x0000000810007986 */ /* 0x000fe2000c101124 */
[----:B------:R-:W-:Y:S05]  /*17080*/  EXIT ;  /* 0x000000000000794d */ /* 0x000fea0003800000 */
.L_x_8420:
        /* <DEDUP_REMOVED lines=16> */
.L_x_8427:
[----:B------:R-:W-:-:S04]  /*17190*/  LOP3.LUT R4, R4, 0x80000000, RZ, 0xc0, !PT ;  /* 0x8000000004047812 */ /* 0x000fc800078ec0ff */
[----:B------:R-:W-:-:S04]  /*171a0*/  SHF.R.U32.HI R3, RZ, 0x18, R4 ;  /* 0x00000018ff037819 */ /* 0x000fc80000011604 */
[----:B------:R-:W-:-:S04]  /*171b0*/  LOP3.LUT R0, R0, R3, RZ, 0xfc, !PT ;  /* 0x0000000300007212 */ /* 0x000fc800078efcff */
[----:B------:R-:W-:-:S07]  /*171c0*/  PRMT R8, R0, 0x7610, R8 ;  /* 0x0000761000087816 */ /* 0x000fce0000000008 */
.L_x_8426:
[----:B------:R-:W-:Y:S05]  /*171d0*/  BSYNC B0 ;  /* 0x0000000000007941 */ /* 0x000fea0003800000 */
.L_x_8425:
[----:B------:R-:W-:Y:S01]  /*171e0*/  STG.E.U8 desc[UR36][R16.64], R8 ;  /* 0x0000000810007986 */ /* 0x000fe2000c101124 */
[----:B------:R-:W-:Y:S05]  /*171f0*/  EXIT ;  /* 0x000000000000794d */ /* 0x000fea0003800000 */
.L_x_8419:
        /* <DEDUP_REMOVED lines=19> */
[----:B------:R-:W-:Y:S01]  /*17330*/  STG.E.U8 desc[UR36][R16.64], R3 ;  /* 0x0000000310007986 */ /* 0x000fe2000c101124 */
[----:B------:R-:W-:Y:S05]  /*17340*/  EXIT ;  /* 0x000000000000794d */ /* 0x000fea0003800000 */
.L_x_8402:
        /* <DEDUP_REMOVED lines=16> */
.L_x_8430:
[----:B------:R-:W-:Y:S05]  /*17450*/  EXIT ;  /* 0x000000000000794d */ /* 0x000fea0003800000 */
.L_x_8429:
[----:B------:R-:W1:Y:S02]  /*17460*/  F2I.U64.TRUNC R4, R4 ;  /* 0x0000000400047311 */ /* 0x000e64000020d800 */
[----:B-1----:R-:W-:Y:S01]  /*17470*/  STG.E.64 desc[UR36][R16.64], R4 ;  /* 0x0000000410007986 */ /* 0x002fe2000c101b24 */
[----:B------:R-:W-:Y:S05]  /*17480*/  EXIT ;  /* 0x000000000000794d */ /* 0x000fea0003800000 */
.L_x_8428:
[----:B------:R-:W1:Y:S02]  /*17490*/  F2I.FTZ.U32.TRUNC.NTZ R3, R4 ;  /* 0x0000000400037305 */ /* 0x000e64000021f000 */
[----:B-1----:R-:W-:Y:S01]  /*174a0*/  STG.E desc[UR36][R16.64], R3 ;  /* 0x0000000310007986 */ /* 0x002fe2000c101924 */
[----:B------:R-:W-:Y:S05]  /*174b0*/  EXIT ;  /* 0x000000000000794d */ /* 0x000fea0003800000 */
        .weak           $__internal_14_$__cuda_sm3x_div_rn_ftz_f32_slowpath
        .type           $__internal_14_$__cuda_sm3x_div_rn_ftz_f32_slowpath,@function
        .size           $__internal_14_$__cuda_sm3x_div_rn_ftz_f32_slowpath,(.L_x_21430 - $__internal_14_$__cuda_sm3x_div_rn_ftz_f32_slowpath)
$__internal_14_$__cuda_sm3x_div_rn_ftz_f32_slowpath:
        /* <DEDUP_REMOVED lines=32> */
.L_x_8433:
[----:B------:R-:W-:Y:S05]  /*176c0*/  BSYNC B1 ;  /* 0x0000000000017941 */ /* 0x000fea0003800000 */
.L_x_8432:
[----:B------:R-:W-:Y:S01]  /*176d0*/  VIADD R3, R3, 0xffffff81 ;  /* 0xffffff8103037836 */ /* 0x000fe20000000000 */
[----:B------:R-:W-:Y:S01]  /*176e0*/  IADD3 R12, R12, -0x7f, RZ ;  /* 0xffffff810c0c7810 */ /* 0x000fe20007ffe0ff */
[----:B------:R-:W-:Y:S02]  /*176f0*/  BSSY B1, `(.L_x_8438) ;  /* 0x000001a000017945 */ /* 0x000fe40003800000 */
[----:B------:R-:W-:Y:S02]  /*17700*/  IMAD R20, R3, -0x800000, R13 ;  /* 0xff80000003147824 */ /* 0x000fe400078e020d */
[----:B------:R-:W-:Y:S02]  /*17710*/  IMAD R0, R12, -0x800000, R0 ;  /* 0xff8000000c007824 */ /* 0x000fe400078e0200 */
[----:B------:R-:W0:Y:S01]  /*17720*/  MUFU.RCP R14, R20 ;  /* 0x00000014000e7308 */ /* 0x000e220000001000 */
[----:B------:R-:W-:Y:S01]  /*17730*/  FADD.FTZ R13, -R20, -RZ ;  /* 0x800000ff140d7221 */ /* 0x000fe20000010100 */
[----:B------:R-:W-:-:S03]  /*17740*/  IMAD.IADD R12, R12, 0x1, -R3 ;  /* 0x000000010c0c7824 */ /* 0x000fc600078e0a03 */
        /* <DEDUP_REMOVED lines=9> */
[----:B------:R-:W-:-:S05]  /*177e0*/  IADD3 R0, R3, R12, RZ ;  /* 0x0000000c03007210 */ /* 0x000fca0007ffe0ff */
[----:B------:R-:W-:-:S05]  /*177f0*/  VIADD R3, R0, 0xffffffff ;  /* 0xffffffff00037836 */ /* 0x000fca0000000000 */
        /* <DEDUP_REMOVED lines=8> */
.L_x_8439:
[----:B------:R-:W-:-:S07]  /*17880*/  LEA R15, R12, R15, 0x17 ;  /* 0x0000000f0c0f7211 */ /* 0x000fce00078eb8ff */
.L_x_8440:
[----:B------:R-:W-:Y:S05]  /*17890*/  BSYNC B1 ;  /* 0x0000000000017941 */ /* 0x000fea0003800000 */
.L_x_8438:
[----:B------:R-:W-:Y:S01]  /*178a0*/  IMAD.MOV.U32 R0, RZ, RZ, R15 ;  /* 0x000000ffff007224 */ /* 0x000fe200078e000f */
[----:B------:R-:W-:Y:S06]  /*178b0*/  BRA `(.L_x_8441) ;  /* 0x0000000000207947 */ /* 0x000fec0003800000 */
.L_x_8437:
[----:B------:R-:W-:-:S04]  /*178c0*/  LOP3.LUT R0, R13, 0x80000000, R0, 0x48, !PT ;  /* 0x800000000d007812 */ /* 0x000fc800078e4800 */
[----:B------:R-:W-:Y:S01]  /*178d0*/  LOP3.LUT R0, R0, 0x7f800000, RZ, 0xfc, !PT ;  /* 0x7f80000000007812 */ /* 0x000fe200078efcff */
[----:B------:R-:W-:Y:S06]  /*178e0*/  BRA `(.L_x_8441) ;  /* 0x0000000000147947 */ /* 0x000fec0003800000 */
.L_x_8436:
[----:B------:R-:W-:Y:S01]  /*178f0*/  LOP3.LUT R0, R13, 0x80000000, R0, 0x48, !PT ;  /* 0x800000000d007812 */ /* 0x000fe200078e4800 */
[----:B------:R-:W-:Y:S06]  /*17900*/  BRA `(.L_x_8441) ;  /* 0x00000000000c7947 */ /* 0x000fec0003800000 */
.L_x_8435:
[----:B------:R-:W0:Y:S01]  /*17910*/  MUFU.RSQ R0, -QNAN ;  /* 0xffc0000000007908 */ /* 0x000e220000001400 */
[----:B------:R-:W-:Y:S05]  /*17920*/  BRA `(.L_x_8441) ;  /* 0x0000000000047947 */ /* 0x000fea0003800000 */
.L_x_8434:
[----:B------:R-:W-:-:S07]  /*17930*/  FADD.FTZ R0, R0, R13 ;  /* 0x0000000d00007221 */ /* 0x000fce0000010000 */
.L_x_8441:
[----:B------:R-:W-:Y:S05]  /*17940*/  BSYNC B0 ;  /* 0x0000000000007941 */ /* 0x000fea0003800000 */
.L_x_8431:
[----:B------:R-:W-:-:S06]  /*17950*/  HFMA2.MMA R3, -RZ, RZ, 0, 0 ;  /* 0x00000000ff037435 */ /* 0x000fcc00000001ff */
[----:B0-----:R-:W-:Y:S05]  /*17960*/  RET.REL.NODEC R2 `(_ZN2at6native18elementwise_kernelILi128ELi4EZNS0_15gpu_kernel_implIZZZNS0_17asinh_kernel_cudaERNS_18TensorIteratorBaseEENKUlvE_clEvENKUlvE0_clEvEUlN3c107complexIfEEE_EEvS4_RKT_EUliE_EEviT1_) ;  /* 0xfffffe8402a47950 */ /* 0x001fea0003c3ffff */
.L_x_8442:
        /* <DEDUP_REMOVED lines=9> */
.L_x_21430:


//--------------------- .text._ZN2at6native27unrolled_elementwise_kernelIZZZNS0_17asinh_kernel_cudaERNS_18TensorIteratorBaseEENKUlvE_clEvENKUlvE0_clEvEUlN3c107complexIfEEE_St5arrayIPcLm2EELi4E23TrivialOffsetCalculatorILi1EjESE_NS0_6memory12LoadWithCastILi1EEENSF_13StoreWithCastILi1EEEEEviT_T0_T2_T3_T4_T5_ --------------------------
	.section	.text._ZN2at6native27unrolled_elementwise_kernelIZZZNS0_17asinh_kernel_cudaERNS_18TensorIteratorBaseEENKUlvE_clEvENKUlvE0_clEvEUlN3c107complexIfEEE_St5arrayIPcLm2EELi4E23TrivialOffsetCalculatorILi1EjESE_NS0_6memory12LoadWithCastILi1EEENSF_13StoreWithCastILi1EEEEEviT_T0_T2_T3_T4_T5_,"ax",@progbits
	.align	128
        .global         _ZN2at6native27unrolled_elementwise_kernelIZZZNS0_17asinh_kernel_cudaERNS_18TensorIteratorBaseEENKUlvE_clEvENKUlvE0_clEvEUlN3c107complexIfEEE_St5arrayIPcLm2EELi4E23TrivialOffsetCalculatorILi1EjESE_NS0_6memory12LoadWithCastILi1EEENSF_13StoreWithCastILi1EEEEEviT_T0_T2_T3_T4_T5_
        .type           _ZN2at6native27unrolled_elementwise_kernelIZZZNS0_17asinh_kernel_cudaERNS_18TensorIteratorBaseEENKUlvE_clEvENKUlvE0_clEvEUlN3c107complexIfEEE_St5arrayIPcLm2EELi4E23TrivialOffsetCalculatorILi1EjESE_NS0_6memory12LoadWithCastILi1EEENSF_13StoreWithCastILi1EEEEEviT_T0_T2_T3_T4_T5_,@function
        .size           _ZN2at6native27unrolled_elementwise_kernelIZZZNS0_17asinh_kernel_cudaERNS_18TensorIteratorBaseEENKUlvE_clEvENKUlvE0_clEvEUlN3c107complexIfEEE_St5arrayIPcLm2EELi4E23TrivialOffsetCalculatorILi1EjESE_NS0_6memory12LoadWithCastILi1EEENSF_13StoreWithCastILi1EEEEEviT_T0_T2_T3_T4_T5_,(.L_x_21431 - _ZN2at6native27unrolled_elementwise_kernelIZZZNS0_17asinh_kernel_cudaERNS_18TensorIteratorBaseEENKUlvE_clEvENKUlvE0_clEvEUlN3c107complexIfEEE_St5arrayIPcLm2EELi4E23TrivialOffsetCalculatorILi1EjESE_NS0_6memory12LoadWithCastILi1EEENSF_13StoreWithCastILi1EEEEEviT_T0_T2_T3_T4_T5_)
        .other          _ZN2at6native27unrolled_elementwise_kernelIZZZNS0_17asinh_kernel_cudaERNS_18TensorIteratorBaseEENKUlvE_clEvENKUlvE0_clEvEUlN3c107complexIfEEE_St5arrayIPcLm2EELi4E23TrivialOffsetCalculatorILi1EjESE_NS0_6memory12LoadWithCastILi1EEENSF_13StoreWithCastILi1EEEEEviT_T0_T2_T3_T4_T5_,@"STO_CUDA_ENTRY STV_DEFAULT"
_ZN2at6native27unrolled_elementwise_kernelIZZZNS0_17asinh_kernel_cudaERNS_18TensorIteratorBaseEENKUlvE_clEvENKUlvE0_clEvEUlN3c107complexIfEEE_St5arrayIPcLm2EELi4E23TrivialOffsetCalculatorILi1EjESE_NS0_6memory12LoadWithCastILi1EEENSF_13StoreWithCastILi1EEEEEviT_T0_T2_T3_T4_T5_:
.text._ZN2at6native27unrolled_elementwise_kernelIZZZNS0_17asinh_kernel_cudaERNS_18TensorIteratorBaseEENKUlvE_clEvENKUlvE0_clEvEUlN3c107complexIfEEE_St5arrayIPcLm2EELi4E23TrivialOffsetCalculatorILi1EjESE_NS0_6memory12LoadWithCastILi1EEENSF_13StoreWithCastILi1EEEEEviT_T0_T2_T3_T4_T5_:
[----:B------:R-:W0:Y:S01]  /*0000*/  LDC R1, c[0x0][0x28] ;  /* 0x00000a00ff017b82 */ /* 0x000e220000000800 */
[----:B------:R-:W1:Y:S07]  /*0010*/  S2R R29, SR_CTAID.X ;  /* 0x00000000001d7919 */ /* 0x000e6e0000002500 */
[----:B------:R-:W1:Y:S01]  /*0020*/  LDC R28, c[0x0][0x210] ;  /* 0x00008400ff1c7b82 */ /* 0x000e620000000800 */
[----:B------:R-:W-:Y:S01]  /*0030*/  ULDC.64 UR36, c[0x0][0x208] ;  /* 0x0000820000247ab9 */ /* 0x000fe20000000a00 */
[----:B------:R-:W-:Y:S01]  /*0040*/  BSSY B6, `(.L_x_8443) ;  /* 0x0000105000067945 */ /* 0x000fe20003800000 */
[----:B------:R-:W2:Y:S01]  /*0050*/  S2R R30, SR_TID.X ;  /* 0x00000000001e7919 */ /* 0x000ea20000002100 */
[----:B------:R-:W-:Y:S01]  /*0060*/  IMAD.MOV.U32 R25, RZ, RZ, RZ ;  /* 0x000000ffff197224 */ /* 0x000fe200078e00ff */
[----:B------:R-:W-:-:S03]  /*0070*/  CS2R R26, SRZ ;  /* 0x00000000001a7805 */ /* 0x000fc6000001ff00 */
[----:B------:R-:W3:Y:S01]  /*0080*/  LDC.U8 R23, c[0x0][0x22c] ;  /* 0x00008b00ff177b82 */ /* 0x000ee20000000000 */
[----:B-1----:R-:W-:-:S05]  /*0090*/  IMAD R28, R29, -0x200, R28 ;  /* 0xfffffe001d1c7824 */ /* 0x002fca00078e021c */
[----:B--2---:R-:W-:-:S04]  /*00a0*/  ISETP.GE.AND P0, PT, R30, R28, PT ;  /* 0x0000001c1e00720c */ /* 0x004fc80003f06270 */
[----:B------:R-:W-:-:S09]  /*00b0*/  P2R R22, PR, RZ, 0x1 ;  /* 0x00000001ff167803 */ /* 0x000fd20000000000 */
[----:B0--3--:R-:W-:Y:S05]  /*00c0*/  @P0 BRA `(.L_x_8444) ;  /* 0x0000000c00f00947 */ /* 0x009fea0003800000 */
[----:B------:R-:W0:Y:S01]  /*00d0*/  LDC.64 R2, c[0x0][0x220] ;  /* 0x00008800ff027b82 */ /* 0x000e220000000a00 */
[----:B------:R-:W-:Y:S01]  /*00e0*/  IMAD R0, R29, 0x200, R30 ;  /* 0x000002001d007824 */ /* 0x000fe200078e021e */
[----:B------:R-:W-:Y:S01]  /*00f0*/  PRMT R4, R23, 0x9910, RZ ;  /* 0x0000991017047816 */ /* 0x000fe200000000ff */
[----:B------:R-:W-:Y:S01]  /*0100*/  ULDC UR4, c[0x0][0x230] ;  /* 0x00008c0000047ab9 */ /* 0x000fe20000000800 */
[----:B------:R-:W-:Y:S01]  /*0110*/  BSSY B7, `(.L_x_8445) ;  /* 0x00000f6000077945 */ /* 0x000fe20003800000 */
[----:B------:R-:W-:Y:S02]  /*0120*/  IMAD R5, R0, UR4, RZ ;  /* 0x0000000400057c24 */ /* 0x000fe4000f8e02ff */
[----:B------:R-:W-:-:S05]  /*0130*/  IMAD.MOV.U32 R0, RZ, RZ, R4 ;  /* 0x000000ffff007224 */ /* 0x000fca00078e0004 */
[----:B------:R-:W-:Y:S02]  /*0140*/  ISETP.GT.AND P0, PT, R0, 0x9, PT ;  /* 0x000000090000780c */ /* 0x000fe40003f04270 */
[----:B0-----:R-:W-:-:S04]  /*0150*/  IADD3 R2, P1, R5, R2, RZ ;  /* 0x0000000205027210 */ /* 0x001fc80007f3e0ff */
[----:B------:R-:W-:-:S07]  /*0160*/  IADD3.X R3, RZ, R3, RZ, P1, !PT ;  /* 0x00000003ff037210 */ /* 0x000fce0000ffe4ff */
        /* <DEDUP_REMOVED lines=11> */
[----:B--2---:R4:W0:Y:S01]  /*0220*/  I2F.S16 R26, R2 ;  /* 0x00000002001a7306 */ /* 0x0048220000101400 */
[----:B------:R-:W-:Y:S05]  /*0230*/  BRA `(.L_x_8451) ;  /* 0x0000000c008c7947 */ /* 0x000fea0003800000 */
.L_x_8449:
[----:B------:R-:W2:Y:S01]  /*0240*/  LDG.E.U8 R2, desc[UR36][R2.64] ;  /* 0x0000002402027981 */ /* 0x000ea2000c1e1100 */
[----:B------:R-:W-:Y:S01]  /*0250*/  IMAD.MOV.U32 R27, RZ, RZ, RZ ;  /* 0x000000ffff1b7224 */ /* 0x000fe200078e00ff */
[----:B--2---:R-:W-:Y:S01]  /*0260*/  I2FP.F32.U32 R26, R2 ;  /* 0x00000002001a7245 */ /* 0x004fe20000201000 */
[----:B------:R-:W-:Y:S06]  /*0270*/  BRA `(.L_x_8451) ;  /* 0x0000000c007c7947 */ /* 0x000fec0003800000 */
.L_x_8448:
[----:B------:R-:W-:-:S13]  /*0280*/  ISETP.NE.AND P0, PT, R0, 0x2, PT ;  /* 0x000000020000780c */ /* 0x000fda0003f05270 */
[----:B------:R-:W-:Y:S05]  /*0290*/  @!P0 BRA `(.L_x_8452) ;  /* 0x0000000000308947 */ /* 0x000fea0003800000 */
[----:B------:R-:W-:-:S13]  /*02a0*/  ISETP.NE.AND P0, PT, R0, 0x3, PT ;  /* 0x000000030000780c */ /* 0x000fda0003f05270 */
[----:B------:R-:W-:Y:S05]  /*02b0*/  @!P0 BRA `(.L_x_8453) ;  /* 0x0000000000188947 */ /* 0x000fea0003800000 */
[----:B------:R-:W-:-:S13]  /*02c0*/  ISETP.NE.AND P0, PT, R0, 0x4, PT ;  /* 0x000000040000780c */ /* 0x000fda0003f05270 */
[----:B------:R-:W-:Y:S05]  /*02d0*/  @P0 BRA `(.L_x_8450) ;  /* 0x0000000c00000947 */ /* 0x000fea0003800000 */
[----:B------:R-:W2:Y:S01]  /*02e0*/  LDG.E.64 R2, desc[UR36][R2.64] ;  /* 0x0000002402027981 */ /* 0x000ea2000c1e1b00 */
[----:B------:R-:W-:Y:S01]  /*02f0*/  IMAD.MOV.U32 R27, RZ, RZ, RZ ;  /* 0x000000ffff1b7224 */ /* 0x000fe200078e00ff */
[----:B--2---:R0:W1:Y:S01]  /*0300*/  I2F.S64 R26, R2 ;  /* 0x00000002001a7312 */ /* 0x0040620000301400 */
[----:B------:R-:W-:Y:S05]  /*0310*/  BRA `(.L_x_8451) ;  /* 0x0000000c00547947 */ /* 0x000fea0003800000 */
.L_x_8453:
[----:B------:R-:W2:Y:S01]  /*0320*/  LDG.E R2, desc[UR36][R2.64] ;  /* 0x0000002402027981 */ /* 0x000ea2000c1e1900 */
[----:B------:R-:W-:Y:S01]  /*0330*/  HFMA2.MMA R27, -RZ, RZ, 0, 0 ;  /* 0x00000000ff1b7435 */ /* 0x000fe200000001ff */
[----:B--2---:R-:W-:Y:S01]  /*0340*/  I2FP.F32.S32 R26, R2 ;  /* 0x00000002001a7245 */ /* 0x004fe20000201400 */
[----:B------:R-:W-:Y:S09]  /*0350*/  BRA `(.L_x_8451) ;  /* 0x0000000c00447947 */ /* 0x000ff20003800000 */
.L_x_8452:
[----:B------:R-:W2:Y:S01]  /*0360*/  LDG.E.U16 R2, desc[UR36][R2.64] ;  /* 0x0000002402027981 */ /* 0x000ea2000c1e1500 */
[----:B------:R-:W-:Y:S01]  /*0370*/  IMAD.MOV.U32 R27, RZ, RZ, RZ ;  /* 0x000000ffff1b7224 */ /* 0x000fe200078e00ff */
[----:B--2---:R2:W3:Y:S01]  /*0380*/  I2F.S16 R26, R2 ;  /* 0x00000002001a7306 */ /* 0x0044e20000101400 */
[----:B------:R-:W-:Y:S05]  /*0390*/  BRA `(.L_x_8451) ;  /* 0x0000000c00347947 */ /* 0x000fea0003800000 */
.L_x_8447:
        /* <DEDUP_REMOVED lines=9> */
.L_x_8455:
[----:B------:R-:W2:Y:S01]  /*0430*/  LDG.E.U16 R2, desc[UR36][R2.64] ;  /* 0x0000002402027981 */ /* 0x000ea2000c1e1500 */
[----:B------:R-:W-:Y:S02]  /*0440*/  IMAD.MOV.U32 R27, RZ, RZ, RZ ;  /* 0x000000ffff1b7224 */ /* 0x000fe400078e00ff */
[----:B--2---:R-:W-:Y:S01]  /*0450*/  HADD2.F32 R26, -RZ, R2.H0_H0 ;  /* 0x20000002ff1a7230 */ /* 0x004fe20000004100 */
[----:B------:R-:W-:Y:S06]  /*0460*/  BRA `(.L_x_8451) ;  /* 0x0000000c00007947 */ /* 0x000fec0003800000 */
.L_x_8454:
        /* <DEDUP_REMOVED lines=8> */
.L_x_8457:
[----:B------:R-:W2:Y:S02]  /*04f0*/  LDG.E R2, desc[UR36][R2.64] ;  /* 0x0000002402027981 */ /* 0x000ea4000c1e1900 */
[--C-:B--2---:R-:W-:Y:S02]  /*0500*/  HADD2.F32 R27, -RZ, R2.reuse.H1_H1 ;  /* 0x30000002ff1b7230 */ /* 0x104fe40000004100 */
[----:B------:R-:W-:Y:S01]  /*0510*/  HADD2.F32 R26, -RZ, R2.H0_H0 ;  /* 0x20000002ff1a7230 */ /* 0x000fe20000004100 */
[----:B------:R-:W-:Y:S06]  /*0520*/  BRA `(.L_x_8451) ;  /* 0x0000000800d07947 */ /* 0x000fec0003800000 */
.L_x_8456:
[----:B------:R-:W2:Y:S01]  /*0530*/  LDG.E.64 R2, desc[UR36][R2.64] ;  /* 0x0000002402027981 */ /* 0x000ea2000c1e1b00 */
[----:B------:R-:W-:Y:S01]  /*0540*/  UMOV UR4, 0xf0000000 ;  /* 0xf000000000047882 */ /* 0x000fe20000000000 */
[----:B------:R-:W-:Y:S01]  /*0550*/  UMOV UR5, 0x380fffff ;  /* 0x380fffff00057882 */ /* 0x000fe20000000000 */
[----:B------:R-:W-:Y:S01]  /*0560*/  MOV R27, RZ ;  /* 0x000000ff001b7202 */ /* 0x000fe20000000f00 */
[----:B--2---:R-:W0:Y:S01]  /*0570*/  F2F.F32.F64 R26, R2 ;  /* 0x00000002001a7310 */ /* 0x004e220000301000 */
[----:B------:R-:W-:-:S14]  /*0580*/  DSETP.GEU.AND P0, PT, |R2|, UR4, PT ;  /* 0x0000000402007e2a */ /* 0x000fdc000bf0e200 */
[----:B0-----:R-:W-:Y:S01]  /*0590*/  @!P0 FMUL R26, R26, 1.175494350822287508e-38 ;  /* 0x008000001a1a8820 */ /* 0x001fe20000400000 */
[----:B------:R-:W-:Y:S06]  /*05a0*/  BRA `(.L_x_8451) ;  /* 0x0000000800b07947 */ /* 0x000fec0003800000 */
.L_x_8446:
        /* <DEDUP_REMOVED lines=11> */
[----:B------:R-:W-:Y:S01]  /*0660*/  FSEL R26, RZ, 1, !P0 ;  /* 0x3f800000ff1a7808 */ /* 0x000fe20004000000 */
[----:B------:R-:W-:Y:S08]  /*0670*/  BRA `(.L_x_8451) ;  /* 0x00000008007c7947 */ /* 0x000ff00003800000 */
.L_x_8460:
        /* <DEDUP_REMOVED lines=10> */
.L_x_8459:
        /* <DEDUP_REMOVED lines=8> */
[----:B------:R-:W-:Y:S02]  /*07a0*/  IMAD.MOV.U32 R27, RZ, RZ, RZ ;  /* 0x000000ffff1b7224 */ /* 0x000fe400078e00ff */
        /* <DEDUP_REMOVED lines=8> */
[----:B------:R-:W-:Y:S01]  /*0830*/  SEL R5, R4, RZ, P0 ;  /* 0x000000ff04057207 */ /* 0x000fe20000000000 */
[----:B------:R-:W-:-:S04]  /*0840*/  VIADD R4, R0, 0x1000000 ;  /* 0x0100000000047836 */ /* 0x000fc80000000000 */
[----:B------:R-:W-:Y:S01]  /*0850*/  IMAD R6, R5, R6, 0x3c000000 ;  /* 0x3c00000005067424 */ /* 0x000fe200078e0206 */
[----:B------:R-:W-:Y:S02]  /*0860*/  SHF.L.U32 R5, R0, R5, RZ ;  /* 0x0000000500057219 */ /* 0x000fe400000006ff */
[----:B------:R-:W-:Y:S02]  /*0870*/  SHF.R.S32.HI R4, RZ, 0x8, R4 ;  /* 0x00000008ff047819 */ /* 0x000fe40000011404 */
[----:B------:R-:W-:-:S04]  /*0880*/  LEA.HI R5, R5, R6, RZ, 0x1c ;  /* 0x0000000605057211 */ /* 0x000fc800078fe0ff */
[----:B------:R-:W-:-:S04]  /*0890*/  LOP3.LUT R5, R5, 0x7f800000, R4, 0xf8, !PT ;  /* 0x7f80000005057812 */ /* 0x000fc800078ef804 */
[----:B------:R-:W-:-:S04]  /*08a0*/  LOP3.LUT R5, R5, R2, RZ, 0x30, !PT ;  /* 0x0000000205057212 */ /* 0x000fc800078e30ff */
[----:B------:R-:W-:Y:S01]  /*08b0*/  LOP3.LUT R26, R5, 0x80000000, R26, 0xf8, !PT ;  /* 0x80000000051a7812 */ /* 0x000fe200078ef81a */
[----:B------:R-:W-:Y:S06]  /*08c0*/  BRA `(.L_x_8451) ;  /* 0x0000000400e87947 */ /* 0x000fec0003800000 */
.L_x_8462:
[----:B------:R-:W2:Y:S01]  /*08d0*/  LDG.E.U8 R2, desc[UR36][R2.64] ;  /* 0x0000002402027981 */ /* 0x000ea2000c1e1100 */
[----:B------:R-:W-:Y:S01]  /*08e0*/  HFMA2.MMA R27, -RZ, RZ, 0, 0 ;  /* 0x00000000ff1b7435 */ /* 0x000fe200000001ff */
[C---:B--2---:R-:W-:Y:S01]  /*08f0*/  SHF.L.U32 R0, R2.reuse, 0x19, RZ ;  /* 0x0000001902007819 */ /* 0x044fe200000006ff */
        /* <DEDUP_REMOVED lines=11> */
.L_x_8461:
[----:B------:R-:W2:Y:S01]  /*09b0*/  LDG.E.U16 R2, desc[UR36][R2.64] ;  /* 0x0000002402027981 */ /* 0x000ea2000c1e1500 */
[----:B------:R-:W-:Y:S02]  /*09c0*/  IMAD.MOV.U32 R27, RZ, RZ, RZ ;  /* 0x000000ffff1b7224 */ /* 0x000fe400078e00ff */
[----:B--2---:R-:W-:Y:S01]  /*09d0*/  IMAD.U32 R26, R2, 0x10000, RZ ;  /* 0x00010000021a7824 */ /* 0x004fe200078e00ff */
[----:B------:R-:W-:Y:S06]  /*09e0*/  BRA `(.L_x_8451) ;  /* 0x0000000400a07947 */ /* 0x000fec0003800000 */
.L_x_8458:
        /* <DEDUP_REMOVED lines=12> */
.L_x_8465:
        /* <DEDUP_REMOVED lines=20> */
.L_x_8467:
[----:B------:R-:W-:Y:S05]  /*0bf0*/  BSYNC B0 ;  /* 0x0000000000007941 */ /* 0x000fea0003800000 */
.L_x_8466:
[----:B------:R-:W-:Y:S01]  /*0c00*/  IMAD.SHL.U32 R2, R2, 0x100000, RZ ;  /* 0x0010000002027824 */ /* 0x000fe200078e00ff */
[----:B------:R-:W-:-:S04]  /*0c10*/  LEA R3, R0, 0x3b800000, 0x17 ;  /* 0x3b80000000037811 */ /* 0x000fc800078eb8ff */
[----:B------:R-:W-:Y:S01]  /*0c20*/  LOP3.LUT R26, R3, R2, R26, 0xfe, !PT ;  /* 0x00000002031a7212 */ /* 0x000fe200078efe1a */
[----:B------:R-:W-:Y:S06]  /*0c30*/  BRA `(.L_x_8451) ;  /* 0x00000004000c7947 */ /* 0x000fec0003800000 */
.L_x_8464:
        /* <DEDUP_REMOVED lines=20> */
.L_x_8469:
[----:B------:R-:W-:Y:S05]  /*0d80*/  BSYNC B0 ;  /* 0x0000000000007941 */ /* 0x000fea0003800000 */
.L_x_8468:
[----:B------:R-:W-:Y:S01]  /*0d90*/  IMAD.SHL.U32 R2, R2, 0x200000, RZ ;  /* 0x0020000002027824 */ /* 0x000fe200078e00ff */
[----:B------:R-:W-:-:S04]  /*0da0*/  LEA R3, R0, 0x37800000, 0x17 ;  /* 0x3780000000037811 */ /* 0x000fc800078eb8ff */
[----:B------:R-:W-:Y:S01]  /*0db0*/  LOP3.LUT R26, R3, R2, R26, 0xfe, !PT ;  /* 0x00000002031a7212 */ /* 0x000fe200078efe1a */
[----:B------:R-:W-:Y:S06]  /*0dc0*/  BRA `(.L_x_8451) ;  /* 0x0000000000a87947 */ /* 0x000fec0003800000 */
.L_x_8463:
        /* <DEDUP_REMOVED lines=14> */
.L_x_8473:
[----:B------:R-:W-:Y:S05]  /*0eb0*/  BSYNC B0 ;  /* 0x0000000000007941 */ /* 0x000fea0003800000 */
.L_x_8472:
[----:B------:R-:W-:Y:S01]  /*0ec0*/  IMAD.MOV.U32 R27, RZ, RZ, RZ ;  /* 0x000000ffff1b7224 */ /* 0x000fe200078e00ff */
[----:B------:R-:W-:Y:S06]  /*0ed0*/  BRA `(.L_x_8451) ;  /* 0x0000000000647947 */ /* 0x000fec0003800000 */
.L_x_8450:
[----:B------:R-:W-:Y:S01]  /*0ee0*/  MOV R2, 0x0 ;  /* 0x0000000000027802 */ /* 0x000fe20000000f00 */
[----:B------:R-:W-:Y:S01]  /*0ef0*/  ULDC.64 UR4, c[0x4][0x158] ;  /* 0x0100560000047ab9 */ /* 0x000fe20000000a00 */
[----:B------:R-:W-:Y:S01]  /*0f00*/  ULDC.64 UR6, c[0x4][0x18] ;  /* 0x0100060000067ab9 */ /* 0x000fe20000000a00 */
[----:B------:R-:W-:Y:S01]  /*0f10*/  MOV R4, UR4 ;  /* 0x0000000400047c02 */ /* 0x000fe20008000f00 */
[----:B------:R-:W-:Y:S01]  /*0f20*/  IMAD.U32 R5, RZ, RZ, UR5 ;  /* 0x00000005ff057e24 */ /* 0x000fe2000f8e00ff */
[----:B------:R-:W-:Y:S01]  /*0f30*/  ULDC.64 UR4, c[0x4][0x160] ;  /* 0x0100580000047ab9 */ /* 0x000fe20000000a00 */
[----:B------:R-:W0:Y:S01]  /*0f40*/  LDC.64 R2, c[0x4][R2] ;  /* 0x0100000002027b82 */ /* 0x000e220000000a00 */
[----:B------:R-:W-:Y:S01]  /*0f50*/  HFMA2.MMA R13, -RZ, RZ, 0, 0 ;  /* 0x00000000ff0d7435 */ /* 0x000fe200000001ff */
[----:B------:R-:W-:Y:S01]  /*0f60*/  IMAD.U32 R6, RZ, RZ, UR4 ;  /* 0x00000004ff067e24 */ /* 0x000fe2000f8e00ff */
[----:B------:R-:W-:Y:S01]  /*0f70*/  MOV R10, UR6 ;  /* 0x00000006000a7c02 */ /* 0x000fe20008000f00 */
[----:B------:R-:W-:-:S02]  /*0f80*/  IMAD.U32 R7, RZ, RZ, UR5 ;  /* 0x00000005ff077e24 */ /* 0x000fc4000f8e00ff */
[----:B------:R-:W-:Y:S02]  /*0f90*/  IMAD.U32 R11, RZ, RZ, UR7 ;  /* 0x00000007ff0b7e24 */ /* 0x000fe4000f8e00ff */
[----:B------:R-:W-:Y:S02]  /*0fa0*/  IMAD.MOV.U32 R8, RZ, RZ, 0x4e ;  /* 0x0000004eff087424 */ /* 0x000fe400078e00ff */
[----:B------:R-:W-:-:S07]  /*0fb0*/  IMAD.MOV.U32 R12, RZ, RZ, 0x1 ;  /* 0x00000001ff0c7424 */ /* 0x000fce00078e00ff */
[----:B------:R-:W-:-:S07]  /*0fc0*/  LEPC R20, `(.L_x_8474) ;  /* 0x000000001014794e */ /* 0x000fce0000000000 */
[----:B0-----:R-:W-:Y:S05]  /*0fd0*/  CALL.ABS.NOINC R2 ;  /* 0x0000000002007343 */ /* 0x001fea0003c00000 */
.L_x_8474:
[----:B------:R-:W-:Y:S01]  /*0fe0*/  CS2R R26, SRZ ;  /* 0x00000000001a7805 */ /* 0x000fe2000001ff00 */
[----:B------:R-:W-:Y:S06]  /*0ff0*/  BRA `(.L_x_8451) ;  /* 0x00000000001c7947 */ /* 0x000fec0003800000 */
.L_x_8471:
[----:B------:R-:W2:Y:S01]  /*1000*/  LDG.E.64 R2, desc[UR36][R2.64] ;  /* 0x0000002402027981 */ /* 0x000ea2000c1e1b00 */
[----:B------:R-:W-:Y:S01]  /*1010*/  IMAD.MOV.U32 R27, RZ, RZ, RZ ;  /* 0x000000ffff1b7224 */ /* 0x000fe200078e00ff */
[----:B--2---:R0:W1:Y:S01]  /*1020*/  I2F.U64 R26, R2 ;  /* 0x00000002001a7312 */ /* 0x0040620000301000 */
[----:B------:R-:W-:Y:S05]  /*1030*/  BRA `(.L_x_8451) ;  /* 0x00000000000c7947 */ /* 0x000fea0003800000 */
.L_x_8470:
[----:B------:R-:W2:Y:S01]  /*1040*/  LDG.E R2, desc[UR36][R2.64] ;  /* 0x0000002402027981 */ /* 0x000ea2000c1e1900 */
[----:B------:R-:W-:Y:S01]  /*1050*/  IMAD.MOV.U32 R27, RZ, RZ, RZ ;  /* 0x000000ffff1b7224 */ /* 0x000fe200078e00ff */
[----:B--2---:R-:W-:-:S07]  /*1060*/  I2FP.F32.U32 R26, R2 ;  /* 0x00000002001a7245 */ /* 0x004fce0000201000 */
.L_x_8451:
[----:B------:R-:W-:Y:S05]  /*1070*/  BSYNC B7 ;  /* 0x0000000000077941 */ /* 0x000fea0003800000 */
.L_x_8445:
[----:B------:R-:W-:-:S07]  /*1080*/  VIADD R30, R30, 0x80 ;  /* 0x000000801e1e7836 */ /* 0x000fce0000000000 */
.L_x_8444:
[----:B------:R-:W-:Y:S05]  /*1090*/  BSYNC B6 ;  /* 0x0000000000067941 */ /* 0x000fea0003800000 */
.L_x_8443:
[----:B------:R-:W-:Y:S01]  /*10a0*/  ISETP.GE.AND P0, PT, R30, R28, PT ;  /* 0x0000001c1e00720c */ /* 0x000fe20003f06270 */
[----:B------:R-:W-:Y:S01]  /*10b0*/  BSSY B6, `(.L_x_8475) ;  /* 0x00000ff000067945 */ /* 0x000fe20003800000 */
[----:B------:R-:W-:-:S11]  /*10c0*/  MOV R24, RZ ;  /* 0x000000ff00187202 */ /* 0x000fd60000000f00 */
        /* <DEDUP_REMOVED lines=21> */
[----:B------:R-:W-:Y:S01]  /*1220*/  HFMA2.MMA R25, -RZ, RZ, 0, 0 ;  /* 0x00000000ff197435 */ /* 0x000fe200000001ff */
[----:B--2---:R0:W2:Y:S01]  /*1230*/  I2F.S16 R24, R2 ;  /* 0x0000000200187306 */ /* 0x0040a20000101400 */
[----:B------:R-:W-:Y:S09]  /*1240*/  BRA `(.L_x_8483) ;  /* 0x0000000c008c7947 */ /* 0x000ff20003800000 */
.L_x_8481:
[----:B------:R-:W2:Y:S01]  /*1250*/  LDG.E.U8 R2, desc[UR36][R2.64] ;  /* 0x0000002402027981 */ /* 0x000ea2000c1e1100 */
[----:B------:R-:W-:Y:S01]  /*1260*/  IMAD.MOV.U32 R25, RZ, RZ, RZ ;  /* 0x000000ffff197224 */ /* 0x000fe200078e00ff */
[----:B--2---:R-:W-:Y:S01]  /*1270*/  I2FP.F32.U32 R24, R2 ;  /* 0x0000000200187245 */ /* 0x004fe20000201000 */
[----:B------:R-:W-:Y:S06]  /*1280*/  BRA `(.L_x_8483) ;  /* 0x0000000c007c7947 */ /* 0x000fec0003800000 */
.L_x_8480:
        /* <DEDUP_REMOVED lines=8> */
[----:B--2---:R0:W2:Y:S01]  /*1310*/  I2F.S64 R24, R2 ;  /* 0x0000000200187312 */ /* 0x0040a20000301400 */
[----:B------:R-:W-:Y:S05]  /*1320*/  BRA `(.L_x_8483) ;  /* 0x0000000c00547947 */ /* 0x000fea0003800000 */
.L_x_8485:
[----:B------:R-:W2:Y:S01]  /*1330*/  LDG.E R2, desc[UR36][R2.64] ;  /* 0x0000002402027981 */ /* 0x000ea2000c1e1900 */
[----:B------:R-:W-:Y:S01]  /*1340*/  IMAD.MOV.U32 R25, RZ, RZ, RZ ;  /* 0x000000ffff197224 */ /* 0x000fe200078e00ff */
[----:B--2---:R-:W-:Y:S01]  /*1350*/  I2FP.F32.S32 R24, R2 ;  /* 0x0000000200187245 */ /* 0x004fe20000201400 */
[----:B------:R-:W-:Y:S06]  /*1360*/  BRA `(.L_x_8483) ;  /* 0x0000000c00447947 */ /* 0x000fec0003800000 */
.L_x_8484:
[----:B------:R-:W2:Y:S01]  /*1370*/  LDG.E.U16 R2, desc[UR36][R2.64] ;  /* 0x0000002402027981 */ /* 0x000ea2000c1e1500 */
[----:B------:R-:W-:Y:S01]  /*1380*/  MOV R25, RZ ;  /* 0x000000ff00197202 */ /* 0x000fe20000000f00 */
[----:B--2---:R4:W0:Y:S01]  /*1390*/  I2F.S16 R24, R2 ;  /* 0x0000000200187306 */ /* 0x0048220000101400 */
[----:B------:R-:W-:Y:S05]  /*13a0*/  BRA `(.L_x_8483) ;  /* 0x0000000c00347947 */ /* 0x000fea0003800000 */
.L_x_8479:
        /* <DEDUP_REMOVED lines=9> */
.L_x_8487:
[----:B------:R-:W2:Y:S01]  /*1440*/  LDG.E.U16 R2, desc[UR36][R2.64] ;  /* 0x0000002402027981 */ /* 0x000ea2000c1e1500 */
[----:B------:R-:W-:Y:S02]  /*1450*/  IMAD.MOV.U32 R25, RZ, RZ, RZ ;  /* 0x000000ffff197224 */ /* 0x000fe400078e00ff */
[----:B--2---:R-:W-:Y:S01]  /*1460*/  HADD2.F32 R24, -RZ, R2.H0_H0 ;  /* 0x20000002ff187230 */ /* 0x004fe20000004100 */
[----:B------:R-:W-:Y:S06]  /*1470*/  BRA `(.L_x_8483) ;  /* 0x0000000c00007947 */ /* 0x000fec0003800000 */
.L_x_8486:
        /* <DEDUP_REMOVED lines=8> */
.L_x_8489:
[----:B------:R-:W2:Y:S02]  /*1500*/  LDG.E R2, desc[UR36][R2.64] ;  /* 0x0000002402027981 */ /* 0x000ea4000c1e1900 */
[--C-:B--2---:R-:W-:Y:S02]  /*1510*/  HADD2.F32 R25, -RZ, R2.reuse.H1_H1 ;  /* 0x30000002ff197230 */ /* 0x104fe40000004100 */
[----:B------:R-:W-:Y:S01]  /*1520*/  HADD2.F32 R24, -RZ, R2.H0_H0 ;  /* 0x20000002ff187230 */ /* 0x000fe20000004100 */
[----:B------:R-:W-:Y:S06]  /*1530*/  BRA `(.L_x_8483) ;  /* 0x0000000800d07947 */ /* 0x000fec0003800000 */
.L_x_8488:
        /* <DEDUP_REMOVED lines=8> */
.L_x_8478:
        /* <DEDUP_REMOVED lines=13> */
.L_x_8492:
[----:B------:R-:W2:Y:S01]  /*1690*/  LDG.E.128 R4, desc[UR36][R2.64] ;  /* 0x0000002402047981 */ /* 0x000ea2000c1e1d00 */
[----:B------:R-:W-:Y:S01]  /*16a0*/  UMOV UR4, 0xf0000000 ;  /* 0xf000000000047882 */ /* 0x000fe20000000000 */
[----:B------:R-:W-:Y:S01]  /*16b0*/  UMOV UR5, 0x380fffff ;  /* 0x380fffff00057882 */ /* 0x000fe20000000000 */
[----:B--2---:R-:W0:Y:S01]  /*16c0*/  F2F.F32.F64 R25, R6 ;  /* 0x0000000600197310 */ /* 0x004e220000301000 */
[----:B------:R-:W-:Y:S02]  /*16d0*/  DSETP.GEU.AND P0, PT, |R6|, UR4, PT ;  /* 0x0000000406007e2a */ /* 0x000fe4000bf0e200 */
[----:B------:R-:W-:-:S05]  /*16e0*/  DSETP.GEU.AND P1, PT, |R4|, UR4, PT ;  /* 0x0000000404007e2a */ /* 0x000fca000bf2e200 */
[----:B------:R-:W2:Y:S07]  /*16f0*/  F2F.F32.F64 R24, R4 ;  /* 0x0000000400187310 */ /* 0x000eae0000301000 */
[----:B0-----:R-:W-:Y:S02]  /*1700*/  @!P0 FMUL R25, R25, 1.175494350822287508e-38 ;  /* 0x0080000019198820 */ /* 0x001fe40000400000 */
[----:B--2---:R-:W-:Y:S01]  /*1710*/  @!P1 FMUL R24, R24, 1.175494350822287508e-38 ;  /* 0x0080000018189820 */ /* 0x004fe20000400000 */
[----:B------:R-:W-:Y:S06]  /*1720*/  BRA `(.L_x_8483) ;  /* 0x0000000800547947 */ /* 0x000fec0003800000 */
.L_x_8491:
        /* <DEDUP_REMOVED lines=17> */
[----:B------:R-:W-:Y:S02]  /*1840*/  SEL R5, R4, RZ, P0 ;  /* 0x000000ff04057207 */ /* 0x000fe40000000000 */
[----:B------:R-:W-:-:S03]  /*1850*/  IADD3 R4, R0, 0x1000000, RZ ;  /* 0x0100000000047810 */ /* 0x000fc60007ffe0ff */
        /* <DEDUP_REMOVED lines=8> */
.L_x_8494:
[----:B------:R-:W2:Y:S01]  /*18e0*/  LDG.E.U8 R2, desc[UR36][R2.64] ;  /* 0x0000002402027981 */ /* 0x000ea2000c1e1100 */
[----:B------:R-:W-:Y:S02]  /*18f0*/  IMAD.MOV.U32 R25, RZ, RZ, RZ ;  /* 0x000000ffff197224 */ /* 0x000fe400078e00ff */
        /* <DEDUP_REMOVED lines=12> */
.L_x_8493:
[----:B------:R-:W2:Y:S01]  /*19c0*/  LDG.E.U16 R2, desc[UR36][R2.64] ;  /* 0x0000002402027981 */ /* 0x000ea2000c1e1500 */
[----:B------:R-:W-:Y:S01]  /*19d0*/  MOV R25, RZ ;  /* 0x000000ff00197202 */ /* 0x000fe20000000f00 */
[----:B--2---:R-:W-:Y:S01]  /*19e0*/  IMAD.U32 R24, R2, 0x10000, RZ ;  /* 0x0001000002187824 */ /* 0x004fe200078e00ff */
[----:B------:R-:W-:Y:S06]  /*19f0*/  BRA `(.L_x_8483) ;  /* 0x0000000400a07947 */ /* 0x000fec0003800000 */
.L_x_8490:
        /* <DEDUP_REMOVED lines=12> */
.L_x_8497:
        /* <DEDUP_REMOVED lines=20> */
.L_x_8499:
[----:B------:R-:W-:Y:S05]  /*1c00*/  BSYNC B0 ;  /* 0x0000000000007941 */ /* 0x000fea0003800000 */
.L_x_8498:
[----:B------:R-:W-:Y:S01]  /*1c10*/  IMAD.SHL.U32 R2, R2, 0x100000, RZ ;  /* 0x0010000002027824 */ /* 0x000fe200078e00ff */
[----:B------:R-:W-:-:S04]  /*1c20*/  LEA R3, R0, 0x3b800000, 0x17 ;  /* 0x3b80000000037811 */ /* 0x000fc800078eb8ff */
[----:B------:R-:W-:Y:S01]  /*1c30*/  LOP3.LUT R24, R3, R2, R24, 0xfe, !PT ;  /* 0x0000000203187212 */ /* 0x000fe200078efe18 */
[----:B------:R-:W-:Y:S06]  /*1c40*/  BRA `(.L_x_8483) ;  /* 0x00000004000c7947 */ /* 0x000fec0003800000 */
.L_x_8496:
        /* <DEDUP_REMOVED lines=20> */
.L_x_8501:
[----:B------:R-:W-:Y:S05]  /*1d90*/  BSYNC B0 ;  /* 0x0000000000007941 */ /* 0x000fea0003800000 */
.L_x_8500:
[----:B------:R-:W-:Y:S01]  /*1da0*/  IMAD.SHL.U32 R2, R2, 0x200000, RZ ;  /* 0x0020000002027824 */ /* 0x000fe200078e00ff */
[----:B------:R-:W-:-:S04]  /*1db0*/  LEA R3, R0, 0x37800000, 0x17 ;  /* 0x3780000000037811 */ /* 0x000fc800078eb8ff */
[----:B------:R-:W-:Y:S01]  /*1dc0*/  LOP3.LUT R24, R3, R2, R24, 0xfe, !PT ;  /* 0x0000000203187212 */ /* 0x000fe200078efe18 */
[----:B------:R-:W-:Y:S06]  /*1dd0*/  BRA `(.L_x_8483) ;  /* 0x0000000000a87947 */ /* 0x000fec0003800000 */
.L_x_8495:
        /* <DEDUP_REMOVED lines=14> */
.L_x_8505:
[----:B------:R-:W-:Y:S05]  /*1ec0*/  BSYNC B0 ;  /* 0x0000000000007941 */ /* 0x000fea0003800000 */
.L_x_8504:
[----:B------:R-:W-:Y:S01]  /*1ed0*/  IMAD.MOV.U32 R25, RZ, RZ, RZ ;  /* 0x000000ffff197224 */ /* 0x000fe200078e00ff */
[----:B------:R-:W-:Y:S06]  /*1ee0*/  BRA `(.L_x_8483) ;  /* 0x0000000000647947 */ /* 0x000fec0003800000 */
.L_x_8482:
[----:B------:R-:W-:Y:S01]  /*1ef0*/  MOV R2, 0x0 ;  /* 0x0000000000027802 */ /* 0x000fe20000000f00 */
[----:B------:R-:W-:Y:S01]  /*1f00*/  ULDC.64 UR4, c[0x4][0x158] ;  /* 0x0100560000047ab9 */ /* 0x000fe20000000a00 */
[----:B------:R-:W-:Y:S01]  /*1f10*/  ULDC.64 UR6, c[0x4][0x18] ;  /* 0x0100060000067ab9 */ /* 0x000fe20000000a00 */
[----:B------:R-:W-:Y:S01]  /*1f20*/  IMAD.U32 R4, RZ, RZ, UR4 ;  /* 0x00000004ff047e24 */ /* 0x000fe2000f8e00ff */
[----:B------:R-:W-:Y:S01]  /*1f30*/  MOV R5, UR5 ;  /* 0x0000000500057c02 */ /* 0x000fe20008000f00 */
[----:B------:R-:W-:Y:S01]  /*1f40*/  ULDC.64 UR4, c[0x4][0x160] ;  /* 0x0100580000047ab9 */ /* 0x000fe20000000a00 */
[----:B------:R-:W0:Y:S01]  /*1f50*/  LDC.64 R2, c[0x4][R2] ;  /* 0x0100000002027b82 */ /* 0x000e220000000a00 */
[----:B------:R-:W-:Y:S01]  /*1f60*/  IMAD.U32 R6, RZ, RZ, UR4 ;  /* 0x00000004ff067e24 */ /* 0x000fe2000f8e00ff */
[----:B------:R-:W-:Y:S01]  /*1f70*/  MOV R11, UR7 ;  /* 0x00000007000b7c02 */ /* 0x000fe20008000f00 */
[----:B------:R-:W-:Y:S02]  /*1f80*/  IMAD.U32 R7, RZ, RZ, UR5 ;  /* 0x00000005ff077e24 */ /* 0x000fe4000f8e00ff */
[----:B------:R-:W-:-:S02]  /*1f90*/  IMAD.U32 R10, RZ, RZ, UR6 ;  /* 0x00000006ff0a7e24 */ /* 0x000fc4000f8e00ff */
[----:B------:R-:W-:Y:S02]  /*1fa0*/  IMAD.MOV.U32 R8, RZ, RZ, 0x4e ;  /* 0x0000004eff087424 */ /* 0x000fe400078e00ff */
[----:B------:R-:W-:Y:S02]  /*1fb0*/  IMAD.MOV.U32 R12, RZ, RZ, 0x1 ;  /* 0x00000001ff0c7424 */ /* 0x000fe400078e00ff */
[----:B------:R-:W-:-:S07]  /*1fc0*/  IMAD.MOV.U32 R13, RZ, RZ, RZ ;  /* 0x000000ffff0d7224 */ /* 0x000fce00078e00ff */
[----:B------:R-:W-:-:S07]  /*1fd0*/  LEPC R20, `(.L_x_8506) ;  /* 0x000000001014794e */ /* 0x000fce0000000000 */
[----:B01-3-5:R-:W-:Y:S05]  /*1fe0*/  CALL.ABS.NOINC R2 ;  /* 0x0000000002007343 */ /* 0x02bfea0003c00000 */
.L_x_8506:
[----:B------:R-:W-:Y:S01]  /*1ff0*/  CS2R R24, SRZ ;  /* 0x0000000000187805 */ /* 0x000fe2000001ff00 */
[----:B------:R-:W-:Y:S06]  /*2000*/  BRA `(.L_x_8483) ;  /* 0x00000000001c7947 */ /* 0x000fec0003800000 */
.L_x_8503:
[----:B------:R-:W2:Y:S01]  /*2010*/  LDG.E.64 R2, desc[UR36][R2.64] ;  /* 0x0000002402027981 */ /* 0x000ea2000c1e1b00 */
[----:B------:R-:W-:Y:S01]  /*2020*/  HFMA2.MMA R25, -RZ, RZ, 0, 0 ;  /* 0x00000000ff197435 */ /* 0x000fe200000001ff */
[----:B--2---:R0:W2:Y:S01]  /*2030*/  I2F.U64 R24, R2 ;  /* 0x0000000200187312 */ /* 0x0040a20000301000 */
[----:B------:R-:W-:Y:S09]  /*2040*/  BRA `(.L_x_8483) ;  /* 0x00000000000c7947 */ /* 0x000ff20003800000 */
.L_x_8502:
[----:B------:R-:W2:Y:S01]  /*2050*/  LDG.E R2, desc[UR36][R2.64] ;  /* 0x0000002402027981 */ /* 0x000ea2000c1e1900 */
[----:B------:R-:W-:Y:S01]  /*2060*/  IMAD.MOV.U32 R25, RZ, RZ, RZ ;  /* 0x000000ffff197224 */ /* 0x000fe200078e00ff */
[----:B--2---:R-:W-:-:S07]  /*2070*/  I2FP.F32.U32 R24, R2 ;  /* 0x0000000200187245 */ /* 0x004fce0000201000 */
.L_x_8483:
[----:B------:R-:W-:Y:S05]  /*2080*/  BSYNC B7 ;  /* 0x0000000000077941 */ /* 0x000fea0003800000 */
.L_x_8477:
[----:B------:R-:W-:-:S07]  /*2090*/  VIADD R30, R30, 0x80 ;  /* 0x000000801e1e7836 */ /* 0x000fce0000000000 */
.L_x_8476:
[----:B------:R-:W-:Y:S05]  /*20a0*/  BSYNC B6 ;  /* 0x0000000000067941 */ /* 0x000fea0003800000 */
.L_x_8475:
[----:B------:R-:W-:Y:S01]  /*20b0*/  ISETP.GE.AND P0, PT, R30, R28, PT ;  /* 0x0000001c1e00720c */ /* 0x000fe20003f06270 */
[----:B------:R-:W-:Y:S01]  /*20c0*/  BSSY B6, `(.L_x_8507) ;  /* 0x0000100000067945 */ /* 0x000fe20003800000 */
[----:B------:R-:W-:Y:S01]  /*20d0*/  IMAD.MOV.U32 R19, RZ, RZ, RZ ;  /* 0x000000ffff137224 */ /* 0x000fe200078e00ff */
[----:B------:R-:W-:-:S10]  /*20e0*/  CS2R R16, SRZ ;  /* 0x0000000000107805 */ /* 0x000fd4000001ff00 */
[----:B------:R-:W-:Y:S05]  /*20f0*/  @P0 BRA `(.L_x_8508) ;  /* 0x0000000c00f00947 */ /* 0x000fea0003800000 */
[----:B0-2-4-:R-:W0:Y:S01]  /*2100*/  LDC.64 R2, c[0x0][0x220] ;  /* 0x00008800ff027b82 */ /* 0x015e220000000a00 */
[----:B------:R-:W-:Y:S01]  /*2110*/  LEA R0, R29, R30, 0x9 ;  /* 0x0000001e1d007211 */ /* 0x000fe200078e48ff */
[----:B------:R-:W-:Y:S01]  /*2120*/  ULDC UR4, c[0x0][0x230] ;  /* 0x00008c0000047ab9 */ /* 0x000fe20000000800 */
[----:B------:R-:W-:Y:S01]  /*2130*/  PRMT R4, R23, 0x9910, RZ ;  /* 0x0000991017047816 */ /* 0x000fe200000000ff */
[----:B------:R-:W-:Y:S02]  /*2140*/  BSSY B7, `(.L_x_8509) ;  /* 0x00000f6000077945 */ /* 0x000fe40003800000 */
        /* <DEDUP_REMOVED lines=18> */
.L_x_8513:
[----:B------:R-:W2:Y:S01]  /*2270*/  LDG.E.U8 R2, desc[UR36][R2.64] ;  /* 0x0000002402027981 */ /* 0x000ea2000c1e1100 */
[----:B------:R-:W-:Y:S02]  /*2280*/  MOV R17, RZ ;  /* 0x000000ff00117202 */ /* 0x000fe40000000f00 */
[----:B--2---:R-:W-:Y:S01]  /*2290*/  I2FP.F32.U32 R16, R2 ;  /* 0x0000000200107245 */ /* 0x004fe20000201000 */
[----:B------:R-:W-:Y:S06]  /*22a0*/  BRA `(.L_x_8515) ;  /* 0x0000000c007c7947 */ /* 0x000fec0003800000 */
.L_x_8512:
        /* <DEDUP_REMOVED lines=10> */
.L_x_8517:
[----:B------:R-:W2:Y:S01]  /*2350*/  LDG.E R2, desc[UR36][R2.64] ;  /* 0x0000002402027981 */ /* 0x000ea2000c1e1900 */
[----:B------:R-:W-:Y:S01]  /*2360*/  IMAD.MOV.U32 R17, RZ, RZ, RZ ;  /* 0x000000ffff117224 */ /* 0x000fe200078e00ff */
[----:B--2---:R-:W-:Y:S01]  /*2370*/  I2FP.F32.S32 R16, R2 ;  /* 0x0000000200107245 */ /* 0x004fe20000201400 */
[----:B------:R-:W-:Y:S06]  /*2380*/  BRA `(.L_x_8515) ;  /* 0x0000000c00447947 */ /* 0x000fec0003800000 */
.L_x_8516:
[----:B------:R-:W2:Y:S01]  /*2390*/  LDG.E.U16 R2, desc[UR36][R2.64] ;  /* 0x0000002402027981 */ /* 0x000ea2000c1e1500 */
[----:B------:R-:W-:Y:S01]  /*23a0*/  IMAD.MOV.U32 R17, RZ, RZ, RZ ;  /* 0x000000ffff117224 */ /* 0x000fe200078e00ff */
[----:B--2---:R0:W2:Y:S01]  /*23b0*/  I2F.S16 R16, R2 ;  /* 0x0000000200107306 */ /* 0x0040a20000101400 */
[----:B------:R-:W-:Y:S05]  /*23c0*/  BRA `(.L_x_8515) ;  /* 0x0000000c00347947 */ /* 0x000fea0003800000 */
.L_x_8511:
        /* <DEDUP_REMOVED lines=9> */
.L_x_8519:
[----:B------:R-:W2:Y:S01]  /*2460*/  LDG.E.U16 R2, desc[UR36][R2.64] ;  /* 0x0000002402027981 */ /* 0x000ea2000c1e1500 */
[----:B------:R-:W-:Y:S02]  /*2470*/  IMAD.MOV.U32 R17, RZ, RZ, RZ ;  /* 0x000000ffff117224 */ /* 0x000fe400078e00ff */
[----:B--2---:R-:W-:Y:S01]  /*2480*/  HADD2.F32 R16, -RZ, R2.H0_H0 ;  /* 0x20000002ff107230 */ /* 0x004fe20000004100 */
[----:B------:R-:W-:Y:S06]  /*2490*/  BRA `(.L_x_8515) ;  /* 0x0000000c00007947 */ /* 0x000fec0003800000 */
.L_x_8518:
        /* <DEDUP_REMOVED lines=8> */
.L_x_8521:
[----:B------:R-:W2:Y:S02]  /*2520*/  LDG.E R2, desc[UR36][R2.64] ;  /* 0x0000002402027981 */ /* 0x000ea4000c1e1900 */
[--C-:B--2---:R-:W-:Y:S02]  /*2530*/  HADD2.F32 R17, -RZ, R2.reuse.H1_H1 ;  /* 0x30000002ff117230 */ /* 0x104fe40000004100 */
[----:B------:R-:W-:Y:S01]  /*2540*/  HADD2.F32 R16, -RZ, R2.H0_H0 ;  /* 0x20000002ff107230 */ /* 0x000fe20000004100 */
[----:B------:R-:W-:Y:S06]  /*2550*/  BRA `(.L_x_8515) ;  /* 0x0000000800d07947 */ /* 0x000fec0003800000 */
.L_x_8520:
        /* <DEDUP_REMOVED lines=8> */
.L_x_8510:
        /* <DEDUP_REMOVED lines=13> */
.L_x_8524:
        /* <DEDUP_REMOVED lines=10> */
.L_x_8523:
        /* <DEDUP_REMOVED lines=8> */
[----:B------:R-:W-:Y:S01]  /*27d0*/  IMAD.MOV.U32 R17, RZ, RZ, RZ ;  /* 0x000000ffff117224 */ /* 0x000fe200078e00ff */
[----:B--2---:R-:W-:-:S04]  /*27e0*/  SHF.L.U32 R16, R16, 0x18, RZ ;  /* 0x0000001810107819 */ /* 0x004fc800000006ff */
[----:B------:R-:W-:-:S04]  /*27f0*/  LOP3.LUT R0, R16, 0x7f000000, RZ, 0xc0, !PT ;  /* 0x7f00000010007812 */ /* 0x000fc800078ec0ff */
[----:B------:R-:W0:Y:S01]  /*2800*/  FLO.U32 R4, R0 ;  /* 0x0000000000047300 */ /* 0x000e2200000e0000 */
[----:B------:R-:W-:-:S04]  /*2810*/  IADD3 R2, R0, -0x1, RZ ;  /* 0xffffffff00027810 */ /* 0x000fc80007ffe0ff */
        /* <DEDUP_REMOVED lines=14> */
.L_x_8526:
        /* <DEDUP_REMOVED lines=14> */
.L_x_8525:
[----:B------:R-:W2:Y:S01]  /*29e0*/  LDG.E.U16 R2, desc[UR36][R2.64] ;  /* 0x0000002402027981 */ /* 0x000ea2000c1e1500 */
[----:B------:R-:W-:Y:S01]  /*29f0*/  IMAD.MOV.U32 R17, RZ, RZ, RZ ;  /* 0x000000ffff117224 */ /* 0x000fe200078e00ff */
[----:B--2---:R-:W-:Y:S01]  /*2a00*/  SHF.L.U32 R16, R2, 0x10, RZ ;  /* 0x0000001002107819 */ /* 0x004fe200000006ff */
[----:B------:R-:W-:Y:S06]  /*2a10*/  BRA `(.L_x_8515) ;  /* 0x0000000400a07947 */ /* 0x000fec0003800000 */
.L_x_8522:
        /* <DEDUP_REMOVED lines=12> */
.L_x_8529:
        /* <DEDUP_REMOVED lines=20> */
.L_x_8531:
[----:B------:R-:W-:Y:S05]  /*2c20*/  BSYNC B0 ;  /* 0x0000000000007941 */ /* 0x000fea0003800000 */
.L_x_8530:
[----:B------:R-:W-:Y:S01]  /*2c30*/  IMAD.SHL.U32 R2, R2, 0x100000, RZ ;  /* 0x0010000002027824 */ /* 0x000fe200078e00ff */
[----:B------:R-:W-:-:S04]  /*2c40*/  LEA R3, R0, 0x3b800000, 0x17 ;  /* 0x3b80000000037811 */ /* 0x000fc800078eb8ff */
[----:B------:R-:W-:Y:S01]  /*2c50*/  LOP3.LUT R16, R3, R2, R16, 0xfe, !PT ;  /* 0x0000000203107212 */ /* 0x000fe200078efe10 */
[----:B------:R-:W-:Y:S06]  /*2c60*/  BRA `(.L_x_8515) ;  /* 0x00000004000c7947 */ /* 0x000fec0003800000 */
.L_x_8528:
        /* <DEDUP_REMOVED lines=20> */
.L_x_8533:
[----:B------:R-:W-:Y:S05]  /*2db0*/  BSYNC B0 ;  /* 0x0000000000007941 */ /* 0x000fea0003800000 */
.L_x_8532:
[----:B------:R-:W-:Y:S01]  /*2dc0*/  IMAD.SHL.U32 R2, R2, 0x200000, RZ ;  /* 0x0020000002027824 */ /* 0x000fe200078e00ff */
[----:B------:R-:W-:-:S04]  /*2dd0*/  LEA R3, R0, 0x37800000, 0x17 ;  /* 0x3780000000037811 */ /* 0x000fc800078eb8ff */
[----:B------:R-:W-:Y:S01]  /*2de0*/  LOP3.LUT R16, R3, R2, R16, 0xfe, !PT ;  /* 0x0000000203107212 */ /* 0x000fe200078efe10 */
[----:B------:R-:W-:Y:S06]  /*2df0*/  BRA `(.L_x_8515) ;  /* 0x0000000000a87947 */ /* 0x000fec0003800000 */
.L_x_8527:
        /* <DEDUP_REMOVED lines=14> */
.L_x_8537:
[----:B------:R-:W-:Y:S05]  /*2ee0*/  BSYNC B0 ;  /* 0x0000000000007941 */ /* 0x000fea0003800000 */
.L_x_8536:
[----:B------:R-:W-:Y:S01]  /*2ef0*/  IMAD.MOV.U32 R17, RZ, RZ, RZ ;  /* 0x000000ffff117224 */ /* 0x000fe200078e00ff */
[----:B------:R-:W-:Y:S06]  /*2f00*/  BRA `(.L_x_8515) ;  /* 0x0000000000647947 */ /* 0x000fec0003800000 */
.L_x_8514:
[----:B------:R-:W-:Y:S01]  /*2f10*/  MOV R2, 0x0 ;  /* 0x0000000000027802 */ /* 0x000fe20000000f00 */
[----:B------:R-:W-:Y:S01]  /*2f20*/  ULDC.64 UR4, c[0x4][0x158] ;  /* 0x0100560000047ab9 */ /* 0x000fe20000000a00 */
[----:B------:R-:W-:Y:S01]  /*2f30*/  ULDC.64 UR6, c[0x4][0x18] ;  /* 0x0100060000067ab9 */ /* 0x000fe20000000a00 */
[----:B------:R-:W-:Y:S01]  /*2f40*/  IMAD.U32 R4, RZ, RZ, UR4 ;  /* 0x00000004ff047e24 */ /* 0x000fe2000f8e00ff */
[----:B------:R-:W-:Y:S01]  /*2f50*/  HFMA2.MMA R8, -RZ, RZ, 0, 4.64916229248046875e-06 ;  /* 0x0000004eff087435 */ /* 0x000fe200000001ff */
[----:B------:R-:W-:Y:S01]  /*2f60*/  IMAD.U32 R5, RZ, RZ, UR5 ;  /* 0x00000005ff057e24 */ /* 0x000fe2000f8e00ff */
[----:B------:R-:W0:Y:S01]  /*2f70*/  LDC.64 R2, c[0x4][R2] ;  /* 0x0100000002027b82 */ /* 0x000e220000000a00 */
[----:B------:R-:W-:Y:S01]  /*2f80*/  ULDC.64 UR4, c[0x4][0x160] ;  /* 0x0100580000047ab9 */ /* 0x000fe20000000a00 */
[----:B------:R-:W-:Y:S01]  /*2f90*/  IMAD.U32 R10, RZ, RZ, UR6 ;  /* 0x00000006ff0a7e24 */ /* 0x000fe2000f8e00ff */
[----:B------:R-:W-:Y:S01]  /*2fa0*/  MOV R6, UR4 ;  /* 0x0000000400067c02 */ /* 0x000fe20008000f00 */
[----:B------:R-:W-:-:S02]  /*2fb0*/  IMAD.U32 R7, RZ, RZ, UR5 ;  /* 0x00000005ff077e24 */ /* 0x000fc4000f8e00ff */
[----:B------:R-:W-:Y:S02]  /*2fc0*/  IMAD.U32 R11, RZ, RZ, UR7 ;  /* 0x00000007ff0b7e24 */ /* 0x000fe4000f8e00ff */
[----:B------:R-:W-:Y:S02]  /*2fd0*/  IMAD.MOV.U32 R12, RZ, RZ, 0x1 ;  /* 0x00000001ff0c7424 */ /* 0x000fe400078e00ff */
[----:B------:R-:W-:-:S07]  /*2fe0*/  IMAD.MOV.U32 R13, RZ, RZ, RZ ;  /* 0x000000ffff0d7224 */ /* 0x000fce00078e00ff */
[----:B------:R-:W-:-:S07]  /*2ff0*/  LEPC R20, `(.L_x_8538) ;  /* 0x000000001014794e */ /* 0x000fce0000000000 */
[----:B01-3-5:R-:W-:Y:S05]  /*3000*/  CALL.ABS.NOINC R2 ;  /* 0x0000000002007343 */ /* 0x02bfea0003c00000 */
.L_x_8538:
[----:B------:R-:W-:Y:S01]  /*3010*/  CS2R R16, SRZ ;  /* 0x0000000000107805 */ /* 0x000fe2000001ff00 */
[----:B------:R-:W-:Y:S06]  /*3020*/  BRA `(.L_x_8515) ;  /* 0x00000000001c7947 */ /* 0x000fec0003800000 */
.L_x_8535:
[----:B------:R-:W2:Y:S01]  /*3030*/  LDG.E.64 R2, desc[UR36][R2.64] ;  /* 0x0000002402027981 */ /* 0x000ea2000c1e1b00 */
[----:B------:R-:W-:Y:S01]  /*3040*/  IMAD.MOV.U32 R17, RZ, RZ, RZ ;  /* 0x000000ffff117224 */ /* 0x000fe200078e00ff */
[----:B--2---:R0:W2:Y:S01]  /*3050*/  I2F.U64 R16, R2 ;  /* 0x0000000200107312 */ /* 0x0040a20000301000 */
[----:B------:R-:W-:Y:S05]  /*3060*/  BRA `(.L_x_8515) ;  /* 0x00000000000c7947 */ /* 0x000fea0003800000 */
.L_x_8534:
[----:B------:R-:W2:Y:S01]  /*3070*/  LDG.E R2, desc[UR36][R2.64] ;  /* 0x0000002402027981 */ /* 0x000ea2000c1e1900 */
[----:B------:R-:W-:Y:S02]  /*3080*/  MOV R17, RZ ;  /* 0x000000ff00117202 */ /* 0x000fe40000000f00 */
[----:B--2---:R-:W-:-:S07]  /*3090*/  I2FP.F32.U32 R16, R2 ;  /* 0x0000000200107245 */ /* 0x004fce0000201000 */
.L_x_8515:
[----:B------:R-:W-:Y:S05]  /*30a0*/  BSYNC B7 ;  /* 0x0000000000077941 */ /* 0x000fea0003800000 */
.L_x_8509:
[----:B------:R-:W-:-:S07]  /*30b0*/  VIADD R30, R30, 0x80 ;  /* 0x000000801e1e7836 */ /* 0x000fce0000000000 */
.L_x_8508:
[----:B------:R-:W-:Y:S05]  /*30c0*/  BSYNC B6 ;  /* 0x0000000000067941 */ /* 0x000fea0003800000 */
.L_x_8507:
[----:B------:R-:W-:Y:S01]  /*30d0*/  ISETP.GE.AND P0, PT, R30, R28, PT ;  /* 0x0000001c1e00720c */ /* 0x000fe20003f06270 */
[----:B------:R-:W-:Y:S01]  /*30e0*/  BSSY B6, `(.L_x_8539) ;  /* 0x00000fb000067945 */ /* 0x000fe20003800000 */
[----:B------:R-:W-:-:S11]  /*30f0*/  IMAD.MOV.U32 R18, RZ, RZ, RZ ;  /* 0x000000ffff127224 */ /* 0x000fd600078e00ff */
[----:B------:R-:W-:Y:S05]  /*3100*/  @P0 BRA `(.L_x_8540) ;  /* 0x0000000c00e00947 */ /* 0x000fea0003800000 */
[----:B0-2-4-:R-:W0:Y:S01]  /*3110*/  LDC.64 R2, c[0x0][0x220] ;  /* 0x00008800ff027b82 */ /* 0x015e220000000a00 */
[----:B------:R-:W-:Y:S01]  /*3120*/  PRMT R0, R23, 0x9910, RZ ;  /* 0x0000991017007816 */ /* 0x000fe200000000ff */
[----:B------:R-:W-:Y:S01]  /*3130*/  IMAD R30, R29, 0x200, R30 ;  /* 0x000002001d1e7824 */ /* 0x000fe200078e021e */
[----:B------:R-:W-:Y:S02]  /*3140*/  ULDC UR4, c[0x0][0x230] ;  /* 0x00008c0000047ab9 */ /* 0x000fe40000000800 */
[----:B------:R-:W-:Y:S01]  /*3150*/  ISETP.GT.AND P1, PT, R0, 0x9, PT ;  /* 0x000000090000780c */ /* 0x000fe20003f24270 */
[----:B------:R-:W-:-:S05]  /*3160*/  IMAD R5, R30, UR4, RZ ;  /* 0x000000041e057c24 */ /* 0x000fca000f8e02ff */
[----:B0-----:R-:W-:-:S04]  /*3170*/  IADD3 R2, P0, R5, R2, RZ ;  /* 0x0000000205027210 */ /* 0x001fc80007f1e0ff */
[----:B------:R-:W-:-:S03]  /*3180*/  IADD3.X R3, RZ, R3, RZ, P0, !PT ;  /* 0x00000003ff037210 */ /* 0x000fc600007fe4ff */
        /* <DEDUP_REMOVED lines=11> */
[----:B--2---:R0:W2:Y:S01]  /*3240*/  I2F.S16 R18, R2 ;  /* 0x0000000200127306 */ /* 0x0040a20000101400 */
[----:B------:R-:W-:Y:S05]  /*3250*/  BRA `(.L_x_8540) ;  /* 0x0000000c008c7947 */ /* 0x000fea0003800000 */
.L_x_8544:
[----:B------:R-:W2:Y:S01]  /*3260*/  LDG.E.U8 R2, desc[UR36][R2.64] ;  /* 0x0000002402027981 */ /* 0x000ea2000c1e1100 */
[----:B------:R-:W-:Y:S01]  /*3270*/  IMAD.MOV.U32 R19, RZ, RZ, RZ ;  /* 0x000000ffff137224 */ /* 0x000fe200078e00ff */
[----:B--2---:R-:W-:Y:S01]  /*3280*/  I2FP.F32.U32 R18, R2 ;  /* 0x0000000200127245 */ /* 0x004fe20000201000 */
[----:B------:R-:W-:Y:S06]  /*3290*/  BRA `(.L_x_8540) ;  /* 0x0000000c007c7947 */ /* 0x000fec0003800000 */
.L_x_8543:
        /* <DEDUP_REMOVED lines=10> */
.L_x_8547:
[----:B------:R-:W2:Y:S01]  /*3340*/  LDG.E R2, desc[UR36][R2.64] ;  /* 0x0000002402027981 */ /* 0x000ea2000c1e1900 */
[----:B------:R-:W-:Y:S01]  /*3350*/  HFMA2.MMA R19, -RZ, RZ, 0, 0 ;  /* 0x00000000ff137435 */ /* 0x000fe200000001ff */
[----:B--2---:R-:W-:Y:S01]  /*3360*/  I2FP.F32.S32 R18, R2 ;  /* 0x0000000200127245 */ /* 0x004fe20000201400 */
[----:B------:R-:W-:Y:S09]  /*3370*/  BRA `(.L_x_8540) ;  /* 0x0000000c00447947 */ /* 0x000ff20003800000 */
.L_x_8546:
[----:B------:R-:W2:Y:S01]  /*3380*/  LDG.E.U16 R2, desc[UR36][R2.64] ;  /* 0x0000002402027981 */ /* 0x000ea2000c1e1500 */
[----:B------:R-:W-:Y:S01]  /*3390*/  IMAD.MOV.U32 R19, RZ, RZ, RZ ;  /* 0x000000ffff137224 */ /* 0x000fe200078e00ff */
[----:B--2---:R0:W2:Y:S01]  /*33a0*/  I2F.S16 R18, R2 ;  /* 0x0000000200127306 */ /* 0x0040a20000101400 */
[----:B------:R-:W-:Y:S05]  /*33b0*/  BRA `(.L_x_8540) ;  /* 0x0000000c00347947 */ /* 0x000fea0003800000 */
.L_x_8542:
        /* <DEDUP_REMOVED lines=9> */
.L_x_8549:
[----:B------:R-:W2:Y:S01]  /*3450*/  LDG.E.U16 R2, desc[UR36][R2.64] ;  /* 0x0000002402027981 */ /* 0x000ea2000c1e1500 */
[----:B------:R-:W-:Y:S02]  /*3460*/  IMAD.MOV.U32 R19, RZ, RZ, RZ ;  /* 0x000000ffff137224 */ /* 0x000fe400078e00ff */
[----:B--2---:R-:W-:Y:S01]  /*3470*/  HADD2.F32 R18, -RZ, R2.H0_H0 ;  /* 0x20000002ff127230 */ /* 0x004fe20000004100 */
[----:B------:R-:W-:Y:S06]  /*3480*/  BRA `(.L_x_8540) ;  /* 0x0000000c00007947 */ /* 0x000fec0003800000 */
.L_x_8548:
        /* <DEDUP_REMOVED lines=8> */
.L_x_8551:
[----:B------:R-:W2:Y:S02]  /*3510*/  LDG.E R2, desc[UR36][R2.64] ;  /* 0x0000002402027981 */ /* 0x000ea4000c1e1900 */
[--C-:B--2---:R-:W-:Y:S02]  /*3520*/  HADD2.F32 R19, -RZ, R2.reuse.H1_H1 ;  /* 0x30000002ff137230 */ /* 0x104fe40000004100 */
[----:B------:R-:W-:Y:S01]  /*3530*/  HADD2.F32 R18, -RZ, R2.H0_H0 ;  /* 0x20000002ff127230 */ /* 0x000fe20000004100 */
[----:B------:R-:W-:Y:S06]  /*3540*/  BRA `(.L_x_8540) ;  /* 0x0000000800d07947 */ /* 0x000fec0003800000 */
.L_x_8550:
        /* <DEDUP_REMOVED lines=8> */
.L_x_8541:
        /* <DEDUP_REMOVED lines=13> */
.L_x_8554:
        /* <DEDUP_REMOVED lines=10> */
.L_x_8553:
        /* <DEDUP_REMOVED lines=27> */
.L_x_8556:
        /* <DEDUP_REMOVED lines=14> */
.L_x_8555:
[----:B------:R-:W2:Y:S01]  /*39d0*/  LDG.E.U16 R2, desc[UR36][R2.64] ;  /* 0x0000002402027981 */ /* 0x000ea2000c1e1500 */
[----:B------:R-:W-:Y:S02]  /*39e0*/  IMAD.MOV.U32 R19, RZ, RZ, RZ ;  /* 0x000000ffff137224 */ /* 0x000fe400078e00ff */
[----:B--2---:R-:W-:Y:S01]  /*39f0*/  IMAD.U32 R18, R2, 0x10000, RZ ;  /* 0x0001000002127824 */ /* 0x004fe200078e00ff */
[----:B------:R-:W-:Y:S06]  /*3a00*/  BRA `(.L_x_8540) ;  /* 0x0000000400a07947 */ /* 0x000fec0003800000 */
.L_x_8552:
        /* <DEDUP_REMOVED lines=12> */
.L_x_8559:
        /* <DEDUP_REMOVED lines=20> */
.L_x_8561:
[----:B------:R-:W-:Y:S05]  /*3c10*/  BSYNC B0 ;  /* 0x0000000000007941 */ /* 0x000fea0003800000 */
.L_x_8560:
[----:B------:R-:W-:Y:S01]  /*3c20*/  IMAD.SHL.U32 R2, R2, 0x100000, RZ ;  /* 0x0010000002027824 */ /* 0x000fe200078e00ff */
[----:B------:R-:W-:-:S04]  /*3c30*/  LEA R3, R0, 0x3b800000, 0x17 ;  /* 0x3b80000000037811 */ /* 0x000fc800078eb8ff */
[----:B------:R-:W-:Y:S01]  /*3c40*/  LOP3.LUT R18, R3, R2, R18, 0xfe, !PT ;  /* 0x0000000203127212 */ /* 0x000fe200078efe12 */
[----:B------:R-:W-:Y:S06]  /*3c50*/  BRA `(.L_x_8540) ;  /* 0x00000004000c7947 */ /* 0x000fec0003800000 */
.L_x_8558:
        /* <DEDUP_REMOVED lines=20> */
.L_x_8563:
[----:B------:R-:W-:Y:S05]  /*3da0*/  BSYNC B0 ;  /* 0x0000000000007941 */ /* 0x000fea0003800000 */
.L_x_8562:
[----:B------:R-:W-:Y:S01]  /*3db0*/  IMAD.SHL.U32 R2, R2, 0x200000, RZ ;  /* 0x0020000002027824 */ /* 0x000fe200078e00ff */
[----:B------:R-:W-:-:S04]  /*3dc0*/  LEA R3, R0, 0x37800000, 0x17 ;  /* 0x3780000000037811 */ /* 0x000fc800078eb8ff */
[----:B------:R-:W-:Y:S01]  /*3dd0*/  LOP3.LUT R18, R3, R2, R18, 0xfe, !PT ;  /* 0x0000000203127212 */ /* 0x000fe200078efe12 */
[----:B------:R-:W-:Y:S06]  /*3de0*/  BRA `(.L_x_8540) ;  /* 0x0000000000a87947 */ /* 0x000fec0003800000 */
.L_x_8557:
        /* <DEDUP_REMOVED lines=14> */
.L_x_8567:
[----:B------:R-:W-:Y:S05]  /*3ed0*/  BSYNC B0 ;  /* 0x0000000000007941 */ /* 0x000fea0003800000 */
.L_x_8566:
[----:B------:R-:W-:Y:S01]  /*3ee0*/  IMAD.MOV.U32 R19, RZ, RZ, RZ ;  /* 0x000000ffff137224 */ /* 0x000fe200078e00ff */
[----:B------:R-:W-:Y:S06]  /*3ef0*/  BRA `(.L_x_8540) ;  /* 0x0000000000647947 */ /* 0x000fec0003800000 */
.L_x_8545:
        /* <DEDUP_REMOVED lines=15> */
[----:B01-3-5:R-:W-:Y:S05]  /*3ff0*/  CALL.ABS.NOINC R2 ;  /* 0x0000000002007343 */ /* 0x02bfea0003c00000 */
.L_x_8568:
[----:B------:R-:W-:Y:S01]  /*4000*/  CS2R R18, SRZ ;  /* 0x0000000000127805 */ /* 0x000fe2000001ff00 */
[----:B------:R-:W-:Y:S06]  /*4010*/  BRA `(.L_x_8540) ;  /* 0x00000000001c7947 */ /* 0x000fec0003800000 */
.L_x_8565:
[----:B------:R-:W2:Y:S01]  /*4020*/  LDG.E.64 R2, desc[UR36][R2.64] ;  /* 0x0000002402027981 */ /* 0x000ea2000c1e1b00 */
[----:B------:R-:W-:Y:S01]  /*4030*/  IMAD.MOV.U32 R19, RZ, RZ, RZ ;  /* 0x000000ffff137224 */ /* 0x000fe200078e00ff */
[----:B--2---:R0:W2:Y:S01]  /*4040*/  I2F.U64 R18, R2 ;  /* 0x0000000200127312 */ /* 0x0040a20000301000 */
[----:B------:R-:W-:Y:S05]  /*4050*/  BRA `(.L_x_8540) ;  /* 0x00000000000c7947 */ /* 0x000fea0003800000 */
.L_x_8564:
[----:B------:R-:W2:Y:S01]  /*4060*/  LDG.E R2, desc[UR36][R2.64] ;  /* 0x0000002402027981 */ /* 0x000ea2000c1e1900 */
[----:B------:R-:W-:Y:S01]  /*4070*/  IMAD.MOV.U32 R19, RZ, RZ, RZ ;  /* 0x000000ffff137224 */ /* 0x000fe200078e00ff */
[----:B--2---:R-:W-:-:S07]  /*4080*/  I2FP.F32.U32 R18, R2 ;  /* 0x0000000200127245 */ /* 0x004fce0000201000 */
.L_x_8540:
[----:B------:R-:W-:Y:S05]  /*4090*/  BSYNC B6 ;  /* 0x0000000000067941 */ /* 0x000fea0003800000 */
.L_x_8539:
[----:B------:R-:W-:Y:S01]  /*40a0*/  ISETP.NE.AND P0, PT, R22, RZ, PT ;  /* 0x000000ff1600720c */ /* 0x000fe20003f05270 */
[----:B------:R-:W-:Y:S01]  /*40b0*/  BSSY B0, `(.L_x_8569) ;  /* 0x00002c4000007945 */ /* 0x000fe20003800000 */
[----:B------:R-:W-:Y:S01]  /*40c0*/  IMAD.MOV.U32 R23, RZ, RZ, RZ ;  /* 0x000000ffff177224 */ /* 0x000fe200078e00ff */
[----:B------:R-:W-:-:S10]  /*40d0*/  CS2R R10, SRZ ;  /* 0x00000000000a7805 */ /* 0x000fd4000001ff00 */
[----:B------:R-:W-:Y:S05]  /*40e0*/  @P0 BRA `(.L_x_8570) ;  /* 0x0000002c00000947 */ /* 0x000fea0003800000 */
[----:B01-3-5:R-:W-:Y:S01]  /*40f0*/  FSETP.GTU.FTZ.AND P0, PT, |R26|, +INF , PT ;  /* 0x7f8000001a00780b */ /* 0x02bfe20003f1c200 */
[C---:B--2-4-:R-:W-:Y:S01]  /*4100*/  FADD.FTZ R2, |R27|.reuse, -RZ ;  /* 0x800000ff1b027221 */ /* 0x054fe20000010200 */
[----:B------:R-:W-:-:S04]  /*4110*/  FSETP.GTU.FTZ.AND P1, PT, |R27|, +INF , PT ;  /* 0x7f8000001b00780b */ /* 0x000fc80003f3c200 */
[----:B------:R-:W-:-:S13]  /*4120*/  PLOP3.LUT P0, PT, P0, P1, PT, 0xa8, 0x0 ;  /* 0x000000000000781c */ /* 0x000fda0000703570 */
[----:B------:R-:W-:Y:S05]  /*4130*/  @P0 BRA `(.L_x_8571) ;  /* 0x0000002800b00947 */ /* 0x000fea0003800000 */
[C---:B------:R-:W-:Y:S01]  /*4140*/  FSETP.GT.FTZ.AND P0, PT, |R26|.reuse, 8388608, PT ;  /* 0x4b0000001a00780b */ /* 0x040fe20003f14200 */
[----:B------:R-:W-:Y:S01]  /*4150*/  FADD.FTZ R13, |R26|, -RZ ;  /* 0x800000ff1a0d7221 */ /* 0x000fe20000010200 */
[----:B------:R-:W-:-:S04]  /*4160*/  FSETP.GT.FTZ.AND P1, PT, R2, 8388608, PT ;  /* 0x4b0000000200780b */ /* 0x000fc80003f34000 */
[----:B------:R-:W-:-:S13]  /*4170*/  PLOP3.LUT P0, PT, P0, P1, PT, 0xa8, 0x0 ;  /* 0x000000000000781c */ /* 0x000fda0000703570 */
[----:B------:R-:W-:Y:S05]  /*4180*/  @P0 BRA `(.L_x_8572) ;  /* 0x0000001000f00947 */ /* 0x000fea0003800000 */
[----:B------:R-:W-:Y:S01]  /*4190*/  FSETP.NEU.FTZ.AND P1, PT, R26, RZ, PT ;  /* 0x000000ff1a00720b */ /* 0x000fe20003f3d000 */
[----:B------:R-:W-:Y:S01]  /*41a0*/  IMAD.MOV.U32 R11, RZ, RZ, R27 ;  /* 0x000000ffff0b7224 */ /* 0x000fe200078e001b */
[----:B------:R-:W-:Y:S02]  /*41b0*/  FSETP.NEU.FTZ.AND P0, PT, R27, RZ, PT ;  /* 0x000000ff1b00720b */ /* 0x000fe40003f1d000 */
[----:B------:R-:W-:-:S11]  /*41c0*/  MOV R10, R26 ;  /* 0x0000001a000a7202 */ /* 0x000fd60000000f00 */
[----:B------:R-:W-:Y:S05]  /*41d0*/  @!P0 BRA !P1, `(.L_x_8570) ;  /* 0x0000002800c48947 */ /* 0x000fea0004800000 */
[----:B------:R-:W-:Y:S01]  /*41e0*/  FSETP.GEU.FTZ.AND P0, PT, R2, 0.00021143197955098003149, PT ;  /* 0x395db3d70200780b */ /* 0x000fe20003f1e000 */
[----:B------:R-:W-:Y:S01]  /*41f0*/  IMAD.MOV.U32 R10, RZ, RZ, R26 ;  /* 0x000000ffff0a7224 */ /* 0x000fe200078e001a */
[----:B------:R-:W-:Y:S01]  /*4200*/  FSETP.GEU.FTZ.AND P1, PT, |R26|, 0.00021143197955098003149, PT ;  /* 0x395db3d71a00780b */ /* 0x000fe20003f3e200 */
[----:B------:R-:W-:-:S12]  /*4210*/  IMAD.MOV.U32 R11, RZ, RZ, R27 ;  /* 0x000000ffff0b7224 */ /* 0x000fd800078e001b */
[----:B------:R-:W-:Y:S05]  /*4220*/  @!P0 BRA !P1, `(.L_x_8570) ;  /* 0x0000002800b08947 */ /* 0x000fea0004800000 */
        /* <DEDUP_REMOVED lines=55> */
[----:B0-----:R-:W-:Y:S01]  /*45a0*/  @!P0 FMUL.FTZ R12, R11, |R26| ;  /* 0x4000001a0b0c8220 */ /* 0x001fe20000410000 */
        /* <DEDUP_REMOVED lines=34> */
.L_x_8576:
        /* <DEDUP_REMOVED lines=10> */
.L_x_8578:
[----:B------:R-:W-:-:S04]  /*4870*/  FADD.FTZ R6, -R0, R5 ;  /* 0x0000000500067221 */ /* 0x000fc80000010100 */
[----:B------:R-:W-:-:S07]  /*4880*/  FMUL.FTZ R6, R6, 0.5 ;  /* 0x3f00000006067820 */ /* 0x000fce0000410000 */
.L_x_8579:
[----:B------:R-:W-:Y:S05]  /*4890*/  BSYNC B2 ;  /* 0x0000000000027941 */ /* 0x000fea0003800000 */
.L_x_8577:
        /* <DEDUP_REMOVED lines=11> */
.L_x_8581:
[----:B------:R-:W-:-:S04]  /*4950*/  FADD.FTZ R8, R4, -R9 ;  /* 0x8000000904087221 */ /* 0x000fc80000010000 */
[----:B------:R-:W-:-:S07]  /*4960*/  FMUL.FTZ R9, R8, 0.5 ;  /* 0x3f00000008097820 */ /* 0x000fce0000410000 */
.L_x_8582:
[----:B------:R-:W-:Y:S05]  /*4970*/  BSYNC B2 ;  /* 0x0000000000027941 */ /* 0x000fea0003800000 */
.L_x_8580:
        /* <DEDUP_REMOVED lines=35> */
.L_x_8575:
[----:B------:R0:W1:Y:S02]  /*4bb0*/  MUFU.SQRT R12, R13 ;  /* 0x0000000d000c7308 */ /* 0x0000640000002000 */
.L_x_8574:
[----:B------:R-:W-:Y:S05]  /*4bc0*/  BSYNC B1 ;  /* 0x0000000000017941 */ /* 0x000fea0003800000 */
.L_x_8573:
        /* <DEDUP_REMOVED lines=13> */
[----:B------:R-:W-:Y:S01]  /*4ca0*/  FFMA.FTZ R2, -R0, R3, 0.5 ;  /* 0x3f00000000027423 */ /* 0x000fe20000010103 */
[----:B------:R-:W-:-:S03]  /*4cb0*/  MOV R5, 0x3fd774eb ;  /* 0x3fd774eb00057802 */ /* 0x000fc60000000f00 */
        /* <DEDUP_REMOVED lines=20> */
.L_x_8586:
        /* <DEDUP_REMOVED lines=17> */
.L_x_8592:
[----:B------:R-:W-:-:S04]  /*4f10*/  FADD.FTZ R0, -R0, R5 ;  /* 0x0000000500007221 */ /* 0x000fc80000010100 */
[----:B------:R-:W-:-:S07]  /*4f20*/  FMUL.FTZ R0, R0, 0.5 ;  /* 0x3f00000000007820 */ /* 0x000fce0000410000 */
.L_x_8593:
[----:B------:R-:W-:Y:S05]  /*4f30*/  BSYNC B4 ;  /* 0x0000000000047941 */ /* 0x000fea0003800000 */
.L_x_8591:
        /* <DEDUP_REMOVED lines=10> */
.L_x_8595:
[----:B------:R-:W-:-:S04]  /*4fe0*/  FADD.FTZ R3, -R3, R4 ;  /* 0x0000000403037221 */ /* 0x000fc80000010100 */
[----:B------:R-:W-:-:S07]  /*4ff0*/  FMUL.FTZ R3, R3, 0.5 ;  /* 0x3f00000003037820 */ /* 0x000fce0000410000 */
.L_x_8596:
[----:B------:R-:W-:Y:S05]  /*5000*/  BSYNC B4 ;  /* 0x0000000000047941 */ /* 0x000fea0003800000 */
.L_x_8594:
[----:B------:R-:W-:Y:S01]  /*5010*/  FADD.FTZ R0, R3, R0 ;  /* 0x0000000003007221 */ /* 0x000fe20000010000 */
[----:B------:R-:W-:-:S04]  /*5020*/  FADD.FTZ R7, R2, R7 ;  /* 0x0000000702077221 */ /* 0x000fc80000010000 */
[----:B------:R-:W-:-:S04]  /*5030*/  FMUL.FTZ R0, R7, R0 ;  /* 0x0000000007007220 */ /* 0x000fc80000410000 */
[----:B------:R2:W3:Y:S01]  /*5040*/  MUFU.SQRT R10, R0 ;  /* 0x00000000000a7308 */ /* 0x0004e20000002000 */
[----:B------:R-:W-:Y:S05]  /*5050*/  BRA `(.L_x_8597) ;  /* 0x0000000000487947 */ /* 0x000fea0003800000 */
.L_x_8590:
        /* <DEDUP_REMOVED lines=12> */
.L_x_8589:
[----:B------:R-:W-:Y:S01]  /*5120*/  FADD.FTZ R0, R7, 1 ;  /* 0x3f80000007007421 */ /* 0x000fe20000010000 */
[----:B0-----:R-:W-:Y:S01]  /*5130*/  MUFU.SQRT R13, R13 ;  /* 0x0000000d000d7308 */ /* 0x001fe20000002000 */
[----:B------:R-:W-:Y:S02]  /*5140*/  IMAD.MOV.U32 R2, RZ, RZ, 0x3f800000 ;  /* 0x3f800000ff027424 */ /* 0x000fe400078e00ff */
[----:B------:R-:W-:-:S06]  /*5150*/  FMUL.FTZ R0, R0, 0.5 ;  /* 0x3f00000000007820 */ /* 0x000fcc0000410000 */
[----:B------:R-:W0:Y:S02]  /*5160*/  MUFU.SQRT R0, R0 ;  /* 0x0000000000007308 */ /* 0x000e240000002000 */
[----:B0-----:R-:W-:-:S07]  /*5170*/  FMUL.FTZ R10, R13, R0 ;  /* 0x000000000d0a7220 */ /* 0x001fce0000410000 */
.L_x_8597:
[----:B------:R-:W-:Y:S05]  /*5180*/  BSYNC B2 ;  /* 0x0000000000027941 */ /* 0x000fea0003800000 */
.L_x_8588:
[----:B------:R-:W-:Y:S05]  /*5190*/  BRA `(.L_x_8598) ;  /* 0x0000000000087947 */ /* 0x000fea0003800000 */
.L_x_8585:
[----:B------:R-:W-:Y:S01]  /*51a0*/  FMUL.FTZ R10, R7, 16777216 ;  /* 0x4b800000070a7820 */ /* 0x000fe20000410000 */
[----:B------:R-:W-:-:S07]  /*51b0*/  FMUL.FTZ R2, R2, 16777216 ;  /* 0x4b80000002027820 */ /* 0x000fce0000410000 */
.L_x_8598:
[----:B------:R-:W-:Y:S05]  /*51c0*/  BSYNC B1 ;  /* 0x0000000000017941 */ /* 0x000fea0003800000 */
.L_x_8584:
[----:B--2---:R-:W-:Y:S01]  /*51d0*/  FADD.FTZ R0, |R2|, -RZ ;  /* 0x800000ff02007221 */ /* 0x004fe20000010200 */
[----:B---3--:R-:W-:Y:S01]  /*51e0*/  FADD.FTZ R3, |R10|, -RZ ;  /* 0x800000ff0a037221 */ /* 0x008fe20000010200 */
        /* <DEDUP_REMOVED lines=14> */
[----:B01----:R-:W-:Y:S05]  /*52d0*/  CALL.REL.NOINC `($__internal_15_$__cuda_sm3x_div_rn_ftz_f32_slowpath) ;  /* 0x000000dc00187944 */ /* 0x003fea0003c00000 */
[----:B------:R-:W-:-:S07]  /*52e0*/  IMAD.MOV.U32 R3, RZ, RZ, R0 ;  /* 0x000000ffff037224 */ /* 0x000fce00078e0000 */
.L_x_8600:
[----:B------:R-:W-:Y:S05]  /*52f0*/  BSYNC B4 ;  /* 0x0000000000047941 */ /* 0x000fea0003800000 */
.L_x_8599:
        /* <DEDUP_REMOVED lines=18> */
.L_x_8602:
[----:B------:R-:W-:Y:S01]  /*5420*/  ISETP.GE.AND P0, PT, R10, RZ, PT ;  /* 0x000000ff0a00720c */ /* 0x000fe20003f06270 */
[----:B------:R-:W-:-:S12]  /*5430*/  IMAD.MOV.U32 R3, RZ, RZ, 0x3fd774eb ;  /* 0x3fd774ebff037424 */ /* 0x000fd800078e00ff */
[----:B------:R-:W-:-:S04]  /*5440*/  @P0 FFMA.FTZ R0, R3, 0.93318945169448852539, -R0 ;  /* 0x3f6ee58103000823 */ /* 0x000fc80000010800 */
[----:B------:R-:W-:-:S07]  /*5450*/  @!P0 FFMA.FTZ R0, R3, 0.93318945169448852539, R0 ;  /* 0x3f6ee58103008823 */ /* 0x000fce0000010000 */
.L_x_8603:
[----:B------:R-:W-:Y:S05]  /*5460*/  BSYNC B1 ;  /* 0x0000000000017941 */ /* 0x000fea0003800000 */
.L_x_8601:
        /* <DEDUP_REMOVED lines=10> */
.L_x_8587:
[----:B------:R-:W-:Y:S05]  /*5510*/  BSYNC B3 ;  /* 0x0000000000037941 */ /* 0x000fea0003800000 */
.L_x_8583:
[----:B------:R-:W-:Y:S02]  /*5520*/  LOP3.LUT R11, R6, 0x80000000, R27, 0xb8, !PT ;  /* 0x80000000060b7812 */ /* 0x000fe400078eb81b */
[----:B-1----:R-:W-:Y:S01]  /*5530*/  LOP3.LUT R10, R12, 0x80000000, R26, 0xb8, !PT ;  /* 0x800000000c0a7812 */ /* 0x002fe200078eb81a */
[----:B------:R-:W-:Y:S06]  /*5540*/  BRA `(.L_x_8570) ;  /* 0x0000001400e87947 */ /* 0x000fec0003800000 */
.L_x_8572:
        /* <DEDUP_REMOVED lines=29> */
[----:B------:R-:W-:Y:S05]  /*5720*/  CALL.REL.NOINC `($__internal_15_$__cuda_sm3x_div_rn_ftz_f32_slowpath) ;  /* 0x000000d800047944 */ /* 0x000fea0003c00000 */
[----:B------:R-:W-:-:S07]  /*5730*/  IMAD.MOV.U32 R4, RZ, RZ, R0 ;  /* 0x000000ffff047224 */ /* 0x000fce00078e0000 */
.L_x_8609:
[----:B------:R-:W-:Y:S05]  /*5740*/  BSYNC B4 ;  /* 0x0000000000047941 */ /* 0x000fea0003800000 */
.L_x_8608:
        /* <DEDUP_REMOVED lines=18> */
.L_x_8611:
[----:B------:R-:W-:Y:S01]  /*5870*/  ISETP.GE.AND P0, PT, R10, RZ, PT ;  /* 0x000000ff0a00720c */ /* 0x000fe20003f06270 */
[----:B------:R-:W-:-:S12]  /*5880*/  HFMA2.MMA R0, -RZ, RZ, 1.9599609375, 20144 ;  /* 0x3fd774ebff007435 */ /* 0x000fd800000001ff */
[----:B------:R-:W-:-:S04]  /*5890*/  @P0 FFMA.FTZ R3, R0, 0.93318945169448852539, -R3 ;  /* 0x3f6ee58100030823 */ /* 0x000fc80000010803 */
[----:B------:R-:W-:-:S07]  /*58a0*/  @!P0 FFMA.FTZ R3, R0, 0.93318945169448852539, R3 ;  /* 0x3f6ee58100038823 */ /* 0x000fce0000010003 */
.L_x_8612:
[----:B------:R-:W-:Y:S05]  /*58b0*/  BSYNC B1 ;  /* 0x0000000000017941 */ /* 0x000fea0003800000 */
.L_x_8610:
[----:B------:R-:W-:Y:S01]  /*58c0*/  FSETP.NEU.FTZ.AND P1, PT, |R10|, |R11|, PT ;  /* 0x4000000b0a00720b */ /* 0x000fe20003f3d200 */
[----:B------:R-:W0:Y:S01]  /*58d0*/  MUFU.LG2 R12, R12 ;  /* 0x0000000c000c7308 */ /* 0x000e220000000c00 */
[----:B------:R-:W-:Y:S01]  /*58e0*/  FSETP.NEU.FTZ.AND P0, PT, R2, RZ, PT ;  /* 0x000000ff0200720b */ /* 0x000fe20003f1d000 */
[----:B------:R-:W-:Y:S01]  /*58f0*/  IMAD.MOV.U32 R0, RZ, RZ, 0x4016cbe4 ;  /* 0x4016cbe4ff007424 */ /* 0x000fe200078e00ff */
[----:B------:R-:W-:-:S09]  /*5900*/  ISETP.GE.AND P2, PT, R10, RZ, PT ;  /* 0x000000ff0a00720c */ /* 0x000fd20003f46270 */
[----:B------:R-:W-:Y:S01]  /*5910*/  @!P1 FSEL R3, R0, 0.78539818525314331055, !P2 ;  /* 0x3f490fdb00039808 */ /* 0x000fe20005000000 */
[----:B------:R-:W-:Y:S01]  /*5920*/  FADD.FTZ R0, |R10|, |R11| ;  /* 0x4000000b0a007221 */ /* 0x000fe20000010200 */
[----:B------:R-:W-:Y:S01]  /*5930*/  @!P0 FSEL R3, RZ, 3.1415927410125732422, P2 ;  /* 0x40490fdbff038808 */ /* 0x000fe20001000000 */
[----:B0-----:R-:W-:-:S03]  /*5940*/  FMUL.FTZ.D2 R12, R12, 0.69314718246459960938 ;  /* 0x3f3172180c0c7820 */ /* 0x001fc60000310000 */
[----:B------:R-:W-:Y:S02]  /*5950*/  FSETP.GTU.FTZ.AND P0, PT, |R0|, +INF , PT ;  /* 0x7f8000000000780b */ /* 0x000fe40003f1c200 */
[----:B------:R-:W-:-:S04]  /*5960*/  LOP3.LUT R3, R3, 0x80000000, R11, 0xb8, !PT ;  /* 0x8000000003037812 */ /* 0x000fc800078eb80b */
[----:B------:R-:W-:Y:S01]  /*5970*/  FSEL R0, R0, R3, P0 ;  /* 0x0000000300007208 */ /* 0x000fe20000000000 */
[----:B------:R-:W-:Y:S06]  /*5980*/  BRA `(.L_x_8613) ;  /* 0x0000001000887947 */ /* 0x000fec0003800000 */
.L_x_8607:
        /* <DEDUP_REMOVED lines=11> */
[----:B------:R-:W-:Y:S05]  /*5a40*/  CALL.REL.NOINC `($__internal_15_$__cuda_sm3x_div_rn_ftz_f32_slowpath) ;  /* 0x000000d4003c7944 */ /* 0x000fea0003c00000 */
[----:B------:R-:W-:-:S07]  /*5a50*/  IMAD.MOV.U32 R3, RZ, RZ, R0 ;  /* 0x000000ffff037224 */ /* 0x000fce00078e0000 */
.L_x_8615:
[----:B------:R-:W-:Y:S05]  /*5a60*/  BSYNC B4 ;  /* 0x0000000000047941 */ /* 0x000fea0003800000 */
.L_x_8614:
        /* <DEDUP_REMOVED lines=18> */
.L_x_8617:
[----:B------:R-:W-:Y:S01]  /*5b90*/  ISETP.GE.AND P0, PT, R10, RZ, PT ;  /* 0x000000ff0a00720c */ /* 0x000fe20003f06270 */
[----:B------:R-:W-:-:S12]  /*5ba0*/  IMAD.MOV.U32 R3, RZ, RZ, 0x3fd774eb ;  /* 0x3fd774ebff037424 */ /* 0x000fd800078e00ff */
[----:B------:R-:W-:-:S04]  /*5bb0*/  @P0 FFMA.FTZ R0, R3, 0.93318945169448852539, -R0 ;  /* 0x3f6ee58103000823 */ /* 0x000fc80000010800 */
[----:B------:R-:W-:-:S07]  /*5bc0*/  @!P0 FFMA.FTZ R0, R3, 0.93318945169448852539, R0 ;  /* 0x3f6ee58103008823 */ /* 0x000fce0000010000 */
.L_x_8618:
[----:B------:R-:W-:Y:S05]  /*5bd0*/  BSYNC B1 ;  /* 0x0000000000017941 */ /* 0x000fea0003800000 */
.L_x_8616:
        /* <DEDUP_REMOVED lines=10> */
[----:B------:R-:W-:Y:S02]  /*5c80*/  IMAD.MOV.U32 R2, RZ, RZ, 0x4016cbe4 ;  /* 0x4016cbe4ff027424 */ /* 0x000fe400078e00ff */
[----:B------:R-:W-:-:S04]  /*5c90*/  FMUL.FTZ R6, R6, R6 ;  /* 0x0000000606067220 */ /* 0x000fc80000410000 */
[----:B------:R-:W-:-:S04]  /*5ca0*/  FFMA.FTZ R6, R5, R5, R6 ;  /* 0x0000000505067223 */ /* 0x000fc80000010006 */
[----:B------:R-:W0:Y:S02]  /*5cb0*/  MUFU.SQRT R5, R6 ;  /* 0x0000000600057308 */ /* 0x000e240000002000 */
[----:B0-----:R-:W-:Y:S01]  /*5cc0*/  @P0 FMUL.FTZ R3, R4, R5 ;  /* 0x0000000504030220 */ /* 0x001fe20000410000 */
[----:B------:R-:W-:Y:S01]  /*5cd0*/  FSETP.NEU.FTZ.AND P0, PT, R12, +INF , PT ;  /* 0x7f8000000c00780b */ /* 0x000fe20003f1d000 */
[----:B------:R-:W-:-:S03]  /*5ce0*/  FADD.FTZ R5, |R10|, |R11| ;  /* 0x4000000b0a057221 */ /* 0x000fc60000010200 */
        /* <DEDUP_REMOVED lines=10> */
.L_x_8606:
[----:B------:R-:W-:Y:S01]  /*5d90*/  FMUL.FTZ R3, R26, -0.36787945032119750977 ;  /* 0xbebc5ab21a037820 */ /* 0x000fe20000410000 */
[----:B------:R-:W-:Y:S01]  /*5da0*/  FMUL.FTZ R4, R27, -0.36787945032119750977 ;  /* 0xbebc5ab21b047820 */ /* 0x000fe20000410000 */
        /* <DEDUP_REMOVED lines=30> */
[----:B------:R-:W-:Y:S05]  /*5f90*/  CALL.REL.NOINC `($__internal_15_$__cuda_sm3x_div_rn_ftz_f32_slowpath) ;  /* 0x000000cc00e87944 */ /* 0x000fea0003c00000 */
[----:B------:R-:W-:-:S07]  /*5fa0*/  IMAD.MOV.U32 R3, RZ, RZ, R0 ;  /* 0x000000ffff037224 */ /* 0x000fce00078e0000 */
.L_x_8620:
[----:B------:R-:W-:Y:S05]  /*5fb0*/  BSYNC B4 ;  /* 0x0000000000047941 */ /* 0x000fea0003800000 */
.L_x_8619:
        /* <DEDUP_REMOVED lines=18> */
.L_x_8622:
[----:B------:R-:W-:Y:S01]  /*60e0*/  ISETP.GE.AND P0, PT, R10, RZ, PT ;  /* 0x000000ff0a00720c */ /* 0x000fe20003f06270 */
[----:B------:R-:W-:-:S12]  /*60f0*/  IMAD.MOV.U32 R3, RZ, RZ, 0x3fd774eb ;  /* 0x3fd774ebff037424 */ /* 0x000fd800078e00ff */
[----:B------:R-:W-:-:S04]  /*6100*/  @P0 FFMA.FTZ R0, R3, 0.93318945169448852539, -R0 ;  /* 0x3f6ee58103000823 */ /* 0x000fc80000010800 */
[----:B------:R-:W-:-:S07]  /*6110*/  @!P0 FFMA.FTZ R0, R3, 0.93318945169448852539, R0 ;  /* 0x3f6ee58103008823 */ /* 0x000fce0000010000 */
.L_x_8623:
[----:B------:R-:W-:Y:S05]  /*6120*/  BSYNC B1 ;  /* 0x0000000000017941 */ /* 0x000fea0003800000 */
.L_x_8621:
[C---:B------:R-:W-:Y:S01]  /*6130*/  FSETP.NEU.FTZ.AND P2, PT, |R10|.reuse, |R11|, PT ;  /* 0x4000000b0a00720b */ /* 0x040fe20003f5d200 */
[----:B------:R-:W-:Y:S01]  /*6140*/  FADD.FTZ R3, |R10|, |R11| ;  /* 0x4000000b0a037221 */ /* 0x000fe20000010200 */
[----:B------:R-:W-:Y:S01]  /*6150*/  FSETP.NEU.FTZ.AND P0, PT, R2, RZ, PT ;  /* 0x000000ff0200720b */ /* 0x000fe20003f1d000 */
[----:B------:R-:W-:Y:S01]  /*6160*/  IMAD.MOV.U32 R2, RZ, RZ, 0x4016cbe4 ;  /* 0x4016cbe4ff027424 */ /* 0x000fe200078e00ff */
[----:B------:R-:W-:-:S09]  /*6170*/  ISETP.GE.AND P1, PT, R10, RZ, PT ;  /* 0x000000ff0a00720c */ /* 0x000fd20003f26270 */
[----:B------:R-:W-:Y:S02]  /*6180*/  @!P2 FSEL R0, R2, 0.78539818525314331055, !P1 ;  /* 0x3f490fdb0200a808 */ /* 0x000fe40004800000 */
[----:B------:R-:W-:Y:S02]  /*6190*/  @!P0 FSEL R0, RZ, 3.1415927410125732422, P1 ;  /* 0x40490fdbff008808 */ /* 0x000fe40000800000 */
[----:B------:R-:W-:Y:S02]  /*61a0*/  FSETP.GTU.FTZ.AND P0, PT, |R3|, +INF , PT ;  /* 0x7f8000000300780b */ /* 0x000fe40003f1c200 */
[----:B------:R-:W-:-:S04]  /*61b0*/  LOP3.LUT R0, R0, 0x80000000, R11, 0xb8, !PT ;  /* 0x8000000000007812 */ /* 0x000fc800078eb80b */
[----:B------:R-:W-:Y:S01]  /*61c0*/  FSEL R0, R3, R0, P0 ;  /* 0x0000000003007208 */ /* 0x000fe20000000000 */
[----:B------:R-:W-:Y:S06]  /*61d0*/  BRA `(.L_x_8613) ;  /* 0x0000000800747947 */ /* 0x000fec0003800000 */
.L_x_8605:
        /* <DEDUP_REMOVED lines=23> */
[----:B------:R-:W-:-:S07]  /*6350*/  MOV R3, R0 ;  /* 0x0000000000037202 */ /* 0x000fce0000000f00 */
.L_x_8627:
[----:B------:R-:W-:Y:S05]  /*6360*/  BSYNC B4 ;  /* 0x0000000000047941 */ /* 0x000fea0003800000 */
.L_x_8626:
[----:B------:R-:W-:Y:S02]  /*6370*/  IMAD.MOV.U32 R5, RZ, RZ, 0x3b33710b ;  /* 0x3b33710bff057424 */ /* 0x000fe400078e00ff */
[----:B------:R-:W-:Y:S01]  /*6380*/  FMUL.FTZ R0, R3, R3 ;  /* 0x0000000303007220 */ /* 0x000fe20000410000 */
[----:B------:R-:W0:Y:S01]  /*6390*/  MUFU.LG2 R11, R11 ;  /* 0x0000000b000b7308 */ /* 0x000e220000000c00 */
[----:B------:R-:W-:Y:S01]  /*63a0*/  FSETP.NEU.FTZ.AND P0, PT, |R26|, R2, PT ;  /* 0x000000021a00720b */ /* 0x000fe20003f1d200 */
[----:B------:R-:W-:Y:S01]  /*63b0*/  FADD.FTZ R2, R2, |R26| ;  /* 0x4000001a02027221 */ /* 0x000fe20000010000 */
        /* <DEDUP_REMOVED lines=19> */
.L_x_8625:
        /* <DEDUP_REMOVED lines=13> */
.L_x_8629:
[----:B------:R-:W-:Y:S05]  /*65c0*/  BSYNC B4 ;  /* 0x0000000000047941 */ /* 0x000fea0003800000 */
.L_x_8628:
[CC--:B------:R-:W-:Y:S01]  /*65d0*/  VIMNMX R4, R13.reuse, R2.reuse, !PT ;  /* 0x000000020d047248 */ /* 0x0c0fe20007fe0100 */
[----:B------:R-:W-:Y:S01]  /*65e0*/  IMAD.MOV.U32 R5, RZ, RZ, 0x3b33710b ;  /* 0x3b33710bff057424 */ /* 0x000fe200078e00ff */
[----:B------:R-:W-:Y:S01]  /*65f0*/  VIMNMX R13, R13, R2, PT ;  /* 0x000000020d0d7248 */ /* 0x000fe20003fe0100 */
[----:B------:R-:W-:Y:S01]  /*6600*/  FMUL.FTZ R0, R3, R3 ;  /* 0x0000000303007220 */ /* 0x000fe20000410000 */
[----:B------:R-:W-:Y:S02]  /*6610*/  LOP3.LUT R6, R4, 0xfe000000, RZ, 0xc0, !PT ;  /* 0xfe00000004067812 */ /* 0x000fe400078ec0ff */
[C---:B------:R-:W-:Y:S01]  /*6620*/  FSETP.NEU.FTZ.AND P0, PT, R13.reuse, RZ, PT ;  /* 0x000000ff0d00720b */ /* 0x040fe20003f1d000 */
        /* <DEDUP_REMOVED lines=15> */
[----:B------:R-:W-:Y:S01]  /*6720*/  FMUL.FTZ R0, R0, R5 ;  /* 0x0000000500007220 */ /* 0x000fe20000410000 */
[----:B------:R-:W-:-:S03]  /*6730*/  @!P6 IMAD.MOV.U32 R5, RZ, RZ, 0x3fd774eb ;  /* 0x3fd774ebff05e424 */ /* 0x000fc600078e00ff */
[----:B------:R-:W-:Y:S01]  /*6740*/  FFMA.FTZ R0, R0, R3, R3 ;  /* 0x0000000300007223 */ /* 0x000fe20000010003 */
[----:B------:R-:W-:Y:S01]  /*6750*/  FADD.FTZ R3, R2, |R26| ;  /* 0x4000001a02037221 */ /* 0x000fe20000010000 */
[----:B0-----:R-:W-:Y:S01]  /*6760*/  @P0 FMUL.FTZ R4, R6, R7 ;  /* 0x0000000706040220 */ /* 0x001fe20000410000 */
[----:B------:R-:W-:Y:S01]  /*6770*/  FSETP.NEU.FTZ.AND P0, PT, R13, +INF , PT ;  /* 0x7f8000000d00780b */ /* 0x000fe20003f1d000 */
[----:B------:R-:W-:-:S03]  /*6780*/  @!P6 FFMA.FTZ R0, R5, 0.93318945169448852539, -R0 ;  /* 0x3f6ee5810500e823 */ /* 0x000fc60000010800 */
[----:B------:R-:W-:Y:S02]  /*6790*/  FSEL R4, R4, +INF , P0 ;  /* 0x7f80000004047808 */ /* 0x000fe40000000000 */
        /* <DEDUP_REMOVED lines=9> */
.L_x_8624:
[----:B------:R-:W-:Y:S01]  /*6830*/  FMUL.FTZ R3, R26, 0.36787945032119750977 ;  /* 0x3ebc5ab21a037820 */ /* 0x000fe20000410000 */
[----:B------:R-:W-:Y:S01]  /*6840*/  FMUL.FTZ R4, R27, 0.36787945032119750977 ;  /* 0x3ebc5ab21b047820 */ /* 0x000fe20000410000 */
[----:B------:R-:W0:Y:S01]  /*6850*/  MUFU.RCP R9, R10 ;  /* 0x0000000a00097308 */ /* 0x000e220000001000 */
[----:B------:R-:W-:Y:S02]  /*6860*/  IMAD.MOV.U32 R12, RZ, RZ, 0x3f800000 ;  /* 0x3f800000ff0c7424 */ /* 0x000fe400078e00ff */
        /* <DEDUP_REMOVED lines=28> */
[----:B------:R-:W-:Y:S05]  /*6a30*/  CALL.REL.NOINC `($__internal_15_$__cuda_sm3x_div_rn_ftz_f32_slowpath) ;  /* 0x000000c400407944 */ /* 0x000fea0003c00000 */
[----:B------:R-:W-:-:S07]  /*6a40*/  IMAD.MOV.U32 R3, RZ, RZ, R0 ;  /* 0x000000ffff037224 */ /* 0x000fce00078e0000 */
.L_x_8631:
[----:B------:R-:W-:Y:S05]  /*6a50*/  BSYNC B4 ;  /* 0x0000000000047941 */ /* 0x000fea0003800000 */
.L_x_8630:
[----:B------:R-:W-:Y:S02]  /*6a60*/  IMAD.MOV.U32 R5, RZ, RZ, 0x3b33710b ;  /* 0x3b33710bff057424 */ /* 0x000fe400078e00ff */
[----:B------:R-:W-:Y:S01]  /*6a70*/  FMUL.FTZ R0, R3, R3 ;  /* 0x0000000303007220 */ /* 0x000fe20000410000 */
[----:B------:R-:W-:Y:S02]  /*6a80*/  FSETP.NEU.FTZ.AND P0, PT, |R26|, R2, PT ;  /* 0x000000021a00720b */ /* 0x000fe40003f1d200 */
        /* <DEDUP_REMOVED lines=10> */
[----:B------:R-:W-:Y:S01]  /*6b30*/  FFMA.FTZ R0, R0, R3, R3 ;  /* 0x0000000300007223 */ /* 0x000fe20000010003 */
[----:B------:R-:W-:-:S03]  /*6b40*/  FADD.FTZ R3, R2, |R26| ;  /* 0x4000001a02037221 */ /* 0x000fc60000010000 */
[----:B------:R-:W-:-:S05]  /*6b50*/  @!P6 FFMA.FTZ R0, R5, 0.93318945169448852539, -R0 ;  /* 0x3f6ee5810500e823 */ /* 0x000fca0000010800 */
[----:B------:R-:W-:Y:S02]  /*6b60*/  FSEL R0, R0, 0.78539818525314331055, P0 ;  /* 0x3f490fdb00007808 */ /* 0x000fe40000000000 */
[----:B------:R-:W-:Y:S02]  /*6b70*/  FSETP.GTU.FTZ.AND P0, PT, |R3|, +INF , PT ;  /* 0x7f8000000300780b */ /* 0x000fe40003f1c200 */
[----:B------:R-:W-:-:S04]  /*6b80*/  FSEL R0, R0, RZ, P1 ;  /* 0x000000ff00007208 */ /* 0x000fc80000800000 */
[----:B------:R-:W-:-:S04]  /*6b90*/  LOP3.LUT R0, R0, 0x80000000, R27, 0xb8, !PT ;  /* 0x8000000000007812 */ /* 0x000fc800078eb81b */
[----:B------:R-:W-:-:S07]  /*6ba0*/  FSEL R0, R3, R0, P0 ;  /* 0x0000000003007208 */ /* 0x000fce0000000000 */
.L_x_8613:
[----:B------:R-:W-:Y:S05]  /*6bb0*/  BSYNC B3 ;  /* 0x0000000000037941 */ /* 0x000fea0003800000 */
.L_x_8604:
[----:B------:R-:W-:Y:S01]  /*6bc0*/  FADD.FTZ R3, R12, 0.69314718246459960938 ;  /* 0x3f3172180c037421 */ /* 0x000fe20000010000 */
[----:B------:R-:W-:-:S04]  /*6bd0*/  LOP3.LUT R11, R0, 0x80000000, R27, 0xb8, !PT ;  /* 0x80000000000b7812 */ /* 0x000fc800078eb81b */
[----:B------:R-:W-:Y:S01]  /*6be0*/  LOP3.LUT R10, R3, 0x80000000, R26, 0xb8, !PT ;  /* 0x80000000030a7812 */ /* 0x000fe200078eb81a */
[----:B------:R-:W-:Y:S06]  /*6bf0*/  BRA `(.L_x_8570) ;  /* 0x00000000003c7947 */ /* 0x000fec0003800000 */
.L_x_8571:
[----:B------:R-:W-:-:S13]  /*6c00*/  FSETP.NEU.FTZ.AND P0, PT, |R26|, +INF , PT ;  /* 0x7f8000001a00780b */ /* 0x000fda0003f1d200 */
[----:B------:R-:W-:Y:S01]  /*6c10*/  @!P0 FADD.FTZ R11, R27, R27 ;  /* 0x0000001b1b0b8221 */ /* 0x000fe20000010000 */
[----:B------:R-:W-:Y:S01]  /*6c20*/  @!P0 MOV R10, R26 ;  /* 0x0000001a000a8202 */ /* 0x000fe20000000f00 */
[----:B------:R-:W-:Y:S06]  /*6c30*/  @!P0 BRA `(.L_x_8570) ;  /* 0x00000000002c8947 */ /* 0x000fec0003800000 */
[----:B------:R-:W-:-:S13]  /*6c40*/  FSETP.NEU.FTZ.AND P0, PT, R2, +INF , PT ;  /* 0x7f8000000200780b */ /* 0x000fda0003f1d000 */
[----:B------:R-:W-:Y:S01]  /*6c50*/  @!P0 FADD.FTZ R11, R26, R26 ;  /* 0x0000001a1a0b8221 */ /* 0x000fe20000010000 */
[----:B------:R-:W-:Y:S01]  /*6c60*/  @!P0 IMAD.MOV.U32 R10, RZ, RZ, R27 ;  /* 0x000000ffff0a8224 */ /* 0x000fe200078e001b */
[----:B------:R-:W-:Y:S06]  /*6c70*/  @!P0 BRA `(.L_x_8570) ;  /* 0x00000000001c8947 */ /* 0x000fec0003800000 */
[----:B------:R-:W-:-:S13]  /*6c80*/  FSETP.NEU.FTZ.AND P0, PT, R27, RZ, PT ;  /* 0x000000ff1b00720b */ /* 0x000fda0003f1d000 */
[----:B------:R-:W-:Y:S01]  /*6c90*/  @P0 FADD.FTZ R11, RZ, R26 ;  /* 0x0000001aff0b0221 */ /* 0x000fe20000010000 */
[----:B------:R-:W-:-:S04]  /*6ca0*/  @P0 FADD.FTZ R0, RZ, R27 ;  /* 0x0000001bff000221 */ /* 0x000fc80000010000 */
[----:B------:R-:W-:-:S04]  /*6cb0*/  @P0 FADD.FTZ R11, R11, R0 ;  /* 0x000000000b0b0221 */ /* 0x000fc80000010000 */
[----:B------:R-:W-:Y:S02]  /*6cc0*/  @P0 IMAD.MOV.U32 R10, RZ, RZ, R11 ;  /* 0x000000ffff0a0224 */ /* 0x000fe400078e000b */
[----:B------:R-:W-:Y:S01]  /*6cd0*/  @!P0 FADD.FTZ R10, R26, R26 ;  /* 0x0000001a1a0a8221 */ /* 0x000fe20000010000 */
[----:B------:R-:W-:-:S07]  /*6ce0*/  @!P0 IMAD.MOV.U32 R11, RZ, RZ, R27 ;  /* 0x000000ffff0b8224 */ /* 0x000fce00078e001b */
.L_x_8570:
[----:B------:R-:W-:Y:S05]  /*6cf0*/  BSYNC B0 ;  /* 0x0000000000007941 */ /* 0x000fea0003800000 */
.L_x_8569:
[----:B0-2-4-:R-:W0:Y:S01]  /*6d00*/  S2R R2, SR_TID.X ;  /* 0x0000000000027919 */ /* 0x015e220000002100 */
[----:B------:R-:W-:Y:S01]  /*6d10*/  BSSY B0, `(.L_x_8632) ;  /* 0x00002c5000007945 */ /* 0x000fe20003800000 */
[----:B------:R-:W-:Y:S01]  /*6d20*/  IMAD.MOV.U32 R22, RZ, RZ, RZ ;  /* 0x000000ffff167224 */ /* 0x000fe200078e00ff */
[----:B0-----:R-:W-:-:S04]  /*6d30*/  IADD3 R3, R2, 0x80, RZ ;  /* 0x0000008002037810 */ /* 0x001fc80007ffe0ff */
[----:B------:R-:W-:-:S13]  /*6d40*/  ISETP.GE.AND P0, PT, R3, R28, PT ;  /* 0x0000001c0300720c */ /* 0x000fda0003f06270 */
[----:B------:R-:W-:Y:S05]  /*6d50*/  @P0 BRA `(.L_x_8633) ;  /* 0x0000002c00000947 */ /* 0x000fea0003800000 */
[----:B-----5:R-:W-:Y:S01]  /*6d60*/  FSETP.GTU.FTZ.AND P0, PT, |R24|, +INF , PT ;  /* 0x7f8000001800780b */ /* 0x020fe20003f1c200 */
[C---:B------:R-:W-:Y:S01]  /*6d70*/  FADD.FTZ R12, |R25|.reuse, -RZ ;  /* 0x800000ff190c7221 */ /* 0x040fe20000010200 */
        /* <DEDUP_REMOVED lines=10> */
[----:B------:R-:W-:Y:S01]  /*6e20*/  FSETP.NEU.FTZ.AND P0, PT, R25, RZ, PT ;  /* 0x000000ff1900720b */ /* 0x000fe20003f1d000 */
[----:B------:R-:W-:-:S12]  /*6e30*/  IMAD.MOV.U32 R23, RZ, RZ, R25 ;  /* 0x000000ffff177224 */ /* 0x000fd800078e0019 */
[----:B------:R-:W-:Y:S05]  /*6e40*/  @!P0 BRA !P1, `(.L_x_8633) ;  /* 0x0000002800c48947 */ /* 0x000fea0004800000 */
[----:B------:R-:W-:Y:S01]  /*6e50*/  FSETP.GEU.FTZ.AND P0, PT, R12, 0.00021143197955098003149, PT ;  /* 0x395db3d70c00780b */ /* 0x000fe20003f1e000 */
[----:B------:R-:W-:Y:S01]  /*6e60*/  IMAD.MOV.U32 R23, RZ, RZ, R25 ;  /* 0x000000ffff177224 */ /* 0x000fe200078e0019 */
[----:B------:R-:W-:Y:S02]  /*6e70*/  FSETP.GEU.FTZ.AND P1, PT, |R24|, 0.00021143197955098003149, PT ;  /* 0x395db3d71800780b */ /* 0x000fe40003f3e200 */
[----:B------:R-:W-:-:S11]  /*6e80*/  MOV R22, R24 ;  /* 0x0000001800167202 */ /* 0x000fd60000000f00 */
[----:B------:R-:W-:Y:S05]  /*6e90*/  @!P0 BRA !P1, `(.L_x_8633) ;  /* 0x0000002800b08947 */ /* 0x000fea0004800000 */
[----:B------:R-:W-:Y:S01]  /*6ea0*/  FADD.FTZ R0, R12, 1 ;  /* 0x3f8000000c007421 */ /* 0x000fe20000010000 */
        /* <DEDUP_REMOVED lines=27> */
[----:B------:R-:W2:Y:S01]  /*7060*/  MUFU.SQRT R22, R22 ;  /* 0x0000001600167308 */ /* 0x000ea20000002000 */
[----:B0-----:R-:W-:Y:S01]  /*7070*/  @P0 FMUL.FTZ R5, R20, R7 ;  /* 0x0000000714050220 */ /* 0x001fe20000410000 */
[----:B------:R-:W-:-:S04]  /*7080*/  FSETP.NEU.FTZ.AND P0, PT, R13, +INF , PT ;  /* 0x7f8000000d00780b */ /* 0x000fc80003f1d000 */
[----:B------:R-:W-:Y:S01]  /*7090*/  FSEL R5, R5, +INF , P1 ;  /* 0x7f80000005057808 */ /* 0x000fe20000800000 */
[----:B--2---:R-:W-:-:S05]  /*70a0*/  @P2 FMUL.FTZ R4, R22, R15 ;  /* 0x0000000f16042220 */ /* 0x004fca0000410000 */
        /* <DEDUP_REMOVED lines=57> */
.L_x_8639:
        /* <DEDUP_REMOVED lines=10> */
.L_x_8641:
[----:B------:R-:W-:-:S04]  /*74e0*/  FADD.FTZ R6, -R0, R5 ;  /* 0x0000000500067221 */ /* 0x000fc80000010100 */
[----:B------:R-:W-:-:S07]  /*74f0*/  FMUL.FTZ R6, R6, 0.5 ;  /* 0x3f00000006067820 */ /* 0x000fce0000410000 */
.L_x_8642:
[----:B------:R-:W-:Y:S05]  /*7500*/  BSYNC B2 ;  /* 0x0000000000027941 */ /* 0x000fea0003800000 */
.L_x_8640:
        /* <DEDUP_REMOVED lines=11> */
.L_x_8644:
[----:B------:R-:W-:-:S04]  /*75c0*/  FADD.FTZ R7, R4, -R7 ;  /* 0x8000000704077221 */ /* 0x000fc80000010000 */
[----:B------:R-:W-:-:S07]  /*75d0*/  FMUL.FTZ R7, R7, 0.5 ;  /* 0x3f00000007077820 */ /* 0x000fce0000410000 */
.L_x_8645:
[----:B------:R-:W-:Y:S05]  /*75e0*/  BSYNC B2 ;  /* 0x0000000000027941 */ /* 0x000fea0003800000 */
.L_x_8643:
[----:B------:R-:W-:Y:S01]  /*75f0*/  FADD.FTZ R7, R7, R6 ;  /* 0x0000000607077221 */ /* 0x000fe20000010000 */
[----:B------:R-:W-:Y:S01]  /*7600*/  FADD.FTZ R6, R13, 1 ;  /* 0x3f8000000d067421 */ /* 0x000fe20000010000 */
[----:B------:R-:W-:Y:S01]  /*7610*/  HFMA2.MMA R20, -RZ, RZ, 1.875, 0 ;  /* 0x3f800000ff147435 */ /* 0x000fe200000001ff */
[----:B------:R-:W-:Y:S02]  /*7620*/  IMAD.MOV.U32 R22, RZ, RZ, 0x3d39bf78 ;  /* 0x3d39bf78ff167424 */ /* 0x000fe400078e00ff */
        /* <DEDUP_REMOVED lines=31> */
.L_x_8638:
[----:B------:R0:W2:Y:S02]  /*7820*/  MUFU.SQRT R22, R14 ;  /* 0x0000000e00167308 */ /* 0x0000a40000002000 */
.L_x_8637:
[----:B------:R-:W-:Y:S05]  /*7830*/  BSYNC B1 ;  /* 0x0000000000017941 */ /* 0x000fea0003800000 */
.L_x_8636:
[----:B------:R-:W-:Y:S01]  /*7840*/  FSETP.GEU.FTZ.AND P0, PT, R12, 4.336808689942017736e-19, PT ;  /* 0x210000000c00780b */ /* 0x000fe20003f1e000 */
[----:B------:R-:W-:Y:S04]  /*7850*/  BSSY B3, `(.L_x_8646) ;  /* 0x0000093000037945 */ /* 0x000fe80003800000 */
[----:B------:R-:W-:Y:S08]  /*7860*/  BSSY B1, `(.L_x_8647) ;  /* 0x000005d000017945 */ /* 0x000ff00003800000 */
[----:B------:R-:W-:Y:S05]  /*7870*/  @!P0 BRA `(.L_x_8648) ;  /* 0x0000000400648947 */ /* 0x000fea0003800000 */
[----:B------:R-:W4:Y:S02]  /*7880*/  MUFU.RCP R7, R13 ;  /* 0x0000000d00077308 */ /* 0x000f240000001000 */
[----:B----4-:R-:W-:-:S05]  /*7890*/  FMUL.FTZ R6, R12, R7 ;  /* 0x000000070c067220 */ /* 0x010fca0000410000 */
        /* <DEDUP_REMOVED lines=8> */
[----:B------:R-:W4:Y:S02]  /*7920*/  MUFU.RSQ R4, R3 ;  /* 0x0000000300047308 */ /* 0x000f240000001400 */
[----:B----4-:R-:W-:Y:S01]  /*7930*/  FMUL.FTZ R5, R3, R4 ;  /* 0x0000000403057220 */ /* 0x010fe20000410000 */
        /* <DEDUP_REMOVED lines=19> */
.L_x_8649:
        /* <DEDUP_REMOVED lines=13> */
[----:B------:R-:W4:Y:S02]  /*7b40*/  @P0 MUFU.RCP R5, R5 ;  /* 0x0000000500050308 */ /* 0x000f240000001000 */
[----:B----4-:R-:W-:Y:S01]  /*7b50*/  @P0 FMUL.FTZ.D2 R0, R0, R5 ;  /* 0x0000000500000220 */ /* 0x010fe20000310000 */
[----:B------:R-:W-:Y:S01]  /*7b60*/  @!P0 FMUL.FTZ R0, |R24|, 0.5 ;  /* 0x3f00000018008820 */ /* 0x000fe20000410200 */
[----:B------:R-:W-:Y:S06]  /*7b70*/  BRA `(.L_x_8656) ;  /* 0x0000000000087947 */ /* 0x000fec0003800000 */
.L_x_8655:
[----:B------:R-:W-:-:S04]  /*7b80*/  FADD.FTZ R0, -R0, R5 ;  /* 0x0000000500007221 */ /* 0x000fc80000010100 */
[----:B------:R-:W-:-:S07]  /*7b90*/  FMUL.FTZ R0, R0, 0.5 ;  /* 0x3f00000000007820 */ /* 0x000fce0000410000 */
.L_x_8656:
[----:B------:R-:W-:Y:S05]  /*7ba0*/  BSYNC B4 ;  /* 0x0000000000047941 */ /* 0x000fea0003800000 */
.L_x_8654:
        /* <DEDUP_REMOVED lines=10> */
.L_x_8658:
[----:B------:R-:W-:-:S04]  /*7c50*/  FADD.FTZ R3, -R3, R4 ;  /* 0x0000000403037221 */ /* 0x000fc80000010100 */
[----:B------:R-:W-:-:S07]  /*7c60*/  FMUL.FTZ R3, R3, 0.5 ;  /* 0x3f00000003037820 */ /* 0x000fce0000410000 */
.L_x_8659:
[----:B------:R-:W-:Y:S05]  /*7c70*/  BSYNC B4 ;  /* 0x0000000000047941 */ /* 0x000fea0003800000 */
.L_x_8657:
[----:B------:R-:W-:Y:S01]  /*7c80*/  FADD.FTZ R0, R3, R0 ;  /* 0x0000000003007221 */ /* 0x000fe20000010000 */
[----:B------:R-:W-:-:S04]  /*7c90*/  FADD.FTZ R13, R12, R13 ;  /* 0x0000000d0c0d7221 */ /* 0x000fc80000010000 */
[----:B------:R-:W-:-:S06]  /*7ca0*/  FMUL.FTZ R13, R13, R0 ;  /* 0x000000000d0d7220 */ /* 0x000fcc0000410000 */
[----:B------:R-:W4:Y:S01]  /*7cb0*/  MUFU.SQRT R13, R13 ;  /* 0x0000000d000d7308 */ /* 0x000f220000002000 */
[----:B------:R-:W-:Y:S05]  /*7cc0*/  BRA `(.L_x_8660) ;  /* 0x0000000000487947 */ /* 0x000fea0003800000 */
.L_x_8653:
[----:B------:R-:W-:-:S13]  /*7cd0*/  FSETP.GT.FTZ.AND P0, PT, R12, 1, PT ;  /* 0x3f8000000c00780b */ /* 0x000fda0003f14000 */
[----:B------:R-:W-:Y:S01]  /*7ce0*/  @P0 FMUL.FTZ R5, R0, R3 ;  /* 0x0000000300050220 */ /* 0x000fe20000410000 */
[----:B------:R-:W-:-:S04]  /*7cf0*/  @!P0 FADD.FTZ R3, -R12, 1 ;  /* 0x3f8000000c038421 */ /* 0x000fc80000010100 */
[----:B------:R-:W-:Y:S01]  /*7d00*/  @!P0 FMUL.FTZ R4, R0, R3 ;  /* 0x0000000300048220 */ /* 0x000fe20000410000 */
[----:B------:R-:W4:Y:S01]  /*7d10*/  @P0 MUFU.SQRT R5, R5 ;  /* 0x0000000500050308 */ /* 0x000f220000002000 */
[----:B------:R-:W-:-:S04]  /*7d20*/  @P0 FMUL.FTZ R3, |R24|, 2.81474976710656000000e+14 ;  /* 0x5780000018030820 */ /* 0x000fc80000410200 */
[C---:B------:R-:W-:Y:S01]  /*7d30*/  @P0 FMUL.FTZ R3, R12.reuse, R3 ;  /* 0x000000030c030220 */ /* 0x040fe20000410000 */
[----:B------:R-:W-:Y:S02]  /*7d40*/  @P0 FMUL.FTZ R12, R12, 2.81474976710656000000e+14 ;  /* 0x578000000c0c0820 */ /* 0x000fe40000410000 */
[----:B------:R-:W-:Y:S08]  /*7d50*/  @!P0 MUFU.SQRT R13, R4 ;  /* 0x00000004000d8308 */ /* 0x000ff00000002000 */
[----:B----4-:R-:W4:Y:S02]  /*7d60*/  @P0 MUFU.RCP R0, R5 ;  /* 0x0000000500000308 */ /* 0x010f240000001000 */
[----:B----4-:R-:W-:Y:S01]  /*7d70*/  @P0 FMUL.FTZ R13, R3, R0 ;  /* 0x00000000030d0220 */ /* 0x010fe20000410000 */
[----:B------:R-:W-:Y:S06]  /*7d80*/  BRA `(.L_x_8660) ;  /* 0x0000000000187947 */ /* 0x000fec0003800000 */
.L_x_8652:
[----:B------:R-:W-:Y:S01]  /*7d90*/  FADD.FTZ R0, R13, 1 ;  /* 0x3f8000000d007421 */ /* 0x000fe20000010000 */
[----:B------:R-:W-:Y:S01]  /*7da0*/  MUFU.SQRT R3, R14 ;  /* 0x0000000e00037308 */ /* 0x000fe20000002000 */
[----:B------:R-:W-:Y:S02]  /*7db0*/  IMAD.MOV.U32 R12, RZ, RZ, 0x3f800000 ;  /* 0x3f800000ff0c7424 */ /* 0x000fe400078e00ff */
[----:B------:R-:W-:-:S06]  /*7dc0*/  FMUL.FTZ R0, R0, 0.5 ;  /* 0x3f00000000007820 */ /* 0x000fcc0000410000 */
[----:B------:R-:W4:Y:S02]  /*7dd0*/  MUFU.SQRT R0, R0 ;  /* 0x0000000000007308 */ /* 0x000f240000002000 */
[----:B----4-:R-:W-:-:S07]  /*7de0*/  FMUL.FTZ R13, R3, R0 ;  /* 0x00000000030d7220 */ /* 0x010fce0000410000 */
.L_x_8660:
[----:B------:R-:W-:Y:S05]  /*7df0*/  BSYNC B2 ;  /* 0x0000000000027941 */ /* 0x000fea0003800000 */
.L_x_8651:
[----:B------:R-:W-:Y:S05]  /*7e00*/  BRA `(.L_x_8661) ;  /* 0x0000000000087947 */ /* 0x000fea0003800000 */
.L_x_8648:
[----:B------:R-:W-:Y:S01]  /*7e10*/  FMUL.FTZ R13, R13, 16777216 ;  /* 0x4b8000000d0d7820 */ /* 0x000fe20000410000 */
[----:B------:R-:W-:-:S07]  /*7e20*/  FMUL.FTZ R12, R12, 16777216 ;  /* 0x4b8000000c0c7820 */ /* 0x000fce0000410000 */
.L_x_8661:
[----:B------:R-:W-:Y:S05]  /*7e30*/  BSYNC B1 ;  /* 0x0000000000017941 */ /* 0x000fea0003800000 */
.L_x_8647:
[C---:B------:R-:W-:Y:S01]  /*7e40*/  FADD.FTZ R0, |R12|.reuse, -RZ ;  /* 0x800000ff0c007221 */ /* 0x040fe20000010200 */
[----:B----4-:R-:W-:Y:S01]  /*7e50*/  FADD.FTZ R3, |R13|, -RZ ;  /* 0x800000ff0d037221 */ /* 0x010fe20000010200 */
[----:B------:R-:W-:Y:S01]  /*7e60*/  FSETP.GT.FTZ.AND P6, PT, |R12|, |R13|, PT ;  /* 0x4000000d0c00720b */ /* 0x000fe20003fd4200 */
[----:B------:R-:W-:Y:S03]  /*7e70*/  BSSY B4, `(.L_x_8662) ;  /* 0x000000f000047945 */ /* 0x000fe60003800000 */
[----:B0-----:R-:W-:Y:S02]  /*7e80*/  FSEL R14, R0, R3, P6 ;  /* 0x00000003000e7208 */ /* 0x001fe40003000000 */
[----:B------:R-:W-:Y:S02]  /*7e90*/  FSEL R0, R3, R0, P6 ;  /* 0x0000000003007208 */ /* 0x000fe40003000000 */
[----:B------:R-:W0:Y:S08]  /*7ea0*/  MUFU.RCP R5, R14 ;  /* 0x0000000e00057308 */ /* 0x000e300000001000 */
[----:B------:R-:W4:Y:S01]  /*7eb0*/  FCHK P0, R0, R14 ;  /* 0x0000000e00007302 */ /* 0x000f220000000000 */
[----:B0-----:R-:W-:-:S04]  /*7ec0*/  FFMA R4, -R14, R5, 1 ;  /* 0x3f8000000e047423 */ /* 0x001fc80000000105 */
[----:B------:R-:W-:-:S04]  /*7ed0*/  FFMA R5, R5, R4, R5 ;  /* 0x0000000405057223 */ /* 0x000fc80000000005 */
[----:B------:R-:W-:-:S04]  /*7ee0*/  FFMA R4, R0, R5, RZ ;  /* 0x0000000500047223 */ /* 0x000fc800000000ff */
[----:B------:R-:W-:-:S04]  /*7ef0*/  FFMA R3, -R14, R4, R0 ;  /* 0x000000040e037223 */ /* 0x000fc80000000100 */
[----:B------:R-:W-:Y:S01]  /*7f00*/  FFMA R3, R5, R3, R4 ;  /* 0x0000000305037223 */ /* 0x000fe20000000004 */
[----:B----4-:R-:W-:Y:S06]  /*7f10*/  @!P0 BRA `(.L_x_8663) ;  /* 0x0000000000108947 */ /* 0x010fec0003800000 */
[----:B------:R-:W-:Y:S02]  /*7f20*/  MOV R9, R14 ;  /* 0x0000000e00097202 */ /* 0x000fe40000000f00 */
[----:B------:R-:W-:-:S07]  /*7f30*/  MOV R3, 0x7f50 ;  /* 0x00007f5000037802 */ /* 0x000fce0000000f00 */
[----:B-123--:R-:W-:Y:S05]  /*7f40*/  CALL.REL.NOINC `($__internal_15_$__cuda_sm3x_div_rn_ftz_f32_slowpath) ;  /* 0x000000ac00fc7944 */ /* 0x00efea0003c00000 */
[----:B------:R-:W-:-:S07]  /*7f50*/  IMAD.MOV.U32 R3, RZ, RZ, R0 ;  /* 0x000000ffff037224 */ /* 0x000fce00078e0000 */
.L_x_8663:
[----:B------:R-:W-:Y:S05]  /*7f60*/  BSYNC B4 ;  /* 0x0000000000047941 */ /* 0x000fea0003800000 */
.L_x_8662:
        /* <DEDUP_REMOVED lines=18> */
.L_x_8665:
[----:B------:R-:W-:Y:S01]  /*8090*/  ISETP.GE.AND P0, PT, R13, RZ, PT ;  /* 0x000000ff0d00720c */ /* 0x000fe20003f06270 */
[----:B------:R-:W-:-:S12]  /*80a0*/  HFMA2.MMA R3, -RZ, RZ, 1.9599609375, 20144 ;  /* 0x3fd774ebff037435 */ /* 0x000fd800000001ff */
[----:B------:R-:W-:-:S04]  /*80b0*/  @P0 FFMA.FTZ R0, R3, 0.93318945169448852539, -R0 ;  /* 0x3f6ee58103000823 */ /* 0x000fc80000010800 */
[----:B------:R-:W-:-:S07]  /*80c0*/  @!P0 FFMA.FTZ R0, R3, 0.93318945169448852539, R0 ;  /* 0x3f6ee58103008823 */ /* 0x000fce0000010000 */
.L_x_8666:
[----:B------:R-:W-:Y:S05]  /*80d0*/  BSYNC B1 ;  /* 0x0000000000017941 */ /* 0x000fea0003800000 */
.L_x_8664:
        /* <DEDUP_REMOVED lines=10> */
.L_x_8650:
[----:B------:R-:W-:Y:S05]  /*8180*/  BSYNC B3 ;  /* 0x0000000000037941 */ /* 0x000fea0003800000 */
.L_x_8646:
[----:B------:R-:W-:Y:S02]  /*8190*/  LOP3.LUT R23, R6, 0x80000000, R25, 0xb8, !PT ;  /* 0x8000000006177812 */ /* 0x000fe400078eb819 */
[----:B--2---:R-:W-:Y:S01]  /*81a0*/  LOP3.LUT R22, R22, 0x80000000, R24, 0xb8, !PT ;  /* 0x8000000016167812 */ /* 0x004fe200078eb818 */
[----:B------:R-:W-:Y:S06]  /*81b0*/  BRA `(.L_x_8633) ;  /* 0x0000001400e87947 */ /* 0x000fec0003800000 */
.L_x_8635:
        /* <DEDUP_REMOVED lines=29> */
[----:B-1-3--:R-:W-:Y:S05]  /*8390*/  CALL.REL.NOINC `($__internal_15_$__cuda_sm3x_div_rn_ftz_f32_slowpath) ;  /* 0x000000a800e87944 */ /* 0x00afea0003c00000 */
[----:B------:R-:W-:-:S07]  /*83a0*/  IMAD.MOV.U32 R3, RZ, RZ, R0 ;  /* 0x000000ffff037224 */ /* 0x000fce00078e0000 */
.L_x_8672:
[----:B------:R-:W-:Y:S05]  /*83b0*/  BSYNC B4 ;  /* 0x0000000000047941 */ /* 0x000fea0003800000 */
.L_x_8671:
        /* <DEDUP_REMOVED lines=18> */
.L_x_8674:
[----:B------:R-:W-:Y:S01]  /*84e0*/  ISETP.GE.AND P0, PT, R13, RZ, PT ;  /* 0x000000ff0d00720c */ /* 0x000fe20003f06270 */
[----:B------:R-:W-:-:S12]  /*84f0*/  IMAD.MOV.U32 R3, RZ, RZ, 0x3fd774eb ;  /* 0x3fd774ebff037424 */ /* 0x000fd800078e00ff */
[----:B------:R-:W-:-:S04]  /*8500*/  @P0 FFMA.FTZ R0, R3, 0.93318945169448852539, -R0 ;  /* 0x3f6ee58103000823 */ /* 0x000fc80000010800 */
[----:B------:R-:W-:-:S07]  /*8510*/  @!P0 FFMA.FTZ R0, R3, 0.93318945169448852539, R0 ;  /* 0x3f6ee58103008823 */ /* 0x000fce0000010000 */
.L_x_8675:
[----:B------:R-:W-:Y:S05]  /*8520*/  BSYNC B1 ;  /* 0x0000000000017941 */ /* 0x000fea0003800000 */
.L_x_8673:
        /* <DEDUP_REMOVED lines=13> */
.L_x_8670:
[----:B------:R-:W0:Y:S01]  /*8600*/  MUFU.RCP R3, R12 ;  /* 0x0000000c00037308 */ /* 0x000e220000001000 */
[----:B------:R-:W-:Y:S07]  /*8610*/  BSSY B4, `(.L_x_8677) ;  /* 0x000000c000047945 */ /* 0x000fee0003800000 */
        /* <DEDUP_REMOVED lines=9> */
[----:B-1-3--:R-:W-:Y:S05]  /*86b0*/  CALL.REL.NOINC `($__internal_15_$__cuda_sm3x_div_rn_ftz_f32_slowpath) ;  /* 0x000000a800207944 */ /* 0x00afea0003c00000 */
[----:B------:R-:W-:-:S07]  /*86c0*/  IMAD.MOV.U32 R3, RZ, RZ, R0 ;  /* 0x000000ffff037224 */ /* 0x000fce00078e0000 */
.L_x_8678:
[----:B------:R-:W-:Y:S05]  /*86d0*/  BSYNC B4 ;  /* 0x0000000000047941 */ /* 0x000fea0003800000 */
.L_x_8677:
        /* <DEDUP_REMOVED lines=18> */
.L_x_8680:
[----:B------:R-:W-:Y:S01]  /*8800*/  ISETP.GE.AND P0, PT, R13, RZ, PT ;  /* 0x000000ff0d00720c */ /* 0x000fe20003f06270 */
[----:B------:R-:W-:-:S12]  /*8810*/  HFMA2.MMA R3, -RZ, RZ, 1.9599609375, 20144 ;  /* 0x3fd774ebff037435 */ /* 0x000fd800000001ff */
[----:B------:R-:W-:-:S04]  /*8820*/  @P0 FFMA.FTZ R0, R3, 0.93318945169448852539, -R0 ;  /* 0x3f6ee58103000823 */ /* 0x000fc80000010800 */
[----:B------:R-:W-:-:S07]  /*8830*/  @!P0 FFMA.FTZ R0, R3, 0.93318945169448852539, R0 ;  /* 0x3f6ee58103008823 */ /* 0x000fce0000010000 */
.L_x_8681:
[----:B------:R-:W-:Y:S05]  /*8840*/  BSYNC B1 ;  /* 0x0000000000017941 */ /* 0x000fea0003800000 */
.L_x_8679:
        /* <DEDUP_REMOVED lines=27> */
.L_x_8669:
[----:B------:R-:W-:Y:S01]  /*8a00*/  FMUL.FTZ R3, R24, -0.36787945032119750977 ;  /* 0xbebc5ab218037820 */ /* 0x000fe20000410000 */
[----:B------:R-:W-:Y:S01]  /*8a10*/  FMUL.FTZ R4, R25, -0.36787945032119750977 ;  /* 0xbebc5ab219047820 */ /* 0x000fe20000410000 */
        /* <DEDUP_REMOVED lines=25> */
[----:B------:R-:W2:Y:S01]  /*8bb0*/  FCHK P0, R0, R12 ;  /* 0x0000000c00007302 */ /* 0x000ea20000000000 */
[----:B0-----:R-:W-:Y:S01]  /*8bc0*/  FFMA.FTZ R15, R5, 0.69314718246459960938, R4 ;  /* 0x3f317218050f7823 */ /* 0x001fe20000010004 */
[----:B--2---:R-:W-:Y:S06]  /*8bd0*/  @!P0 BRA `(.L_x_8683) ;  /* 0x0000000000108947 */ /* 0x004fec0003800000 */
[----:B------:R-:W-:Y:S01]  /*8be0*/  IMAD.MOV.U32 R9, RZ, RZ, R12 ;  /* 0x000000ffff097224 */ /* 0x000fe200078e000c */
[----:B------:R-:W-:-:S07]  /*8bf0*/  MOV R3, 0x8c10 ;  /* 0x00008c1000037802 */ /* 0x000fce0000000f00 */
[----:B-1-3--:R-:W-:Y:S05]  /*8c00*/  CALL.REL.NOINC `($__internal_15_$__cuda_sm3x_div_rn_ftz_f32_slowpath) ;  /* 0x000000a000cc7944 */ /* 0x00afea0003c00000 */
[----:B------:R-:W-:-:S07]  /*8c10*/  MOV R3, R0 ;  /* 0x0000000000037202 */ /* 0x000fce0000000f00 */
.L_x_8683:
[----:B------:R-:W-:Y:S05]  /*8c20*/  BSYNC B4 ;  /* 0x0000000000047941 */ /* 0x000fea0003800000 */
.L_x_8682:
        /* <DEDUP_REMOVED lines=18> */
.L_x_8685:
[----:B------:R-:W-:Y:S01]  /*8d50*/  ISETP.GE.AND P0, PT, R13, RZ, PT ;  /* 0x000000ff0d00720c */ /* 0x000fe20003f06270 */
[----:B------:R-:W-:-:S12]  /*8d60*/  IMAD.MOV.U32 R3, RZ, RZ, 0x3fd774eb ;  /* 0x3fd774ebff037424 */ /* 0x000fd800078e00ff */
[----:B------:R-:W-:-:S04]  /*8d70*/  @P0 FFMA.FTZ R0, R3, 0.93318945169448852539, -R0 ;  /* 0x3f6ee58103000823 */ /* 0x000fc80000010800 */
[----:B------:R-:W-:-:S07]  /*8d80*/  @!P0 FFMA.FTZ R0, R3, 0.93318945169448852539, R0 ;  /* 0x3f6ee58103008823 */ /* 0x000fce0000010000 */
.L_x_8686:
[----:B------:R-:W-:Y:S05]  /*8d90*/  BSYNC B1 ;  /* 0x0000000000017941 */ /* 0x000fea0003800000 */
.L_x_8684:
        /* <DEDUP_REMOVED lines=11> */
.L_x_8668:
        /* <DEDUP_REMOVED lines=24> */
.L_x_8690:
[----:B------:R-:W-:Y:S05]  /*8fd0*/  BSYNC B4 ;  /* 0x0000000000047941 */ /* 0x000fea0003800000 */
.L_x_8689:
        /* <DEDUP_REMOVED lines=24> */
.L_x_8688:
        /* <DEDUP_REMOVED lines=13> */
.L_x_8692:
[----:B------:R-:W-:Y:S05]  /*9230*/  BSYNC B4 ;  /* 0x0000000000047941 */ /* 0x000fea0003800000 */
.L_x_8691:
        /* <DEDUP_REMOVED lines=22> */
[----:B------:R-:W-:-:S03]  /*93a0*/  @!P6 MOV R5, 0x3fd774eb ;  /* 0x3fd774eb0005e802 */ /* 0x000fc60000000f00 */
        /* <DEDUP_REMOVED lines=15> */
.L_x_8687:
        /* <DEDUP_REMOVED lines=22> */
[----:B------:R-:W-:-:S03]  /*9600*/  IMAD.MOV.U32 R4, RZ, RZ, 0x3f800000 ;  /* 0x3f800000ff047424 */ /* 0x000fc600078e00ff */
[----:B------:R-:W-:Y:S01]  /*9610*/  FFMA R6, R0, R3, RZ ;  /* 0x0000000300067223 */ /* 0x000fe200000000ff */
[----:B------:R-:W0:Y:S03]  /*9620*/  MUFU.LG2 R5, R5 ;  /* 0x0000000500057308 */ /* 0x000e260000000c00 */
[----:B------:R-:W-:-:S04]  /*9630*/  FFMA R7, -R13, R6, R0 ;  /* 0x000000060d077223 */ /* 0x000fc80000000100 */
[----:B------:R-:W-:Y:S01]  /*9640*/  FFMA R3, R3, R7, R6 ;  /* 0x0000000703037223 */ /* 0x000fe20000000006 */
[----:B------:R-:W2:Y:S01]  /*9650*/  FCHK P0, R0, R13 ;  /* 0x0000000d00007302 */ /* 0x000ea20000000000 */
[----:B0-----:R-:W-:Y:S01]  /*9660*/  FFMA.FTZ R15, R5, 0.69314718246459960938, R4 ;  /* 0x3f317218050f7823 */ /* 0x001fe20000010004 */
[----:B--2---:R-:W-:Y:S06]  /*9670*/  @!P0 BRA `(.L_x_8694) ;  /* 0x0000000000108947 */ /* 0x004fec0003800000 */
[----:B------:R-:W-:Y:S01]  /*9680*/  IMAD.MOV.U32 R9, RZ, RZ, R13 ;  /* 0x000000ffff097224 */ /* 0x000fe200078e000d */
[----:B------:R-:W-:-:S07]  /*9690*/  MOV R3, 0x96b0 ;  /* 0x000096b000037802 */ /* 0x000fce0000000f00 */
[----:B-1-3--:R-:W-:Y:S05]  /*96a0*/  CALL.REL.NOINC `($__internal_15_$__cuda_sm3x_div_rn_ftz_f32_slowpath) ;  /* 0x0000009800247944 */ /* 0x00afea0003c00000 */
[----:B------:R-:W-:-:S07]  /*96b0*/  IMAD.MOV.U32 R3, RZ, RZ, R0 ;  /* 0x000000ffff037224 */ /* 0x000fce00078e0000 */
.L_x_8694:
[----:B------:R-:W-:Y:S05]  /*96c0*/  BSYNC B4 ;  /* 0x0000000000047941 */ /* 0x000fea0003800000 */
.L_x_8693:
[----:B------:R-:W-:Y:S01]  /*96d0*/  HFMA2.MMA R5, -RZ, RZ, 0.89990234375, 10328 ;  /* 0x3b33710bff057435 */ /* 0x000fe200000001ff */
[----:B------:R-:W-:Y:S01]  /*96e0*/  FMUL.FTZ R0, R3, R3 ;  /* 0x0000000303007220 */ /* 0x000fe20000410000 */
[----:B------:R-:W-:Y:S02]  /*96f0*/  FSETP.NEU.FTZ.AND P0, PT, |R24|, R12, PT ;  /* 0x0000000c1800720b */ /* 0x000fe40003f1d200 */
        /* <DEDUP_REMOVED lines=18> */
.L_x_8676:
[----:B------:R-:W-:Y:S05]  /*9820*/  BSYNC B3 ;  /* 0x0000000000037941 */ /* 0x000fea0003800000 */
.L_x_8667:
[----:B------:R-:W-:Y:S01]  /*9830*/  FADD.FTZ R15, R15, 0.69314718246459960938 ;  /* 0x3f3172180f0f7421 */ /* 0x000fe20000010000 */
[----:B------:R-:W-:-:S04]  /*9840*/  LOP3.LUT R23, R0, 0x80000000, R25, 0xb8, !PT ;  /* 0x8000000000177812 */ /* 0x000fc800078eb819 */
[----:B------:R-:W-:Y:S01]  /*9850*/  LOP3.LUT R22, R15, 0x80000000, R24, 0xb8, !PT ;  /* 0x800000000f167812 */ /* 0x000fe200078eb818 */
[----:B------:R-:W-:Y:S06]  /*9860*/  BRA `(.L_x_8633) ;  /* 0x00000000003c7947 */ /* 0x000fec0003800000 */
.L_x_8634:
[----:B------:R-:W-:-:S13]  /*9870*/  FSETP.NEU.FTZ.AND P0, PT, |R24|, +INF , PT ;  /* 0x7f8000001800780b */ /* 0x000fda0003f1d200 */
[----:B------:R-:W-:Y:S01]  /*9880*/  @!P0 FADD.FTZ R23, R25, R25 ;  /* 0x0000001919178221 */ /* 0x000fe20000010000 */
[----:B------:R-:W-:Y:S01]  /*9890*/  @!P0 IMAD.MOV.U32 R22, RZ, RZ, R24 ;  /* 0x000000ffff168224 */ /* 0x000fe200078e0018 */
        /* <DEDUP_REMOVED lines=8> */
[----:B------:R-:W-:-:S05]  /*9920*/  @P0 FADD.FTZ R23, R23, R0 ;  /* 0x0000000017170221 */ /* 0x000fca0000010000 */
[----:B------:R-:W-:Y:S01]  /*9930*/  @P0 MOV R22, R23 ;  /* 0x0000001700160202 */ /* 0x000fe20000000f00 */
[----:B------:R-:W-:Y:S01]  /*9940*/  @!P0 FADD.FTZ R22, R24, R24 ;  /* 0x0000001818168221 */ /* 0x000fe20000010000 */
[----:B------:R-:W-:-:S07]  /*9950*/  @!P0 IMAD.MOV.U32 R23, RZ, RZ, R25 ;  /* 0x000000ffff178224 */ /* 0x000fce00078e0019 */
.L_x_8633:
[----:B------:R-:W-:Y:S05]  /*9960*/  BSYNC B0 ;  /* 0x0000000000007941 */ /* 0x000fea0003800000 */
.L_x_8632:
[----:B------:R-:W-:Y:S01]  /*9970*/  VIADD R3, R2, 0x100 ;  /* 0x0000010002037836 */ /* 0x000fe20000000000 */
[----:B------:R-:W-:Y:S01]  /*9980*/  BSSY B0, `(.L_x_8695) ;  /* 0x00002c5000007945 */ /* 0x000fe20003800000 */
[----:B-----5:R-:W-:Y:S01]  /*9990*/  IMAD.MOV.U32 R25, RZ, RZ, RZ ;  /* 0x000000ffff197224 */ /* 0x020fe200078e00ff */
[----:B-1-3--:R-:W-:Y:S02]  /*99a0*/  CS2R R26, SRZ ;  /* 0x00000000001a7805 */ /* 0x00afe4000001ff00 */
[----:B------:R-:W-:-:S13]  /*99b0*/  ISETP.GE.AND P0, PT, R3, R28, PT ;  /* 0x0000001c0300720c */ /* 0x000fda0003f06270 */
[----:B------:R-:W-:Y:S05]  /*99c0*/  @P0 BRA `(.L_x_8696) ;  /* 0x0000002c00000947 */ /* 0x000fea0003800000 */
[----:B------:R-:W-:Y:S01]  /*99d0*/  FSETP.GTU.FTZ.AND P0, PT, |R16|, +INF , PT ;  /* 0x7f8000001000780b */ /* 0x000fe20003f1c200 */
[C---:B------:R-:W-:Y:S01]  /*99e0*/  FADD.FTZ R12, |R17|.reuse, -RZ ;  /* 0x800000ff110c7221 */ /* 0x040fe20000010200 */
[----:B------:R-:W-:-:S04]  /*99f0*/  FSETP.GTU.FTZ.AND P1, PT, |R17|, +INF , PT ;  /* 0x7f8000001100780b */ /* 0x000fc80003f3c200 */
[----:B------:R-:W-:-:S13]  /*9a00*/  PLOP3.LUT P0, PT, P0, P1, PT, 0xa8, 0x0 ;  /* 0x000000000000781c */ /* 0x000fda0000703570 */
[----:B------:R-:W-:Y:S05]  /*9a10*/  @P0 BRA `(.L_x_8697) ;  /* 0x0000002800b00947 */ /* 0x000fea0003800000 */
[C---:B------:R-:W-:Y:S01]  /*9a20*/  FSETP.GT.FTZ.AND P0, PT, |R16|.reuse, 8388608, PT ;  /* 0x4b0000001000780b */ /* 0x040fe20003f14200 */
[----:B0-----:R-:W-:Y:S01]  /*9a30*/  FADD.FTZ R14, |R16|, -RZ ;  /* 0x800000ff100e7221 */ /* 0x001fe20000010200 */
        /* <DEDUP_REMOVED lines=29> */
[C---:B------:R-:W-:Y:S01]  /*9c10*/  FSETP.NEU.FTZ.AND P0, PT, R6.reuse, RZ, PT ;  /* 0x000000ff0600720b */ /* 0x040fe20003f1d000 */
        /* <DEDUP_REMOVED lines=42> */
[----:B------:R-:W-:-:S03]  /*9ec0*/  IMAD.MOV.U32 R24, RZ, RZ, 0x3d39bf78 ;  /* 0x3d39bf78ff187424 */ /* 0x000fc600078e00ff */
        /* <DEDUP_REMOVED lines=30> */
.L_x_8702:
        /* <DEDUP_REMOVED lines=10> */
.L_x_8704:
[----:B------:R-:W-:-:S04]  /*a150*/  FADD.FTZ R5, -R0, R7 ;  /* 0x0000000700057221 */ /* 0x000fc80000010100 */
[----:B------:R-:W-:-:S07]  /*a160*/  FMUL.FTZ R5, R5, 0.5 ;  /* 0x3f00000005057820 */ /* 0x000fce0000410000 */
.L_x_8705:
[----:B------:R-:W-:Y:S05]  /*a170*/  BSYNC B2 ;  /* 0x0000000000027941 */ /* 0x000fea0003800000 */
.L_x_8703:
        /* <DEDUP_REMOVED lines=11> */
.L_x_8707:
[----:B------:R-:W-:-:S04]  /*a230*/  FADD.FTZ R6, R4, -R9 ;  /* 0x8000000904067221 */ /* 0x000fc80000010000 */
[----:B------:R-:W-:-:S07]  /*a240*/  FMUL.FTZ R6, R6, 0.5 ;  /* 0x3f00000006067820 */ /* 0x000fce0000410000 */
.L_x_8708:
[----:B------:R-:W-:Y:S05]  /*a250*/  BSYNC B2 ;  /* 0x0000000000027941 */ /* 0x000fea0003800000 */
.L_x_8706:
        /* <DEDUP_REMOVED lines=35> */
.L_x_8701:
[----:B------:R0:W1:Y:S02]  /*a490*/  MUFU.SQRT R26, R14 ;  /* 0x0000000e001a7308 */ /* 0x0000640000002000 */
.L_x_8700:
[----:B------:R-:W-:Y:S05]  /*a4a0*/  BSYNC B1 ;  /* 0x0000000000017941 */ /* 0x000fea0003800000 */
.L_x_8699:
        /* <DEDUP_REMOVED lines=18> */
[----:B------:R-:W-:-:S05]  /*a5d0*/  FFMA.FTZ R7, R6, R7, R6 ;  /* 0x0000000706077223 */ /* 0x000fca0000010006 */
[----:B------:R-:W-:Y:S01]  /*a5e0*/  @P0 FSEL R0, R7, RZ, P1 ;  /* 0x000000ff07000208 */ /* 0x000fe20000800000 */
[----:B------:R-:W-:-:S04]  /*a5f0*/  IMAD.MOV.U32 R7, RZ, RZ, 0x3d4dd2f7 ;  /* 0x3d4dd2f7ff077424 */ /* 0x000fc800078e00ff */
[----:B------:R-:W-:-:S04]  /*a600*/  FMUL.FTZ R4, R0, R0 ;  /* 0x0000000000047220 */ /* 0x000fc80000410000 */
[----:B------:R-:W-:-:S04]  /*a610*/  FFMA.FTZ R7, R4, R7, 0.018773360177874565125 ;  /* 0x3c99ca9704077423 */ /* 0x000fc80000010007 */
[----:B------:R-:W-:-:S04]  /*a620*/  FFMA.FTZ R7, R4, R7, 0.046769052743911743164 ;  /* 0x3d3f90e804077423 */ /* 0x000fc80000010007 */
[----:B------:R-:W-:-:S04]  /*a630*/  FFMA.FTZ R7, R4, R7, 0.074823014438152313232 ;  /* 0x3d993ccf04077423 */ /* 0x000fc80000010007 */
[----:B------:R-:W-:-:S04]  /*a640*/  FFMA.FTZ R7, R4, R7, 0.16667181253433227539 ;  /* 0x3e2aac0404077423 */ /* 0x000fc80000010007 */
[----:B------:R-:W-:Y:S01]  /*a650*/  FMUL.FTZ R7, R4, R7 ;  /* 0x0000000704077220 */ /* 0x000fe20000410000 */
[----:B------:R-:W-:-:S03]  /*a660*/  MOV R4, 0x3fd774eb ;  /* 0x3fd774eb00047802 */ /* 0x000fc60000000f00 */
[----:B------:R-:W-:-:S04]  /*a670*/  FFMA.FTZ R0, R0, R7, R0 ;  /* 0x0000000700007223 */ /* 0x000fc80000010000 */
[----:B------:R-:W-:-:S04]  /*a680*/  FMUL.FTZ R3, R0, -2 ;  /* 0xc000000000037820 */ /* 0x000fc80000410000 */
[----:B------:R-:W-:-:S05]  /*a690*/  @P0 FFMA.FTZ R0, R4, 0.93318945169448852539, R3 ;  /* 0x3f6ee58104000823 */ /* 0x000fca0000010003 */
[C---:B------:R-:W-:Y:S02]  /*a6a0*/  FSETP.GTU.FTZ.AND P0, PT, R0.reuse, +INF , PT ;  /* 0x7f8000000000780b */ /* 0x040fe40003f1c000 */
[----:B------:R-:W-:-:S04]  /*a6b0*/  LOP3.LUT R5, R0, 0x80000000, R5, 0xb8, !PT ;  /* 0x8000000000057812 */ /* 0x000fc800078eb805 */
[----:B------:R-:W-:Y:S01]  /*a6c0*/  FSEL R0, R5, R0, !P0 ;  /* 0x0000000005007208 */ /* 0x000fe20004000000 */
[----:B------:R-:W-:Y:S06]  /*a6d0*/  BRA `(.L_x_8713) ;  /* 0x0000000400c47947 */ /* 0x000fec0003800000 */
.L_x_8712:
        /* <DEDUP_REMOVED lines=17> */
.L_x_8718:
[----:B------:R-:W-:-:S04]  /*a7f0*/  FADD.FTZ R0, -R0, R7 ;  /* 0x0000000700007221 */ /* 0x000fc80000010100 */
[----:B------:R-:W-:-:S07]  /*a800*/  FMUL.FTZ R0, R0, 0.5 ;  /* 0x3f00000000007820 */ /* 0x000fce0000410000 */
.L_x_8719:
[----:B------:R-:W-:Y:S05]  /*a810*/  BSYNC B4 ;  /* 0x0000000000047941 */ /* 0x000fea0003800000 */
.L_x_8717:
        /* <DEDUP_REMOVED lines=10> */
.L_x_8721:
[----:B------:R-:W-:-:S04]  /*a8c0*/  FADD.FTZ R3, -R3, R4 ;  /* 0x0000000403037221 */ /* 0x000fc80000010100 */
[----:B------:R-:W-:-:S07]  /*a8d0*/  FMUL.FTZ R3, R3, 0.5 ;  /* 0x3f00000003037820 */ /* 0x000fce0000410000 */
.L_x_8722:
[----:B------:R-:W-:Y:S05]  /*a8e0*/  BSYNC B4 ;  /* 0x0000000000047941 */ /* 0x000fea0003800000 */
.L_x_8720:
[----:B------:R-:W-:Y:S01]  /*a8f0*/  FADD.FTZ R0, R3, R0 ;  /* 0x0000000003007221 */ /* 0x000fe20000010000 */
[----:B------:R-:W-:-:S04]  /*a900*/  FADD.FTZ R13, R12, R13 ;  /* 0x0000000d0c0d7221 */ /* 0x000fc80000010000 */
[----:B------:R-:W-:-:S06]  /*a910*/  FMUL.FTZ R13, R13, R0 ;  /* 0x000000000d0d7220 */ /* 0x000fcc0000410000 */
[----:B------:R-:W2:Y:S01]  /*a920*/  MUFU.SQRT R13, R13 ;  /* 0x0000000d000d7308 */ /* 0x000ea20000002000 */
[----:B------:R-:W-:Y:S05]  /*a930*/  BRA `(.L_x_8723) ;  /* 0x0000000000487947 */ /* 0x000fea0003800000 */
.L_x_8716:
        /* <DEDUP_REMOVED lines=12> */
.L_x_8715:
[----:B------:R-:W-:Y:S01]  /*aa00*/  FADD.FTZ R0, R13, 1 ;  /* 0x3f8000000d007421 */ /* 0x000fe20000010000 */
[----:B------:R-:W-:Y:S01]  /*aa10*/  MUFU.SQRT R3, R14 ;  /* 0x0000000e00037308 */ /* 0x000fe20000002000 */
[----:B------:R-:W-:Y:S02]  /*aa20*/  IMAD.MOV.U32 R12, RZ, RZ, 0x3f800000 ;  /* 0x3f800000ff0c7424 */ /* 0x000fe400078e00ff */
[----:B------:R-:W-:-:S06]  /*aa30*/  FMUL.FTZ R0, R0, 0.5 ;  /* 0x3f00000000007820 */ /* 0x000fcc0000410000 */
[----:B------:R-:W2:Y:S02]  /*aa40*/  MUFU.SQRT R0, R0 ;  /* 0x0000000000007308 */ /* 0x000ea40000002000 */
[----:B--2---:R-:W-:-:S07]  /*aa50*/  FMUL.FTZ R13, R3, R0 ;  /* 0x00000000030d7220 */ /* 0x004fce0000410000 */
.L_x_8723:
[----:B------:R-:W-:Y:S05]  /*aa60*/  BSYNC B2 ;  /* 0x0000000000027941 */ /* 0x000fea0003800000 */
.L_x_8714:
[----:B------:R-:W-:Y:S05]  /*aa70*/  BRA `(.L_x_8724) ;  /* 0x0000000000087947 */ /* 0x000fea0003800000 */
.L_x_8711:
[----:B------:R-:W-:Y:S01]  /*aa80*/  FMUL.FTZ R13, R13, 16777216 ;  /* 0x4b8000000d0d7820 */ /* 0x000fe20000410000 */
[----:B------:R-:W-:-:S07]  /*aa90*/  FMUL.FTZ R12, R12, 16777216 ;  /* 0x4b8000000c0c7820 */ /* 0x000fce0000410000 */
.L_x_8724:
[----:B------:R-:W-:Y:S05]  /*aaa0*/  BSYNC B1 ;  /* 0x0000000000017941 */ /* 0x000fea0003800000 */
.L_x_8710:
        /* <DEDUP_REMOVED lines=16> */
[----:B-1----:R-:W-:Y:S05]  /*abb0*/  CALL.REL.NOINC `($__internal_15_$__cuda_sm3x_div_rn_ftz_f32_slowpath) ;  /* 0x0000008000e07944 */ /* 0x002fea0003c00000 */
[----:B------:R-:W-:-:S07]  /*abc0*/  IMAD.MOV.U32 R3, RZ, RZ, R0 ;  /* 0x000000ffff037224 */ /* 0x000fce00078e0000 */
.L_x_8726:
[----:B------:R-:W-:Y:S05]  /*abd0*/  BSYNC B4 ;  /* 0x0000000000047941 */ /* 0x000fea0003800000 */
.L_x_8725:
        /* <DEDUP_REMOVED lines=18> */
.L_x_8728:
[----:B------:R-:W-:Y:S01]  /*ad00*/  ISETP.GE.AND P0, PT, R13, RZ, PT ;  /* 0x000000ff0d00720c */ /* 0x000fe20003f06270 */
[----:B------:R-:W-:-:S12]  /*ad10*/  IMAD.MOV.U32 R3, RZ, RZ, 0x3fd774eb ;  /* 0x3fd774ebff037424 */ /* 0x000fd800078e00ff */
[----:B------:R-:W-:-:S04]  /*ad20*/  @P0 FFMA.FTZ R0, R3, 0.93318945169448852539, -R0 ;  /* 0x3f6ee58103000823 */ /* 0x000fc80000010800 */
[----:B------:R-:W-:-:S07]  /*ad30*/  @!P0 FFMA.FTZ R0, R3, 0.93318945169448852539, R0 ;  /* 0x3f6ee58103008823 */ /* 0x000fce0000010000 */
.L_x_8729:
[----:B------:R-:W-:Y:S05]  /*ad40*/  BSYNC B1 ;  /* 0x0000000000017941 */ /* 0x000fea0003800000 */
.L_x_8727:
[C---:B------:R-:W-:Y:S02]  /*ad50*/  FSETP.NEU.FTZ.AND P0, PT, |R13|.reuse, |R12|, PT ;  /* 0x4000000c0d00720b */ /* 0x040fe40003f1d200 */
        /* <DEDUP_REMOVED lines=8> */
[----:B------:R-:W-:-:S07]  /*ade0*/  FSEL R0, R13, R0, P0 ;  /* 0x000000000d007208 */ /* 0x000fce0000000000 */
.L_x_8713:
[----:B------:R-:W-:Y:S05]  /*adf0*/  BSYNC B3 ;  /* 0x0000000000037941 */ /* 0x000fea0003800000 */
.L_x_8709:
[----:B------:R-:W-:Y:S02]  /*ae00*/  LOP3.LUT R27, R0, 0x80000000, R17, 0xb8, !PT ;  /* 0x80000000001b7812 */ /* 0x000fe400078eb811 */
[----:B-1----:R-:W-:Y:S01]  /*ae10*/  LOP3.LUT R26, R26, 0x80000000, R16, 0xb8, !PT ;  /* 0x800000001a1a7812 */ /* 0x002fe200078eb810 */
[----:B------:R-:W-:Y:S06]  /*ae20*/  BRA `(.L_x_8696) ;  /* 0x0000001400e87947 */ /* 0x000fec0003800000 */
.L_x_8698:
        /* <DEDUP_REMOVED lines=31> */
.L_x_8735:
[----:B------:R-:W-:Y:S05]  /*b020*/  BSYNC B4 ;  /* 0x0000000000047941 */ /* 0x000fea0003800000 */
.L_x_8734:
        /* <DEDUP_REMOVED lines=18> */
.L_x_8737:
[----:B------:R-:W-:Y:S01]  /*b150*/  ISETP.GE.AND P0, PT, R13, RZ, PT ;  /* 0x000000ff0d00720c */ /* 0x000fe20003f06270 */
[----:B------:R-:W-:-:S12]  /*b160*/  IMAD.MOV.U32 R3, RZ, RZ, 0x3fd774eb ;  /* 0x3fd774ebff037424 */ /* 0x000fd800078e00ff */
[----:B------:R-:W-:-:S04]  /*b170*/  @P0 FFMA.FTZ R0, R3, 0.93318945169448852539, -R0 ;  /* 0x3f6ee58103000823 */ /* 0x000fc80000010800 */
[----:B------:R-:W-:-:S07]  /*b180*/  @!P0 FFMA.FTZ R0, R3, 0.93318945169448852539, R0 ;  /* 0x3f6ee58103008823 */ /* 0x000fce0000010000 */
.L_x_8738:
[----:B------:R-:W-:Y:S05]  /*b190*/  BSYNC B1 ;  /* 0x0000000000017941 */ /* 0x000fea0003800000 */
.L_x_8736:
[C---:B------:R-:W-:Y:S01]  /*b1a0*/  FSETP.NEU.FTZ.AND P0, PT, |R13|.reuse, |R14|, PT ;  /* 0x4000000e0d00720b */ /* 0x040fe20003f1d200 */
[----:B------:R-:W0:Y:S01]  /*b1b0*/  MUFU.LG2 R15, R15 ;  /* 0x0000000f000f7308 */ /* 0x000e220000000c00 */
[----:B------:R-:W-:Y:S02]  /*b1c0*/  FSETP.NEU.FTZ.AND P1, PT, R12, RZ, PT ;  /* 0x000000ff0c00720b */ /* 0x000fe40003f3d000 */
[C---:B------:R-:W-:Y:S01]  /*b1d0*/  ISETP.GE.AND P2, PT, R13.reuse, RZ, PT ;  /* 0x000000ff0d00720c */ /* 0x040fe20003f46270 */
[----:B------:R-:W-:Y:S01]  /*b1e0*/  FADD.FTZ R13, |R13|, |R14| ;  /* 0x4000000e0d0d7221 */ /* 0x000fe20000010200 */
        /* <DEDUP_REMOVED lines=8> */
.L_x_8733:
        /* <DEDUP_REMOVED lines=13> */
.L_x_8741:
[----:B------:R-:W-:Y:S05]  /*b340*/  BSYNC B4 ;  /* 0x0000000000047941 */ /* 0x000fea0003800000 */
.L_x_8740:
        /* <DEDUP_REMOVED lines=18> */
.L_x_8743:
[----:B------:R-:W-:Y:S01]  /*b470*/  ISETP.GE.AND P0, PT, R13, RZ, PT ;  /* 0x000000ff0d00720c */ /* 0x000fe20003f06270 */
[----:B------:R-:W-:-:S12]  /*b480*/  IMAD.MOV.U32 R3, RZ, RZ, 0x3fd774eb ;  /* 0x3fd774ebff037424 */ /* 0x000fd800078e00ff */
[----:B------:R-:W-:-:S04]  /*b490*/  @P0 FFMA.FTZ R0, R3, 0.93318945169448852539, -R0 ;  /* 0x3f6ee58103000823 */ /* 0x000fc80000010800 */
[----:B------:R-:W-:-:S07]  /*b4a0*/  @!P0 FFMA.FTZ R0, R3, 0.93318945169448852539, R0 ;  /* 0x3f6ee58103008823 */ /* 0x000fce0000010000 */
.L_x_8744:
[----:B------:R-:W-:Y:S05]  /*b4b0*/  BSYNC B1 ;  /* 0x0000000000017941 */ /* 0x000fea0003800000 */
.L_x_8742:
        /* <DEDUP_REMOVED lines=14> */
[----:B------:R-:W-:Y:S02]  /*b5a0*/  FSETP.NEU.FTZ.AND P0, PT, R15, +INF , PT ;  /* 0x7f8000000f00780b */ /* 0x000fe40003f1d000 */
[----:B------:R-:W-:Y:S02]  /*b5b0*/  MOV R4, 0x4016cbe4 ;  /* 0x4016cbe400047802 */ /* 0x000fe40000000f00 */
        /* <DEDUP_REMOVED lines=11> */
.L_x_8732:
        /* <DEDUP_REMOVED lines=33> */
[----:B------:R-:W-:-:S07]  /*b880*/  MOV R3, R0 ;  /* 0x0000000000037202 */ /* 0x000fce0000000f00 */
.L_x_8746:
[----:B------:R-:W-:Y:S05]  /*b890*/  BSYNC B4 ;  /* 0x0000000000047941 */ /* 0x000fea0003800000 */
.L_x_8745:
        /* <DEDUP_REMOVED lines=18> */
.L_x_8748:
[----:B------:R-:W-:Y:S01]  /*b9c0*/  ISETP.GE.AND P0, PT, R13, RZ, PT ;  /* 0x000000ff0d00720c */ /* 0x000fe20003f06270 */
[----:B------:R-:W-:-:S12]  /*b9d0*/  HFMA2.MMA R3, -RZ, RZ, 1.9599609375, 20144 ;  /* 0x3fd774ebff037435 */ /* 0x000fd800000001ff */
[----:B------:R-:W-:-:S04]  /*b9e0*/  @P0 FFMA.FTZ R0, R3, 0.93318945169448852539, -R0 ;  /* 0x3f6ee58103000823 */ /* 0x000fc80000010800 */
[----:B------:R-:W-:-:S07]  /*b9f0*/  @!P0 FFMA.FTZ R0, R3, 0.93318945169448852539, R0 ;  /* 0x3f6ee58103008823 */ /* 0x000fce0000010000 */
.L_x_8749:
[----:B------:R-:W-:Y:S05]  /*ba00*/  BSYNC B1 ;  /* 0x0000000000017941 */ /* 0x000fea0003800000 */
.L_x_8747:
[C---:B------:R-:W-:Y:S01]  /*ba10*/  FSETP.NEU.FTZ.AND P1, PT, |R13|.reuse, |R14|, PT ;  /* 0x4000000e0d00720b */ /* 0x040fe20003f3d200 */
        /* <DEDUP_REMOVED lines=10> */
.L_x_8731:
        /* <DEDUP_REMOVED lines=24> */
.L_x_8753:
[----:B------:R-:W-:Y:S05]  /*bc40*/  BSYNC B4 ;  /* 0x0000000000047941 */ /* 0x000fea0003800000 */
.L_x_8752:
        /* <DEDUP_REMOVED lines=24> */
.L_x_8751:
        /* <DEDUP_REMOVED lines=11> */
[----:B------:R-:W-:Y:S05]  /*be80*/  CALL.REL.NOINC `($__internal_15_$__cuda_sm3x_div_rn_ftz_f32_slowpath) ;  /* 0x00000070002c7944 */ /* 0x000fea0003c00000 */
[----:B------:R-:W-:-:S07]  /*be90*/  IMAD.MOV.U32 R3, RZ, RZ, R0 ;  /* 0x000000ffff037224 */ /* 0x000fce00078e0000 */
.L_x_8755:
[----:B------:R-:W-:Y:S05]  /*bea0*/  BSYNC B4 ;  /* 0x0000000000047941 */ /* 0x000fea0003800000 */
.L_x_8754:
        /* <DEDUP_REMOVED lines=38> */
.L_x_8750:
        /* <DEDUP_REMOVED lines=32> */
[----:B------:R-:W-:Y:S05]  /*c310*/  CALL.REL.NOINC `($__internal_15_$__cuda_sm3x_div_rn_ftz_f32_slowpath) ;  /* 0x0000006c00087944 */ /* 0x000fea0003c00000 */
[----:B------:R-:W-:-:S07]  /*c320*/  MOV R3, R0 ;  /* 0x0000000000037202 */ /* 0x000fce0000000f00 */
.L_x_8757:
[----:B------:R-:W-:Y:S05]  /*c330*/  BSYNC B4 ;  /* 0x0000000000047941 */ /* 0x000fea0003800000 */
.L_x_8756:
        /* <DEDUP_REMOVED lines=21> */
.L_x_8739:
[----:B------:R-:W-:Y:S05]  /*c490*/  BSYNC B3 ;  /* 0x0000000000037941 */ /* 0x000fea0003800000 */
.L_x_8730:
[----:B------:R-:W-:Y:S01]  /*c4a0*/  FADD.FTZ R15, R15, 0.69314718246459960938 ;  /* 0x3f3172180f0f7421 */ /* 0x000fe20000010000 */
[----:B------:R-:W-:-:S04]  /*c4b0*/  LOP3.LUT R27, R0, 0x80000000, R17, 0xb8, !PT ;  /* 0x80000000001b7812 */ /* 0x000fc800078eb811 */
[----:B------:R-:W-:Y:S01]  /*c4c0*/  LOP3.LUT R26, R15, 0x80000000, R16, 0xb8, !PT ;  /* 0x800000000f1a7812 */ /* 0x000fe200078eb810 */
[----:B------:R-:W-:Y:S06]  /*c4d0*/  BRA `(.L_x_8696) ;  /* 0x00000000003c7947 */ /* 0x000fec0003800000 */
.L_x_8697:
        /* <DEDUP_REMOVED lines=14> */
[----:B------:R-:W-:-:S07]  /*c5c0*/  @!P0 MOV R27, R17 ;  /* 0x00000011001b8202 */ /* 0x000fce0000000f00 */
.L_x_8696:
[----:B------:R-:W-:Y:S05]  /*c5d0*/  BSYNC B0 ;  /* 0x0000000000007941 */ /* 0x000fea0003800000 */
.L_x_8695:
[----:B------:R-:W-:Y:S01]  /*c5e0*/  VIADD R3, R2, 0x180 ;  /* 0x0000018002037836 */ /* 0x000fe20000000000 */
[----:B------:R-:W-:Y:S01]  /*c5f0*/  BSSY B0, `(.L_x_8758) ;  /* 0x00002c4000007945 */ /* 0x000fe20003800000 */
[----:B------:R-:W-:-:S03]  /*c600*/  IMAD.MOV.U32 R24, RZ, RZ, RZ ;  /* 0x000000ffff187224 */ /* 0x000fc600078e00ff */
        /* <DEDUP_REMOVED lines=112> */
.L_x_8765:
        /* <DEDUP_REMOVED lines=10> */
.L_x_8767:
[----:B------:R-:W-:-:S04]  /*cdb0*/  FADD.FTZ R6, -R0, R5 ;  /* 0x0000000500067221 */ /* 0x000fc80000010100 */
[----:B------:R-:W-:-:S07]  /*cdc0*/  FMUL.FTZ R6, R6, 0.5 ;  /* 0x3f00000006067820 */ /* 0x000fce0000410000 */
.L_x_8768:
[----:B------:R-:W-:Y:S05]  /*cdd0*/  BSYNC B2 ;  /* 0x0000000000027941 */ /* 0x000fea0003800000 */
.L_x_8766:
        /* <DEDUP_REMOVED lines=11> */
.L_x_8770:
[----:B------:R-:W-:-:S04]  /*ce90*/  FADD.FTZ R7, R4, -R7 ;  /* 0x8000000704077221 */ /* 0x000fc80000010000 */
[----:B------:R-:W-:-:S07]  /*cea0*/  FMUL.FTZ R7, R7, 0.5 ;  /* 0x3f00000007077820 */ /* 0x000fce0000410000 */
.L_x_8771:
[----:B------:R-:W-:Y:S05]  /*ceb0*/  BSYNC B2 ;  /* 0x0000000000027941 */ /* 0x000fea0003800000 */
.L_x_8769:
        /* <DEDUP_REMOVED lines=35> */
.L_x_8764:
[----:B------:R0:W1:Y:S02]  /*d0f0*/  MUFU.SQRT R24, R14 ;  /* 0x0000000e00187308 */ /* 0x0000640000002000 */
.L_x_8763:
[----:B------:R-:W-:Y:S05]  /*d100*/  BSYNC B1 ;  /* 0x0000000000017941 */ /* 0x000fea0003800000 */
.L_x_8762:
        /* <DEDUP_REMOVED lines=35> */
.L_x_8775:
        /* <DEDUP_REMOVED lines=17> */
.L_x_8781:
[----:B------:R-:W-:-:S04]  /*d450*/  FADD.FTZ R0, -R0, R5 ;  /* 0x0000000500007221 */ /* 0x000fc80000010100 */
[----:B------:R-:W-:-:S07]  /*d460*/  FMUL.FTZ R0, R0, 0.5 ;  /* 0x3f00000000007820 */ /* 0x000fce0000410000 */
.L_x_8782:
[----:B------:R-:W-:Y:S05]  /*d470*/  BSYNC B4 ;  /* 0x0000000000047941 */ /* 0x000fea0003800000 */
.L_x_8780:
        /* <DEDUP_REMOVED lines=10> */
.L_x_8784:
[----:B------:R-:W-:-:S04]  /*d520*/  FADD.FTZ R3, -R3, R4 ;  /* 0x0000000403037221 */ /* 0x000fc80000010100 */
[----:B------:R-:W-:-:S07]  /*d530*/  FMUL.FTZ R3, R3, 0.5 ;  /* 0x3f00000003037820 */ /* 0x000fce0000410000 */
.L_x_8785:
[----:B------:R-:W-:Y:S05]  /*d540*/  BSYNC B4 ;  /* 0x0000000000047941 */ /* 0x000fea0003800000 */
.L_x_8783:
[----:B------:R-:W-:Y:S01]  /*d550*/  FADD.FTZ R0, R3, R0 ;  /* 0x0000000003007221 */ /* 0x000fe20000010000 */
[----:B------:R-:W-:-:S04]  /*d560*/  FADD.FTZ R13, R12, R13 ;  /* 0x0000000d0c0d7221 */ /* 0x000fc80000010000 */
[----:B------:R-:W-:-:S06]  /*d570*/  FMUL.FTZ R13, R13, R0 ;  /* 0x000000000d0d7220 */ /* 0x000fcc0000410000 */
[----:B------:R-:W2:Y:S01]  /*d580*/  MUFU.SQRT R13, R13 ;  /* 0x0000000d000d7308 */ /* 0x000ea20000002000 */
[----:B------:R-:W-:Y:S05]  /*d590*/  BRA `(.L_x_8786) ;  /* 0x0000000000487947 */ /* 0x000fea0003800000 */
.L_x_8779:
        /* <DEDUP_REMOVED lines=12> */
.L_x_8778:
[----:B------:R-:W-:Y:S01]  /*d660*/  FADD.FTZ R0, R13, 1 ;  /* 0x3f8000000d007421 */ /* 0x000fe20000010000 */
[----:B------:R-:W-:Y:S01]  /*d670*/  MUFU.SQRT R3, R14 ;  /* 0x0000000e00037308 */ /* 0x000fe20000002000 */
[----:B------:R-:W-:Y:S02]  /*d680*/  IMAD.MOV.U32 R12, RZ, RZ, 0x3f800000 ;  /* 0x3f800000ff0c7424 */ /* 0x000fe400078e00ff */
[----:B------:R-:W-:-:S06]  /*d690*/  FMUL.FTZ R0, R0, 0.5 ;  /* 0x3f00000000007820 */ /* 0x000fcc0000410000 */
[----:B------:R-:W2:Y:S02]  /*d6a0*/  MUFU.SQRT R0, R0 ;  /* 0x0000000000007308 */ /* 0x000ea40000002000 */
[----:B--2---:R-:W-:-:S07]  /*d6b0*/  FMUL.FTZ R13, R3, R0 ;  /* 0x00000000030d7220 */ /* 0x004fce0000410000 */
.L_x_8786:
[----:B------:R-:W-:Y:S05]  /*d6c0*/  BSYNC B2 ;  /* 0x0000000000027941 */ /* 0x000fea0003800000 */
.L_x_8777:
[----:B------:R-:W-:Y:S05]  /*d6d0*/  BRA `(.L_x_8787) ;  /* 0x0000000000087947 */ /* 0x000fea0003800000 */
.L_x_8774:
[----:B------:R-:W-:Y:S01]  /*d6e0*/  FMUL.FTZ R13, R13, 16777216 ;  /* 0x4b8000000d0d7820 */ /* 0x000fe20000410000 */
[----:B------:R-:W-:-:S07]  /*d6f0*/  FMUL.FTZ R12, R12, 16777216 ;  /* 0x4b8000000c0c7820 */ /* 0x000fce0000410000 */
.L_x_8787:
[----:B------:R-:W-:Y:S05]  /*d700*/  BSYNC B1 ;  /* 0x0000000000017941 */ /* 0x000fea0003800000 */
.L_x_8773:
        /* <DEDUP_REMOVED lines=16> */
[----:B-1----:R-:W-:Y:S05]  /*d810*/  CALL.REL.NOINC `($__internal_15_$__cuda_sm3x_div_rn_ftz_f32_slowpath) ;  /* 0x0000005400c87944 */ /* 0x002fea0003c00000 */
[----:B------:R-:W-:-:S07]  /*d820*/  IMAD.MOV.U32 R3, RZ, RZ, R0 ;  /* 0x000000ffff037224 */ /* 0x000fce00078e0000 */
.L_x_8789:
[----:B------:R-:W-:Y:S05]  /*d830*/  BSYNC B4 ;  /* 0x0000000000047941 */ /* 0x000fea0003800000 */
.L_x_8788:
        /* <DEDUP_REMOVED lines=18> */
.L_x_8791:
[----:B------:R-:W-:Y:S01]  /*d960*/  ISETP.GE.AND P0, PT, R13, RZ, PT ;  /* 0x000000ff0d00720c */ /* 0x000fe20003f06270 */
[----:B------:R-:W-:-:S12]  /*d970*/  IMAD.MOV.U32 R3, RZ, RZ, 0x3fd774eb ;  /* 0x3fd774ebff037424 */ /* 0x000fd800078e00ff */
[----:B------:R-:W-:-:S04]  /*d980*/  @P0 FFMA.FTZ R0, R3, 0.93318945169448852539, -R0 ;  /* 0x3f6ee58103000823 */ /* 0x000fc80000010800 */
[----:B------:R-:W-:-:S07]  /*d990*/  @!P0 FFMA.FTZ R0, R3, 0.93318945169448852539, R0 ;  /* 0x3f6ee58103008823 */ /* 0x000fce0000010000 */
.L_x_8792:
[----:B------:R-:W-:Y:S05]  /*d9a0*/  BSYNC B1 ;  /* 0x0000000000017941 */ /* 0x000fea0003800000 */
.L_x_8790:
        /* <DEDUP_REMOVED lines=10> */
.L_x_8776:
[----:B------:R-:W-:Y:S05]  /*da50*/  BSYNC B3 ;  /* 0x0000000000037941 */ /* 0x000fea0003800000 */
.L_x_8772:
[----:B------:R-:W-:Y:S02]  /*da60*/  LOP3.LUT R25, R6, 0x80000000, R19, 0xb8, !PT ;  /* 0x8000000006197812 */ /* 0x000fe400078eb813 */
[----:B-1----:R-:W-:Y:S01]  /*da70*/  LOP3.LUT R24, R24, 0x80000000, R18, 0xb8, !PT ;  /* 0x8000000018187812 */ /* 0x002fe200078eb812 */
[----:B------:R-:W-:Y:S06]  /*da80*/  BRA `(.L_x_8759) ;  /* 0x0000001400e87947 */ /* 0x000fec0003800000 */
.L_x_8761:
        /* <DEDUP_REMOVED lines=31> */
.L_x_8798:
[----:B------:R-:W-:Y:S05]  /*dc80*/  BSYNC B4 ;  /* 0x0000000000047941 */ /* 0x000fea0003800000 */
.L_x_8797:
        /* <DEDUP_REMOVED lines=18> */
.L_x_8800:
[----:B------:R-:W-:Y:S01]  /*ddb0*/  ISETP.GE.AND P0, PT, R13, RZ, PT ;  /* 0x000000ff0d00720c */ /* 0x000fe20003f06270 */
[----:B------:R-:W-:-:S12]  /*ddc0*/  IMAD.MOV.U32 R3, RZ, RZ, 0x3fd774eb ;  /* 0x3fd774ebff037424 */ /* 0x000fd800078e00ff */
[----:B------:R-:W-:-:S04]  /*ddd0*/  @P0 FFMA.FTZ R0, R3, 0.93318945169448852539, -R0 ;  /* 0x3f6ee58103000823 */ /* 0x000fc80000010800 */
[----:B------:R-:W-:-:S07]  /*dde0*/  @!P0 FFMA.FTZ R0, R3, 0.93318945169448852539, R0 ;  /* 0x3f6ee58103008823 */ /* 0x000fce0000010000 */
.L_x_8801:
[----:B------:R-:W-:Y:S05]  /*ddf0*/  BSYNC B1 ;  /* 0x0000000000017941 */ /* 0x000fea0003800000 */
.L_x_8799:
        /* <DEDUP_REMOVED lines=13> */
.L_x_8796:
        /* <DEDUP_REMOVED lines=13> */
.L_x_8804:
[----:B------:R-:W-:Y:S05]  /*dfa0*/  BSYNC B4 ;  /* 0x0000000000047941 */ /* 0x000fea0003800000 */
.L_x_8803:
        /* <DEDUP_REMOVED lines=18> */
.L_x_8806:
[----:B------:R-:W-:Y:S01]  /*e0d0*/  ISETP.GE.AND P0, PT, R13, RZ, PT ;  /* 0x000000ff0d00720c */ /* 0x000fe20003f06270 */
[----:B------:R-:W-:-:S12]  /*e0e0*/  IMAD.MOV.U32 R3, RZ, RZ, 0x3fd774eb ;  /* 0x3fd774ebff037424 */ /* 0x000fd800078e00ff */
[----:B------:R-:W-:-:S04]  /*e0f0*/  @P0 FFMA.FTZ R0, R3, 0.93318945169448852539, -R0 ;  /* 0x3f6ee58103000823 */ /* 0x000fc80000010800 */
[----:B------:R-:W-:-:S07]  /*e100*/  @!P0 FFMA.FTZ R0, R3, 0.93318945169448852539, R0 ;  /* 0x3f6ee58103008823 */ /* 0x000fce0000010000 */
.L_x_8807:
[----:B------:R-:W-:Y:S05]  /*e110*/  BSYNC B1 ;  /* 0x0000000000017941 */ /* 0x000fea0003800000 */
.L_x_8805:
        /* <DEDUP_REMOVED lines=27> */
.L_x_8795:
        /* <DEDUP_REMOVED lines=34> */
.L_x_8809:
[----:B------:R-:W-:Y:S05]  /*e4f0*/  BSYNC B4 ;  /* 0x0000000000047941 */ /* 0x000fea0003800000 */
.L_x_8808:
        /* <DEDUP_REMOVED lines=18> */
.L_x_8811:
[----:B------:R-:W-:Y:S01]  /*e620*/  ISETP.GE.AND P0, PT, R13, RZ, PT ;  /* 0x000000ff0d00720c */ /* 0x000fe20003f06270 */
[----:B------:R-:W-:-:S12]  /*e630*/  IMAD.MOV.U32 R3, RZ, RZ, 0x3fd774eb ;  /* 0x3fd774ebff037424 */ /* 0x000fd800078e00ff */
[----:B------:R-:W-:-:S04]  /*e640*/  @P0 FFMA.FTZ R0, R3, 0.93318945169448852539, -R0 ;  /* 0x3f6ee58103000823 */ /* 0x000fc80000010800 */
[----:B------:R-:W-:-:S07]  /*e650*/  @!P0 FFMA.FTZ R0, R3, 0.93318945169448852539, R0 ;  /* 0x3f6ee58103008823 */ /* 0x000fce0000010000 */
.L_x_8812:
[----:B------:R-:W-:Y:S05]  /*e660*/  BSYNC B1 ;  /* 0x0000000000017941 */ /* 0x000fea0003800000 */
.L_x_8810:
        /* <DEDUP_REMOVED lines=11> */
.L_x_8794:
        /* <DEDUP_REMOVED lines=24> */
.L_x_8816:
[----:B------:R-:W-:Y:S05]  /*e8a0*/  BSYNC B4 ;  /* 0x0000000000047941 */ /* 0x000fea0003800000 */
.L_x_8815:
[----:B------:R-:W-:Y:S01]  /*e8b0*/  HFMA2.MMA R5, -RZ, RZ, 0.89990234375, 10328 ;  /* 0x3b33710bff057435 */ /* 0x000fe200000001ff */
[----:B------:R-:W-:Y:S01]  /*e8c0*/  FMUL.FTZ R0, R3, R3 ;  /* 0x0000000303007220 */ /* 0x000fe20000410000 */
[----:B------:R-:W0:Y:S01]  /*e8d0*/  MUFU.LG2 R14, R14 ;  /* 0x0000000e000e7308 */ /* 0x000e220000000c00 */
[----:B------:R-:W-:Y:S01]  /*e8e0*/  FSETP.NEU.FTZ.AND P0, PT, |R18|, R12, PT ;  /* 0x0000000c1200720b */ /* 0x000fe20003f1d200 */
[----:B------:R-:W-:Y:S01]  /*e8f0*/  FADD.FTZ R12, R12, |R18| ;  /* 0x400000120c0c7221 */ /* 0x000fe20000010000 */
        /* <DEDUP_REMOVED lines=19> */
.L_x_8814:
        /* <DEDUP_REMOVED lines=13> */
.L_x_8818:
[----:B------:R-:W-:Y:S05]  /*eb00*/  BSYNC B4 ;  /* 0x0000000000047941 */ /* 0x000fea0003800000 */
.L_x_8817:
        /* <DEDUP_REMOVED lines=38> */
.L_x_8813:
        /* <DEDUP_REMOVED lines=33> */
[----:B------:R-:W-:-:S07]  /*ef80*/  IMAD.MOV.U32 R3, RZ, RZ, R0 ;  /* 0x000000ffff037224 */ /* 0x000fce00078e0000 */
.L_x_8820:
[----:B------:R-:W-:Y:S05]  /*ef90*/  BSYNC B4 ;  /* 0x0000000000047941 */ /* 0x000fea0003800000 */
.L_x_8819:
[----:B------:R-:W-:Y:S01]  /*efa0*/  MOV R5, 0x3b33710b ;  /* 0x3b33710b00057802 */ /* 0x000fe20000000f00 */
        /* <DEDUP_REMOVED lines=20> */
.L_x_8802:
[----:B------:R-:W-:Y:S05]  /*f0f0*/  BSYNC B3 ;  /* 0x0000000000037941 */ /* 0x000fea0003800000 */
.L_x_8793:
[----:B------:R-:W-:Y:S01]  /*f100*/  FADD.FTZ R15, R15, 0.69314718246459960938 ;  /* 0x3f3172180f0f7421 */ /* 0x000fe20000010000 */
[----:B------:R-:W-:-:S04]  /*f110*/  LOP3.LUT R25, R0, 0x80000000, R19, 0xb8, !PT ;  /* 0x8000000000197812 */ /* 0x000fc800078eb813 */
[----:B------:R-:W-:Y:S01]  /*f120*/  LOP3.LUT R24, R15, 0x80000000, R18, 0xb8, !PT ;  /* 0x800000000f187812 */ /* 0x000fe200078eb812 */
[----:B------:R-:W-:Y:S06]  /*f130*/  BRA `(.L_x_8759) ;  /* 0x00000000003c7947 */ /* 0x000fec0003800000 */
.L_x_8760:
[----:B------:R-:W-:-:S13]  /*f140*/  FSETP.NEU.FTZ.AND P0, PT, |R18|, +INF , PT ;  /* 0x7f8000001200780b */ /* 0x000fda0003f1d200 */
[----:B------:R-:W-:Y:S01]  /*f150*/  @!P0 FADD.FTZ R25, R19, R19 ;  /* 0x0000001313198221 */ /* 0x000fe20000010000 */
[----:B------:R-:W-:Y:S01]  /*f160*/  @!P0 IMAD.MOV.U32 R24, RZ, RZ, R18 ;  /* 0x000000ffff188224 */ /* 0x000fe200078e0012 */
[----:B------:R-:W-:Y:S06]  /*f170*/  @!P0 BRA `(.L_x_8759) ;  /* 0x00000000002c8947 */ /* 0x000fec0003800000 */
[----:B------:R-:W-:-:S13]  /*f180*/  FSETP.NEU.FTZ.AND P0, PT, R12, +INF , PT ;  /* 0x7f8000000c00780b */ /* 0x000fda0003f1d000 */
[----:B------:R-:W-:Y:S01]  /*f190*/  @!P0 FADD.FTZ R25, R18, R18 ;  /* 0x0000001212198221 */ /* 0x000fe20000010000 */
[----:B------:R-:W-:Y:S01]  /*f1a0*/  @!P0 MOV R24, R19 ;  /* 0x0000001300188202 */ /* 0x000fe20000000f00 */
        /* <DEDUP_REMOVED lines=8> */
.L_x_8759:
[----:B------:R-:W-:Y:S05]  /*f230*/  BSYNC B0 ;  /* 0x0000000000007941 */ /* 0x000fea0003800000 */
.L_x_8758:
        /* <DEDUP_REMOVED lines=9> */
[----:B--2---:R-:W-:-:S05]  /*f2d0*/  LEA R0, R29, R17, 0x9 ;  /* 0x000000111d007211 */ /* 0x004fca00078e48ff */
        /* <DEDUP_REMOVED lines=14> */
[----:B------:R-:W1:Y:S01]  /*f3c0*/  F2I.FTZ.TRUNC.NTZ R3, R10 ;  /* 0x0000000a00037305 */ /* 0x000e62000021f100 */
[----:B------:R-:W-:Y:S01]  /*f3d0*/  IADD3 R2, R17, 0x80, RZ ;  /* 0x0000008011027810 */ /* 0x000fe20007ffe0ff */
[----:B-1----:R1:W-:Y:S01]  /*f3e0*/  STG.E.U8 desc[UR36][R8.64], R3 ;  /* 0x0000000308007986 */ /* 0x0023e2000c101124 */
[----:B------:R-:W-:Y:S05]  /*f3f0*/  BRA `(.L_x_8829) ;  /* 0x0000000c00a87947 */ /* 0x000fea0003800000 */
.L_x_8827:
[----:B------:R-:W1:Y:S01]  /*f400*/  F2I.S64.TRUNC R10, R10 ;  /* 0x0000000a000a7311 */ /* 0x000e62000020d900 */
[----:B------:R-:W-:Y:S02]  /*f410*/  VIADD R2, R17, 0x80 ;  /* 0x0000008011027836 */ /* 0x000fe40000000000 */
[----:B-1----:R-:W-:-:S05]  /*f420*/  IMAD.MOV.U32 R3, RZ, RZ, R10 ;  /* 0x000000ffff037224 */ /* 0x002fca00078e000a */
[----:B------:R1:W-:Y:S01]  /*f430*/  STG.E.U8 desc[UR36][R8.64], R3 ;  /* 0x0000000308007986 */ /* 0x0003e2000c101124 */
[----:B------:R-:W-:Y:S05]  /*f440*/  BRA `(.L_x_8829) ;  /* 0x0000000c00947947 */ /* 0x000fea0003800000 */
.L_x_8826:
[----:B------:R-:W-:-:S13]  /*f450*/  ISETP.NE.AND P0, PT, R0, 0x2, PT ;  /* 0x000000020000780c */ /* 0x000fda0003f05270 */
[----:B------:R-:W-:Y:S05]  /*f460*/  @!P0 BRA `(.L_x_8830) ;  /* 0x0000000000308947 */ /* 0x000fea0003800000 */
[----:B------:R-:W-:-:S13]  /*f470*/  ISETP.NE.AND P0, PT, R0, 0x3, PT ;  /* 0x000000030000780c */ /* 0x000fda0003f05270 */
[----:B------:R-:W-:Y:S05]  /*f480*/  @!P0 BRA `(.L_x_8831) ;  /* 0x0000000000188947 */ /* 0x000fea0003800000 */
[----:B------:R-:W-:-:S13]  /*f490*/  ISETP.NE.AND P0, PT, R0, 0x4, PT ;  /* 0x000000040000780c */ /* 0x000fda0003f05270 */
[----:B------:R-:W-:Y:S05]  /*f4a0*/  @P0 BRA `(.L_x_8828) ;  /* 0x0000000c00180947 */ /* 0x000fea0003800000 */
[----:B------:R-:W1:Y:S01]  /*f4b0*/  F2I.S64.TRUNC R10, R10 ;  /* 0x0000000a000a7311 */ /* 0x000e62000020d900 */
[----:B------:R-:W-:Y:S01]  /*f4c0*/  IADD3 R2, R17, 0x80, RZ ;  /* 0x0000008011027810 */ /* 0x000fe20007ffe0ff */
[----:B-1----:R1:W-:Y:S01]  /*f4d0*/  STG.E.64 desc[UR36][R8.64], R10 ;  /* 0x0000000a08007986 */ /* 0x0023e2000c101b24 */
[----:B------:R-:W-:Y:S05]  /*f4e0*/  BRA `(.L_x_8829) ;  /* 0x0000000c006c7947 */ /* 0x000fea0003800000 */
.L_x_8831:
[----:B------:R-:W1:Y:S01]  /*f4f0*/  F2I.FTZ.TRUNC.NTZ R3, R10 ;  /* 0x0000000a00037305 */ /* 0x000e62000021f100 */
[----:B------:R-:W-:Y:S01]  /*f500*/  VIADD R2, R17, 0x80 ;  /* 0x0000008011027836 */ /* 0x000fe20000000000 */
[----:B-1----:R1:W-:Y:S01]  /*f510*/  STG.E desc[UR36][R8.64], R3 ;  /* 0x0000000308007986 */ /* 0x0023e2000c101924 */
[----:B------:R-:W-:Y:S05]  /*f520*/  BRA `(.L_x_8829) ;  /* 0x0000000c005c7947 */ /* 0x000fea0003800000 */
.L_x_8830:
[----:B------:R-:W1:Y:S01]  /*f530*/  F2I.FTZ.TRUNC.NTZ R3, R10 ;  /* 0x0000000a00037305 */ /* 0x000e62000021f100 */
[----:B------:R-:W-:Y:S01]  /*f540*/  VIADD R2, R17, 0x80 ;  /* 0x0000008011027836 */ /* 0x000fe20000000000 */
[----:B-1----:R1:W-:Y:S01]  /*f550*/  STG.E.U16 desc[UR36][R8.64], R3 ;  /* 0x0000000308007986 */ /* 0x0023e2000c101524 */
[----:B------:R-:W-:Y:S05]  /*f560*/  BRA `(.L_x_8829) ;  /* 0x0000000c004c7947 */ /* 0x000fea0003800000 */
.L_x_8825:
[----:B------:R-:W-:-:S13]  /*f570*/  ISETP.GT.AND P0, PT, R0, 0x6, PT ;  /* 0x000000060000780c */ /* 0x000fda0003f04270 */
[----:B------:R-:W-:Y:S05]  /*f580*/  @P0 BRA `(.L_x_8832) ;  /* 0x00000000002c0947 */ /* 0x000fea0003800000 */
[----:B------:R-:W-:-:S13]  /*f590*/  ISETP.NE.AND P0, PT, R0, 0x5, PT ;  /* 0x000000050000780c */ /* 0x000fda0003f05270 */
[----:B------:R-:W-:Y:S05]  /*f5a0*/  @!P0 BRA `(.L_x_8833) ;  /* 0x0000000000148947 */ /* 0x000fea0003800000 */
[----:B------:R-:W-:-:S13]  /*f5b0*/  ISETP.NE.AND P0, PT, R0, 0x6, PT ;  /* 0x000000060000780c */ /* 0x000fda0003f05270 */
[----:B------:R-:W-:Y:S05]  /*f5c0*/  @P0 BRA `(.L_x_8828) ;  /* 0x0000000800d00947 */ /* 0x000fea0003800000 */
[----:B------:R1:W-:Y:S01]  /*f5d0*/  STG.E desc[UR36][R8.64], R10 ;  /* 0x0000000a08007986 */ /* 0x0003e2000c101924 */
[----:B------:R-:W-:Y:S01]  /*f5e0*/  IADD3 R2, R17, 0x80, RZ ;  /* 0x0000008011027810 */ /* 0x000fe20007ffe0ff */
[----:B------:R-:W-:Y:S06]  /*f5f0*/  BRA `(.L_x_8829) ;  /* 0x0000000c00287947 */ /* 0x000fec0003800000 */
.L_x_8833:
[----:B------:R-:W-:Y:S01]  /*f600*/  F2FP.F16.F32.PACK_AB R10, RZ, R10 ;  /* 0x0000000aff0a723e */ /* 0x000fe200000000ff */
[----:B------:R-:W-:-:S04]  /*f610*/  VIADD R2, R17, 0x80 ;  /* 0x0000008011027836 */ /* 0x000fc80000000000 */
[----:B------:R1:W-:Y:S01]  /*f620*/  STG.E.U16 desc[UR36][R8.64], R10 ;  /* 0x0000000a08007986 */ /* 0x0003e2000c101524 */
[----:B------:R-:W-:Y:S05]  /*f630*/  BRA `(.L_x_8829) ;  /* 0x0000000c00187947 */ /* 0x000fea0003800000 */
.L_x_8832:
[----:B------:R-:W-:-:S13]  /*f640*/  ISETP.NE.AND P0, PT, R0, 0x7, PT ;  /* 0x000000070000780c */ /* 0x000fda0003f05270 */
[----:B------:R-:W-:Y:S05]  /*f650*/  @!P0 BRA `(.L_x_8834) ;  /* 0x00000000002c8947 */ /* 0x000fea0003800000 */
[----:B------:R-:W-:-:S13]  /*f660*/  ISETP.NE.AND P0, PT, R0, 0x8, PT ;  /* 0x000000080000780c */ /* 0x000fda0003f05270 */
[----:B------:R-:W-:Y:S05]  /*f670*/  @!P0 BRA `(.L_x_8835) ;  /* 0x0000000000148947 */ /* 0x000fea0003800000 */
[----:B------:R-:W-:-:S13]  /*f680*/  ISETP.NE.AND P0, PT, R0, 0x9, PT ;  /* 0x000000090000780c */ /* 0x000fda0003f05270 */
[----:B------:R-:W-:Y:S05]  /*f690*/  @P0 BRA `(.L_x_8828) ;  /* 0x00000008009c0947 */ /* 0x000fea0003800000 */
[----:B------:R1:W-:Y:S01]  /*f6a0*/  STG.E.64 desc[UR36][R8.64], R10 ;  /* 0x0000000a08007986 */ /* 0x0003e2000c101b24 */
[----:B------:R-:W-:Y:S01]  /*f6b0*/  VIADD R2, R17, 0x80 ;  /* 0x0000008011027836 */ /* 0x000fe20000000000 */
[----:B------:R-:W-:Y:S06]  /*f6c0*/  BRA `(.L_x_8829) ;  /* 0x0000000800f47947 */ /* 0x000fec0003800000 */
.L_x_8835:
[----:B------:R-:W-:Y:S02]  /*f6d0*/  F2FP.F16.F32.PACK_AB R3, R11, R10 ;  /* 0x0000000a0b03723e */ /* 0x000fe400000000ff */
[----:B------:R-:W-:-:S03]  /*f6e0*/  IADD3 R2, R17, 0x80, RZ ;  /* 0x0000008011027810 */ /* 0x000fc60007ffe0ff */
[----:B------:R1:W-:Y:S01]  /*f6f0*/  STG.E desc[UR36][R8.64], R3 ;  /* 0x0000000308007986 */ /* 0x0003e2000c101924 */
[----:B------:R-:W-:Y:S05]  /*f700*/  BRA `(.L_x_8829) ;  /* 0x0000000800e47947 */ /* 0x000fea0003800000 */
.L_x_8834:
[----:B------:R-:W-:Y:S01]  /*f710*/  FMUL.FTZ R4, R10, 1 ;  /* 0x3f8000000a047820 */ /* 0x000fe20000410000 */
[----:B------:R-:W-:-:S05]  /*f720*/  VIADD R2, R17, 0x80 ;  /* 0x0000008011027836 */ /* 0x000fca0000000000 */
[----:B------:R-:W1:Y:S02]  /*f730*/  F2F.F64.F32 R4, R4 ;  /* 0x0000000400047310 */ /* 0x000e640000201800 */
[----:B-1----:R1:W-:Y:S01]  /*f740*/  STG.E.64 desc[UR36][R8.64], R4 ;  /* 0x0000000408007986 */ /* 0x0023e2000c101b24 */
[----:B------:R-:W-:Y:S05]  /*f750*/  BRA `(.L_x_8829) ;  /* 0x0000000800d07947 */ /* 0x000fea0003800000 */
.L_x_8824:
        /* <DEDUP_REMOVED lines=9> */
[----:B------:R-:W-:Y:S01]  /*f7f0*/  VIADD R2, R17, 0x80 ;  /* 0x0000008011027836 */ /* 0x000fe20000000000 */
[----:B------:R-:W-:-:S04]  /*f800*/  FSETP.NEU.FTZ.AND P1, PT, R11, RZ, PT ;  /* 0x000000ff0b00720b */ /* 0x000fc80003f3d000 */
[----:B------:R-:W-:-:S04]  /*f810*/  PLOP3.LUT P0, PT, P0, P1, PT, 0xa8, 0x0 ;  /* 0x000000000000781c */ /* 0x000fc80000703570 */
[----:B------:R-:W-:-:S05]  /*f820*/  SEL R3, RZ, 0x1, !P0 ;  /* 0x00000001ff037807 */ /* 0x000fca0004000000 */
[----:B------:R1:W-:Y:S01]  /*f830*/  STG.E.U8 desc[UR36][R8.64], R3 ;  /* 0x0000000308007986 */ /* 0x0003e2000c101124 */
[----:B------:R-:W-:Y:S05]  /*f840*/  BRA `(.L_x_8829) ;  /* 0x0000000800947947 */ /* 0x000fea0003800000 */
.L_x_8838:
[----:B------:R-:W-:Y:S01]  /*f850*/  FMUL.FTZ R6, R11, 1 ;  /* 0x3f8000000b067820 */ /* 0x000fe20000410000 */
[----:B------:R-:W-:Y:S01]  /*f860*/  FMUL.FTZ R4, R10, 1 ;  /* 0x3f8000000a047820 */ /* 0x000fe20000410000 */
[----:B------:R-:W-:-:S04]  /*f870*/  IADD3 R2, R17, 0x80, RZ ;  /* 0x0000008011027810 */ /* 0x000fc80007ffe0ff */
[----:B------:R-:W-:Y:S08]  /*f880*/  F2F.F64.F32 R6, R6 ;  /* 0x0000000600067310 */ /* 0x000ff00000201800 */
[----:B------:R-:W1:Y:S02]  /*f890*/  F2F.F64.F32 R4, R4 ;  /* 0x0000000400047310 */ /* 0x000e640000201800 */
[----:B-1----:R2:W-:Y:S01]  /*f8a0*/  STG.E.128 desc[UR36][R8.64], R4 ;  /* 0x0000000408007986 */ /* 0x0025e2000c101d24 */
[----:B------:R-:W-:Y:S05]  /*f8b0*/  BRA `(.L_x_8829) ;  /* 0x0000000800787947 */ /* 0x000fea0003800000 */
.L_x_8837:
        /* <DEDUP_REMOVED lines=20> */
.L_x_8842:
[----:B------:R-:W-:Y:S05]  /*fa00*/  BSYNC B0 ;  /* 0x0000000000007941 */ /* 0x000fea0003800000 */
.L_x_8841:
[----:B------:R-:W-:Y:S02]  /*fa10*/  LOP3.LUT R5, R0, R5, RZ, 0xfc, !PT ;  /* 0x0000000500057212 */ /* 0x000fe400078efcff */
[----:B------:R-:W-:-:S03]  /*fa20*/  IADD3 R2, R17, 0x80, RZ ;  /* 0x0000008011027810 */ /* 0x000fc60007ffe0ff */
[----:B------:R3:W-:Y:S01]  /*fa30*/  STG.E.U8 desc[UR36][R8.64], R5 ;  /* 0x0000000508007986 */ /* 0x0007e2000c101124 */
[----:B------:R-:W-:Y:S05]  /*fa40*/  BRA `(.L_x_8829) ;  /* 0x0000000800147947 */ /* 0x000fea0003800000 */
.L_x_8840:
        /* <DEDUP_REMOVED lines=12> */
.L_x_8844:
[----:B------:R-:W-:Y:S01]  /*fb10*/  IMAD.MOV.U32 R0, RZ, RZ, 0x7f ;  /* 0x0000007fff007424 */ /* 0x000fe200078e00ff */
[----:B------:R-:W-:-:S04]  /*fb20*/  ISETP.GT.U32.AND P0, PT, R2, 0x7f800000, PT ;  /* 0x7f8000000200780c */ /* 0x000fc80003f04070 */
[----:B------:R-:W-:-:S09]  /*fb30*/  SEL R0, R0, 0x7c, P0 ;  /* 0x0000007c00007807 */ /* 0x000fd20000000000 */
.L_x_8845:
[----:B------:R-:W-:Y:S05]  /*fb40*/  BSYNC B0 ;  /* 0x0000000000007941 */ /* 0x000fea0003800000 */
.L_x_8843:
[----:B------:R-:W-:Y:S02]  /*fb50*/  LOP3.LUT R10, R10, 0x80000000, RZ, 0xc0, !PT ;  /* 0x800000000a0a7812 */ /* 0x000fe400078ec0ff */
[----:B------:R-:W-:Y:S02]  /*fb60*/  IADD3 R2, R17, 0x80, RZ ;  /* 0x0000008011027810 */ /* 0x000fe40007ffe0ff */
[----:B------:R-:W-:-:S04]  /*fb70*/  SHF.R.U32.HI R3, RZ, 0x18, R10 ;  /* 0x00000018ff037819 */ /* 0x000fc8000001160a */
[----:B------:R-:W-:-:S05]  /*fb80*/  LOP3.LUT R3, R0, R3, RZ, 0xfc, !PT ;  /* 0x0000000300037212 */ /* 0x000fca00078efcff */
[----:B------:R4:W-:Y:S01]  /*fb90*/  STG.E.U8 desc[UR36][R8.64], R3 ;  /* 0x0000000308007986 */ /* 0x0009e2000c101124 */
[----:B------:R-:W-:Y:S05]  /*fba0*/  BRA `(.L_x_8829) ;  /* 0x0000000400bc7947 */ /* 0x000fea0003800000 */
.L_x_8839:
[----:B------:R-:W-:Y:S01]  /*fbb0*/  F2FP.BF16.F32.PACK_AB R10, RZ, R10 ;  /* 0x0000000aff0a723e */ /* 0x000fe200000010ff */
[----:B------:R-:W-:-:S04]  /*fbc0*/  VIADD R2, R17, 0x80 ;  /* 0x0000008011027836 */ /* 0x000fc80000000000 */
[----:B------:R1:W-:Y:S01]  /*fbd0*/  STG.E.U16 desc[UR36][R8.64], R10 ;  /* 0x0000000a08007986 */ /* 0x0003e2000c101524 */
[----:B------:R-:W-:Y:S05]  /*fbe0*/  BRA `(.L_x_8829) ;  /* 0x0000000400ac7947 */ /* 0x000fea0003800000 */
.L_x_8836:
        /* <DEDUP_REMOVED lines=8> */
[----:B------:R-:W1:Y:S01]  /*fc70*/  F2I.FTZ.U32.TRUNC.NTZ R3, R10 ;  /* 0x0000000a00037305 */ /* 0x000e62000021f000 */
[----:B------:R-:W-:Y:S01]  /*fc80*/  VIADD R2, R17, 0x80 ;  /* 0x0000008011027836 */ /* 0x000fe20000000000 */
[----:B-1----:R1:W-:Y:S01]  /*fc90*/  STG.E.U16 desc[UR36][R8.64], R3 ;  /* 0x0000000308007986 */ /* 0x0023e2000c101524 */
[----:B------:R-:W-:Y:S05]  /*fca0*/  BRA `(.L_x_8829) ;  /* 0x00000004007c7947 */ /* 0x000fea0003800000 */
.L_x_8848:
        /* <DEDUP_REMOVED lines=16> */
.L_x_8851:
[----:B------:R-:W-:-:S04]  /*fdb0*/  LOP3.LUT R10, R10, 0x80000000, RZ, 0xc0, !PT ;  /* 0x800000000a0a7812 */ /* 0x000fc800078ec0ff */
[----:B------:R-:W-:-:S04]  /*fdc0*/  SHF.R.U32.HI R3, RZ, 0x18, R10 ;  /* 0x00000018ff037819 */ /* 0x000fc8000001160a */
[----:B------:R-:W-:-:S04]  /*fdd0*/  LOP3.LUT R0, R0, R3, RZ, 0xfc, !PT ;  /* 0x0000000300007212 */ /* 0x000fc800078efcff */
[----:B------:R-:W-:-:S07]  /*fde0*/  PRMT R4, R0, 0x7610, R4 ;  /* 0x0000761000047816 */ /* 0x000fce0000000004 */
.L_x_8850:
[----:B------:R-:W-:Y:S05]  /*fdf0*/  BSYNC B0 ;  /* 0x0000000000007941 */ /* 0x000fea0003800000 */
.L_x_8849:
[----:B------:R1:W-:Y:S01]  /*fe00*/  STG.E.U8 desc[UR36][R8.64], R4 ;  /* 0x0000000408007986 */ /* 0x0003e2000c101124 */
[----:B------:R-:W-:Y:S01]  /*fe10*/  VIADD R2, R17, 0x80 ;  /* 0x0000008011027836 */ /* 0x000fe20000000000 */
[----:B------:R-:W-:Y:S06]  /*fe20*/  BRA `(.L_x_8829) ;  /* 0x00000004001c7947 */ /* 0x000fec0003800000 */
.L_x_8847:
        /* <DEDUP_REMOVED lines=16> */
.L_x_8854:
[----:B------:R-:W-:-:S04]  /*ff30*/  LOP3.LUT R10, R10, 0x80000000, RZ, 0xc0, !PT ;  /* 0x800000000a0a7812 */ /* 0x000fc800078ec0ff */
[----:B------:R-:W-:-:S04]  /*ff40*/  SHF.R.U32.HI R3, RZ, 0x18, R10 ;  /* 0x00000018ff037819 */ /* 0x000fc8000001160a */
[----:B------:R-:W-:-:S04]  /*ff50*/  LOP3.LUT R0, R0, R3, RZ, 0xfc, !PT ;  /* 0x0000000300007212 */ /* 0x000fc800078efcff */
[----:B------:R-:W-:-:S07]  /*ff60*/  PRMT R4, R0, 0x7610, R4 ;  /* 0x0000761000047816 */ /* 0x000fce0000000004 */
.L_x_8853:
[----:B------:R-:W-:Y:S05]  /*ff70*/  BSYNC B0 ;  /* 0x0000000000007941 */ /* 0x000fea0003800000 */
.L_x_8852:
[----:B------:R1:W-:Y:S01]  /*ff80*/  STG.E.U8 desc[UR36][R8.64], R4 ;  /* 0x0000000408007986 */ /* 0x0003e2000c101124 */
[----:B------:R-:W-:Y:S01]  /*ff90*/  IADD3 R2, R17, 0x80, RZ ;  /* 0x0000008011027810 */ /* 0x000fe20007ffe0ff */
[----:B------:R-:W-:Y:S06]  /*ffa0*/  BRA `(.L_x_8829) ;  /* 0x0000000000bc7947 */ /* 0x000fec0003800000 */
.L_x_8846:
        /* <DEDUP_REMOVED lines=17> */
[----:B------:R-:W-:Y:S01]  /*100c0*/  @!P0 IADD3 R0, R2, RZ, RZ ;  /* 0x000000ff02008210 */ /* 0x000fe20007ffe0ff */
[----:B------:R-:W-:-:S04]  /*100d0*/  VIADD R2, R17, 0x80 ;  /* 0x0000008011027836 */ /* 0x000fc80000000000 */
[----:B------:R-:W-:-:S05]  /*100e0*/  @P2 IMAD.MOV.U32 R3, RZ, RZ, R0 ;  /* 0x000000ffff032224 */ /* 0x000fca00078e0000 */
[----:B------:R1:W-:Y:S01]  /*100f0*/  STG.E.U8 desc[UR36][R8.64], R3 ;  /* 0x0000000308007986 */ /* 0x0003e2000c101124 */
[----:B------:R-:W-:Y:S05]  /*10100*/  BRA `(.L_x_8829) ;  /* 0x0000000000647947 */ /* 0x000fea0003800000 */
.L_x_8828:
        /* <DEDUP_REMOVED lines=8> */
[----:B------:R-:W-:Y:S01]  /*10190*/  IMAD.U32 R6, RZ, RZ, UR6 ;  /* 0x00000006ff067e24 */ /* 0x000fe2000f8e00ff */
[----:B------:R-:W-:Y:S01]  /*101a0*/  MOV R7, UR7 ;  /* 0x0000000700077c02 */ /* 0x000fe20008000f00 */
[----:B------:R-:W-:-:S02]  /*101b0*/  IMAD.U32 R10, RZ, RZ, UR4 ;  /* 0x00000004ff0a7e24 */ /* 0x000fc4000f8e00ff */
[----:B------:R-:W-:Y:S02]  /*101c0*/  IMAD.U32 R11, RZ, RZ, UR5 ;  /* 0x00000005ff0b7e24 */ /* 0x000fe4000f8e00ff */
[----:B------:R-:W-:Y:S02]  /*101d0*/  IMAD.MOV.U32 R12, RZ, RZ, 0x1 ;  /* 0x00000001ff0c7424 */ /* 0x000fe400078e00ff */
[----:B------:R-:W-:-:S07]  /*101e0*/  IMAD.MOV.U32 R13, RZ, RZ, RZ ;  /* 0x000000ffff0d7224 */ /* 0x000fce00078e00ff */
[----:B------:R-:W-:-:S07]  /*101f0*/  LEPC R20, `(.L_x_8857) ;  /* 0x000000001014794e */ /* 0x000fce0000000000 */
[----:B01----:R-:W-:Y:S05]  /*10200*/  CALL.ABS.NOINC R2 ;  /* 0x0000000002007343 */ /* 0x003fea0003c00000 */
.L_x_8857:
[----:B------:R-:W-:Y:S01]  /*10210*/  IADD3 R2, R17, 0x80, RZ ;  /* 0x0000008011027810 */ /* 0x000fe20007ffe0ff */
[----:B------:R-:W-:Y:S06]  /*10220*/  BRA `(.L_x_8829) ;  /* 0x00000000001c7947 */ /* 0x000fec0003800000 */
.L_x_8856:
[----:B------:R-:W1:Y:S01]  /*10230*/  F2I.U64.TRUNC R10, R10 ;  /* 0x0000000a000a7311 */ /* 0x000e62000020d800 */
[----:B------:R-:W-:Y:S01]  /*10240*/  VIADD R2, R17, 0x80 ;  /* 0x0000008011027836 */ /* 0x000fe20000000000 */
[----:B-1----:R1:W-:Y:S01]  /*10250*/  STG.E.64 desc[UR36][R8.64], R10 ;  /* 0x0000000a08007986 */ /* 0x0023e2000c101b24 */
[----:B------:R-:W-:Y:S05]  /*10260*/  BRA `(.L_x_8829) ;  /* 0x00000000000c7947 */ /* 0x000fea0003800000 */
.L_x_8855:
[----:B------:R-:W1:Y:S01]  /*10270*/  F2I.FTZ.U32.TRUNC.NTZ R3, R10 ;  /* 0x0000000a00037305 */ /* 0x000e62000021f000 */
[----:B------:R-:W-:Y:S01]  /*10280*/  VIADD R2, R17, 0x80 ;  /* 0x0000008011027836 */ /* 0x000fe20000000000 */
[----:B-1----:R1:W-:Y:S06]  /*10290*/  STG.E desc[UR36][R8.64], R3 ;  /* 0x0000000308007986 */ /* 0x0023ec000c101924 */
.L_x_8829:
        /* <DEDUP_REMOVED lines=24> */
.L_x_8862:
[----:B------:R-:W1:Y:S02]  /*10420*/  F2I.S64.TRUNC R22, R22 ;  /* 0x0000001600167311 */ /* 0x000e64000020d900 */
[----:B-1----:R-:W-:-:S05]  /*10430*/  MOV R3, R22 ;  /* 0x0000001600037202 */ /* 0x002fca0000000f00 */
[----:B------:R2:W-:Y:S01]  /*10440*/  STG.E.U8 desc[UR36][R8.64], R3 ;  /* 0x0000000308007986 */ /* 0x0005e2000c101124 */
[----:B------:R-:W-:Y:S05]  /*10450*/  BRA `(.L_x_8864) ;  /* 0x0000000c00447947 */ /* 0x000fea0003800000 */
.L_x_8861:
        /* <DEDUP_REMOVED lines=9> */
.L_x_8866:
[----:B------:R-:W1:Y:S02]  /*104f0*/  F2I.FTZ.TRUNC.NTZ R3, R22 ;  /* 0x0000001600037305 */ /* 0x000e64000021f100 */
[----:B-1----:R4:W-:Y:S01]  /*10500*/  STG.E desc[UR36][R8.64], R3 ;  /* 0x0000000308007986 */ /* 0x0029e2000c101924 */
[----:B------:R-:W-:Y:S05]  /*10510*/  BRA `(.L_x_8864) ;  /* 0x0000000c00147947 */ /* 0x000fea0003800000 */
.L_x_8865:
[----:B------:R-:W1:Y:S02]  /*10520*/  F2I.FTZ.TRUNC.NTZ R3, R22 ;  /* 0x0000001600037305 */ /* 0x000e64000021f100 */
[----:B-1----:R1:W-:Y:S01]  /*10530*/  STG.E.U16 desc[UR36][R8.64], R3 ;  /* 0x0000000308007986 */ /* 0x0023e2000c101524 */
[----:B------:R-:W-:Y:S05]  /*10540*/  BRA `(.L_x_8864) ;  /* 0x0000000c00087947 */ /* 0x000fea0003800000 */
.L_x_8860:
        /* <DEDUP_REMOVED lines=8> */
.L_x_8868:
[----:B------:R-:W-:-:S05]  /*105d0*/  F2FP.F16.F32.PACK_AB R22, RZ, R22 ;  /* 0x00000016ff16723e */ /* 0x000fca00000000ff */
[----:B------:R1:W-:Y:S01]  /*105e0*/  STG.E.U16 desc[UR36][R8.64], R22 ;  /* 0x0000001608007986 */ /* 0x0003e2000c101524 */
[----:B------:R-:W-:Y:S05]  /*105f0*/  BRA `(.L_x_8864) ;  /* 0x0000000800dc7947 */ /* 0x000fea0003800000 */
.L_x_8867:
        /* <DEDUP_REMOVED lines=8> */
.L_x_8870:
[----:B------:R-:W-:-:S05]  /*10680*/  F2FP.F16.F32.PACK_AB R3, R23, R22 ;  /* 0x000000161703723e */ /* 0x000fca00000000ff */
[----:B------:R1:W-:Y:S01]  /*10690*/  STG.E desc[UR36][R8.64], R3 ;  /* 0x0000000308007986 */ /* 0x0003e2000c101924 */
[----:B------:R-:W-:Y:S05]  /*106a0*/  BRA `(.L_x_8864) ;  /* 0x0000000800b07947 */ /* 0x000fea0003800000 */
.L_x_8869:
[----:B------:R-:W-:-:S06]  /*106b0*/  FMUL.FTZ R4, R22, 1 ;  /* 0x3f80000016047820 */ /* 0x000fcc0000410000 */
[----:B------:R-:W1:Y:S02]  /*106c0*/  F2F.F64.F32 R4, R4 ;  /* 0x0000000400047310 */ /* 0x000e640000201800 */
[----:B-1----:R1:W-:Y:S01]  /*106d0*/  STG.E.64 desc[UR36][R8.64], R4 ;  /* 0x0000000408007986 */ /* 0x0023e2000c101b24 */
[----:B------:R-:W-:Y:S05]  /*106e0*/  BRA `(.L_x_8864) ;  /* 0x0000000800a07947 */ /* 0x000fea0003800000 */
.L_x_8859:
        /* <DEDUP_REMOVED lines=14> */
.L_x_8873:
[----:B------:R-:W-:Y:S01]  /*107d0*/  FMUL.FTZ R6, R23, 1 ;  /* 0x3f80000017067820 */ /* 0x000fe20000410000 */
[----:B------:R-:W-:-:S05]  /*107e0*/  FMUL.FTZ R4, R22, 1 ;  /* 0x3f80000016047820 */ /* 0x000fca0000410000 */
[----:B------:R-:W-:Y:S08]  /*107f0*/  F2F.F64.F32 R6, R6 ;  /* 0x0000000600067310 */ /* 0x000ff00000201800 */
[----:B------:R-:W1:Y:S02]  /*10800*/  F2F.F64.F32 R4, R4 ;  /* 0x0000000400047310 */ /* 0x000e640000201800 */
[----:B-1----:R1:W-:Y:S01]  /*10810*/  STG.E.128 desc[UR36][R8.64], R4 ;  /* 0x0000000408007986 */ /* 0x0023e2000c101d24 */
[----:B------:R-:W-:Y:S05]  /*10820*/  BRA `(.L_x_8864) ;  /* 0x0000000800507947 */ /* 0x000fea0003800000 */
.L_x_8872:
        /* <DEDUP_REMOVED lines=20> */
.L_x_8877:
[----:B------:R-:W-:Y:S05]  /*10970*/  BSYNC B0 ;  /* 0x0000000000007941 */ /* 0x000fea0003800000 */
.L_x_8876:
[----:B------:R-:W-:-:S05]  /*10980*/  LOP3.LUT R5, R0, R5, RZ, 0xfc, !PT ;  /* 0x0000000500057212 */ /* 0x000fca00078efcff */
[----:B------:R1:W-:Y:S01]  /*10990*/  STG.E.U8 desc[UR36][R8.64], R5 ;  /* 0x0000000508007986 */ /* 0x0003e2000c101124 */
[----:B------:R-:W-:Y:S05]  /*109a0*/  BRA `(.L_x_8864) ;  /* 0x0000000400f07947 */ /* 0x000fea0003800000 */
.L_x_8875:
        /* <DEDUP_REMOVED lines=9> */
[----:B------:R-:W-:Y:S02]  /*10a40*/  @P0 SHF.R.U32.HI R0, RZ, 0x15, R0 ;  /* 0x00000015ff000819 */ /* 0x000fe40000011600 */
[----:B------:R-:W-:Y:S01]  /*10a50*/  @!P0 IADD3 R0, R3, -0x43000000, RZ ;  /* 0xbd00000003008810 */ /* 0x000fe20007ffe0ff */
[----:B------:R-:W-:Y:S06]  /*10a60*/  BRA `(.L_x_8880) ;  /* 0x00000000000c7947 */ /* 0x000fec0003800000 */
.L_x_8879:
[----:B------:R-:W-:Y:S01]  /*10a70*/  IMAD.MOV.U32 R0, RZ, RZ, 0x7f ;  /* 0x0000007fff007424 */ /* 0x000fe200078e00ff */
[----:B------:R-:W-:-:S04]  /*10a80*/  ISETP.GT.U32.AND P0, PT, R4, 0x7f800000, PT ;  /* 0x7f8000000400780c */ /* 0x000fc80003f04070 */
[----:B------:R-:W-:-:S09]  /*10a90*/  SEL R0, R0, 0x7c, P0 ;  /* 0x0000007c00007807 */ /* 0x000fd20000000000 */
.L_x_8880:
[----:B------:R-:W-:Y:S05]  /*10aa0*/  BSYNC B0 ;  /* 0x0000000000007941 */ /* 0x000fea0003800000 */
.L_x_8878:
[----:B------:R-:W-:-:S04]  /*10ab0*/  LOP3.LUT R22, R22, 0x80000000, RZ, 0xc0, !PT ;  /* 0x8000000016167812 */ /* 0x000fc800078ec0ff */
[----:B------:R-:W-:-:S04]  /*10ac0*/  SHF.R.U32.HI R3, RZ, 0x18, R22 ;  /* 0x00000018ff037819 */ /* 0x000fc80000011616 */
[----:B------:R-:W-:-:S05]  /*10ad0*/  LOP3.LUT R3, R0, R3, RZ, 0xfc, !PT ;  /* 0x0000000300037212 */ /* 0x000fca00078efcff */
[----:B------:R1:W-:Y:S01]  /*10ae0*/  STG.E.U8 desc[UR36][R8.64], R3 ;  /* 0x0000000308007986 */ /* 0x0003e2000c101124 */
[----:B------:R-:W-:Y:S05]  /*10af0*/  BRA `(.L_x_8864) ;  /* 0x00000004009c7947 */ /* 0x000fea0003800000 */
.L_x_8874:
[----:B------:R-:W-:-:S05]  /*10b00*/  F2FP.BF16.F32.PACK_AB R22, RZ, R22 ;  /* 0x00000016ff16723e */ /* 0x000fca00000010ff */
[----:B------:R1:W-:Y:S01]  /*10b10*/  STG.E.U16 desc[UR36][R8.64], R22 ;  /* 0x0000001608007986 */ /* 0x0003e2000c101524 */
[----:B------:R-:W-:Y:S05]  /*10b20*/  BRA `(.L_x_8864) ;  /* 0x0000000400907947 */ /* 0x000fea0003800000 */
.L_x_8871:
        /* <DEDUP_REMOVED lines=11> */
.L_x_8883:
        /* <DEDUP_REMOVED lines=16> */
.L_x_8886:
[----:B------:R-:W-:-:S04]  /*10ce0*/  LOP3.LUT R22, R22, 0x80000000, RZ, 0xc0, !PT ;  /* 0x8000000016167812 */ /* 0x000fc800078ec0ff */
[----:B------:R-:W-:-:S04]  /*10cf0*/  SHF.R.U32.HI R3, RZ, 0x18, R22 ;  /* 0x00000018ff037819 */ /* 0x000fc80000011616 */
[----:B------:R-:W-:-:S04]  /*10d00*/  LOP3.LUT R0, R0, R3, RZ, 0xfc, !PT ;  /* 0x0000000300007212 */ /* 0x000fc800078efcff */
[----:B------:R-:W-:-:S07]  /*10d10*/  PRMT R4, R0, 0x7610, R4 ;  /* 0x0000761000047816 */ /* 0x000fce0000000004 */
.L_x_8885:
[----:B------:R-:W-:Y:S05]  /*10d20*/  BSYNC B0 ;  /* 0x0000000000007941 */ /* 0x000fea0003800000 */
.L_x_8884:
[----:B------:R1:W-:Y:S01]  /*10d30*/  STG.E.U8 desc[UR36][R8.64], R4 ;  /* 0x0000000408007986 */ /* 0x0003e2000c101124 */
[----:B------:R-:W-:Y:S05]  /*10d40*/  BRA `(.L_x_8864) ;  /* 0x0000000400087947 */ /* 0x000fea0003800000 */
.L_x_8882:
        /* <DEDUP_REMOVED lines=16> */
.L_x_8889:
[----:B------:R-:W-:-:S04]  /*10e50*/  LOP3.LUT R22, R22, 0x80000000, RZ, 0xc0, !PT ;  /* 0x8000000016167812 */ /* 0x000fc800078ec0ff */
[----:B------:R-:W-:-:S04]  /*10e60*/  SHF.R.U32.HI R3, RZ, 0x18, R22 ;  /* 0x00000018ff037819 */ /* 0x000fc80000011616 */
[----:B------:R-:W-:-:S04]  /*10e70*/  LOP3.LUT R0, R0, R3, RZ, 0xfc, !PT ;  /* 0x0000000300007212 */ /* 0x000fc800078efcff */
[----:B------:R-:W-:-:S07]  /*10e80*/  PRMT R4, R0, 0x7610, R4 ;  /* 0x0000761000047816 */ /* 0x000fce0000000004 */
.L_x_8888:
[----:B------:R-:W-:Y:S05]  /*10e90*/  BSYNC B0 ;  /* 0x0000000000007941 */ /* 0x000fea0003800000 */
.L_x_8887:
[----:B------:R1:W-:Y:S01]  /*10ea0*/  STG.E.U8 desc[UR36][R8.64], R4 ;  /* 0x0000000408007986 */ /* 0x0003e2000c101124 */
[----:B------:R-:W-:Y:S05]  /*10eb0*/  BRA `(.L_x_8864) ;  /* 0x0000000000ac7947 */ /* 0x000fea0003800000 */
.L_x_8881:
        /* <DEDUP_REMOVED lines=21> */
.L_x_8863:
[----:B0-----:R-:W-:Y:S01]  /*11010*/  MOV R14, 0x0 ;  /* 0x00000000000e7802 */ /* 0x001fe20000000f00 */
[----:B------:R-:W-:Y:S01]  /*11020*/  ULDC.64 UR4, c[0x4][0x158] ;  /* 0x0100560000047ab9 */ /* 0x000fe20000000a00 */
[----:B------:R-:W-:Y:S01]  /*11030*/  ULDC.64 UR6, c[0x4][0x20] ;  /* 0x0100080000067ab9 */ /* 0x000fe20000000a00 */
[----:B------:R-:W-:Y:S01]  /*11040*/  IMAD.U32 R4, RZ, RZ, UR4 ;  /* 0x00000004ff047e24 */ /* 0x000fe2000f8e00ff */
[----:B------:R-:W-:Y:S01]  /*11050*/  MOV R5, UR5 ;  /* 0x0000000500057c02 */ /* 0x000fe20008000f00 */
[----:B------:R-:W-:Y:S01]  /*11060*/  ULDC.64 UR4, c[0x4][0x160] ;  /* 0x0100580000047ab9 */ /* 0x000fe20000000a00 */
[----:B------:R-:W0:Y:S01]  /*11070*/  LDC.64 R14, c[0x4][R14] ;  /* 0x010000000e0e7b82 */ /* 0x000e220000000a00 */
[----:B------:R-:W-:Y:S01]  /*11080*/  HFMA2.MMA R12, -RZ, RZ, 0, 5.9604644775390625e-08 ;  /* 0x00000001ff0c7435 */ /* 0x000fe200000001ff */
[----:B------:R-:W-:Y:S01]  /*11090*/  IMAD.U32 R6, RZ, RZ, UR4 ;  /* 0x00000004ff067e24 */ /* 0x000fe2000f8e00ff */
[----:B------:R-:W-:Y:S01]  /*110a0*/  MOV R10, UR6 ;  /* 0x00000006000a7c02 */ /* 0x000fe20008000f00 */
[----:B------:R-:W-:-:S02]  /*110b0*/  IMAD.U32 R7, RZ, RZ, UR5 ;  /* 0x00000005ff077e24 */ /* 0x000fc4000f8e00ff */
[----:B------:R-:W-:Y:S02]  /*110c0*/  IMAD.U32 R11, RZ, RZ, UR7 ;  /* 0x00000007ff0b7e24 */ /* 0x000fe4000f8e00ff */
[----:B------:R-:W-:Y:S02]  /*110d0*/  IMAD.MOV.U32 R8, RZ, RZ, 0x65 ;  /* 0x00000065ff087424 */ /* 0x000fe400078e00ff */
[----:B------:R-:W-:-:S07]  /*110e0*/  IMAD.MOV.U32 R13, RZ, RZ, RZ ;  /* 0x000000ffff0d7224 */ /* 0x000fce00078e00ff */
[----:B------:R-:W-:-:S07]  /*110f0*/  LEPC R20, `(.L_x_8892) ;  /* 0x000000001014794e */ /* 0x000fce0000000000 */
[----:B0-----:R-:W-:Y:S05]  /*11100*/  CALL.ABS.NOINC R14 ;  /* 0x000000000e007343 */ /* 0x001fea0003c00000 */
.L_x_8892:
[----:B------:R-:W-:Y:S05]  /*11110*/  BRA `(.L_x_8864) ;  /* 0x0000000000147947 */ /* 0x000fea0003800000 */
.L_x_8891:
[----:B------:R-:W1:Y:S02]  /*11120*/  F2I.U64.TRUNC R22, R22 ;  /* 0x0000001600167311 */ /* 0x000e64000020d800 */
[----:B-1----:R1:W-:Y:S01]  /*11130*/  STG.E.64 desc[UR36][R8.64], R22 ;  /* 0x0000001608007986 */ /* 0x0023e2000c101b24 */
[----:B------:R-:W-:Y:S05]  /*11140*/  BRA `(.L_x_8864) ;  /* 0x0000000000087947 */ /* 0x000fea0003800000 */
.L_x_8890:
[----:B------:R-:W1:Y:S02]  /*11150*/  F2I.FTZ.U32.TRUNC.NTZ R3, R22 ;  /* 0x0000001600037305 */ /* 0x000e64000021f000 */
[----:B-1----:R1:W-:Y:S02]  /*11160*/  STG.E desc[UR36][R8.64], R3 ;  /* 0x0000000308007986 */ /* 0x0023e4000c101924 */
.L_x_8864:
[----:B------:R-:W-:-:S07]  /*11170*/  VIADD R2, R2, 0x80 ;  /* 0x0000008002027836 */ /* 0x000fce0000000000 */
.L_x_8823:
[----:B------:R-:W-:-:S13]  /*11180*/  ISETP.GE.AND P0, PT, R2, R28, PT ;  /* 0x0000001c0200720c */ /* 0x000fda0003f06270 */
[----:B------:R-:W-:Y:S05]  /*11190*/  @P0 BREAK B6 ;  /* 0x0000000000060942 */ /* 0x000fea0003800000 */
[----:B------:R-:W-:Y:S05]  /*111a0*/  @P0 BRA `(.L_x_8858) ;  /* 0x0000000c00b00947 */ /* 0x000fea0003800000 */
[----:B------:R-:W-:Y:S05]  /*111b0*/  BSYNC B6 ;  /* 0x0000000000067941 */ /* 0x000fea0003800000 */
.L_x_8822:
[----:B-1----:R-:W1:Y:S01]  /*111c0*/  LDC.64 R4, c[0x0][0x218] ;  /* 0x00008600ff047b82 */ /* 0x002e620000000a00 */
[----:B------:R-:W-:Y:S01]  /*111d0*/  LEA R0, R29, R2, 0x9 ;  /* 0x000000021d007211 */ /* 0x000fe200078e48ff */
[----:B------:R-:W-:Y:S01]  /*111e0*/  ULDC UR4, c[0x0][0x238] ;  /* 0x00008e0000047ab9 */ /* 0x000fe20000000800 */
[----:B------:R-:W-:-:S03]  /*111f0*/  PRMT R6, R16, 0x9910, RZ ;  /* 0x0000991010067816 */ /* 0x000fc600000000ff */
[----:B--2-4-:R-:W-:Y:S02]  /*11200*/  IMAD R3, R0, UR4, RZ ;  /* 0x0000000400037c24 */ /* 0x014fe4000f8e02ff */
        /* <DEDUP_REMOVED lines=16> */
.L_x_8896:
[----:B------:R-:W1:Y:S02]  /*11310*/  F2I.S64.TRUNC R26, R26 ;  /* 0x0000001a001a7311 */ /* 0x000e64000020d900 */
[----:B-1----:R-:W-:-:S05]  /*11320*/  MOV R3, R26 ;  /* 0x0000001a00037202 */ /* 0x002fca0000000f00 */
[----:B------:R1:W-:Y:S01]  /*11330*/  STG.E.U8 desc[UR36][R4.64], R3 ;  /* 0x0000000304007986 */ /* 0x0003e2000c101124 */
[----:B------:R-:W-:Y:S05]  /*11340*/  BRA `(.L_x_8898) ;  /* 0x0000000c00447947 */ /* 0x000fea0003800000 */
.L_x_8895:
        /* <DEDUP_REMOVED lines=9> */
.L_x_8900:
[----:B------:R-:W1:Y:S02]  /*113e0*/  F2I.FTZ.TRUNC.NTZ R3, R26 ;  /* 0x0000001a00037305 */ /* 0x000e64000021f100 */
[----:B-1----:R1:W-:Y:S01]  /*113f0*/  STG.E desc[UR36][R4.64], R3 ;  /* 0x0000000304007986 */ /* 0x0023e2000c101924 */
[----:B------:R-:W-:Y:S05]  /*11400*/  BRA `(.L_x_8898) ;  /* 0x0000000c00147947 */ /* 0x000fea0003800000 */
.L_x_8899:
[----:B------:R-:W1:Y:S02]  /*11410*/  F2I.FTZ.TRUNC.NTZ R3, R26 ;  /* 0x0000001a00037305 */ /* 0x000e64000021f100 */
[----:B-1----:R1:W-:Y:S01]  /*11420*/  STG.E.U16 desc[UR36][R4.64], R3 ;  /* 0x0000000304007986 */ /* 0x0023e2000c101524 */
[----:B------:R-:W-:Y:S05]  /*11430*/  BRA `(.L_x_8898) ;  /* 0x0000000c00087947 */ /* 0x000fea0003800000 */
.L_x_8894:
        /* <DEDUP_REMOVED lines=8> */
.L_x_8902:
[----:B------:R-:W-:-:S05]  /*114c0*/  F2FP.F16.F32.PACK_AB R26, RZ, R26 ;  /* 0x0000001aff1a723e */ /* 0x000fca00000000ff */
[----:B------:R1:W-:Y:S01]  /*114d0*/  STG.E.U16 desc[UR36][R4.64], R26 ;  /* 0x0000001a04007986 */ /* 0x0003e2000c101524 */
[----:B------:R-:W-:Y:S05]  /*114e0*/  BRA `(.L_x_8898) ;  /* 0x0000000800dc7947 */ /* 0x000fea0003800000 */
.L_x_8901:
        /* <DEDUP_REMOVED lines=8> */
.L_x_8904:
[----:B------:R-:W-:-:S05]  /*11570*/  F2FP.F16.F32.PACK_AB R3, R27, R26 ;  /* 0x0000001a1b03723e */ /* 0x000fca00000000ff */
[----:B------:R1:W-:Y:S01]  /*11580*/  STG.E desc[UR36][R4.64], R3 ;  /* 0x0000000304007986 */ /* 0x0003e2000c101924 */
[----:B------:R-:W-:Y:S05]  /*11590*/  BRA `(.L_x_8898) ;  /* 0x0000000800b07947 */ /* 0x000fea0003800000 */
.L_x_8903:
[----:B------:R-:W-:-:S06]  /*115a0*/  FMUL.FTZ R6, R26, 1 ;  /* 0x3f8000001a067820 */ /* 0x000fcc0000410000 */
[----:B------:R-:W1:Y:S02]  /*115b0*/  F2F.F64.F32 R6, R6 ;  /* 0x0000000600067310 */ /* 0x000e640000201800 */
[----:B-1----:R1:W-:Y:S01]  /*115c0*/  STG.E.64 desc[UR36][R4.64], R6 ;  /* 0x0000000604007986 */ /* 0x0023e2000c101b24 */
[----:B------:R-:W-:Y:S05]  /*115d0*/  BRA `(.L_x_8898) ;  /* 0x0000000800a07947 */ /* 0x000fea0003800000 */
.L_x_8893:
        /* <DEDUP_REMOVED lines=14> */
.L_x_8907:
[----:B------:R-:W-:Y:S01]  /*116c0*/  FMUL.FTZ R10, R27, 1 ;  /* 0x3f8000001b0a7820 */ /* 0x000fe20000410000 */
[----:B---3--:R-:W-:-:S05]  /*116d0*/  FMUL.FTZ R8, R26, 1 ;  /* 0x3f8000001a087820 */ /* 0x008fca0000410000 */
[----:B------:R-:W-:Y:S08]  /*116e0*/  F2F.F64.F32 R10, R10 ;  /* 0x0000000a000a7310 */ /* 0x000ff00000201800 */
[----:B------:R-:W1:Y:S02]  /*116f0*/  F2F.F64.F32 R8, R8 ;  /* 0x0000000800087310 */ /* 0x000e640000201800 */
[----:B-1----:R2:W-:Y:S01]  /*11700*/  STG.E.128 desc[UR36][R4.64], R8 ;  /* 0x0000000804007986 */ /* 0x0025e2000c101d24 */
[----:B------:R-:W-:Y:S05]  /*11710*/  BRA `(.L_x_8898) ;  /* 0x0000000800507947 */ /* 0x000fea0003800000 */
.L_x_8906:
        /* <DEDUP_REMOVED lines=20> */
.L_x_8911:
[----:B------:R-:W-:Y:S05]  /*11860*/  BSYNC B0 ;  /* 0x0000000000007941 */ /* 0x000fea0003800000 */
.L_x_8910:
[----:B------:R-:W-:-:S05]  /*11870*/  LOP3.LUT R7, R0, R7, RZ, 0xfc, !PT ;  /* 0x0000000700077212 */ /* 0x000fca00078efcff */
[----:B------:R4:W-:Y:S01]  /*11880*/  STG.E.U8 desc[UR36][R4.64], R7 ;  /* 0x0000000704007986 */ /* 0x0009e2000c101124 */
[----:B------:R-:W-:Y:S05]  /*11890*/  BRA `(.L_x_8898) ;  /* 0x0000000400f07947 */ /* 0x000fea0003800000 */
.L_x_8909:
        /* <DEDUP_REMOVED lines=12> */
.L_x_8913:
[----:B------:R-:W-:Y:S01]  /*11960*/  IMAD.MOV.U32 R0, RZ, RZ, 0x7f ;  /* 0x0000007fff007424 */ /* 0x000fe200078e00ff */
[----:B------:R-:W-:-:S04]  /*11970*/  ISETP.GT.U32.AND P0, PT, R6, 0x7f800000, PT ;  /* 0x7f8000000600780c */ /* 0x000fc80003f04070 */
[----:B------:R-:W-:-:S09]  /*11980*/  SEL R0, R0, 0x7c, P0 ;  /* 0x0000007c00007807 */ /* 0x000fd20000000000 */
.L_x_8914:
[----:B------:R-:W-:Y:S05]  /*11990*/  BSYNC B0 ;  /* 0x0000000000007941 */ /* 0x000fea0003800000 */
.L_x_8912:
[----:B------:R-:W-:-:S04]  /*119a0*/  LOP3.LUT R26, R26, 0x80000000, RZ, 0xc0, !PT ;  /* 0x800000001a1a7812 */ /* 0x000fc800078ec0ff */
[----:B------:R-:W-:-:S04]  /*119b0*/  SHF.R.U32.HI R3, RZ, 0x18, R26 ;  /* 0x00000018ff037819 */ /* 0x000fc8000001161a */
[----:B------:R-:W-:-:S05]  /*119c0*/  LOP3.LUT R3, R0, R3, RZ, 0xfc, !PT ;  /* 0x0000000300037212 */ /* 0x000fca00078efcff */
[----:B------:R1:W-:Y:S01]  /*119d0*/  STG.E.U8 desc[UR36][R4.64], R3 ;  /* 0x0000000304007986 */ /* 0x0003e2000c101124 */
[----:B------:R-:W-:Y:S05]  /*119e0*/  BRA `(.L_x_8898) ;  /* 0x00000004009c7947 */ /* 0x000fea0003800000 */
.L_x_8908:
[----:B------:R-:W-:-:S05]  /*119f0*/  F2FP.BF16.F32.PACK_AB R26, RZ, R26 ;  /* 0x0000001aff1a723e */ /* 0x000fca00000010ff */
[----:B------:R1:W-:Y:S01]  /*11a00*/  STG.E.U16 desc[UR36][R4.64], R26 ;  /* 0x0000001a04007986 */ /* 0x0003e2000c101524 */
[----:B------:R-:W-:Y:S05]  /*11a10*/  BRA `(.L_x_8898) ;  /* 0x0000000400907947 */ /* 0x000fea0003800000 */
.L_x_8905:
        /* <DEDUP_REMOVED lines=11> */
.L_x_8917:
        /* <DEDUP_REMOVED lines=16> */
.L_x_8920:
[----:B------:R-:W-:-:S04]  /*11bd0*/  LOP3.LUT R26, R26, 0x80000000, RZ, 0xc0, !PT ;  /* 0x800000001a1a7812 */ /* 0x000fc800078ec0ff */
[----:B------:R-:W-:-:S04]  /*11be0*/  SHF.R.U32.HI R26, RZ, 0x18, R26 ;  /* 0x00000018ff1a7819 */ /* 0x000fc8000001161a */
[----:B------:R-:W-:-:S04]  /*11bf0*/  LOP3.LUT R3, R3, R26, RZ, 0xfc, !PT ;  /* 0x0000001a03037212 */ /* 0x000fc800078efcff */
[----:B------:R-:W-:-:S07]  /*11c00*/  PRMT R0, R3, 0x7610, R0 ;  /* 0x0000761003007816 */ /* 0x000fce0000000000 */
.L_x_8919:
[----:B------:R-:W-:Y:S05]  /*11c10*/  BSYNC B0 ;  /* 0x0000000000007941 */ /* 0x000fea0003800000 */
.L_x_8918:
[----:B------:R1:W-:Y:S01]  /*11c20*/  STG.E.U8 desc[UR36][R4.64], R0 ;  /* 0x0000000004007986 */ /* 0x0003e2000c101124 */
[----:B------:R-:W-:Y:S05]  /*11c30*/  BRA `(.L_x_8898) ;  /* 0x0000000400087947 */ /* 0x000fea0003800000 */
.L_x_8916:
        /* <DEDUP_REMOVED lines=16> */
.L_x_8923:
[----:B------:R-:W-:-:S04]  /*11d40*/  LOP3.LUT R26, R26, 0x80000000, RZ, 0xc0, !PT ;  /* 0x800000001a1a7812 */ /* 0x000fc800078ec0ff */
[----:B------:R-:W-:-:S04]  /*11d50*/  SHF.R.U32.HI R26, RZ, 0x18, R26 ;  /* 0x00000018ff1a7819 */ /* 0x000fc8000001161a */
[----:B------:R-:W-:-:S04]  /*11d60*/  LOP3.LUT R3, R3, R26, RZ, 0xfc, !PT ;  /* 0x0000001a03037212 */ /* 0x000fc800078efcff */
[----:B------:R-:W-:-:S07]  /*11d70*/  PRMT R0, R3, 0x7610, R0 ;  /* 0x0000761003007816 */ /* 0x000fce0000000000 */
.L_x_8922:
[----:B------:R-:W-:Y:S05]  /*11d80*/  BSYNC B0 ;  /* 0x0000000000007941 */ /* 0x000fea0003800000 */
.L_x_8921:
[----:B------:R1:W-:Y:S01]  /*11d90*/  STG.E.U8 desc[UR36][R4.64], R0 ;  /* 0x0000000004007986 */ /* 0x0003e2000c101124 */
[----:B------:R-:W-:Y:S05]  /*11da0*/  BRA `(.L_x_8898) ;  /* 0x0000000000ac7947 */ /* 0x000fea0003800000 */
.L_x_8915:
        /* <DEDUP_REMOVED lines=21> */
.L_x_8897:
[----:B------:R-:W-:Y:S01]  /*11f00*/  MOV R0, 0x0 ;  /* 0x0000000000007802 */ /* 0x000fe20000000f00 */
[----:B------:R-:W-:Y:S01]  /*11f10*/  ULDC.64 UR4, c[0x4][0x158] ;  /* 0x0100560000047ab9 */ /* 0x000fe20000000a00 */
[----:B------:R-:W-:Y:S01]  /*11f20*/  ULDC.64 UR6, c[0x4][0x20] ;  /* 0x0100080000067ab9 */ /* 0x000fe20000000a00 */
[----:B------:R-:W-:Y:S01]  /*11f30*/  IMAD.U32 R4, RZ, RZ, UR4 ;  /* 0x00000004ff047e24 */ /* 0x000fe2000f8e00ff */
[----:B0-----:R0:W1:Y:S01]  /*11f40*/  LDC.64 R14, c[0x4][R0] ;  /* 0x01000000000e7b82 */ /* 0x0010620000000a00 */
[----:B------:R-:W-:Y:S01]  /*11f50*/  MOV R5, UR5 ;  /* 0x0000000500057c02 */ /* 0x000fe20008000f00 */
[----:B------:R-:W-:Y:S01]  /*11f60*/  ULDC.64 UR4, c[0x4][0x160] ;  /* 0x0100580000047ab9 */ /* 0x000fe20000000a00 */
[----:B------:R-:W-:Y:S01]  /*11f70*/  HFMA2.MMA R12, -RZ, RZ, 0, 5.9604644775390625e-08 ;  /* 0x00000001ff0c7435 */ /* 0x000fe200000001ff */
[----:B------:R-:W-:Y:S01]  /*11f80*/  IMAD.U32 R6, RZ, RZ, UR4 ;  /* 0x00000004ff067e24 */ /* 0x000fe2000f8e00ff */
[----:B------:R-:W-:Y:S01]  /*11f90*/  MOV R10, UR6 ;  /* 0x00000006000a7c02 */ /* 0x000fe20008000f00 */
[----:B------:R-:W-:-:S02]  /*11fa0*/  IMAD.U32 R7, RZ, RZ, UR5 ;  /* 0x00000005ff077e24 */ /* 0x000fc4000f8e00ff */
[----:B------:R-:W-:Y:S02]  /*11fb0*/  IMAD.U32 R11, RZ, RZ, UR7 ;  /* 0x00000007ff0b7e24 */ /* 0x000fe4000f8e00ff */
[----:B---3--:R-:W-:Y:S02]  /*11fc0*/  IMAD.MOV.U32 R8, RZ, RZ, 0x65 ;  /* 0x00000065ff087424 */ /* 0x008fe400078e00ff */
[----:B0-----:R-:W-:-:S07]  /*11fd0*/  IMAD.MOV.U32 R13, RZ, RZ, RZ ;  /* 0x000000ffff0d7224 */ /* 0x001fce00078e00ff */
[----:B------:R-:W-:-:S07]  /*11fe0*/  LEPC R20, `(.L_x_8926) ;  /* 0x000000001014794e */ /* 0x000fce0000000000 */
[----:B-1----:R-:W-:Y:S05]  /*11ff0*/  CALL.ABS.NOINC R14 ;  /* 0x000000000e007343 */ /* 0x002fea0003c00000 */
.L_x_8926:
[----:B------:R-:W-:Y:S05]  /*12000*/  BRA `(.L_x_8898) ;  /* 0x0000000000147947 */ /* 0x000fea0003800000 */
.L_x_8925:
[----:B------:R-:W1:Y:S02]  /*12010*/  F2I.U64.TRUNC R26, R26 ;  /* 0x0000001a001a7311 */ /* 0x000e64000020d800 */
[----:B-1----:R1:W-:Y:S01]  /*12020*/  STG.E.64 desc[UR36][R4.64], R26 ;  /* 0x0000001a04007986 */ /* 0x0023e2000c101b24 */
[----:B------:R-:W-:Y:S05]  /*12030*/  BRA `(.L_x_8898) ;  /* 0x0000000000087947 */ /* 0x000fea0003800000 */
.L_x_8924:
[----:B------:R-:W1:Y:S02]  /*12040*/  F2I.FTZ.U32.TRUNC.NTZ R3, R26 ;  /* 0x0000001a00037305 */ /* 0x000e64000021f000 */
[----:B-1----:R1:W-:Y:S02]  /*12050*/  STG.E desc[UR36][R4.64], R3 ;  /* 0x0000000304007986 */ /* 0x0023e4000c101924 */
.L_x_8898:
[----:B------:R-:W-:-:S07]  /*12060*/  VIADD R2, R2, 0x80 ;  /* 0x0000008002027836 */ /* 0x000fce0000000000 */
.L_x_8858:
[----:B------:R-:W-:Y:S05]  /*12070*/  BSYNC B7 ;  /* 0x0000000000077941 */ /* 0x000fea0003800000 */
.L_x_8821:
        /* <DEDUP_REMOVED lines=22> */
.L_x_8930:
[----:B------:R-:W1:Y:S02]  /*121e0*/  F2I.S64.TRUNC R24, R24 ;  /* 0x0000001800187311 */ /* 0x000e64000020d900 */
[----:B-1----:R-:W-:-:S05]  /*121f0*/  IMAD.MOV.U32 R5, RZ, RZ, R24 ;  /* 0x000000ffff057224 */ /* 0x002fca00078e0018 */
[----:B------:R-:W-:Y:S01]  /*12200*/  STG.E.U8 desc[UR36][R2.64], R5 ;  /* 0x0000000502007986 */ /* 0x000fe2000c101124 */
[----:B------:R-:W-:Y:S05]  /*12210*/  EXIT ;  /* 0x000000000000794d */ /* 0x000fea0003800000 */
.L_x_8929:
        /* <DEDUP_REMOVED lines=9> */
.L_x_8933:
[----:B------:R-:W1:Y:S02]  /*122b0*/  F2I.FTZ.TRUNC.NTZ R5, R24 ;  /* 0x0000001800057305 */ /* 0x000e64000021f100 */
[----:B-1----:R-:W-:Y:S01]  /*122c0*/  STG.E desc[UR36][R2.64], R5 ;  /* 0x0000000502007986 */ /* 0x002fe2000c101924 */
[----:B------:R-:W-:Y:S05]  /*122d0*/  EXIT ;  /* 0x000000000000794d */ /* 0x000fea0003800000 */
.L_x_8932:
[----:B------:R-:W1:Y:S02]  /*122e0*/  F2I.FTZ.TRUNC.NTZ R5, R24 ;  /* 0x0000001800057305 */ /* 0x000e64000021f100 */
[----:B-1----:R-:W-:Y:S01]  /*122f0*/  STG.E.U16 desc[UR36][R2.64], R5 ;  /* 0x0000000502007986 */ /* 0x002fe2000c101524 */
[----:B------:R-:W-:Y:S05]  /*12300*/  EXIT ;  /* 0x000000000000794d */ /* 0x000fea0003800000 */
.L_x_8928:
        /* <DEDUP_REMOVED lines=8> */
.L_x_8935:
[----:B------:R-:W-:-:S05]  /*12390*/  F2FP.F16.F32.PACK_AB R24, RZ, R24 ;  /* 0x00000018ff18723e */ /* 0x000fca00000000ff */
[----:B------:R-:W-:Y:S01]  /*123a0*/  STG.E.U16 desc[UR36][R2.64], R24 ;  /* 0x0000001802007986 */ /* 0x000fe2000c101524 */
[----:B------:R-:W-:Y:S05]  /*123b0*/  EXIT ;  /* 0x000000000000794d */ /* 0x000fea0003800000 */
.L_x_8934:
        /* <DEDUP_REMOVED lines=8> */
.L_x_8937:
[----:B------:R-:W-:-:S05]  /*12440*/  F2FP.F16.F32.PACK_AB R5, R25, R24 ;  /* 0x000000181905723e */ /* 0x000fca00000000ff */
[----:B------:R-:W-:Y:S01]  /*12450*/  STG.E desc[UR36][R2.64], R5 ;  /* 0x0000000502007986 */ /* 0x000fe2000c101924 */
[----:B------:R-:W-:Y:S05]  /*12460*/  EXIT ;  /* 0x000000000000794d */ /* 0x000fea0003800000 */
.L_x_8936:
[----:B------:R-:W-:-:S06]  /*12470*/  FMUL.FTZ R4, R24, 1 ;  /* 0x3f80000018047820 */ /* 0x000fcc0000410000 */
[----:B------:R-:W1:Y:S02]  /*12480*/  F2F.F64.F32 R4, R4 ;  /* 0x0000000400047310 */ /* 0x000e640000201800 */
[----:B-1----:R-:W-:Y:S01]  /*12490*/  STG.E.64 desc[UR36][R2.64], R4 ;  /* 0x0000000402007986 */ /* 0x002fe2000c101b24 */
[----:B------:R-:W-:Y:S05]  /*124a0*/  EXIT ;  /* 0x000000000000794d */ /* 0x000fea0003800000 */
.L_x_8927:
        /* <DEDUP_REMOVED lines=14> */
.L_x_8940:
[----:B------:R-:W-:Y:S01]  /*12590*/  FMUL.FTZ R6, R25, 1 ;  /* 0x3f80000019067820 */ /* 0x000fe20000410000 */
[----:B------:R-:W-:-:S05]  /*125a0*/  FMUL.FTZ R4, R24, 1 ;  /* 0x3f80000018047820 */ /* 0x000fca0000410000 */
[----:B------:R-:W-:Y:S08]  /*125b0*/  F2F.F64.F32 R6, R6 ;  /* 0x0000000600067310 */ /* 0x000ff00000201800 */
[----:B------:R-:W1:Y:S02]  /*125c0*/  F2F.F64.F32 R4, R4 ;  /* 0x0000000400047310 */ /* 0x000e640000201800 */
[----:B-1----:R-:W-:Y:S01]  /*125d0*/  STG.E.128 desc[UR36][R2.64], R4 ;  /* 0x0000000402007986 */ /* 0x002fe2000c101d24 */
[----:B------:R-:W-:Y:S05]  /*125e0*/  EXIT ;  /* 0x000000000000794d */ /* 0x000fea0003800000 */
.L_x_8939:
        /* <DEDUP_REMOVED lines=20> */
.L_x_8944:
[----:B------:R-:W-:Y:S05]  /*12730*/  BSYNC B0 ;  /* 0x0000000000007941 */ /* 0x000fea0003800000 */
.L_x_8943:
[----:B------:R-:W-:-:S05]  /*12740*/  LOP3.LUT R7, R0, R7, RZ, 0xfc, !PT ;  /* 0x0000000700077212 */ /* 0x000fca00078efcff */
[----:B------:R-:W-:Y:S01]  /*12750*/  STG.E.U8 desc[UR36][R2.64], R7 ;  /* 0x0000000702007986 */ /* 0x000fe2000c101124 */
[----:B------:R-:W-:Y:S05]  /*12760*/  EXIT ;  /* 0x000000000000794d */ /* 0x000fea0003800000 */
.L_x_8942:
        /* <DEDUP_REMOVED lines=12> */
.L_x_8946:
[----:B------:R-:W-:Y:S01]  /*12830*/  HFMA2.MMA R0, -RZ, RZ, 0, 7.569789886474609375e-06 ;  /* 0x0000007fff007435 */ /* 0x000fe200000001ff */
[----:B------:R-:W-:-:S09]  /*12840*/  ISETP.GT.U32.AND P0, PT, R4, 0x7f800000, PT ;  /* 0x7f8000000400780c */ /* 0x000fd20003f04070 */
[----:B------:R-:W-:-:S07]  /*12850*/  SEL R0, R0, 0x7c, P0 ;  /* 0x0000007c00007807 */ /* 0x000fce0000000000 */
.L_x_8947:
[----:B------:R-:W-:Y:S05]  /*12860*/  BSYNC B0 ;  /* 0x0000000000007941 */ /* 0x000fea0003800000 */
.L_x_8945:
[----:B------:R-:W-:-:S04]  /*12870*/  LOP3.LUT R24, R24, 0x80000000, RZ, 0xc0, !PT ;  /* 0x8000000018187812 */ /* 0x000fc800078ec0ff */
[----:B------:R-:W-:-:S04]  /*12880*/  SHF.R.U32.HI R5, RZ, 0x18, R24 ;  /* 0x00000018ff057819 */ /* 0x000fc80000011618 */
[----:B------:R-:W-:-:S05]  /*12890*/  LOP3.LUT R5, R0, R5, RZ, 0xfc, !PT ;  /* 0x0000000500057212 */ /* 0x000fca00078efcff */
[----:B------:R-:W-:Y:S01]  /*128a0*/  STG.E.U8 desc[UR36][R2.64], R5 ;  /* 0x0000000502007986 */ /* 0x000fe2000c101124 */
[----:B------:R-:W-:Y:S05]  /*128b0*/  EXIT ;  /* 0x000000000000794d */ /* 0x000fea0003800000 */
.L_x_8941:
[----:B------:R-:W-:-:S05]  /*128c0*/  F2FP.BF16.F32.PACK_AB R24, RZ, R24 ;  /* 0x00000018ff18723e */ /* 0x000fca00000010ff */
[----:B------:R-:W-:Y:S01]  /*128d0*/  STG.E.U16 desc[UR36][R2.64], R24 ;  /* 0x0000001802007986 */ /* 0x000fe2000c101524 */
[----:B------:R-:W-:Y:S05]  /*128e0*/  EXIT ;  /* 0x000000000000794d */ /* 0x000fea0003800000 */
.L_x_8938:
        /* <DEDUP_REMOVED lines=11> */
.L_x_8950:
        /* <DEDUP_REMOVED lines=16> */
.L_x_8953:
[----:B------:R-:W-:-:S04]  /*12aa0*/  LOP3.LUT R24, R24, 0x80000000, RZ, 0xc0, !PT ;  /* 0x8000000018187812 */ /* 0x000fc800078ec0ff */
[----:B------:R-:W-:-:S04]  /*12ab0*/  SHF.R.U32.HI R5, RZ, 0x18, R24 ;  /* 0x00000018ff057819 */ /* 0x000fc80000011618 */
[----:B------:R-:W-:-:S04]  /*12ac0*/  LOP3.LUT R4, R4, R5, RZ, 0xfc, !PT ;  /* 0x0000000504047212 */ /* 0x000fc800078efcff */
[----:B------:R-:W-:-:S07]  /*12ad0*/  PRMT R0, R4, 0x7610, R0 ;  /* 0x0000761004007816 */ /* 0x000fce0000000000 */
.L_x_8952:
[----:B------:R-:W-:Y:S05]  /*12ae0*/  BSYNC B0 ;  /* 0x0000000000007941 */ /* 0x000fea0003800000 */
.L_x_8951:
[----:B------:R-:W-:Y:S01]  /*12af0*/  STG.E.U8 desc[UR36][R2.64], R0 ;  /* 0x0000000002007986 */ /* 0x000fe2000c101124 */
[----:B------:R-:W-:Y:S05]  /*12b00*/  EXIT ;  /* 0x000000000000794d */ /* 0x000fea0003800000 */
.L_x_8949:
        /* <DEDUP_REMOVED lines=16> */
.L_x_8956:
[----:B------:R-:W-:-:S04]  /*12c10*/  LOP3.LUT R24, R24, 0x80000000, RZ, 0xc0, !PT ;  /* 0x8000000018187812 */ /* 0x000fc800078ec0ff */
[----:B------:R-:W-:-:S04]  /*12c20*/  SHF.R.U32.HI R5, RZ, 0x18, R24 ;  /* 0x00000018ff057819 */ /* 0x000fc80000011618 */
[----:B------:R-:W-:-:S04]  /*12c30*/  LOP3.LUT R4, R4, R5, RZ, 0xfc, !PT ;  /* 0x0000000504047212 */ /* 0x000fc800078efcff */
[----:B------:R-:W-:-:S07]  /*12c40*/  PRMT R0, R4, 0x7610, R0 ;  /* 0x0000761004007816 */ /* 0x000fce0000000000 */
.L_x_8955:
[----:B------:R-:W-:Y:S05]  /*12c50*/  BSYNC B0 ;  /* 0x0000000000007941 */ /* 0x000fea0003800000 */
.L_x_8954:
[----:B------:R-:W-:Y:S01]  /*12c60*/  STG.E.U8 desc[UR36][R2.64], R0 ;  /* 0x0000000002007986 */ /* 0x000fe2000c101124 */
[----:B------:R-:W-:Y:S05]  /*12c70*/  EXIT ;  /* 0x000000000000794d */ /* 0x000fea0003800000 */
.L_x_8948:
        /* <DEDUP_REMOVED lines=21> */
.L_x_8931:
        /* <DEDUP_REMOVED lines=9> */
[----:B------:R-:W-:Y:S01]  /*12e60*/  IMAD.U32 R7, RZ, RZ, UR5 ;  /* 0x00000005ff077e24 */ /* 0x000fe2000f8e00ff */
[----:B------:R-:W-:Y:S01]  /*12e70*/  MOV R11, UR7 ;  /* 0x00000007000b7c02 */ /* 0x000fe20008000f00 */
[----:B------:R-:W-:-:S02]  /*12e80*/  IMAD.U32 R10, RZ, RZ, UR6 ;  /* 0x00000006ff0a7e24 */ /* 0x000fc4000f8e00ff */
[----:B------:R-:W-:Y:S02]  /*12e90*/  IMAD.MOV.U32 R8, RZ, RZ, 0x65 ;  /* 0x00000065ff087424 */ /* 0x000fe400078e00ff */
[----:B-1----:R-:W-:-:S07]  /*12ea0*/  IMAD.MOV.U32 R12, RZ, RZ, 0x1 ;  /* 0x00000001ff0c7424 */ /* 0x002fce00078e00ff */
[----:B------:R-:W-:-:S07]  /*12eb0*/  LEPC R20, `(.L_x_8959) ;  /* 0x000000001014794e */ /* 0x000fce0000000000 */
[----:B0-2---:R-:W-:Y:S05]  /*12ec0*/  CALL.ABS.NOINC R2 ;  /* 0x0000000002007343 */ /* 0x005fea0003c00000 */
.L_x_8959:
[----:B------:R-:W-:Y:S05]  /*12ed0*/  EXIT ;  /* 0x000000000000794d */ /* 0x000fea0003800000 */
.L_x_8958:
[----:B------:R-:W1:Y:S02]  /*12ee0*/  F2I.U64.TRUNC R24, R24 ;  /* 0x0000001800187311 */ /* 0x000e64000020d800 */
[----:B-1----:R-:W-:Y:S01]  /*12ef0*/  STG.E.64 desc[UR36][R2.64], R24 ;  /* 0x0000001802007986 */ /* 0x002fe2000c101b24 */
[----:B------:R-:W-:Y:S05]  /*12f00*/  EXIT ;  /* 0x000000000000794d */ /* 0x000fea0003800000 */
.L_x_8957:
[----:B------:R-:W1:Y:S02]  /*12f10*/  F2I.FTZ.U32.TRUNC.NTZ R5, R24 ;  /* 0x0000001800057305 */ /* 0x000e64000021f000 */
[----:B-1----:R-:W-:Y:S01]  /*12f20*/  STG.E desc[UR36][R2.64], R5 ;  /* 0x0000000502007986 */ /* 0x002fe2000c101924 */
[----:B------:R-:W-:Y:S05]  /*12f30*/  EXIT ;  /* 0x000000000000794d */ /* 0x000fea0003800000 */
        .weak           $__internal_15_$__cuda_sm3x_div_rn_ftz_f32_slowpath
        .type           $__internal_15_$__cuda_sm3x_div_rn_ftz_f32_slowpath,@function
        .size           $__internal_15_$__cuda_sm3x_div_rn_ftz_f32_slowpath,(.L_x_21431 - $__internal_15_$__cuda_sm3x_div_rn_ftz_f32_slowpath)
$__internal_15_$__cuda_sm3x_div_rn_ftz_f32_slowpath:
[----:B------:R-:W-:Y:S01]  /*12f40*/  SHF.R.U32.HI R4, RZ, 0x17, R9 ;  /* 0x00000017ff047819 */ /* 0x000fe20000011609 */
[----:B------:R-:W-:Y:S01]  /*12f50*/  BSSY B1, `(.L_x_8960) ;  /* 0x0000046000017945 */ /* 0x000fe20003800000 */
[----:B------:R-:W-:-:S03]  /*12f60*/  SHF.R.U32.HI R6, RZ, 0x17, R0 ;  /* 0x00000017ff067819 */ /* 0x000fc60000011600 */
[----:B------:R-:W-:Y:S01]  /*12f70*/  BSSY B2, `(.L_x_8961) ;  /* 0x000001d000027945 */ /* 0x000fe20003800000 */
[----:B------:R-:W-:Y:S02]  /*12f80*/  LOP3.LUT R4, R4, 0xff, RZ, 0xc0, !PT ;  /* 0x000000ff04047812 */ /* 0x000fe400078ec0ff */
[----:B------:R-:W-:-:S03]  /*12f90*/  LOP3.LUT R6, R6, 0xff, RZ, 0xc0, !PT ;  /* 0x000000ff06067812 */ /* 0x000fc600078ec0ff */
[----:B------:R-:W-:Y:S02]  /*12fa0*/  VIADD R5, R4, 0xffffffff ;  /* 0xffffffff04057836 */ /* 0x000fe40000000000 */
[----:B------:R-:W-:-:S03]  /*12fb0*/  VIADD R7, R6, 0xffffffff ;  /* 0xffffffff06077836 */ /* 0x000fc60000000000 */
        /* <DEDUP_REMOVED lines=24> */
.L_x_8962:
[----:B------:R-:W-:Y:S05]  /*13140*/  BSYNC B2 ;  /* 0x0000000000027941 */ /* 0x000fea0003800000 */
.L_x_8961:
[----:B------:R-:W-:Y:S01]  /*13150*/  IADD3 R4, R4, -0x7f, RZ ;  /* 0xffffff8104047810 */ /* 0x000fe20007ffe0ff */
[----:B------:R-:W-:Y:S01]  /*13160*/  VIADD R6, R6, 0xffffff81 ;  /* 0xffffff8106067836 */ /* 0x000fe20000000000 */
[----:B------:R-:W-:Y:S03]  /*13170*/  BSSY B2, `(.L_x_8967) ;  /* 0x000001a000027945 */ /* 0x000fe60003800000 */
[----:B------:R-:W-:Y:S02]  /*13180*/  IMAD R5, R4, -0x800000, R9 ;  /* 0xff80000004057824 */ /* 0x000fe400078e0209 */
[C---:B------:R-:W-:Y:S02]  /*13190*/  IMAD R0, R6.reuse, -0x800000, R0 ;  /* 0xff80000006007824 */ /* 0x040fe400078e0200 */
[----:B------:R0:W1:Y:S01]  /*131a0*/  MUFU.RCP R7, R5 ;  /* 0x0000000500077308 */ /* 0x0000620000001000 */
[----:B------:R-:W-:-:S02]  /*131b0*/  IMAD.IADD R4, R6, 0x1, -R4 ;  /* 0x0000000106047824 */ /* 0x000fc400078e0a04 */
        /* <DEDUP_REMOVED lines=20> */
.L_x_8968:
[----:B------:R-:W-:-:S07]  /*13300*/  IMAD R0, R4, 0x800000, R0 ;  /* 0x0080000004007824 */ /* 0x000fce00078e0200 */
.L_x_8969:
[----:B------:R-:W-:Y:S05]  /*13310*/  BSYNC B2 ;  /* 0x0000000000027941 */ /* 0x000fea0003800000 */
.L_x_8967:
[----:B------:R-:W-:Y:S05]  /*13320*/  BRA `(.L_x_8970) ;  /* 0x0000000000207947 */ /* 0x000fea0003800000 */
.L_x_8966:
[----:B------:R-:W-:-:S04]  /*13330*/  LOP3.LUT R0, R9, 0x80000000, R0, 0x48, !PT ;  /* 0x8000000009007812 */ /* 0x000fc800078e4800 */
[----:B------:R-:W-:Y:S01]  /*13340*/  LOP3.LUT R0, R0, 0x7f800000, RZ, 0xfc, !PT ;  /* 0x7f80000000007812 */ /* 0x000fe200078efcff */
[----:B------:R-:W-:Y:S06]  /*13350*/  BRA `(.L_x_8970) ;  /* 0x0000000000147947 */ /* 0x000fec0003800000 */
.L_x_8965:
[----:B------:R-:W-:Y:S01]  /*13360*/  LOP3.LUT R0, R9, 0x80000000, R0, 0x48, !PT ;  /* 0x8000000009007812 */ /* 0x000fe200078e4800 */
[----:B------:R-:W-:Y:S06]  /*13370*/  BRA `(.L_x_8970) ;  /* 0x00000000000c7947 */ /* 0x000fec0003800000 */
.L_x_8964:
[----:B------:R-:W0:Y:S01]  /*13380*/  MUFU.RSQ R0, -QNAN ;  /* 0xffc0000000007908 */ /* 0x000e220000001400 */
[----:B------:R-:W-:Y:S05]  /*13390*/  BRA `(.L_x_8970) ;  /* 0x0000000000047947 */ /* 0x000fea0003800000 */
.L_x_8963:
[----:B------:R-:W-:-:S07]  /*133a0*/  FADD.FTZ R0, R0, R9 ;  /* 0x0000000900007221 */ /* 0x000fce0000010000 */
.L_x_8970:
[----:B------:R-:W-:Y:S05]  /*133b0*/  BSYNC B1 ;  /* 0x0000000000017941 */ /* 0x000fea0003800000 */
.L_x_8960:
[----:B------:R-:W-:Y:S01]  /*133c0*/  MOV R4, R3 ;  /* 0x0000000300047202 */ /* 0x000fe20000000f00 */
[----:B------:R-:W-:-:S04]  /*133d0*/  IMAD.MOV.U32 R5, RZ, RZ, 0x0 ;  /* 0x00000000ff057424 */ /* 0x000fc800078e00ff */
[----:B0-----:R-:W-:Y:S05]  /*133e0*/  RET.REL.NODEC R4 `(_ZN2at6native27unrolled_elementwise_kernelIZZZNS0_17asinh_kernel_cudaERNS_18TensorIteratorBaseEENKUlvE_clEvENKUlvE0_clEvEUlN3c107complexIfEEE_St5arrayIPcLm2EELi4E23TrivialOffsetCalculatorILi1EjESE_NS0_6memory12LoadWithCastILi1EEENSF_13StoreWithCastILi1EEEEEviT_T0_T2_T3_T4_T5_) ;  /* 0xfffffecc04047950 */ /* 0x001fea0003c3ffff */
.L_x_8971:
        /* <DEDUP_REMOVED lines=9> */
.L_x_21431:


//--------------------- .text._ZN2at6native18elementwise_kernelILi128ELi2EZNS0_22gpu_kernel_impl_nocastIZZZNS0_17asinh_kernel_cudaERNS_18TensorIteratorBaseEENKUlvE_clEvENKUlvE0_clEvEUlN3c107complexIfEEE_EEvS4_RKT_EUliE_EEviT1_ --------------------------
	.section	.text._ZN2at6native18elementwise_kernelILi128ELi2EZNS0_22gpu_kernel_impl_nocastIZZZNS0_17asinh_kernel_cudaERNS_18TensorIteratorBaseEENKUlvE_clEvENKUlvE0_clEvEUlN3c107complexIfEEE_EEvS4_RKT_EUliE_EEviT1_,"ax",@progbits
	.align	128
        .global         _ZN2at6native18elementwise_kernelILi128ELi2EZNS0_22gpu_kernel_impl_nocastIZZZNS0_17asinh_kernel_cudaERNS_18TensorIteratorBaseEENKUlvE_clEvENKUlvE0_clEvEUlN3c107complexIfEEE_EEvS4_RKT_EUliE_EEviT1_
        .type           _ZN2at6native18elementwise_kernelILi128ELi2EZNS0_22gpu_kernel_impl_nocastIZZZNS0_17asinh_kernel_cudaERNS_18TensorIteratorBaseEENKUlvE_clEvENKUlvE0_clEvEUlN3c107complexIfEEE_EEvS4_RKT_EUliE_EEviT1_,@function
        .size           _ZN2at6native18elementwise_kernelILi128ELi2EZNS0_22gpu_kernel_impl_nocastIZZZNS0_17asinh_kernel_cudaERNS_18TensorIteratorBaseEENKUlvE_clEvENKUlvE0_clEvEUlN3c107complexIfEEE_EEvS4_RKT_EUliE_EEviT1_,(.L_x_21432 - _ZN2at6native18elementwise_kernelILi128ELi2EZNS0_22gpu_kernel_impl_nocastIZZZNS0_17asinh_kernel_cudaERNS_18TensorIteratorBaseEENKUlvE_clEvENKUlvE0_clEvEUlN3c107complexIfEEE_EEvS4_RKT_EUliE_EEviT1_)
        .other          _ZN2at6native18elementwise_kernelILi128ELi2EZNS0_22gpu_kernel_impl_nocastIZZZNS0_17asinh_kernel_cudaERNS_18TensorIteratorBaseEENKUlvE_clEvENKUlvE0_clEvEUlN3c107complexIfEEE_EEvS4_RKT_EUliE_EEviT1_,@"STO_CUDA_ENTRY STV_DEFAULT"
_ZN2at6native18elementwise_kernelILi128ELi2EZNS0_22gpu_kernel_impl_nocastIZZZNS0_17asinh_kernel_cudaERNS_18TensorIteratorBaseEENKUlvE_clEvENKUlvE0_clEvEUlN3c107complexIfEEE_EEvS4_RKT_EUliE_EEviT1_:
.text._ZN2at6native18elementwise_kernelILi128ELi2EZNS0_22gpu_kernel_impl_nocastIZZZNS0_17asinh_kernel_cudaERNS_18TensorIteratorBaseEENKUlvE_clEvENKUlvE0_clEvEUlN3c107complexIfEEE_EEvS4_RKT_EUliE_EEviT1_:
        /* <DEDUP_REMOVED lines=312> */
.L_x_8974:
[----:B------:R-:W-:Y:S02]  /*1380*/  ULDC.64 UR6, c[0x0][0x418] ;  /* 0x0001060000067ab9 */ /* 0x000fe40000000a00 */
[----:B------:R-:W-:-:S04]  /*1390*/  IADD3 R16, P0, R0, UR6, RZ ;  /* 0x0000000600107c10 */ /* 0x000fc8000ff1e0ff */
[----:B------:R-:W-:-:S06]  /*13a0*/  IADD3.X R17, RZ, UR7, RZ, P0, !PT ;  /* 0x00000007ff117c10 */ /* 0x000fcc00087fe4ff */
[----:B------:R-:W2:Y:S01]  /*13b0*/  LDG.E.64 R16, desc[UR4][R16.64] ;  /* 0x0000000410107981 */ /* 0x000ea2000c1e1b00 */
[----:B------:R-:W-:Y:S01]  /*13c0*/  BSSY B0, `(.L_x_8975) ;  /* 0x00002b7000007945 */ /* 0x000fe20003800000 */
[----:B--2---:R-:W-:Y:S01]  /*13d0*/  FSETP.GTU.FTZ.AND P0, PT, |R16|, +INF , PT ;  /* 0x7f8000001000780b */ /* 0x004fe20003f1c200 */
[C---:B------:R-:W-:Y:S01]  /*13e0*/  FADD.FTZ R15, |R17|.reuse, -RZ ;  /* 0x800000ff110f7221 */ /* 0x040fe20000010200 */
[----:B------:R-:W-:Y:S02]  /*13f0*/  FSETP.GTU.FTZ.AND P1, PT, |R17|, +INF , PT ;  /* 0x7f8000001100780b */ /* 0x000fe40003f3c200 */
        /* <DEDUP_REMOVED lines=105> */
.L_x_8982:
        /* <DEDUP_REMOVED lines=10> */
.L_x_8984:
[----:B------:R-:W-:-:S04]  /*1b30*/  FADD.FTZ R6, -R0, R7 ;  /* 0x0000000700067221 */ /* 0x000fc80000010100 */
[----:B------:R-:W-:-:S07]  /*1b40*/  FMUL.FTZ R6, R6, 0.5 ;  /* 0x3f00000006067820 */ /* 0x000fce0000410000 */
.L_x_8985:
[----:B------:R-:W-:Y:S05]  /*1b50*/  BSYNC B3 ;  /* 0x0000000000037941 */ /* 0x000fea0003800000 */
.L_x_8983:
        /* <DEDUP_REMOVED lines=11> */
.L_x_8987:
[----:B------:R-:W-:-:S04]  /*1c10*/  FADD.FTZ R11, R8, -R11 ;  /* 0x8000000b080b7221 */ /* 0x000fc80000010000 */
[----:B------:R-:W-:-:S07]  /*1c20*/  FMUL.FTZ R11, R11, 0.5 ;  /* 0x3f0000000b0b7820 */ /* 0x000fce0000410000 */
.L_x_8988:
[----:B------:R-:W-:Y:S05]  /*1c30*/  BSYNC B3 ;  /* 0x0000000000037941 */ /* 0x000fea0003800000 */
.L_x_8986:
        /* <DEDUP_REMOVED lines=35> */
.L_x_8981:
[----:B------:R0:W1:Y:S02]  /*1e70*/  MUFU.SQRT R11, R18 ;  /* 0x00000012000b7308 */ /* 0x0000640000002000 */
.L_x_8980:
[----:B------:R-:W-:Y:S05]  /*1e80*/  BSYNC B2 ;  /* 0x0000000000027941 */ /* 0x000fea0003800000 */
.L_x_8979:
        /* <DEDUP_REMOVED lines=19> */
[----:B------:R-:W-:-:S05]  /*1fc0*/  FFMA.FTZ R8, R7, R8, R7 ;  /* 0x0000000807087223 */ /* 0x000fca0000010007 */
[----:B------:R-:W-:Y:S01]  /*1fd0*/  @P0 FSEL R0, R8, RZ, P1 ;  /* 0x000000ff08000208 */ /* 0x000fe20000800000 */
[----:B------:R-:W-:-:S04]  /*1fe0*/  HFMA2.MMA R8, -RZ, RZ, 1.3251953125, -55.71875 ;  /* 0x3d4dd2f7ff087435 */ /* 0x000fc800000001ff */
[----:B------:R-:W-:-:S06]  /*1ff0*/  FMUL.FTZ R7, R0, R0 ;  /* 0x0000000000077220 */ /* 0x000fcc0000410000 */
        /* <DEDUP_REMOVED lines=12> */
.L_x_8992:
        /* <DEDUP_REMOVED lines=17> */
.L_x_8998:
[----:B------:R-:W-:-:S04]  /*21d0*/  FADD.FTZ R0, -R0, R7 ;  /* 0x0000000700007221 */ /* 0x000fc80000010100 */
[----:B------:R-:W-:-:S07]  /*21e0*/  FMUL.FTZ R0, R0, 0.5 ;  /* 0x3f00000000007820 */ /* 0x000fce0000410000 */
.L_x_8999:
[----:B------:R-:W-:Y:S05]  /*21f0*/  BSYNC B5 ;  /* 0x0000000000057941 */ /* 0x000fea0003800000 */
.L_x_8997:
        /* <DEDUP_REMOVED lines=10> */
.L_x_9001:
[----:B------:R-:W-:-:S04]  /*22a0*/  FADD.FTZ R5, -R5, R8 ;  /* 0x0000000805057221 */ /* 0x000fc80000010100 */
[----:B------:R-:W-:-:S07]  /*22b0*/  FMUL.FTZ R5, R5, 0.5 ;  /* 0x3f00000005057820 */ /* 0x000fce0000410000 */
.L_x_9002:
[----:B------:R-:W-:Y:S05]  /*22c0*/  BSYNC B5 ;  /* 0x0000000000057941 */ /* 0x000fea0003800000 */
.L_x_9000:
[----:B------:R-:W-:Y:S01]  /*22d0*/  FADD.FTZ R5, R5, R0 ;  /* 0x0000000005057221 */ /* 0x000fe20000010000 */
[----:B------:R-:W-:-:S04]  /*22e0*/  FADD.FTZ R10, R15, R10 ;  /* 0x0000000a0f0a7221 */ /* 0x000fc80000010000 */
[----:B------:R-:W-:-:S06]  /*22f0*/  FMUL.FTZ R10, R10, R5 ;  /* 0x000000050a0a7220 */ /* 0x000fcc0000410000 */
[----:B------:R-:W2:Y:S01]  /*2300*/  MUFU.SQRT R10, R10 ;  /* 0x0000000a000a7308 */ /* 0x000ea20000002000 */
[----:B------:R-:W-:Y:S05]  /*2310*/  BRA `(.L_x_9003) ;  /* 0x0000000000487947 */ /* 0x000fea0003800000 */
.L_x_8996:
        /* <DEDUP_REMOVED lines=12> */
.L_x_8995:
[----:B------:R-:W-:Y:S01]  /*23e0*/  FADD.FTZ R0, R10, 1 ;  /* 0x3f8000000a007421 */ /* 0x000fe20000010000 */
[----:B------:R-:W-:Y:S01]  /*23f0*/  MUFU.SQRT R5, R18 ;  /* 0x0000001200057308 */ /* 0x000fe20000002000 */
[----:B------:R-:W-:Y:S02]  /*2400*/  HFMA2.MMA R15, -RZ, RZ, 1.875, 0 ;  /* 0x3f800000ff0f7435 */ /* 0x000fe400000001ff */
[----:B------:R-:W-:-:S06]  /*2410*/  FMUL.FTZ R0, R0, 0.5 ;  /* 0x3f00000000007820 */ /* 0x000fcc0000410000 */
[----:B------:R-:W2:Y:S02]  /*2420*/  MUFU.SQRT R0, R0 ;  /* 0x0000000000007308 */ /* 0x000ea40000002000 */
[----:B--2---:R-:W-:-:S07]  /*2430*/  FMUL.FTZ R10, R5, R0 ;  /* 0x00000000050a7220 */ /* 0x004fce0000410000 */
.L_x_9003:
[----:B------:R-:W-:Y:S05]  /*2440*/  BSYNC B4 ;  /* 0x0000000000047941 */ /* 0x000fea0003800000 */
.L_x_8994:
[----:B------:R-:W-:Y:S05]  /*2450*/  BRA `(.L_x_9004) ;  /* 0x0000000000087947 */ /* 0x000fea0003800000 */
.L_x_8991:
[----:B------:R-:W-:Y:S01]  /*2460*/  FMUL.FTZ R10, R10, 16777216 ;  /* 0x4b8000000a0a7820 */ /* 0x000fe20000410000 */
[----:B------:R-:W-:-:S07]  /*2470*/  FMUL.FTZ R15, R15, 16777216 ;  /* 0x4b8000000f0f7820 */ /* 0x000fce0000410000 */
.L_x_9004:
[----:B------:R-:W-:Y:S05]  /*2480*/  BSYNC B2 ;  /* 0x0000000000027941 */ /* 0x000fea0003800000 */
.L_x_8990:
        /* <DEDUP_REMOVED lines=16> */
[----:B01----:R-:W-:Y:S05]  /*2590*/  CALL.REL.NOINC `($__internal_16_$__cuda_sm3x_div_rn_ftz_f32_slowpath) ;  /* 0x0000005800607944 */ /* 0x003fea0003c00000 */
.L_x_9006:
[----:B------:R-:W-:Y:S05]  /*25a0*/  BSYNC B5 ;  /* 0x0000000000057941 */ /* 0x000fea0003800000 */
.L_x_9005:
        /* <DEDUP_REMOVED lines=18> */
.L_x_9008:
[----:B------:R-:W-:Y:S02]  /*26d0*/  ISETP.GE.AND P0, PT, R10, RZ, PT ;  /* 0x000000ff0a00720c */ /* 0x000fe40003f06270 */
[----:B------:R-:W-:-:S11]  /*26e0*/  MOV R5, 0x3fd774eb ;  /* 0x3fd774eb00057802 */ /* 0x000fd60000000f00 */
[----:B------:R-:W-:-:S04]  /*26f0*/  @P0 FFMA.FTZ R0, R5, 0.93318945169448852539, -R0 ;  /* 0x3f6ee58105000823 */ /* 0x000fc80000010800 */
[----:B------:R-:W-:-:S07]  /*2700*/  @!P0 FFMA.FTZ R0, R5, 0.93318945169448852539, R0 ;  /* 0x3f6ee58105008823 */ /* 0x000fce0000010000 */
.L_x_9009:
[----:B------:R-:W-:Y:S05]  /*2710*/  BSYNC B2 ;  /* 0x0000000000027941 */ /* 0x000fea0003800000 */
.L_x_9007:
        /* <DEDUP_REMOVED lines=10> */
.L_x_8993:
[----:B------:R-:W-:Y:S05]  /*27c0*/  BSYNC B3 ;  /* 0x0000000000037941 */ /* 0x000fea0003800000 */
.L_x_8989:
[----:B-1----:R-:W-:Y:S02]  /*27d0*/  LOP3.LUT R4, R11, 0x80000000, R4, 0xb8, !PT ;  /* 0x800000000b047812 */ /* 0x002fe400078eb804 */
[----:B------:R-:W-:Y:S01]  /*27e0*/  LOP3.LUT R17, R6, 0x80000000, R17, 0xb8, !PT ;  /* 0x8000000006117812 */ /* 0x000fe200078eb811 */
[----:B------:R-:W-:Y:S06]  /*27f0*/  BRA `(.L_x_8978) ;  /* 0x0000001400cc7947 */ /* 0x000fec0003800000 */
.L_x_8977:
        /* <DEDUP_REMOVED lines=29> */
[----:B------:R-:W-:Y:S05]  /*29d0*/  CALL.REL.NOINC `($__internal_16_$__cuda_sm3x_div_rn_ftz_f32_slowpath) ;  /* 0x0000005400507944 */ /* 0x000fea0003c00000 */
.L_x_9015:
[----:B------:R-:W-:Y:S05]  /*29e0*/  BSYNC B5 ;  /* 0x0000000000057941 */ /* 0x000fea0003800000 */
.L_x_9014:
        /* <DEDUP_REMOVED lines=18> */
.L_x_9017:
[----:B------:R-:W-:Y:S02]  /*2b10*/  ISETP.GE.AND P0, PT, R10, RZ, PT ;  /* 0x000000ff0a00720c */ /* 0x000fe40003f06270 */
[----:B------:R-:W-:-:S11]  /*2b20*/  MOV R5, 0x3fd774eb ;  /* 0x3fd774eb00057802 */ /* 0x000fd60000000f00 */
[----:B------:R-:W-:-:S04]  /*2b30*/  @P0 FFMA.FTZ R0, R5, 0.93318945169448852539, -R0 ;  /* 0x3f6ee58105000823 */ /* 0x000fc80000010800 */
[----:B------:R-:W-:-:S07]  /*2b40*/  @!P0 FFMA.FTZ R0, R5, 0.93318945169448852539, R0 ;  /* 0x3f6ee58105008823 */ /* 0x000fce0000010000 */
.L_x_9018:
[----:B------:R-:W-:Y:S05]  /*2b50*/  BSYNC B2 ;  /* 0x0000000000027941 */ /* 0x000fea0003800000 */
.L_x_9016:
        /* <DEDUP_REMOVED lines=13> */
.L_x_9013:
        /* <DEDUP_REMOVED lines=11> */
[----:B------:R-:W-:Y:S05]  /*2ce0*/  CALL.REL.NOINC `($__internal_16_$__cuda_sm3x_div_rn_ftz_f32_slowpath) ;  /* 0x00000050008c7944 */ /* 0x000fea0003c00000 */
.L_x_9021:
[----:B------:R-:W-:Y:S05]  /*2cf0*/  BSYNC B5 ;  /* 0x0000000000057941 */ /* 0x000fea0003800000 */
.L_x_9020:
        /* <DEDUP_REMOVED lines=18> */
.L_x_9023:
[----:B------:R-:W-:Y:S02]  /*2e20*/  ISETP.GE.AND P0, PT, R10, RZ, PT ;  /* 0x000000ff0a00720c */ /* 0x000fe40003f06270 */
[----:B------:R-:W-:-:S11]  /*2e30*/  MOV R5, 0x3fd774eb ;  /* 0x3fd774eb00057802 */ /* 0x000fd60000000f00 */
[----:B------:R-:W-:-:S04]  /*2e40*/  @P0 FFMA.FTZ R0, R5, 0.93318945169448852539, -R0 ;  /* 0x3f6ee58105000823 */ /* 0x000fc80000010800 */
[----:B------:R-:W-:-:S07]  /*2e50*/  @!P0 FFMA.FTZ R0, R5, 0.93318945169448852539, R0 ;  /* 0x3f6ee58105008823 */ /* 0x000fce0000010000 */
.L_x_9024:
[----:B------:R-:W-:Y:S05]  /*2e60*/  BSYNC B2 ;  /* 0x0000000000027941 */ /* 0x000fea0003800000 */
.L_x_9022:
        /* <DEDUP_REMOVED lines=27> */
.L_x_9012:
        /* <DEDUP_REMOVED lines=32> */
[----:B------:R-:W-:Y:S05]  /*3220*/  CALL.REL.NOINC `($__internal_16_$__cuda_sm3x_div_rn_ftz_f32_slowpath) ;  /* 0x0000004c003c7944 */ /* 0x000fea0003c00000 */
.L_x_9026:
[----:B------:R-:W-:Y:S05]  /*3230*/  BSYNC B5 ;  /* 0x0000000000057941 */ /* 0x000fea0003800000 */
.L_x_9025:
        /* <DEDUP_REMOVED lines=18> */
.L_x_9028:
[----:B------:R-:W-:Y:S02]  /*3360*/  ISETP.GE.AND P0, PT, R10, RZ, PT ;  /* 0x000000ff0a00720c */ /* 0x000fe40003f06270 */
[----:B------:R-:W-:-:S11]  /*3370*/  MOV R5, 0x3fd774eb ;  /* 0x3fd774eb00057802 */ /* 0x000fd60000000f00 */
[----:B------:R-:W-:-:S04]  /*3380*/  @P0 FFMA.FTZ R0, R5, 0.93318945169448852539, -R0 ;  /* 0x3f6ee58105000823 */ /* 0x000fc80000010800 */
[----:B------:R-:W-:-:S07]  /*3390*/  @!P0 FFMA.FTZ R0, R5, 0.93318945169448852539, R0 ;  /* 0x3f6ee58105008823 */ /* 0x000fce0000010000 */
.L_x_9029:
[----:B------:R-:W-:Y:S05]  /*33a0*/  BSYNC B2 ;  /* 0x0000000000027941 */ /* 0x000fea0003800000 */
.L_x_9027:
        /* <DEDUP_REMOVED lines=11> */
.L_x_9011:
        /* <DEDUP_REMOVED lines=23> */
.L_x_9033:
[----:B------:R-:W-:Y:S05]  /*35d0*/  BSYNC B5 ;  /* 0x0000000000057941 */ /* 0x000fea0003800000 */
.L_x_9032:
        /* <DEDUP_REMOVED lines=24> */
.L_x_9031:
        /* <DEDUP_REMOVED lines=12> */
.L_x_9035:
[----:B------:R-:W-:Y:S05]  /*3820*/  BSYNC B5 ;  /* 0x0000000000057941 */ /* 0x000fea0003800000 */
.L_x_9034:
[CC--:B------:R-:W-:Y:S01]  /*3830*/  VIMNMX R5, R18.reuse, R15.reuse, !PT ;  /* 0x0000000f12057248 */ /* 0x0c0fe20007fe0100 */
[----:B------:R-:W-:Y:S01]  /*3840*/  HFMA2.MMA R7, -RZ, RZ, 0.89990234375, 10328 ;  /* 0x3b33710bff077435 */ /* 0x000fe200000001ff */
[----:B------:R-:W-:Y:S01]  /*3850*/  VIMNMX R18, R18, R15, PT ;  /* 0x0000000f12127248 */ /* 0x000fe20003fe0100 */
[----:B------:R-:W-:Y:S01]  /*3860*/  FMUL.FTZ R6, R0, R0 ;  /* 0x0000000000067220 */ /* 0x000fe20000410000 */
[C---:B------:R-:W-:Y:S02]  /*3870*/  LOP3.LUT R8, R5.reuse, 0xfe000000, RZ, 0xc0, !PT ;  /* 0xfe00000005087812 */ /* 0x040fe400078ec0ff */
        /* <DEDUP_REMOVED lines=33> */
.L_x_9030:
        /* <DEDUP_REMOVED lines=33> */
.L_x_9037:
[----:B------:R-:W-:Y:S05]  /*3ca0*/  BSYNC B5 ;  /* 0x0000000000057941 */ /* 0x000fea0003800000 */
.L_x_9036:
        /* <DEDUP_REMOVED lines=21> */
.L_x_9019:
[----:B------:R-:W-:Y:S05]  /*3e00*/  BSYNC B3 ;  /* 0x0000000000037941 */ /* 0x000fea0003800000 */
.L_x_9010:
[----:B------:R-:W-:Y:S01]  /*3e10*/  FADD.FTZ R11, R11, 0.69314718246459960938 ;  /* 0x3f3172180b0b7421 */ /* 0x000fe20000010000 */
[----:B------:R-:W-:-:S04]  /*3e20*/  LOP3.LUT R17, R0, 0x80000000, R17, 0xb8, !PT ;  /* 0x8000000000117812 */ /* 0x000fc800078eb811 */
[----:B------:R-:W-:Y:S01]  /*3e30*/  LOP3.LUT R4, R11, 0x80000000, R4, 0xb8, !PT ;  /* 0x800000000b047812 */ /* 0x000fe200078eb804 */
[----:B------:R-:W-:Y:S06]  /*3e40*/  BRA `(.L_x_8978) ;  /* 0x0000000000387947 */ /* 0x000fec0003800000 */
.L_x_8976:
        /* <DEDUP_REMOVED lines=14> */
.L_x_8978:
[----:B------:R-:W-:Y:S05]  /*3f30*/  BSYNC B0 ;  /* 0x0000000000007941 */ /* 0x000fea0003800000 */
.L_x_8975:
[----:B------:R-:W-:Y:S01]  /*3f40*/  ULDC.64 UR6, c[0x0][0x410] ;  /* 0x0001040000067ab9 */ /* 0x000fe20000000a00 */
[----:B------:R-:W-:Y:S02]  /*3f50*/  MOV R5, R17 ;  /* 0x0000001100057202 */ /* 0x000fe40000000f00 */
[----:B------:R-:W-:Y:S02]  /*3f60*/  IADD3 R6, P0, R9, UR6, RZ ;  /* 0x0000000609067c10 */ /* 0x000fe4000ff1e0ff */
[----:B------:R-:W-:Y:S02]  /*3f70*/  LEA R2, R3, R2, 0x8 ;  /* 0x0000000203027211 */ /* 0x000fe400078e40ff */
[----:B------:R-:W-:Y:S02]  /*3f80*/  IADD3.X R7, RZ, UR7, RZ, P0, !PT ;  /* 0x00000007ff077c10 */ /* 0x000fe400087fe4ff */
[----:B------:R-:W-:-:S03]  /*3f90*/  IADD3 R11, R2, 0x80, RZ ;  /* 0x00000080020b7810 */ /* 0x000fc60007ffe0ff */
[----:B------:R1:W-:Y:S04]  /*3fa0*/  STG.E.64 desc[UR4][R6.64], R4 ;  /* 0x0000000406007986 */ /* 0x0003e8000c101b04 */
.L_x_8973:
[----:B------:R-:W-:Y:S05]  /*3fb0*/  BSYNC B1 ;  /* 0x0000000000017941 */ /* 0x000fea0003800000 */
.L_x_8972:
        /* <DEDUP_REMOVED lines=297> */
[----:B------:R-:W3:Y:S01]  /*5250*/  @P0 LDC.64 R12, c[0x0][0x408] ;  /* 0x00010200ff0c0b82 */ /* 0x000ee20000000a00 */
[----:B-1----:R-:W-:-:S05]  /*5260*/  @P0 IMAD.HI.U32 R2, R5, R8, R4 ;  /* 0x0000000805020227 */ /* 0x002fca00078e0004 */
[----:B------:R-:W-:Y:S01]  /*5270*/  @P0 SHF.R.U32.HI R4, RZ, R9, R2 ;  /* 0x00000009ff040219 */ /* 0x000fe20000011602 */
[----:B------:R-:W-:-:S03]  /*5280*/  IMAD R2, R7, UR8, R3 ;  /* 0x0000000807027c24 */ /* 0x000fc6000f8e0203 */
[----:B------:R-:W-:Y:S01]  /*5290*/  @P0 IADD3 R4, -R4, RZ, RZ ;  /* 0x000000ff04040210 */ /* 0x000fe20007ffe1ff */
[C---:B------:R-:W-:Y:S02]  /*52a0*/  IMAD R17, R2.reuse, UR6, R17 ;  /* 0x0000000602117c24 */ /* 0x040fe4000f8e0211 */
[----:B------:R-:W-:Y:S02]  /*52b0*/  IMAD R0, R2, UR7, R0 ;  /* 0x0000000702007c24 */ /* 0x000fe4000f8e0200 */
[----:B--2---:R-:W-:-:S04]  /*52c0*/  @P0 IMAD R4, R11, R4, R5 ;  /* 0x000000040b040224 */ /* 0x004fc800078e0205 */
[C---:B---3--:R-:W-:Y:S02]  /*52d0*/  @P0 IMAD R17, R4.reuse, R12, R17 ;  /* 0x0000000c04110224 */ /* 0x048fe400078e0211 */
[----:B------:R-:W-:-:S07]  /*52e0*/  @P0 IMAD R0, R4, R13, R0 ;  /* 0x0000000d04000224 */ /* 0x000fce00078e0200 */
.L_x_9038:
[----:B------:R-:W-:Y:S02]  /*52f0*/  ULDC.64 UR6, c[0x0][0x418] ;  /* 0x0001060000067ab9 */ /* 0x000fe40000000a00 */
[----:B------:R-:W-:-:S04]  /*5300*/  IADD3 R4, P0, R0, UR6, RZ ;  /* 0x0000000600047c10 */ /* 0x000fc8000ff1e0ff */
[----:B------:R-:W-:Y:S01]  /*5310*/  IADD3.X R5, RZ, UR7, RZ, P0, !PT ;  /* 0x00000007ff057c10 */ /* 0x000fe200087fe4ff */
[----:B------:R-:W-:-:S04]  /*5320*/  ULDC.64 UR6, c[0x0][0x410] ;  /* 0x0001040000067ab9 */ /* 0x000fc80000000a00 */
[----:B------:R-:W2:Y:S01]  /*5330*/  LDG.E.64 R2, desc[UR4][R4.64] ;  /* 0x0000000404027981 */ /* 0x000ea2000c1e1b00 */
[----:B------:R-:W-:Y:S01]  /*5340*/  IADD3 R16, P2, R17, UR6, RZ ;  /* 0x0000000611107c10 */ /* 0x000fe2000ff5e0ff */
[----:B------:R-:W-:Y:S03]  /*5350*/  BSSY B0, `(.L_x_9039) ;  /* 0x00002b9000007945 */ /* 0x000fe60003800000 */
[----:B------:R-:W-:Y:S02]  /*5360*/  IADD3.X R17, RZ, UR7, RZ, P2, !PT ;  /* 0x00000007ff117c10 */ /* 0x000fe400097fe4ff */
[----:B--2---:R-:W-:Y:S01]  /*5370*/  FSETP.GTU.FTZ.AND P0, PT, |R2|, +INF , PT ;  /* 0x7f8000000200780b */ /* 0x004fe20003f1c200 */
        /* <DEDUP_REMOVED lines=33> */
[----:B0-----:R-:W-:Y:S01]  /*5590*/  FMUL.FTZ R18, R14, R15 ;  /* 0x0000000f0e127220 */ /* 0x001fe20000410000 */
        /* <DEDUP_REMOVED lines=72> */
.L_x_9046:
        /* <DEDUP_REMOVED lines=10> */
.L_x_9048:
[----:B------:R-:W-:-:S04]  /*5ac0*/  FADD.FTZ R8, -R0, R7 ;  /* 0x0000000700087221 */ /* 0x000fc80000010100 */
[----:B------:R-:W-:-:S07]  /*5ad0*/  FMUL.FTZ R8, R8, 0.5 ;  /* 0x3f00000008087820 */ /* 0x000fce0000410000 */
.L_x_9049:
[----:B------:R-:W-:Y:S05]  /*5ae0*/  BSYNC B2 ;  /* 0x0000000000027941 */ /* 0x000fea0003800000 */
.L_x_9047:
        /* <DEDUP_REMOVED lines=11> */
.L_x_9051:
[----:B------:R-:W-:-:S04]  /*5ba0*/  FADD.FTZ R11, R6, -R11 ;  /* 0x8000000b060b7221 */ /* 0x000fc80000010000 */
[----:B------:R-:W-:-:S07]  /*5bb0*/  FMUL.FTZ R11, R11, 0.5 ;  /* 0x3f0000000b0b7820 */ /* 0x000fce0000410000 */
.L_x_9052:
[----:B------:R-:W-:Y:S05]  /*5bc0*/  BSYNC B2 ;  /* 0x0000000000027941 */ /* 0x000fea0003800000 */
.L_x_9050:
        /* <DEDUP_REMOVED lines=35> */
.L_x_9045:
[----:B------:R0:W1:Y:S02]  /*5e00*/  MUFU.SQRT R11, R4 ;  /* 0x00000004000b7308 */ /* 0x0000640000002000 */
.L_x_9044:
[----:B------:R-:W-:Y:S05]  /*5e10*/  BSYNC B1 ;  /* 0x0000000000017941 */ /* 0x000fea0003800000 */
.L_x_9043:
        /* <DEDUP_REMOVED lines=13> */
[----:B0-----:R-:W-:Y:S01]  /*5ef0*/  FFMA.FTZ R4, -R0, R5, 0.5 ;  /* 0x3f00000000047423 */ /* 0x001fe20000010105 */
[----:B------:R-:W-:-:S03]  /*5f00*/  MOV R7, 0x3fd774eb ;  /* 0x3fd774eb00077802 */ /* 0x000fc60000000f00 */
[----:B------:R-:W0:Y:S02]  /*5f10*/  MUFU.RSQ R5, R4 ;  /* 0x0000000400057308 */ /* 0x000e240000001400 */
[----:B0-----:R-:W-:Y:S01]  /*5f20*/  FMUL.FTZ R6, R4, R5 ;  /* 0x0000000504067220 */ /* 0x001fe20000410000 */
        /* <DEDUP_REMOVED lines=18> */
.L_x_9056:
        /* <DEDUP_REMOVED lines=17> */
.L_x_9062:
[----:B------:R-:W-:-:S04]  /*6160*/  FADD.FTZ R0, -R0, R7 ;  /* 0x0000000700007221 */ /* 0x000fc80000010100 */
[----:B------:R-:W-:-:S07]  /*6170*/  FMUL.FTZ R0, R0, 0.5 ;  /* 0x3f00000000007820 */ /* 0x000fce0000410000 */
.L_x_9063:
[----:B------:R-:W-:Y:S05]  /*6180*/  BSYNC B4 ;  /* 0x0000000000047941 */ /* 0x000fea0003800000 */
.L_x_9061:
        /* <DEDUP_REMOVED lines=10> */
.L_x_9065:
[----:B------:R-:W-:-:S04]  /*6230*/  FADD.FTZ R5, -R5, R6 ;  /* 0x0000000605057221 */ /* 0x000fc80000010100 */
[----:B------:R-:W-:-:S07]  /*6240*/  FMUL.FTZ R5, R5, 0.5 ;  /* 0x3f00000005057820 */ /* 0x000fce0000410000 */
.L_x_9066:
[----:B------:R-:W-:Y:S05]  /*6250*/  BSYNC B4 ;  /* 0x0000000000047941 */ /* 0x000fea0003800000 */
.L_x_9064:
[----:B------:R-:W-:Y:S01]  /*6260*/  FADD.FTZ R5, R5, R0 ;  /* 0x0000000005057221 */ /* 0x000fe20000010000 */
[----:B------:R-:W-:-:S04]  /*6270*/  FADD.FTZ R10, R9, R10 ;  /* 0x0000000a090a7221 */ /* 0x000fc80000010000 */
[----:B------:R-:W-:-:S06]  /*6280*/  FMUL.FTZ R10, R10, R5 ;  /* 0x000000050a0a7220 */ /* 0x000fcc0000410000 */
[----:B------:R-:W2:Y:S01]  /*6290*/  MUFU.SQRT R10, R10 ;  /* 0x0000000a000a7308 */ /* 0x000ea20000002000 */
[----:B------:R-:W-:Y:S05]  /*62a0*/  BRA `(.L_x_9067) ;  /* 0x0000000000487947 */ /* 0x000fea0003800000 */
.L_x_9060:
        /* <DEDUP_REMOVED lines=12> */
.L_x_9059:
[----:B------:R-:W-:Y:S01]  /*6370*/  FADD.FTZ R0, R10, 1 ;  /* 0x3f8000000a007421 */ /* 0x000fe20000010000 */
[----:B------:R-:W-:Y:S01]  /*6380*/  MUFU.SQRT R5, R4 ;  /* 0x0000000400057308 */ /* 0x000fe20000002000 */
[----:B------:R-:W-:Y:S02]  /*6390*/  HFMA2.MMA R9, -RZ, RZ, 1.875, 0 ;  /* 0x3f800000ff097435 */ /* 0x000fe400000001ff */
[----:B------:R-:W-:-:S06]  /*63a0*/  FMUL.FTZ R0, R0, 0.5 ;  /* 0x3f00000000007820 */ /* 0x000fcc0000410000 */
[----:B------:R-:W2:Y:S02]  /*63b0*/  MUFU.SQRT R0, R0 ;  /* 0x0000000000007308 */ /* 0x000ea40000002000 */
[----:B--2---:R-:W-:-:S07]  /*63c0*/  FMUL.FTZ R10, R5, R0 ;  /* 0x00000000050a7220 */ /* 0x004fce0000410000 */
.L_x_9067:
[----:B------:R-:W-:Y:S05]  /*63d0*/  BSYNC B3 ;  /* 0x0000000000037941 */ /* 0x000fea0003800000 */
.L_x_9058:
[----:B------:R-:W-:Y:S05]  /*63e0*/  BRA `(.L_x_9068) ;  /* 0x0000000000087947 */ /* 0x000fea0003800000 */
.L_x_9055:
[----:B------:R-:W-:Y:S01]  /*63f0*/  FMUL.FTZ R10, R10, 16777216 ;  /* 0x4b8000000a0a7820 */ /* 0x000fe20000410000 */
[----:B------:R-:W-:-:S07]  /*6400*/  FMUL.FTZ R9, R9, 16777216 ;  /* 0x4b80000009097820 */ /* 0x000fce0000410000 */
.L_x_9068:
[----:B------:R-:W-:Y:S05]  /*6410*/  BSYNC B2 ;  /* 0x0000000000027941 */ /* 0x000fea0003800000 */
.L_x_9054:
        /* <DEDUP_REMOVED lines=16> */
[----:B-1----:R-:W-:Y:S05]  /*6520*/  CALL.REL.NOINC `($__internal_16_$__cuda_sm3x_div_rn_ftz_f32_slowpath) ;  /* 0x00000018007c7944 */ /* 0x002fea0003c00000 */
.L_x_9070:
[----:B------:R-:W-:Y:S05]  /*6530*/  BSYNC B3 ;  /* 0x0000000000037941 */ /* 0x000fea0003800000 */
.L_x_9069:
        /* <DEDUP_REMOVED lines=18> */
.L_x_9072:
[----:B------:R-:W-:Y:S02]  /*6660*/  ISETP.GE.AND P0, PT, R10, RZ, PT ;  /* 0x000000ff0a00720c */ /* 0x000fe40003f06270 */
[----:B------:R-:W-:-:S11]  /*6670*/  MOV R5, 0x3fd774eb ;  /* 0x3fd774eb00057802 */ /* 0x000fd60000000f00 */
[----:B------:R-:W-:-:S04]  /*6680*/  @P0 FFMA.FTZ R0, R5, 0.93318945169448852539, -R0 ;  /* 0x3f6ee58105000823 */ /* 0x000fc80000010800 */
[----:B------:R-:W-:-:S07]  /*6690*/  @!P0 FFMA.FTZ R0, R5, 0.93318945169448852539, R0 ;  /* 0x3f6ee58105008823 */ /* 0x000fce0000010000 */
.L_x_9073:
[----:B------:R-:W-:Y:S05]  /*66a0*/  BSYNC B2 ;  /* 0x0000000000027941 */ /* 0x000fea0003800000 */
.L_x_9071:
        /* <DEDUP_REMOVED lines=10> */
.L_x_9057:
[----:B------:R-:W-:Y:S05]  /*6750*/  BSYNC B1 ;  /* 0x0000000000017941 */ /* 0x000fea0003800000 */
.L_x_9053:
[----:B------:R-:W-:Y:S02]  /*6760*/  LOP3.LUT R3, R8, 0x80000000, R3, 0xb8, !PT ;  /* 0x8000000008037812 */ /* 0x000fe400078eb803 */
[----:B-1----:R-:W-:Y:S01]  /*6770*/  LOP3.LUT R2, R11, 0x80000000, R2, 0xb8, !PT ;  /* 0x800000000b027812 */ /* 0x002fe200078eb802 */
[----:B------:R-:W-:Y:S06]  /*6780*/  BRA `(.L_x_9042) ;  /* 0x0000001400d47947 */ /* 0x000fec0003800000 */
.L_x_9041:
        /* <DEDUP_REMOVED lines=29> */
[----:B0-----:R-:W-:Y:S05]  /*6960*/  CALL.REL.NOINC `($__internal_16_$__cuda_sm3x_div_rn_ftz_f32_slowpath) ;  /* 0x00000014006c7944 */ /* 0x001fea0003c00000 */
.L_x_9079:
[----:B------:R-:W-:Y:S05]  /*6970*/  BSYNC B3 ;  /* 0x0000000000037941 */ /* 0x000fea0003800000 */
.L_x_9078:
        /* <DEDUP_REMOVED lines=18> */
.L_x_9081:
[----:B------:R-:W-:Y:S02]  /*6aa0*/  ISETP.GE.AND P0, PT, R11, RZ, PT ;  /* 0x000000ff0b00720c */ /* 0x000fe40003f06270 */
[----:B------:R-:W-:-:S11]  /*6ab0*/  MOV R5, 0x3fd774eb ;  /* 0x3fd774eb00057802 */ /* 0x000fd60000000f00 */
[----:B------:R-:W-:-:S04]  /*6ac0*/  @P0 FFMA.FTZ R0, R5, 0.93318945169448852539, -R0 ;  /* 0x3f6ee58105000823 */ /* 0x000fc80000010800 */
[----:B------:R-:W-:-:S07]  /*6ad0*/  @!P0 FFMA.FTZ R0, R5, 0.93318945169448852539, R0 ;  /* 0x3f6ee58105008823 */ /* 0x000fce0000010000 */
.L_x_9082:
[----:B------:R-:W-:Y:S05]  /*6ae0*/  BSYNC B2 ;  /* 0x0000000000027941 */ /* 0x000fea0003800000 */
.L_x_9080:
[----:B------:R-:W-:Y:S01]  /*6af0*/  FSETP.NEU.FTZ.AND P0, PT, |R11|, |R10|, PT ;  /* 0x4000000a0b00720b */ /* 0x000fe20003f1d200 */
        /* <DEDUP_REMOVED lines=12> */
.L_x_9077:
        /* <DEDUP_REMOVED lines=11> */
[----:B0-----:R-:W-:Y:S05]  /*6c70*/  CALL.REL.NOINC `($__internal_16_$__cuda_sm3x_div_rn_ftz_f32_slowpath) ;  /* 0x0000001000a87944 */ /* 0x001fea0003c00000 */
.L_x_9085:
[----:B------:R-:W-:Y:S05]  /*6c80*/  BSYNC B3 ;  /* 0x0000000000037941 */ /* 0x000fea0003800000 */
.L_x_9084:
        /* <DEDUP_REMOVED lines=18> */
.L_x_9087:
[----:B------:R-:W-:Y:S02]  /*6db0*/  ISETP.GE.AND P0, PT, R11, RZ, PT ;  /* 0x000000ff0b00720c */ /* 0x000fe40003f06270 */
[----:B------:R-:W-:-:S11]  /*6dc0*/  MOV R5, 0x3fd774eb ;  /* 0x3fd774eb00057802 */ /* 0x000fd60000000f00 */
[----:B------:R-:W-:-:S04]  /*6dd0*/  @P0 FFMA.FTZ R0, R5, 0.93318945169448852539, -R0 ;  /* 0x3f6ee58105000823 */ /* 0x000fc80000010800 */
[----:B------:R-:W-:-:S07]  /*6de0*/  @!P0 FFMA.FTZ R0, R5, 0.93318945169448852539, R0 ;  /* 0x3f6ee58105008823 */ /* 0x000fce0000010000 */
.L_x_9088:
[----:B------:R-:W-:Y:S05]  /*6df0*/  BSYNC B2 ;  /* 0x0000000000027941 */ /* 0x000fea0003800000 */
.L_x_9086:
        /* <DEDUP_REMOVED lines=27> */
.L_x_9076:
        /* <DEDUP_REMOVED lines=17> */
[----:B------:R-:W1:Y:S02]  /*70c0*/  MUFU.SQRT R8, R8 ;  /* 0x0000000800087308 */ /* 0x000e640000002000 */
[----:B-1----:R-:W-:Y:S01]  /*70d0*/  @P0 FMUL.FTZ R4, R8, R5 ;  /* 0x0000000508040220 */ /* 0x002fe20000410000 */
[----:B------:R-:W-:Y:S01]  /*70e0*/  FSETP.NEU.FTZ.AND P0, PT, R0, +INF , PT ;  /* 0x7f8000000000780b */ /* 0x000fe20003f1d000 */
[----:B------:R-:W-:-:S03]  /*70f0*/  FFMA R5, -R15, R12, 1 ;  /* 0x3f8000000f057423 */ /* 0x000fc6000000010c */
[----:B------:R-:W-:Y:S01]  /*7100*/  FSEL R0, R4, +INF , P0 ;  /* 0x7f80000004007808 */ /* 0x000fe20000000000 */
[----:B------:R-:W-:-:S04]  /*7110*/  FFMA R12, R12, R5, R12 ;  /* 0x000000050c0c7223 */ /* 0x000fc8000000000c */
        /* <DEDUP_REMOVED lines=9> */
[----:B0-----:R-:W-:Y:S05]  /*71b0*/  CALL.REL.NOINC `($__internal_16_$__cuda_sm3x_div_rn_ftz_f32_slowpath) ;  /* 0x0000000c00587944 */ /* 0x001fea0003c00000 */
[----:B------:R-:W-:-:S07]  /*71c0*/  MOV R5, R0 ;  /* 0x0000000000057202 */ /* 0x000fce0000000f00 */
.L_x_9090:
[----:B------:R-:W-:Y:S05]  /*71d0*/  BSYNC B3 ;  /* 0x0000000000037941 */ /* 0x000fea0003800000 */
.L_x_9089:
        /* <DEDUP_REMOVED lines=18> */
.L_x_9092:
[----:B------:R-:W-:Y:S02]  /*7300*/  ISETP.GE.AND P0, PT, R11, RZ, PT ;  /* 0x000000ff0b00720c */ /* 0x000fe40003f06270 */
[----:B------:R-:W-:-:S11]  /*7310*/  MOV R5, 0x3fd774eb ;  /* 0x3fd774eb00057802 */ /* 0x000fd60000000f00 */
[----:B------:R-:W-:-:S04]  /*7320*/  @P0 FFMA.FTZ R0, R5, 0.93318945169448852539, -R0 ;  /* 0x3f6ee58105000823 */ /* 0x000fc80000010800 */
[----:B------:R-:W-:-:S07]  /*7330*/  @!P0 FFMA.FTZ R0, R5, 0.93318945169448852539, R0 ;  /* 0x3f6ee58105008823 */ /* 0x000fce0000010000 */
.L_x_9093:
[----:B------:R-:W-:Y:S05]  /*7340*/  BSYNC B2 ;  /* 0x0000000000027941 */ /* 0x000fea0003800000 */
.L_x_9091:
        /* <DEDUP_REMOVED lines=11> */
.L_x_9075:
        /* <DEDUP_REMOVED lines=23> */
.L_x_9097:
[----:B------:R-:W-:Y:S05]  /*7570*/  BSYNC B3 ;  /* 0x0000000000037941 */ /* 0x000fea0003800000 */
.L_x_9096:
[----:B------:R-:W-:Y:S01]  /*7580*/  HFMA2.MMA R5, -RZ, RZ, 0.89990234375, 10328 ;  /* 0x3b33710bff057435 */ /* 0x000fe200000001ff */
[----:B------:R-:W-:Y:S01]  /*7590*/  FMUL.FTZ R4, R0, R0 ;  /* 0x0000000000047220 */ /* 0x000fe20000410000 */
[----:B------:R-:W-:Y:S01]  /*75a0*/  @!P6 MOV R7, 0x3fd774eb ;  /* 0x3fd774eb0007e802 */ /* 0x000fe20000000f00 */
[----:B------:R-:W1:Y:S01]  /*75b0*/  MUFU.LG2 R10, R10 ;  /* 0x0000000a000a7308 */ /* 0x000e620000000c00 */
        /* <DEDUP_REMOVED lines=11> */
[----:B-1----:R-:W-:-:S03]  /*7670*/  FMUL.FTZ.D2 R4, R10, 0.69314718246459960938 ;  /* 0x3f3172180a047820 */ /* 0x002fc60000310000 */
        /* <DEDUP_REMOVED lines=8> */
.L_x_9095:
        /* <DEDUP_REMOVED lines=12> */
.L_x_9099:
[----:B------:R-:W-:Y:S05]  /*77c0*/  BSYNC B3 ;  /* 0x0000000000037941 */ /* 0x000fea0003800000 */
.L_x_9098:
        /* <DEDUP_REMOVED lines=15> */
[----:B------:R-:W-:Y:S02]  /*78c0*/  FFMA.FTZ R7, R4, R7, -0.074792981147766113281 ;  /* 0xbd992d1004077423 */ /* 0x000fe40000010007 */
[----:B------:R-:W-:Y:S02]  /*78d0*/  FFMA.FTZ R13, R10, R10, R13 ;  /* 0x0000000a0a0d7223 */ /* 0x000fe4000001000d */
[----:B------:R-:W-:-:S04]  /*78e0*/  FFMA.FTZ R7, R4, R7, 0.10640415549278259277 ;  /* 0x3dd9ea6c04077423 */ /* 0x000fc80000010007 */
[----:B------:R-:W1:Y:S01]  /*78f0*/  MUFU.SQRT R13, R13 ;  /* 0x0000000d000d7308 */ /* 0x000e620000002000 */
[----:B------:R-:W-:-:S04]  /*7900*/  FFMA.FTZ R7, R4, R7, -0.14207722246646881104 ;  /* 0xbe117cb104077423 */ /* 0x000fc80000010007 */
[----:B------:R-:W-:-:S04]  /*7910*/  FFMA.FTZ R7, R4, R7, 0.19993925094604492188 ;  /* 0x3e4cbce004077423 */ /* 0x000fc80000010007 */
[----:B------:R-:W-:-:S04]  /*7920*/  FFMA.FTZ R7, R4, R7, -0.33333197236061096191 ;  /* 0xbeaaaa7d04077423 */ /* 0x000fc80000010007 */
[----:B------:R-:W-:Y:S01]  /*7930*/  FMUL.FTZ R7, R4, R7 ;  /* 0x0000000704077220 */ /* 0x000fe20000410000 */
[----:B-1----:R-:W-:Y:S01]  /*7940*/  @P0 FMUL.FTZ R5, R8, R13 ;  /* 0x0000000d08050220 */ /* 0x002fe20000410000 */
[----:B------:R-:W-:Y:S02]  /*7950*/  FSETP.NEU.FTZ.AND P0, PT, R6, +INF , PT ;  /* 0x7f8000000600780b */ /* 0x000fe40003f1d000 */
[----:B------:R-:W-:Y:S02]  /*7960*/  FFMA.FTZ R0, R7, R0, R0 ;  /* 0x0000000007007223 */ /* 0x000fe40000010000 */
[----:B------:R-:W-:Y:S02]  /*7970*/  FSEL R5, R5, +INF , P0 ;  /* 0x7f80000005057808 */ /* 0x000fe40000000000 */
[----:B------:R-:W-:Y:S01]  /*7980*/  @!P6 FFMA.FTZ R0, R15, 0.93318945169448852539, -R0 ;  /* 0x3f6ee5810f00e823 */ /* 0x000fe20000010800 */
[C---:B------:R-:W-:Y:S01]  /*7990*/  FSETP.NEU.FTZ.AND P0, PT, |R2|.reuse, R9, PT ;  /* 0x000000090200720b */ /* 0x040fe20003f1d200 */
[----:B------:R-:W-:-:S02]  /*79a0*/  FADD.FTZ R9, |R2|, R9 ;  /* 0x0000000902097221 */ /* 0x000fc40000010200 */
        /* <DEDUP_REMOVED lines=8> */
.L_x_9094:
        /* <DEDUP_REMOVED lines=14> */
[----:B------:R-:W-:-:S03]  /*7b10*/  HFMA2.MMA R7, -RZ, RZ, 1.875, 0 ;  /* 0x3f800000ff077435 */ /* 0x000fc600000001ff */
        /* <DEDUP_REMOVED lines=19> */
.L_x_9101:
[----:B------:R-:W-:Y:S05]  /*7c50*/  BSYNC B3 ;  /* 0x0000000000037941 */ /* 0x000fea0003800000 */
.L_x_9100:
[----:B------:R-:W-:Y:S01]  /*7c60*/  HFMA2.MMA R7, -RZ, RZ, 0.89990234375, 10328 ;  /* 0x3b33710bff077435 */ /* 0x000fe200000001ff */
[----:B------:R-:W-:Y:S01]  /*7c70*/  FMUL.FTZ R0, R5, R5 ;  /* 0x0000000505007220 */ /* 0x000fe20000410000 */
[C---:B------:R-:W-:Y:S01]  /*7c80*/  FSETP.NEU.FTZ.AND P0, PT, |R2|.reuse, R9, PT ;  /* 0x000000090200720b */ /* 0x040fe20003f1d200 */
[----:B------:R-:W-:Y:S01]  /*7c90*/  FADD.FTZ R9, |R2|, R9 ;  /* 0x0000000902097221 */ /* 0x000fe20000010200 */
        /* <DEDUP_REMOVED lines=17> */
.L_x_9083:
[----:B------:R-:W-:Y:S05]  /*7db0*/  BSYNC B1 ;  /* 0x0000000000017941 */ /* 0x000fea0003800000 */
.L_x_9074:
[----:B------:R-:W-:Y:S01]  /*7dc0*/  FADD.FTZ R5, R4, 0.69314718246459960938 ;  /* 0x3f31721804057421 */ /* 0x000fe20000010000 */
[----:B------:R-:W-:-:S04]  /*7dd0*/  LOP3.LUT R3, R0, 0x80000000, R3, 0xb8, !PT ;  /* 0x8000000000037812 */ /* 0x000fc800078eb803 */
[----:B------:R-:W-:Y:S01]  /*7de0*/  LOP3.LUT R2, R5, 0x80000000, R2, 0xb8, !PT ;  /* 0x8000000005027812 */ /* 0x000fe200078eb802 */
[----:B------:R-:W-:Y:S06]  /*7df0*/  BRA `(.L_x_9042) ;  /* 0x0000000000387947 */ /* 0x000fec0003800000 */
.L_x_9040:
        /* <DEDUP_REMOVED lines=14> */
.L_x_9042:
[----:B------:R-:W-:Y:S05]  /*7ee0*/  BSYNC B0 ;  /* 0x0000000000007941 */ /* 0x000fea0003800000 */
.L_x_9039:
[----:B------:R-:W-:Y:S05]  /*7ef0*/  WARPSYNC.ALL ;  /* 0x0000000000007948 */ /* 0x000fea0003800000 */
[----:B------:R-:W-:Y:S01]  /*7f00*/  STG.E.64 desc[UR4][R16.64], R2 ;  /* 0x0000000210007986 */ /* 0x000fe2000c101b04 */
[----:B------:R-:W-:Y:S05]  /*7f10*/  EXIT ;  /* 0x000000000000794d */ /* 0x000fea0003800000 */
        .weak           $__internal_16_$__cuda_sm3x_div_rn_ftz_f32_slowpath
        .type           $__internal_16_$__cuda_sm3x_div_rn_ftz_f32_slowpath,@function
        .size           $__internal_16_$__cuda_sm3x_div_rn_ftz_f32_slowpath,(.L_x_21432 - $__internal_16_$__cuda_sm3x_div_rn_ftz_f32_slowpath)
$__internal_16_$__cuda_sm3x_div_rn_ftz_f32_slowpath:
        /* <DEDUP_REMOVED lines=32> */
.L_x_9104:
[----:B------:R-:W-:Y:S05]  /*8120*/  BSYNC B4 ;  /* 0x0000000000047941 */ /* 0x000fea0003800000 */
.L_x_9103:
        /* <DEDUP_REMOVED lines=27> */
.L_x_9110:
[----:B------:R-:W-:-:S07]  /*82e0*/  LEA R0, R5, R0, 0x17 ;  /* 0x0000000005007211 */ /* 0x000fce00078eb8ff */
.L_x_9111:
[----:B------:R-:W-:Y:S05]  /*82f0*/  BSYNC B4 ;  /* 0x0000000000047941 */ /* 0x000fea0003800000 */
.L_x_9109:
[----:B------:R-:W-:Y:S05]  /*8300*/  BRA `(.L_x_9112) ;  /* 0x0000000000207947 */ /* 0x000fea0003800000 */
.L_x_9108:
[----:B------:R-:W-:-:S04]  /*8310*/  LOP3.LUT R19, R12, 0x80000000, R19, 0x48, !PT ;  /* 0x800000000c137812 */ /* 0x000fc800078e4813 */
[----:B------:R-:W-:Y:S01]  /*8320*/  LOP3.LUT R0, R19, 0x7f800000, RZ, 0xfc, !PT ;  /* 0x7f80000013007812 */ /* 0x000fe200078efcff */
[----:B------:R-:W-:Y:S06]  /*8330*/  BRA `(.L_x_9112) ;  /* 0x0000000000147947 */ /* 0x000fec0003800000 */
.L_x_9107:
[----:B------:R-:W-:Y:S01]  /*8340*/  LOP3.LUT R0, R12, 0x80000000, R19, 0x48, !PT ;  /* 0x800000000c007812 */ /* 0x000fe200078e4813 */
[----:B------:R-:W-:Y:S06]  /*8350*/  BRA `(.L_x_9112) ;  /* 0x00000000000c7947 */ /* 0x000fec0003800000 */
.L_x_9106:
[----:B------:R-:W0:Y:S01]  /*8360*/  MUFU.RSQ R0, -QNAN ;  /* 0xffc0000000007908 */ /* 0x000e220000001400 */
[----:B------:R-:W-:Y:S05]  /*8370*/  BRA `(.L_x_9112) ;  /* 0x0000000000047947 */ /* 0x000fea0003800000 */
.L_x_9105:
[----:B------:R-:W-:-:S07]  /*8380*/  FADD.FTZ R0, R19, R12 ;  /* 0x0000000c13007221 */ /* 0x000fce0000010000 */
.L_x_9112:
[----:B------:R-:W-:Y:S05]  /*8390*/  BSYNC B2 ;  /* 0x0000000000027941 */ /* 0x000fea0003800000 */
.L_x_9102:
[----:B------:R-:W-:-:S06]  /*83a0*/  HFMA2.MMA R7, -RZ, RZ, 0, 0 ;  /* 0x00000000ff077435 */ /* 0x000fcc00000001ff */
[----:B0-----:R-:W-:Y:S05]  /*83b0*/  RET.REL.NODEC R6 `(_ZN2at6native18elementwise_kernelILi128ELi2EZNS0_22gpu_kernel_impl_nocastIZZZNS0_17asinh_kernel_cudaERNS_18TensorIteratorBaseEENKUlvE_clEvENKUlvE0_clEvEUlN3c107complexIfEEE_EEvS4_RKT_EUliE_EEviT1_) ;  /* 0xffffff7c06107950 */ /* 0x001fea0003c3ffff */
.L_x_9113:
        /* <DEDUP_REMOVED lines=12> */
.L_x_21432:


//--------------------- .text._ZN2at6native27unrolled_elementwise_kernelIZZZNS0_17asinh_kernel_cudaERNS_18TensorIteratorBaseEENKUlvE_clEvENKUlvE0_clEvEUlN3c107complexIfEEE_St5arrayIPcLm2EELi4E23TrivialOffsetCalculatorILi1EjESE_NS0_6memory15LoadWithoutCastENSF_16StoreWithoutCastEEEviT_T0_T2_T3_T4_T5_ --------------------------
	.section	.text._ZN2at6native27unrolled_elementwise_kernelIZZZNS0_17asinh_kernel_cudaERNS_18TensorIteratorBaseEENKUlvE_clEvENKUlvE0_clEvEUlN3c107complexIfEEE_St5arrayIPcLm2EELi4E23TrivialOffsetCalculatorILi1EjESE_NS0_6memory15LoadWithoutCastENSF_16StoreWithoutCastEEEviT_T0_T2_T3_T4_T5_,"ax",@progbits
	.align	128
        .global         _ZN2at6native27unrolled_elementwise_kernelIZZZNS0_17asinh_kernel_cudaERNS_18TensorIteratorBaseEENKUlvE_clEvENKUlvE0_clEvEUlN3c107complexIfEEE_St5arrayIPcLm2EELi4E23TrivialOffsetCalculatorILi1EjESE_NS0_6memory15LoadWithoutCastENSF_16StoreWithoutCastEEEviT_T0_T2_T3_T4_T5_
        .type           _ZN2at6native27unrolled_elementwise_kernelIZZZNS0_17asinh_kernel_cudaERNS_18TensorIteratorBaseEENKUlvE_clEvENKUlvE0_clEvEUlN3c107complexIfEEE_St5arrayIPcLm2EELi4E23TrivialOffsetCalculatorILi1EjESE_NS0_6memory15LoadWithoutCastENSF_16StoreWithoutCastEEEviT_T0_T2_T3_T4_T5_,@function
        .size           _ZN2at6native27unrolled_elementwise_kernelIZZZNS0_17asinh_kernel_cudaERNS_18TensorIteratorBaseEENKUlvE_clEvENKUlvE0_clEvEUlN3c107complexIfEEE_St5arrayIPcLm2EELi4E23TrivialOffsetCalculatorILi1EjESE_NS0_6memory15LoadWithoutCastENSF_16StoreWithoutCastEEEviT_T0_T2_T3_T4_T5_,(.L_x_21433 - _ZN2at6native27unrolled_elementwise_kernelIZZZNS0_17asinh_kernel_cudaERNS_18TensorIteratorBaseEENKUlvE_clEvENKUlvE0_clEvEUlN3c107complexIfEEE_St5arrayIPcLm2EELi4E23TrivialOffsetCalculatorILi1EjESE_NS0_6memory15LoadWithoutCastENSF_16StoreWithoutCastEEEviT_T0_T2_T3_T4_T5_)
        .other          _ZN2at6native27unrolled_elementwise_kernelIZZZNS0_17asinh_kernel_cudaERNS_18TensorIteratorBaseEENKUlvE_clEvENKUlvE0_clEvEUlN3c107complexIfEEE_St5arrayIPcLm2EELi4E23TrivialOffsetCalculatorILi1EjESE_NS0_6memory15LoadWithoutCastENSF_16StoreWithoutCastEEEviT_T0_T2_T3_T4_T5_,@"STO_CUDA_ENTRY STV_DEFAULT"
_ZN2at6native27unrolled_elementwise_kernelIZZZNS0_17asinh_kernel_cudaERNS_18TensorIteratorBaseEENKUlvE_clEvENKUlvE0_clEvEUlN3c107complexIfEEE_St5arrayIPcLm2EELi4E23TrivialOffsetCalculatorILi1EjESE_NS0_6memory15LoadWithoutCastENSF_16StoreWithoutCastEEEviT_T0_T2_T3_T4_T5_:
.text._ZN2at6native27unrolled_elementwise_kernelIZZZNS0_17asinh_kernel_cudaERNS_18TensorIteratorBaseEENKUlvE_clEvENKUlvE0_clEvEUlN3c107complexIfEEE_St5arrayIPcLm2EELi4E23TrivialOffsetCalculatorILi1EjESE_NS0_6memory15LoadWithoutCastENSF_16StoreWithoutCastEEEviT_T0_T2_T3_T4_T5_:
        /* <DEDUP_REMOVED lines=17> */
[----:B0-----:R-:W-:-:S05]  /*0110*/  @!P2 IMAD.WIDE.U32 R4, R9, 0x8, R4 ;  /* 0x000000080904a825 */ /* 0x001fca00078e0004 */
[----:B------:R0:W5:Y:S07]  /*0120*/  @!P2 LDG.E.64 R18, desc[UR4][R4.64] ;  /* 0x000000040412a981 */ /* 0x00016e000c1e1b00 */
[----:B------:R-:W-:Y:S01]  /*0130*/  @!P3 LEA R23, R3, R0, 0x9 ;  /* 0x000000000317b211 */ /* 0x000fe200078e48ff */
[----:B------:R-:W2:Y:S01]  /*0140*/  @!P3 LDC.64 R10, c[0x0][0x220] ;  /* 0x00008800ff0abb82 */ /* 0x000ea20000000a00 */
[----:B------:R-:W-:-:S04]  /*0150*/  @!P3 IADD3 R0, R0, 0x80, RZ ;  /* 0x000000800000b810 */ /* 0x000fc80007ffe0ff */
[----:B------:R-:W-:Y:S01]  /*0160*/  ISETP.GE.AND P1, PT, R0, R2, PT ;  /* 0x000000020000720c */ /* 0x000fe20003f26270 */
[----:B-1----:R-:W-:Y:S01]  /*0170*/  @!P0 IMAD.WIDE.U32 R8, R17, 0x8, R6 ;  /* 0x0000000811088825 */ /* 0x002fe200078e0006 */
[----:B------:R-:W-:-:S04]  /*0180*/  CS2R R16, SRZ ;  /* 0x0000000000107805 */ /* 0x000fc8000001ff00 */
[----:B------:R0:W5:Y:S07]  /*0190*/  @!P0 LDG.E.64 R20, desc[UR4][R8.64] ;  /* 0x0000000408148981 */ /* 0x00016e000c1e1b00 */
[----:B------:R-:W1:Y:S01]  /*01a0*/  @!P1 LDC.64 R12, c[0x0][0x220] ;  /* 0x00008800ff0c9b82 */ /* 0x000e620000000a00 */
[----:B------:R-:W-:Y:S01]  /*01b0*/  @!P1 LEA R15, R3, R0, 0x9 ;  /* 0x00000000030f9211 */ /* 0x000fe200078e48ff */
[----:B--2---:R-:W-:Y:S01]  /*01c0*/  @!P3 IMAD.WIDE.U32 R22, R23, 0x8, R10 ;  /* 0x000000081716b825 */ /* 0x004fe200078e000a */
[----:B------:R-:W-:-:S06]  /*01d0*/  CS2R R10, SRZ ;  /* 0x00000000000a7805 */ /* 0x000fcc000001ff00 */
[----:B------:R0:W5:Y:S01]  /*01e0*/  @!P3 LDG.E.64 R10, desc[UR4][R22.64] ;  /* 0x00000004160ab981 */ /* 0x000162000c1e1b00 */
[----:B-1----:R-:W-:-:S05]  /*01f0*/  @!P1 IMAD.WIDE.U32 R6, R15, 0x8, R12 ;  /* 0x000000080f069825 */ /* 0x002fca00078e000c */
[----:B------:R0:W5:Y:S01]  /*0200*/  @!P1 LDG.E.64 R16, desc[UR4][R6.64] ;  /* 0x0000000406109981 */ /* 0x000162000c1e1b00 */
[----:B------:R-:W-:Y:S01]  /*0210*/  BSSY B0, `(.L_x_9114) ;  /* 0x00002c4000007945 */ /* 0x000fe20003800000 */
[----:B------:R-:W-:Y:S01]  /*0220*/  HFMA2.MMA R13, -RZ, RZ, 0, 0 ;  /* 0x00000000ff0d7435 */ /* 0x000fe200000001ff */
[----:B------:R-:W-:Y:S02]  /*0230*/  CS2R R14, SRZ ;  /* 0x00000000000e7805 */ /* 0x000fe4000001ff00 */
[----:B------:R-:W-:Y:S08]  /*0240*/  @P2 BRA `(.L_x_9115) ;  /* 0x0000002c00002947 */ /* 0x000ff00003800000 */
[----:B-----5:R-:W-:Y:S01]  /*0250*/  FSETP.GTU.FTZ.AND P0, PT, |R18|, +INF , PT ;  /* 0x7f8000001200780b */ /* 0x020fe20003f1c200 */
[C---:B0-----:R-:W-:Y:S01]  /*0260*/  FADD.FTZ R23, |R19|.reuse, -RZ ;  /* 0x800000ff13177221 */ /* 0x041fe20000010200 */
        /* <DEDUP_REMOVED lines=10> */
[----:B------:R-:W-:Y:S02]  /*0310*/  MOV R14, R18 ;  /* 0x00000012000e7202 */ /* 0x000fe40000000f00 */
[----:B------:R-:W-:-:S09]  /*0320*/  MOV R15, R19 ;  /* 0x00000013000f7202 */ /* 0x000fd20000000f00 */
[----:B------:R-:W-:Y:S05]  /*0330*/  @!P0 BRA !P1, `(.L_x_9115) ;  /* 0x0000002800c48947 */ /* 0x000fea0004800000 */
[----:B------:R-:W-:Y:S02]  /*0340*/  FSETP.GEU.FTZ.AND P0, PT, R23, 0.00021143197955098003149, PT ;  /* 0x395db3d71700780b */ /* 0x000fe40003f1e000 */
[----:B------:R-:W-:Y:S02]  /*0350*/  FSETP.GEU.FTZ.AND P1, PT, |R18|, 0.00021143197955098003149, PT ;  /* 0x395db3d71200780b */ /* 0x000fe40003f3e200 */
[----:B------:R-:W-:Y:S02]  /*0360*/  MOV R14, R18 ;  /* 0x00000012000e7202 */ /* 0x000fe40000000f00 */
[----:B------:R-:W-:-:S09]  /*0370*/  MOV R15, R19 ;  /* 0x00000013000f7202 */ /* 0x000fd20000000f00 */
[----:B------:R-:W-:Y:S05]  /*0380*/  @!P0 BRA !P1, `(.L_x_9115) ;  /* 0x0000002800b08947 */ /* 0x000fea0004800000 */
        /* <DEDUP_REMOVED lines=90> */
.L_x_9121:
        /* <DEDUP_REMOVED lines=10> */
.L_x_9123:
[----:B------:R-:W-:-:S04]  /*09d0*/  FADD.FTZ R4, -R5, R6 ;  /* 0x0000000605047221 */ /* 0x000fc80000010100 */
[----:B------:R-:W-:-:S07]  /*09e0*/  FMUL.FTZ R4, R4, 0.5 ;  /* 0x3f00000004047820 */ /* 0x000fce0000410000 */
.L_x_9124:
[----:B------:R-:W-:Y:S05]  /*09f0*/  BSYNC B2 ;  /* 0x0000000000027941 */ /* 0x000fea0003800000 */
.L_x_9122:
        /* <DEDUP_REMOVED lines=11> */
.L_x_9126:
[----:B------:R-:W-:-:S04]  /*0ab0*/  FADD.FTZ R8, R7, -R8 ;  /* 0x8000000807087221 */ /* 0x000fc80000010000 */
[----:B------:R-:W-:-:S07]  /*0ac0*/  FMUL.FTZ R9, R8, 0.5 ;  /* 0x3f00000008097820 */ /* 0x000fce0000410000 */
.L_x_9127:
[----:B------:R-:W-:Y:S05]  /*0ad0*/  BSYNC B2 ;  /* 0x0000000000027941 */ /* 0x000fea0003800000 */
.L_x_9125:
        /* <DEDUP_REMOVED lines=35> */
.L_x_9120:
[----:B------:R0:W1:Y:S02]  /*0d10*/  MUFU.SQRT R27, R12 ;  /* 0x0000000c001b7308 */ /* 0x0000640000002000 */
.L_x_9119:
[----:B------:R-:W-:Y:S05]  /*0d20*/  BSYNC B1 ;  /* 0x0000000000017941 */ /* 0x000fea0003800000 */
.L_x_9118:
        /* <DEDUP_REMOVED lines=35> */
.L_x_9131:
        /* <DEDUP_REMOVED lines=17> */
.L_x_9137:
[----:B------:R-:W-:-:S04]  /*1070*/  FADD.FTZ R4, -R5, R6 ;  /* 0x0000000605047221 */ /* 0x000fc80000010100 */
[----:B------:R-:W-:-:S07]  /*1080*/  FMUL.FTZ R4, R4, 0.5 ;  /* 0x3f00000004047820 */ /* 0x000fce0000410000 */
.L_x_9138:
[----:B------:R-:W-:Y:S05]  /*1090*/  BSYNC B4 ;  /* 0x0000000000047941 */ /* 0x000fea0003800000 */
.L_x_9136:
        /* <DEDUP_REMOVED lines=10> */
.L_x_9140:
[----:B------:R-:W-:-:S04]  /*1140*/  FADD.FTZ R0, -R0, R7 ;  /* 0x0000000700007221 */ /* 0x000fc80000010100 */
[----:B------:R-:W-:-:S07]  /*1150*/  FMUL.FTZ R5, R0, 0.5 ;  /* 0x3f00000000057820 */ /* 0x000fce0000410000 */
.L_x_9141:
[----:B------:R-:W-:Y:S05]  /*1160*/  BSYNC B4 ;  /* 0x0000000000047941 */ /* 0x000fea0003800000 */
.L_x_9139:
[----:B------:R-:W-:Y:S01]  /*1170*/  FADD.FTZ R5, R5, R4 ;  /* 0x0000000405057221 */ /* 0x000fe20000010000 */
[----:B------:R-:W-:-:S04]  /*1180*/  FADD.FTZ R14, R23, R14 ;  /* 0x0000000e170e7221 */ /* 0x000fc80000010000 */
[----:B------:R-:W-:-:S06]  /*1190*/  FMUL.FTZ R14, R14, R5 ;  /* 0x000000050e0e7220 */ /* 0x000fcc0000410000 */
[----:B------:R-:W2:Y:S01]  /*11a0*/  MUFU.SQRT R14, R14 ;  /* 0x0000000e000e7308 */ /* 0x000ea20000002000 */
[----:B------:R-:W-:Y:S05]  /*11b0*/  BRA `(.L_x_9142) ;  /* 0x0000000000487947 */ /* 0x000fea0003800000 */
.L_x_9135:
        /* <DEDUP_REMOVED lines=12> */
.L_x_9134:
[----:B------:R-:W-:Y:S01]  /*1280*/  FADD.FTZ R0, R14, 1 ;  /* 0x3f8000000e007421 */ /* 0x000fe20000010000 */
[----:B------:R-:W-:Y:S01]  /*1290*/  MUFU.SQRT R5, R12 ;  /* 0x0000000c00057308 */ /* 0x000fe20000002000 */
[----:B------:R-:W-:Y:S02]  /*12a0*/  MOV R23, 0x3f800000 ;  /* 0x3f80000000177802 */ /* 0x000fe40000000f00 */
[----:B------:R-:W-:-:S06]  /*12b0*/  FMUL.FTZ R0, R0, 0.5 ;  /* 0x3f00000000007820 */ /* 0x000fcc0000410000 */
[----:B------:R-:W2:Y:S02]  /*12c0*/  MUFU.SQRT R0, R0 ;  /* 0x0000000000007308 */ /* 0x000ea40000002000 */
[----:B--2---:R-:W-:-:S07]  /*12d0*/  FMUL.FTZ R14, R5, R0 ;  /* 0x00000000050e7220 */ /* 0x004fce0000410000 */
.L_x_9142:
[----:B------:R-:W-:Y:S05]  /*12e0*/  BSYNC B2 ;  /* 0x0000000000027941 */ /* 0x000fea0003800000 */
.L_x_9133:
[----:B------:R-:W-:Y:S05]  /*12f0*/  BRA `(.L_x_9143) ;  /* 0x0000000000087947 */ /* 0x000fea0003800000 */
.L_x_9130:
[----:B------:R-:W-:Y:S01]  /*1300*/  FMUL.FTZ R14, R14, 16777216 ;  /* 0x4b8000000e0e7820 */ /* 0x000fe20000410000 */
[----:B------:R-:W-:-:S07]  /*1310*/  FMUL.FTZ R23, R23, 16777216 ;  /* 0x4b80000017177820 */ /* 0x000fce0000410000 */
.L_x_9143:
[----:B------:R-:W-:Y:S05]  /*1320*/  BSYNC B1 ;  /* 0x0000000000017941 */ /* 0x000fea0003800000 */
.L_x_9129:
        /* <DEDUP_REMOVED lines=16> */
[----:B-1----:R-:W-:Y:S05]  /*1430*/  CALL.REL.NOINC `($__internal_17_$__cuda_sm3x_div_rn_ftz_f32_slowpath) ;  /* 0x000000a000707944 */ /* 0x002fea0003c00000 */
[----:B------:R-:W-:-:S07]  /*1440*/  MOV R4, R0 ;  /* 0x0000000000047202 */ /* 0x000fce0000000f00 */
.L_x_9145:
[----:B------:R-:W-:Y:S05]  /*1450*/  BSYNC B4 ;  /* 0x0000000000047941 */ /* 0x000fea0003800000 */
.L_x_9144:
        /* <DEDUP_REMOVED lines=18> */
.L_x_9147:
[----:B------:R-:W-:Y:S02]  /*1580*/  ISETP.GE.AND P0, PT, R14, RZ, PT ;  /* 0x000000ff0e00720c */ /* 0x000fe40003f06270 */
[----:B------:R-:W-:-:S11]  /*1590*/  MOV R5, 0x3fd774eb ;  /* 0x3fd774eb00057802 */ /* 0x000fd60000000f00 */
[----:B------:R-:W-:-:S04]  /*15a0*/  @P0 FFMA.FTZ R4, R5, 0.93318945169448852539, -R4 ;  /* 0x3f6ee58105040823 */ /* 0x000fc80000010804 */
[----:B------:R-:W-:-:S07]  /*15b0*/  @!P0 FFMA.FTZ R4, R5, 0.93318945169448852539, R4 ;  /* 0x3f6ee58105048823 */ /* 0x000fce0000010004 */
.L_x_9148:
[----:B------:R-:W-:Y:S05]  /*15c0*/  BSYNC B1 ;  /* 0x0000000000017941 */ /* 0x000fea0003800000 */
.L_x_9146:
        /* <DEDUP_REMOVED lines=10> */
.L_x_9132:
[----:B------:R-:W-:Y:S05]  /*1670*/  BSYNC B3 ;  /* 0x0000000000037941 */ /* 0x000fea0003800000 */
.L_x_9128:
[----:B------:R-:W-:Y:S02]  /*1680*/  LOP3.LUT R15, R4, 0x80000000, R19, 0xb8, !PT ;  /* 0x80000000040f7812 */ /* 0x000fe400078eb813 */
[----:B-1----:R-:W-:Y:S01]  /*1690*/  LOP3.LUT R14, R27, 0x80000000, R18, 0xb8, !PT ;  /* 0x800000001b0e7812 */ /* 0x002fe200078eb812 */
[----:B------:R-:W-:Y:S06]  /*16a0*/  BRA `(.L_x_9115) ;  /* 0x0000001400e87947 */ /* 0x000fec0003800000 */
.L_x_9117:
        /* <DEDUP_REMOVED lines=29> */
[----:B------:R-:W-:Y:S05]  /*1880*/  CALL.REL.NOINC `($__internal_17_$__cuda_sm3x_div_rn_ftz_f32_slowpath) ;  /* 0x0000009c005c7944 */ /* 0x000fea0003c00000 */
[----:B------:R-:W-:-:S07]  /*1890*/  MOV R4, R0 ;  /* 0x0000000000047202 */ /* 0x000fce0000000f00 */
.L_x_9154:
[----:B------:R-:W-:Y:S05]  /*18a0*/  BSYNC B4 ;  /* 0x0000000000047941 */ /* 0x000fea0003800000 */
.L_x_9153:
        /* <DEDUP_REMOVED lines=18> */
.L_x_9156:
[----:B------:R-:W-:Y:S02]  /*19d0*/  ISETP.GE.AND P0, PT, R23, RZ, PT ;  /* 0x000000ff1700720c */ /* 0x000fe40003f06270 */
[----:B------:R-:W-:-:S11]  /*19e0*/  MOV R5, 0x3fd774eb ;  /* 0x3fd774eb00057802 */ /* 0x000fd60000000f00 */
[----:B------:R-:W-:-:S04]  /*19f0*/  @P0 FFMA.FTZ R4, R5, 0.93318945169448852539, -R4 ;  /* 0x3f6ee58105040823 */ /* 0x000fc80000010804 */
[----:B------:R-:W-:-:S07]  /*1a00*/  @!P0 FFMA.FTZ R4, R5, 0.93318945169448852539, R4 ;  /* 0x3f6ee58105048823 */ /* 0x000fce0000010004 */
.L_x_9157:
[----:B------:R-:W-:Y:S05]  /*1a10*/  BSYNC B1 ;  /* 0x0000000000017941 */ /* 0x000fea0003800000 */
.L_x_9155:
        /* <DEDUP_REMOVED lines=13> */
.L_x_9152:
        /* <DEDUP_REMOVED lines=11> */
[----:B------:R-:W-:Y:S05]  /*1ba0*/  CALL.REL.NOINC `($__internal_17_$__cuda_sm3x_div_rn_ftz_f32_slowpath) ;  /* 0x0000009800947944 */ /* 0x000fea0003c00000 */
[----:B------:R-:W-:-:S07]  /*1bb0*/  MOV R4, R0 ;  /* 0x0000000000047202 */ /* 0x000fce0000000f00 */
.L_x_9160:
[----:B------:R-:W-:Y:S05]  /*1bc0*/  BSYNC B4 ;  /* 0x0000000000047941 */ /* 0x000fea0003800000 */
.L_x_9159:
        /* <DEDUP_REMOVED lines=18> */
.L_x_9162:
[----:B------:R-:W-:Y:S02]  /*1cf0*/  ISETP.GE.AND P0, PT, R23, RZ, PT ;  /* 0x000000ff1700720c */ /* 0x000fe40003f06270 */
[----:B------:R-:W-:-:S11]  /*1d00*/  MOV R5, 0x3fd774eb ;  /* 0x3fd774eb00057802 */ /* 0x000fd60000000f00 */
[----:B------:R-:W-:-:S04]  /*1d10*/  @P0 FFMA.FTZ R0, R5, 0.93318945169448852539, -R0 ;  /* 0x3f6ee58105000823 */ /* 0x000fc80000010800 */
[----:B------:R-:W-:-:S07]  /*1d20*/  @!P0 FFMA.FTZ R0, R5, 0.93318945169448852539, R0 ;  /* 0x3f6ee58105008823 */ /* 0x000fce0000010000 */
.L_x_9163:
[----:B------:R-:W-:Y:S05]  /*1d30*/  BSYNC B1 ;  /* 0x0000000000017941 */ /* 0x000fea0003800000 */
.L_x_9161:
        /* <DEDUP_REMOVED lines=17> */
[C---:B------:R-:W-:Y:S01]  /*1e50*/  ISETP.GE.AND P0, PT, R23.reuse, RZ, PT ;  /* 0x000000ff1700720c */ /* 0x040fe20003f06270 */
[----:B------:R-:W-:-:S03]  /*1e60*/  FADD.FTZ R23, |R23|, |R14| ;  /* 0x4000000e17177221 */ /* 0x000fc60000010200 */
[----:B------:R-:W0:Y:S05]  /*1e70*/  MUFU.LG2 R5, R5 ;  /* 0x0000000500057308 */ /* 0x000e2a0000000c00 */
[----:B------:R-:W-:Y:S02]  /*1e80*/  @!P1 FSEL R0, R4, 0.78539818525314331055, !P0 ;  /* 0x3f490fdb04009808 */ /* 0x000fe40004000000 */
[----:B------:R-:W-:Y:S02]  /*1e90*/  @!P2 FSEL R0, RZ, 3.1415927410125732422, P0 ;  /* 0x40490fdbff00a808 */ /* 0x000fe40000000000 */
[----:B------:R-:W-:Y:S02]  /*1ea0*/  FSETP.GTU.FTZ.AND P0, PT, |R23|, +INF , PT ;  /* 0x7f8000001700780b */ /* 0x000fe40003f1c200 */
[----:B------:R-:W-:-:S04]  /*1eb0*/  LOP3.LUT R0, R0, 0x80000000, R14, 0xb8, !PT ;  /* 0x8000000000007812 */ /* 0x000fc800078eb80e */
[----:B------:R-:W-:Y:S01]  /*1ec0*/  FSEL R4, R23, R0, P0 ;  /* 0x0000000017047208 */ /* 0x000fe20000000000 */
[----:B0-----:R-:W-:Y:S01]  /*1ed0*/  FMUL.FTZ R15, R5, 0.69314718246459960938 ;  /* 0x3f317218050f7820 */ /* 0x001fe20000410000 */
[----:B------:R-:W-:Y:S06]  /*1ee0*/  BRA `(.L_x_9158) ;  /* 0x0000000c00887947 */ /* 0x000fec0003800000 */
.L_x_9151:
[----:B------:R-:W-:Y:S01]  /*1ef0*/  FMUL.FTZ R4, R18, -0.36787945032119750977 ;  /* 0xbebc5ab212047820 */ /* 0x000fe20000410000 */
[----:B------:R-:W-:Y:S01]  /*1f00*/  FMUL.FTZ R5, R19, -0.36787945032119750977 ;  /* 0xbebc5ab213057820 */ /* 0x000fe20000410000 */
        /* <DEDUP_REMOVED lines=30> */
[----:B------:R-:W-:Y:S05]  /*20f0*/  CALL.REL.NOINC `($__internal_17_$__cuda_sm3x_div_rn_ftz_f32_slowpath) ;  /* 0x0000009400407944 */ /* 0x000fea0003c00000 */
[----:B------:R-:W-:-:S07]  /*2100*/  MOV R4, R0 ;  /* 0x0000000000047202 */ /* 0x000fce0000000f00 */
.L_x_9165:
[----:B------:R-:W-:Y:S05]  /*2110*/  BSYNC B4 ;  /* 0x0000000000047941 */ /* 0x000fea0003800000 */
.L_x_9164:
        /* <DEDUP_REMOVED lines=18> */
.L_x_9167:
[----:B------:R-:W-:Y:S02]  /*2240*/  ISETP.GE.AND P0, PT, R23, RZ, PT ;  /* 0x000000ff1700720c */ /* 0x000fe40003f06270 */
[----:B------:R-:W-:-:S11]  /*2250*/  MOV R5, 0x3fd774eb ;  /* 0x3fd774eb00057802 */ /* 0x000fd60000000f00 */
[----:B------:R-:W-:-:S04]  /*2260*/  @P0 FFMA.FTZ R4, R5, 0.93318945169448852539, -R4 ;  /* 0x3f6ee58105040823 */ /* 0x000fc80000010804 */
[----:B------:R-:W-:-:S07]  /*2270*/  @!P0 FFMA.FTZ R4, R5, 0.93318945169448852539, R4 ;  /* 0x3f6ee58105048823 */ /* 0x000fce0000010004 */
.L_x_9168:
[----:B------:R-:W-:Y:S05]  /*2280*/  BSYNC B1 ;  /* 0x0000000000017941 */ /* 0x000fea0003800000 */
.L_x_9166:
        /* <DEDUP_REMOVED lines=11> */
.L_x_9150:
        /* <DEDUP_REMOVED lines=24> */
.L_x_9172:
[----:B------:R-:W-:Y:S05]  /*24c0*/  BSYNC B4 ;  /* 0x0000000000047941 */ /* 0x000fea0003800000 */
.L_x_9171:
[----:B------:R-:W-:Y:S01]  /*24d0*/  HFMA2.MMA R5, -RZ, RZ, 0.89990234375, 10328 ;  /* 0x3b33710bff057435 */ /* 0x000fe200000001ff */
[----:B------:R-:W-:Y:S01]  /*24e0*/  FMUL.FTZ R0, R4, R4 ;  /* 0x0000000404007220 */ /* 0x000fe20000410000 */
[----:B------:R-:W-:Y:S01]  /*24f0*/  @!P6 MOV R7, 0x3fd774eb ;  /* 0x3fd774eb0007e802 */ /* 0x000fe20000000f00 */
[----:B------:R-:W0:Y:S01]  /*2500*/  MUFU.LG2 R12, R12 ;  /* 0x0000000c000c7308 */ /* 0x000e220000000c00 */
[----:B------:R-:W-:Y:S01]  /*2510*/  FSETP.NEU.FTZ.AND P0, PT, |R18|, R23, PT ;  /* 0x000000171200720b */ /* 0x000fe20003f1d200 */
[----:B------:R-:W-:Y:S01]  /*2520*/  FADD.FTZ R23, R23, |R18| ;  /* 0x4000001217177221 */ /* 0x000fe20000010000 */
        /* <DEDUP_REMOVED lines=18> */
.L_x_9170:
        /* <DEDUP_REMOVED lines=13> */
.L_x_9174:
[----:B------:R-:W-:Y:S05]  /*2720*/  BSYNC B4 ;  /* 0x0000000000047941 */ /* 0x000fea0003800000 */
.L_x_9173:
        /* <DEDUP_REMOVED lines=29> */
[----:B------:R-:W-:-:S02]  /*2900*/  FADD.FTZ R23, R23, |R18| ;  /* 0x4000001217177221 */ /* 0x000fc40000010000 */
        /* <DEDUP_REMOVED lines=8> */
.L_x_9169:
        /* <DEDUP_REMOVED lines=34> */
.L_x_9176:
[----:B------:R-:W-:Y:S05]  /*2bb0*/  BSYNC B4 ;  /* 0x0000000000047941 */ /* 0x000fea0003800000 */
.L_x_9175:
[----:B------:R-:W-:Y:S01]  /*2bc0*/  HFMA2.MMA R5, -RZ, RZ, 0.89990234375, 10328 ;  /* 0x3b33710bff057435 */ /* 0x000fe200000001ff */
[----:B------:R-:W-:Y:S01]  /*2bd0*/  FMUL.FTZ R0, R4, R4 ;  /* 0x0000000404007220 */ /* 0x000fe20000410000 */
[----:B------:R-:W-:Y:S02]  /*2be0*/  @!P6 MOV R7, 0x3fd774eb ;  /* 0x3fd774eb0007e802 */ /* 0x000fe40000000f00 */
[----:B------:R-:W-:Y:S01]  /*2bf0*/  FSETP.NEU.FTZ.AND P0, PT, |R18|, R23, PT ;  /* 0x000000171200720b */ /* 0x000fe20003f1d200 */
[----:B------:R-:W-:Y:S01]  /*2c00*/  FADD.FTZ R23, R23, |R18| ;  /* 0x4000001217177221 */ /* 0x000fe20000010000 */
        /* <DEDUP_REMOVED lines=16> */
.L_x_9158:
[----:B------:R-:W-:Y:S05]  /*2d10*/  BSYNC B3 ;  /* 0x0000000000037941 */ /* 0x000fea0003800000 */
.L_x_9149:
[----:B------:R-:W-:Y:S01]  /*2d20*/  FADD.FTZ R5, R15, 0.69314718246459960938 ;  /* 0x3f3172180f057421 */ /* 0x000fe20000010000 */
[----:B------:R-:W-:-:S04]  /*2d30*/  LOP3.LUT R15, R4, 0x80000000, R19, 0xb8, !PT ;  /* 0x80000000040f7812 */ /* 0x000fc800078eb813 */
[----:B------:R-:W-:Y:S01]  /*2d40*/  LOP3.LUT R14, R5, 0x80000000, R18, 0xb8, !PT ;  /* 0x80000000050e7812 */ /* 0x000fe200078eb812 */
[----:B------:R-:W-:Y:S06]  /*2d50*/  BRA `(.L_x_9115) ;  /* 0x00000000003c7947 */ /* 0x000fec0003800000 */
.L_x_9116:
[----:B------:R-:W-:-:S13]  /*2d60*/  FSETP.NEU.FTZ.AND P0, PT, |R18|, +INF , PT ;  /* 0x7f8000001200780b */ /* 0x000fda0003f1d200 */
[----:B------:R-:W-:Y:S01]  /*2d70*/  @!P0 FADD.FTZ R15, R19, R19 ;  /* 0x00000013130f8221 */ /* 0x000fe20000010000 */
[----:B------:R-:W-:Y:S01]  /*2d80*/  @!P0 MOV R14, R18 ;  /* 0x00000012000e8202 */ /* 0x000fe20000000f00 */
        /* <DEDUP_REMOVED lines=8> */
[----:B------:R-:W-:-:S05]  /*2e10*/  @P0 FADD.FTZ R15, R15, R0 ;  /* 0x000000000f0f0221 */ /* 0x000fca0000010000 */
[----:B------:R-:W-:Y:S01]  /*2e20*/  @P0 MOV R14, R15 ;  /* 0x0000000f000e0202 */ /* 0x000fe20000000f00 */
[----:B------:R-:W-:Y:S01]  /*2e30*/  @!P0 FADD.FTZ R14, R18, R18 ;  /* 0x00000012120e8221 */ /* 0x000fe20000010000 */
[----:B------:R-:W-:-:S07]  /*2e40*/  @!P0 MOV R15, R19 ;  /* 0x00000013000f8202 */ /* 0x000fce0000000f00 */
.L_x_9115:
[----:B------:R-:W-:Y:S05]  /*2e50*/  BSYNC B0 ;  /* 0x0000000000007941 */ /* 0x000fea0003800000 */
.L_x_9114:
[----:B------:R-:W-:Y:S05]  /*2e60*/  WARPSYNC.ALL ;  /* 0x0000000000007948 */ /* 0x000fea0003800000 */
[----:B0-----:R-:W0:Y:S01]  /*2e70*/  S2R R23, SR_TID.X ;  /* 0x0000000000177919 */ /* 0x001e220000002100 */
[----:B------:R-:W-:Y:S01]  /*2e80*/  BSSY B0, `(.L_x_9177) ;  /* 0x00002c5000007945 */ /* 0x000fe20003800000 */
[----:B------:R-:W-:Y:S01]  /*2e90*/  HFMA2.MMA R12, -RZ, RZ, 0, 0 ;  /* 0x00000000ff0c7435 */ /* 0x000fe200000001ff */
        /* <DEDUP_REMOVED lines=113> */
.L_x_9184:
        /* <DEDUP_REMOVED lines=10> */
.L_x_9186:
[----:B------:R-:W-:-:S04]  /*3650*/  FADD.FTZ R4, -R5, R6 ;  /* 0x0000000605047221 */ /* 0x000fc80000010100 */
[----:B------:R-:W-:-:S07]  /*3660*/  FMUL.FTZ R4, R4, 0.5 ;  /* 0x3f00000004047820 */ /* 0x000fce0000410000 */
.L_x_9187:
[----:B------:R-:W-:Y:S05]  /*3670*/  BSYNC B2 ;  /* 0x0000000000027941 */ /* 0x000fea0003800000 */
.L_x_9185:
        /* <DEDUP_REMOVED lines=11> */
.L_x_9189:
[----:B------:R-:W-:-:S04]  /*3730*/  FADD.FTZ R8, R7, -R8 ;  /* 0x8000000807087221 */ /* 0x000fc80000010000 */
[----:B------:R-:W-:-:S07]  /*3740*/  FMUL.FTZ R9, R8, 0.5 ;  /* 0x3f00000008097820 */ /* 0x000fce0000410000 */
.L_x_9190:
[----:B------:R-:W-:Y:S05]  /*3750*/  BSYNC B2 ;  /* 0x0000000000027941 */ /* 0x000fea0003800000 */
.L_x_9188:
        /* <DEDUP_REMOVED lines=35> */
.L_x_9183:
[----:B------:R0:W1:Y:S02]  /*3990*/  MUFU.SQRT R19, R18 ;  /* 0x0000001200137308 */ /* 0x0000640000002000 */
.L_x_9182:
[----:B------:R-:W-:Y:S05]  /*39a0*/  BSYNC B1 ;  /* 0x0000000000017941 */ /* 0x000fea0003800000 */
.L_x_9181:
        /* <DEDUP_REMOVED lines=35> */
.L_x_9194:
        /* <DEDUP_REMOVED lines=17> */
.L_x_9200:
[----:B------:R-:W-:-:S04]  /*3cf0*/  FADD.FTZ R4, -R5, R6 ;  /* 0x0000000605047221 */ /* 0x000fc80000010100 */
[----:B------:R-:W-:-:S07]  /*3d00*/  FMUL.FTZ R4, R4, 0.5 ;  /* 0x3f00000004047820 */ /* 0x000fce0000410000 */
.L_x_9201:
[----:B------:R-:W-:Y:S05]  /*3d10*/  BSYNC B4 ;  /* 0x0000000000047941 */ /* 0x000fea0003800000 */
.L_x_9199:
        /* <DEDUP_REMOVED lines=10> */
.L_x_9203:
[----:B------:R-:W-:-:S04]  /*3dc0*/  FADD.FTZ R0, -R0, R7 ;  /* 0x0000000700007221 */ /* 0x000fc80000010100 */
[----:B------:R-:W-:-:S07]  /*3dd0*/  FMUL.FTZ R5, R0, 0.5 ;  /* 0x3f00000000057820 */ /* 0x000fce0000410000 */
.L_x_9204:
[----:B------:R-:W-:Y:S05]  /*3de0*/  BSYNC B4 ;  /* 0x0000000000047941 */ /* 0x000fea0003800000 */
.L_x_9202:
[----:B------:R-:W-:Y:S01]  /*3df0*/  FADD.FTZ R5, R5, R4 ;  /* 0x0000000405057221 */ /* 0x000fe20000010000 */
[----:B------:R-:W-:-:S04]  /*3e00*/  FADD.FTZ R12, R27, R12 ;  /* 0x0000000c1b0c7221 */ /* 0x000fc80000010000 */
[----:B------:R-:W-:-:S06]  /*3e10*/  FMUL.FTZ R12, R12, R5 ;  /* 0x000000050c0c7220 */ /* 0x000fcc0000410000 */
[----:B------:R-:W2:Y:S01]  /*3e20*/  MUFU.SQRT R12, R12 ;  /* 0x0000000c000c7308 */ /* 0x000ea20000002000 */
[----:B------:R-:W-:Y:S05]  /*3e30*/  BRA `(.L_x_9205) ;  /* 0x0000000000487947 */ /* 0x000fea0003800000 */
.L_x_9198:
        /* <DEDUP_REMOVED lines=12> */
.L_x_9197:
[----:B------:R-:W-:Y:S01]  /*3f00*/  FADD.FTZ R0, R12, 1 ;  /* 0x3f8000000c007421 */ /* 0x000fe20000010000 */
[----:B------:R-:W-:Y:S01]  /*3f10*/  MUFU.SQRT R5, R18 ;  /* 0x0000001200057308 */ /* 0x000fe20000002000 */
[----:B------:R-:W-:Y:S02]  /*3f20*/  MOV R27, 0x3f800000 ;  /* 0x3f800000001b7802 */ /* 0x000fe40000000f00 */
[----:B------:R-:W-:-:S06]  /*3f30*/  FMUL.FTZ R0, R0, 0.5 ;  /* 0x3f00000000007820 */ /* 0x000fcc0000410000 */
[----:B------:R-:W2:Y:S02]  /*3f40*/  MUFU.SQRT R0, R0 ;  /* 0x0000000000007308 */ /* 0x000ea40000002000 */
[----:B--2---:R-:W-:-:S07]  /*3f50*/  FMUL.FTZ R12, R5, R0 ;  /* 0x00000000050c7220 */ /* 0x004fce0000410000 */
.L_x_9205:
[----:B------:R-:W-:Y:S05]  /*3f60*/  BSYNC B2 ;  /* 0x0000000000027941 */ /* 0x000fea0003800000 */
.L_x_9196:
[----:B------:R-:W-:Y:S05]  /*3f70*/  BRA `(.L_x_9206) ;  /* 0x0000000000087947 */ /* 0x000fea0003800000 */
.L_x_9193:
[----:B------:R-:W-:Y:S01]  /*3f80*/  FMUL.FTZ R12, R12, 16777216 ;  /* 0x4b8000000c0c7820 */ /* 0x000fe20000410000 */
[----:B------:R-:W-:-:S07]  /*3f90*/  FMUL.FTZ R27, R27, 16777216 ;  /* 0x4b8000001b1b7820 */ /* 0x000fce0000410000 */
.L_x_9206:
[----:B------:R-:W-:Y:S05]  /*3fa0*/  BSYNC B1 ;  /* 0x0000000000017941 */ /* 0x000fea0003800000 */
.L_x_9192:
        /* <DEDUP_REMOVED lines=16> */
[----:B01----:R-:W-:Y:S05]  /*40b0*/  CALL.REL.NOINC `($__internal_17_$__cuda_sm3x_div_rn_ftz_f32_slowpath) ;  /* 0x0000007400507944 */ /* 0x003fea0003c00000 */
[----:B------:R-:W-:-:S07]  /*40c0*/  MOV R4, R0 ;  /* 0x0000000000047202 */ /* 0x000fce0000000f00 */
.L_x_9208:
[----:B------:R-:W-:Y:S05]  /*40d0*/  BSYNC B4 ;  /* 0x0000000000047941 */ /* 0x000fea0003800000 */
.L_x_9207:
        /* <DEDUP_REMOVED lines=18> */
.L_x_9210:
[----:B------:R-:W-:Y:S02]  /*4200*/  ISETP.GE.AND P0, PT, R12, RZ, PT ;  /* 0x000000ff0c00720c */ /* 0x000fe40003f06270 */
[----:B------:R-:W-:-:S11]  /*4210*/  MOV R5, 0x3fd774eb ;  /* 0x3fd774eb00057802 */ /* 0x000fd60000000f00 */
[----:B------:R-:W-:-:S04]  /*4220*/  @P0 FFMA.FTZ R4, R5, 0.93318945169448852539, -R4 ;  /* 0x3f6ee58105040823 */ /* 0x000fc80000010804 */
[----:B------:R-:W-:-:S07]  /*4230*/  @!P0 FFMA.FTZ R4, R5, 0.93318945169448852539, R4 ;  /* 0x3f6ee58105048823 */ /* 0x000fce0000010004 */
.L_x_9211:
[----:B------:R-:W-:Y:S05]  /*4240*/  BSYNC B1 ;  /* 0x0000000000017941 */ /* 0x000fea0003800000 */
.L_x_9209:
        /* <DEDUP_REMOVED lines=10> */
.L_x_9195:
[----:B------:R-:W-:Y:S05]  /*42f0*/  BSYNC B3 ;  /* 0x0000000000037941 */ /* 0x000fea0003800000 */
.L_x_9191:
[----:B------:R-:W-:Y:S02]  /*4300*/  LOP3.LUT R13, R4, 0x80000000, R21, 0xb8, !PT ;  /* 0x80000000040d7812 */ /* 0x000fe400078eb815 */
[----:B-1----:R-:W-:Y:S01]  /*4310*/  LOP3.LUT R12, R19, 0x80000000, R20, 0xb8, !PT ;  /* 0x80000000130c7812 */ /* 0x002fe200078eb814 */
[----:B------:R-:W-:Y:S06]  /*4320*/  BRA `(.L_x_9178) ;  /* 0x0000001400e87947 */ /* 0x000fec0003800000 */
.L_x_9180:
        /* <DEDUP_REMOVED lines=31> */
.L_x_9217:
[----:B------:R-:W-:Y:S05]  /*4520*/  BSYNC B4 ;  /* 0x0000000000047941 */ /* 0x000fea0003800000 */
.L_x_9216:
        /* <DEDUP_REMOVED lines=18> */
.L_x_9219:
[----:B------:R-:W-:Y:S02]  /*4650*/  ISETP.GE.AND P0, PT, R18, RZ, PT ;  /* 0x000000ff1200720c */ /* 0x000fe40003f06270 */
[----:B------:R-:W-:-:S11]  /*4660*/  MOV R5, 0x3fd774eb ;  /* 0x3fd774eb00057802 */ /* 0x000fd60000000f00 */
[----:B------:R-:W-:-:S04]  /*4670*/  @P0 FFMA.FTZ R4, R5, 0.93318945169448852539, -R4 ;  /* 0x3f6ee58105040823 */ /* 0x000fc80000010804 */
[----:B------:R-:W-:-:S07]  /*4680*/  @!P0 FFMA.FTZ R4, R5, 0.93318945169448852539, R4 ;  /* 0x3f6ee58105048823 */ /* 0x000fce0000010004 */
.L_x_9220:
[----:B------:R-:W-:Y:S05]  /*4690*/  BSYNC B1 ;  /* 0x0000000000017941 */ /* 0x000fea0003800000 */
.L_x_9218:
        /* <DEDUP_REMOVED lines=13> */
.L_x_9215:
        /* <DEDUP_REMOVED lines=13> */
.L_x_9223:
[----:B------:R-:W-:Y:S05]  /*4840*/  BSYNC B4 ;  /* 0x0000000000047941 */ /* 0x000fea0003800000 */
.L_x_9222:
        /* <DEDUP_REMOVED lines=18> */
.L_x_9225:
[----:B------:R-:W-:Y:S02]  /*4970*/  ISETP.GE.AND P0, PT, R18, RZ, PT ;  /* 0x000000ff1200720c */ /* 0x000fe40003f06270 */
[----:B------:R-:W-:-:S11]  /*4980*/  MOV R5, 0x3fd774eb ;  /* 0x3fd774eb00057802 */ /* 0x000fd60000000f00 */
[----:B------:R-:W-:-:S04]  /*4990*/  @P0 FFMA.FTZ R0, R5, 0.93318945169448852539, -R0 ;  /* 0x3f6ee58105000823 */ /* 0x000fc80000010800 */
[----:B------:R-:W-:-:S07]  /*49a0*/  @!P0 FFMA.FTZ R0, R5, 0.93318945169448852539, R0 ;  /* 0x3f6ee58105008823 */ /* 0x000fce0000010000 */
.L_x_9226:
[----:B------:R-:W-:Y:S05]  /*49b0*/  BSYNC B1 ;  /* 0x0000000000017941 */ /* 0x000fea0003800000 */
.L_x_9224:
        /* <DEDUP_REMOVED lines=11> */
[----:B------:R-:W-:Y:S01]  /*4a70*/  FFMA.FTZ R6, R7, R7, R6 ;  /* 0x0000000707067223 */ /* 0x000fe20000010006 */
[----:B------:R-:W-:-:S05]  /*4a80*/  FADD.FTZ R7, |R18|, |R13| ;  /* 0x4000000d12077221 */ /* 0x000fca0000010200 */
[----:B------:R-:W0:Y:S02]  /*4a90*/  MUFU.SQRT R6, R6 ;  /* 0x0000000600067308 */ /* 0x000e240000002000 */
[----:B0-----:R-:W-:Y:S01]  /*4aa0*/  @P0 FMUL.FTZ R4, R5, R6 ;  /* 0x0000000605040220 */ /* 0x001fe20000410000 */
[----:B------:R-:W-:-:S04]  /*4ab0*/  FSETP.NEU.FTZ.AND P0, PT, R12, +INF , PT ;  /* 0x7f8000000c00780b */ /* 0x000fc80003f1d000 */
[----:B------:R-:W-:Y:S01]  /*4ac0*/  FSEL R5, R4, +INF , P0 ;  /* 0x7f80000004057808 */ /* 0x000fe20000000000 */
[----:B------:R-:W-:Y:S01]  /*4ad0*/  HFMA2.MMA R4, -RZ, RZ, 2.04296875, -15.78125 ;  /* 0x4016cbe4ff047435 */ /* 0x000fe200000001ff */
[----:B------:R-:W-:-:S04]  /*4ae0*/  ISETP.GE.AND P0, PT, R18, RZ, PT ;  /* 0x000000ff1200720c */ /* 0x000fc80003f06270 */
        /* <DEDUP_REMOVED lines=8> */
.L_x_9214:
        /* <DEDUP_REMOVED lines=34> */
.L_x_9228:
[----:B------:R-:W-:Y:S05]  /*4d90*/  BSYNC B4 ;  /* 0x0000000000047941 */ /* 0x000fea0003800000 */
.L_x_9227:
        /* <DEDUP_REMOVED lines=18> */
.L_x_9230:
[----:B------:R-:W-:Y:S02]  /*4ec0*/  ISETP.GE.AND P0, PT, R18, RZ, PT ;  /* 0x000000ff1200720c */ /* 0x000fe40003f06270 */
[----:B------:R-:W-:-:S11]  /*4ed0*/  MOV R5, 0x3fd774eb ;  /* 0x3fd774eb00057802 */ /* 0x000fd60000000f00 */
[----:B------:R-:W-:-:S04]  /*4ee0*/  @P0 FFMA.FTZ R4, R5, 0.93318945169448852539, -R4 ;  /* 0x3f6ee58105040823 */ /* 0x000fc80000010804 */
[----:B------:R-:W-:-:S07]  /*4ef0*/  @!P0 FFMA.FTZ R4, R5, 0.93318945169448852539, R4 ;  /* 0x3f6ee58105048823 */ /* 0x000fce0000010004 */
.L_x_9231:
[----:B------:R-:W-:Y:S05]  /*4f00*/  BSYNC B1 ;  /* 0x0000000000017941 */ /* 0x000fea0003800000 */
.L_x_9229:
        /* <DEDUP_REMOVED lines=11> */
.L_x_9213:
        /* <DEDUP_REMOVED lines=24> */
.L_x_9235:
[----:B------:R-:W-:Y:S05]  /*5140*/  BSYNC B4 ;  /* 0x0000000000047941 */ /* 0x000fea0003800000 */
.L_x_9234:
        /* <DEDUP_REMOVED lines=24> */
.L_x_9233:
        /* <DEDUP_REMOVED lines=13> */
.L_x_9237:
[----:B------:R-:W-:Y:S05]  /*53a0*/  BSYNC B4 ;  /* 0x0000000000047941 */ /* 0x000fea0003800000 */
.L_x_9236:
        /* <DEDUP_REMOVED lines=38> */
.L_x_9232:
        /* <DEDUP_REMOVED lines=34> */
.L_x_9239:
[----:B------:R-:W-:Y:S05]  /*5830*/  BSYNC B4 ;  /* 0x0000000000047941 */ /* 0x000fea0003800000 */
.L_x_9238:
        /* <DEDUP_REMOVED lines=21> */
.L_x_9221:
[----:B------:R-:W-:Y:S05]  /*5990*/  BSYNC B3 ;  /* 0x0000000000037941 */ /* 0x000fea0003800000 */
.L_x_9212:
[----:B------:R-:W-:Y:S01]  /*59a0*/  FADD.FTZ R19, R19, 0.69314718246459960938 ;  /* 0x3f31721813137421 */ /* 0x000fe20000010000 */
[----:B------:R-:W-:-:S04]  /*59b0*/  LOP3.LUT R13, R4, 0x80000000, R21, 0xb8, !PT ;  /* 0x80000000040d7812 */ /* 0x000fc800078eb815 */
[----:B------:R-:W-:Y:S01]  /*59c0*/  LOP3.LUT R12, R19, 0x80000000, R20, 0xb8, !PT ;  /* 0x80000000130c7812 */ /* 0x000fe200078eb814 */
[----:B------:R-:W-:Y:S06]  /*59d0*/  BRA `(.L_x_9178) ;  /* 0x00000000003c7947 */ /* 0x000fec0003800000 */
.L_x_9179:
        /* <DEDUP_REMOVED lines=15> */
.L_x_9178:
[----:B------:R-:W-:Y:S05]  /*5ad0*/  BSYNC B0 ;  /* 0x0000000000007941 */ /* 0x000fea0003800000 */
.L_x_9177:
[----:B------:R-:W-:Y:S05]  /*5ae0*/  WARPSYNC.ALL ;  /* 0x0000000000007948 */ /* 0x000fea0003800000 */
[----:B------:R-:W-:Y:S01]  /*5af0*/  IADD3 R5, R23, 0x100, RZ ;  /* 0x0000010017057810 */ /* 0x000fe20007ffe0ff */
[----:B------:R-:W-:Y:S01]  /*5b00*/  BSSY B0, `(.L_x_9240) ;  /* 0x00002c5000007945 */ /* 0x000fe20003800000 */
[----:B-----5:R-:W-:Y:S01]  /*5b10*/  HFMA2.MMA R19, -RZ, RZ, 0, 0 ;  /* 0x00000000ff137435 */ /* 0x020fe200000001ff */
[----:B------:R-:W-:Y:S02]  /*5b20*/  CS2R R20, SRZ ;  /* 0x0000000000147805 */ /* 0x000fe4000001ff00 */
        /* <DEDUP_REMOVED lines=112> */
.L_x_9247:
        /* <DEDUP_REMOVED lines=10> */
.L_x_9249:
[----:B------:R-:W-:-:S04]  /*62d0*/  FADD.FTZ R6, -R0, R7 ;  /* 0x0000000700067221 */ /* 0x000fc80000010100 */
[----:B------:R-:W-:-:S07]  /*62e0*/  FMUL.FTZ R6, R6, 0.5 ;  /* 0x3f00000006067820 */ /* 0x000fce0000410000 */
.L_x_9250:
[----:B------:R-:W-:Y:S05]  /*62f0*/  BSYNC B2 ;  /* 0x0000000000027941 */ /* 0x000fea0003800000 */
.L_x_9248:
        /* <DEDUP_REMOVED lines=11> */
.L_x_9252:
[----:B------:R-:W-:-:S04]  /*63b0*/  FADD.FTZ R8, R4, -R9 ;  /* 0x8000000904087221 */ /* 0x000fc80000010000 */
[----:B------:R-:W-:-:S07]  /*63c0*/  FMUL.FTZ R9, R8, 0.5 ;  /* 0x3f00000008097820 */ /* 0x000fce0000410000 */
.L_x_9253:
[----:B------:R-:W-:Y:S05]  /*63d0*/  BSYNC B2 ;  /* 0x0000000000027941 */ /* 0x000fea0003800000 */
.L_x_9251:
        /* <DEDUP_REMOVED lines=35> */
.L_x_9246:
[----:B------:R0:W1:Y:S02]  /*6610*/  MUFU.SQRT R29, R18 ;  /* 0x00000012001d7308 */ /* 0x0000640000002000 */
.L_x_9245:
[----:B------:R-:W-:Y:S05]  /*6620*/  BSYNC B1 ;  /* 0x0000000000017941 */ /* 0x000fea0003800000 */
.L_x_9244:
        /* <DEDUP_REMOVED lines=19> */
[----:B------:R-:W-:-:S04]  /*6760*/  HFMA2.MMA R7, -RZ, RZ, 1.9599609375, 20144 ;  /* 0x3fd774ebff077435 */ /* 0x000fc800000001ff */
        /* <DEDUP_REMOVED lines=15> */
.L_x_9257:
        /* <DEDUP_REMOVED lines=17> */
.L_x_9263:
[----:B------:R-:W-:-:S04]  /*6970*/  FADD.FTZ R0, -R0, R7 ;  /* 0x0000000700007221 */ /* 0x000fc80000010100 */
[----:B------:R-:W-:-:S07]  /*6980*/  FMUL.FTZ R0, R0, 0.5 ;  /* 0x3f00000000007820 */ /* 0x000fce0000410000 */
.L_x_9264:
[----:B------:R-:W-:Y:S05]  /*6990*/  BSYNC B4 ;  /* 0x0000000000047941 */ /* 0x000fea0003800000 */
.L_x_9262:
        /* <DEDUP_REMOVED lines=10> */
.L_x_9266:
[----:B------:R-:W-:-:S04]  /*6a40*/  FADD.FTZ R4, -R5, R4 ;  /* 0x0000000405047221 */ /* 0x000fc80000010100 */
[----:B------:R-:W-:-:S07]  /*6a50*/  FMUL.FTZ R5, R4, 0.5 ;  /* 0x3f00000004057820 */ /* 0x000fce0000410000 */
.L_x_9267:
[----:B------:R-:W-:Y:S05]  /*6a60*/  BSYNC B4 ;  /* 0x0000000000047941 */ /* 0x000fea0003800000 */
.L_x_9265:
[----:B------:R-:W-:Y:S01]  /*6a70*/  FADD.FTZ R5, R5, R0 ;  /* 0x0000000005057221 */ /* 0x000fe20000010000 */
[----:B------:R-:W-:-:S04]  /*6a80*/  FADD.FTZ R20, R27, R20 ;  /* 0x000000141b147221 */ /* 0x000fc80000010000 */
[----:B------:R-:W-:-:S06]  /*6a90*/  FMUL.FTZ R20, R20, R5 ;  /* 0x0000000514147220 */ /* 0x000fcc0000410000 */
[----:B------:R-:W2:Y:S01]  /*6aa0*/  MUFU.SQRT R20, R20 ;  /* 0x0000001400147308 */ /* 0x000ea20000002000 */
[----:B------:R-:W-:Y:S05]  /*6ab0*/  BRA `(.L_x_9268) ;  /* 0x0000000000487947 */ /* 0x000fea0003800000 */
.L_x_9261:
        /* <DEDUP_REMOVED lines=12> */
.L_x_9260:
[----:B------:R-:W-:Y:S01]  /*6b80*/  FADD.FTZ R0, R20, 1 ;  /* 0x3f80000014007421 */ /* 0x000fe20000010000 */
[----:B------:R-:W-:Y:S01]  /*6b90*/  MUFU.SQRT R5, R18 ;  /* 0x0000001200057308 */ /* 0x000fe20000002000 */
[----:B------:R-:W-:Y:S02]  /*6ba0*/  MOV R27, 0x3f800000 ;  /* 0x3f800000001b7802 */ /* 0x000fe40000000f00 */
[----:B------:R-:W-:-:S06]  /*6bb0*/  FMUL.FTZ R0, R0, 0.5 ;  /* 0x3f00000000007820 */ /* 0x000fcc0000410000 */
[----:B------:R-:W2:Y:S02]  /*6bc0*/  MUFU.SQRT R0, R0 ;  /* 0x0000000000007308 */ /* 0x000ea40000002000 */
[----:B--2---:R-:W-:-:S07]  /*6bd0*/  FMUL.FTZ R20, R5, R0 ;  /* 0x0000000005147220 */ /* 0x004fce0000410000 */
.L_x_9268:
[----:B------:R-:W-:Y:S05]  /*6be0*/  BSYNC B2 ;  /* 0x0000000000027941 */ /* 0x000fea0003800000 */
.L_x_9259:
[----:B------:R-:W-:Y:S05]  /*6bf0*/  BRA `(.L_x_9269) ;  /* 0x0000000000087947 */ /* 0x000fea0003800000 */
.L_x_9256:
[----:B------:R-:W-:Y:S01]  /*6c00*/  FMUL.FTZ R20, R20, 16777216 ;  /* 0x4b80000014147820 */ /* 0x000fe20000410000 */
[----:B------:R-:W-:-:S07]  /*6c10*/  FMUL.FTZ R27, R27, 16777216 ;  /* 0x4b8000001b1b7820 */ /* 0x000fce0000410000 */
.L_x_9269:
[----:B------:R-:W-:Y:S05]  /*6c20*/  BSYNC B1 ;  /* 0x0000000000017941 */ /* 0x000fea0003800000 */
.L_x_9255:
        /* <DEDUP_REMOVED lines=18> */
.L_x_9271:
[----:B------:R-:W-:Y:S05]  /*6d50*/  BSYNC B4 ;  /* 0x0000000000047941 */ /* 0x000fea0003800000 */
.L_x_9270:
        /* <DEDUP_REMOVED lines=18> */
.L_x_9273:
[----:B------:R-:W-:Y:S02]  /*6e80*/  ISETP.GE.AND P0, PT, R20, RZ, PT ;  /* 0x000000ff1400720c */ /* 0x000fe40003f06270 */
[----:B------:R-:W-:-:S11]  /*6e90*/  MOV R5, 0x3fd774eb ;  /* 0x3fd774eb00057802 */ /* 0x000fd60000000f00 */
[----:B------:R-:W-:-:S04]  /*6ea0*/  @P0 FFMA.FTZ R4, R5, 0.93318945169448852539, -R4 ;  /* 0x3f6ee58105040823 */ /* 0x000fc80000010804 */
[----:B------:R-:W-:-:S07]  /*6eb0*/  @!P0 FFMA.FTZ R4, R5, 0.93318945169448852539, R4 ;  /* 0x3f6ee58105048823 */ /* 0x000fce0000010004 */
.L_x_9274:
[----:B------:R-:W-:Y:S05]  /*6ec0*/  BSYNC B1 ;  /* 0x0000000000017941 */ /* 0x000fea0003800000 */
.L_x_9272:
        /* <DEDUP_REMOVED lines=10> */
.L_x_9258:
[----:B------:R-:W-:Y:S05]  /*6f70*/  BSYNC B3 ;  /* 0x0000000000037941 */ /* 0x000fea0003800000 */
.L_x_9254:
[----:B------:R-:W-:Y:S02]  /*6f80*/  LOP3.LUT R21, R6, 0x80000000, R11, 0xb8, !PT ;  /* 0x8000000006157812 */ /* 0x000fe400078eb80b */
[----:B-1----:R-:W-:Y:S01]  /*6f90*/  LOP3.LUT R20, R29, 0x80000000, R10, 0xb8, !PT ;  /* 0x800000001d147812 */ /* 0x002fe200078eb80a */
[----:B------:R-:W-:Y:S06]  /*6fa0*/  BRA `(.L_x_9241) ;  /* 0x0000001400e87947 */ /* 0x000fec0003800000 */
.L_x_9243:
        /* <DEDUP_REMOVED lines=31> */
.L_x_9280:
[----:B------:R-:W-:Y:S05]  /*71a0*/  BSYNC B4 ;  /* 0x0000000000047941 */ /* 0x000fea0003800000 */
.L_x_9279:
        /* <DEDUP_REMOVED lines=18> */
.L_x_9282:
[----:B------:R-:W-:Y:S02]  /*72d0*/  ISETP.GE.AND P0, PT, R27, RZ, PT ;  /* 0x000000ff1b00720c */ /* 0x000fe40003f06270 */
[----:B------:R-:W-:-:S11]  /*72e0*/  MOV R5, 0x3fd774eb ;  /* 0x3fd774eb00057802 */ /* 0x000fd60000000f00 */
[----:B------:R-:W-:-:S04]  /*72f0*/  @P0 FFMA.FTZ R4, R5, 0.93318945169448852539, -R4 ;  /* 0x3f6ee58105040823 */ /* 0x000fc80000010804 */
[----:B------:R-:W-:-:S07]  /*7300*/  @!P0 FFMA.FTZ R4, R5, 0.93318945169448852539, R4 ;  /* 0x3f6ee58105048823 */ /* 0x000fce0000010004 */
.L_x_9283:
[----:B------:R-:W-:Y:S05]  /*7310*/  BSYNC B1 ;  /* 0x0000000000017941 */ /* 0x000fea0003800000 */
.L_x_9281:
        /* <DEDUP_REMOVED lines=13> */
.L_x_9278:
        /* <DEDUP_REMOVED lines=13> */
.L_x_9286:
[----:B------:R-:W-:Y:S05]  /*74c0*/  BSYNC B4 ;  /* 0x0000000000047941 */ /* 0x000fea0003800000 */
.L_x_9285:
        /* <DEDUP_REMOVED lines=18> */
.L_x_9288:
[----:B------:R-:W-:Y:S02]  /*75f0*/  ISETP.GE.AND P0, PT, R27, RZ, PT ;  /* 0x000000ff1b00720c */ /* 0x000fe40003f06270 */
[----:B------:R-:W-:-:S11]  /*7600*/  MOV R5, 0x3fd774eb ;  /* 0x3fd774eb00057802 */ /* 0x000fd60000000f00 */
[----:B------:R-:W-:-:S04]  /*7610*/  @P0 FFMA.FTZ R0, R5, 0.93318945169448852539, -R0 ;  /* 0x3f6ee58105000823 */ /* 0x000fc80000010800 */
[----:B------:R-:W-:-:S07]  /*7620*/  @!P0 FFMA.FTZ R0, R5, 0.93318945169448852539, R0 ;  /* 0x3f6ee58105008823 */ /* 0x000fce0000010000 */
.L_x_9289:
[----:B------:R-:W-:Y:S05]  /*7630*/  BSYNC B1 ;  /* 0x0000000000017941 */ /* 0x000fea0003800000 */
.L_x_9287:
        /* <DEDUP_REMOVED lines=27> */
.L_x_9277:
[----:B------:R-:W-:Y:S01]  /*77f0*/  FMUL.FTZ R4, R10, -0.36787945032119750977 ;  /* 0xbebc5ab20a047820 */ /* 0x000fe20000410000 */
[----:B------:R-:W-:Y:S01]  /*7800*/  FMUL.FTZ R5, R11, -0.36787945032119750977 ;  /* 0xbebc5ab20b057820 */ /* 0x000fe20000410000 */
        /* <DEDUP_REMOVED lines=32> */
.L_x_9291:
[----:B------:R-:W-:Y:S05]  /*7a10*/  BSYNC B4 ;  /* 0x0000000000047941 */ /* 0x000fea0003800000 */
.L_x_9290:
        /* <DEDUP_REMOVED lines=18> */
.L_x_9293:
[----:B------:R-:W-:Y:S02]  /*7b40*/  ISETP.GE.AND P0, PT, R27, RZ, PT ;  /* 0x000000ff1b00720c */ /* 0x000fe40003f06270 */
[----:B------:R-:W-:-:S11]  /*7b50*/  MOV R5, 0x3fd774eb ;  /* 0x3fd774eb00057802 */ /* 0x000fd60000000f00 */
[----:B------:R-:W-:-:S04]  /*7b60*/  @P0 FFMA.FTZ R4, R5, 0.93318945169448852539, -R4 ;  /* 0x3f6ee58105040823 */ /* 0x000fc80000010804 */
[----:B------:R-:W-:-:S07]  /*7b70*/  @!P0 FFMA.FTZ R4, R5, 0.93318945169448852539, R4 ;  /* 0x3f6ee58105048823 */ /* 0x000fce0000010004 */
.L_x_9294:
[----:B------:R-:W-:Y:S05]  /*7b80*/  BSYNC B1 ;  /* 0x0000000000017941 */ /* 0x000fea0003800000 */
.L_x_9292:
        /* <DEDUP_REMOVED lines=11> */
.L_x_9276:
        /* <DEDUP_REMOVED lines=24> */
.L_x_9298:
[----:B------:R-:W-:Y:S05]  /*7dc0*/  BSYNC B4 ;  /* 0x0000000000047941 */ /* 0x000fea0003800000 */
.L_x_9297:
        /* <DEDUP_REMOVED lines=24> */
.L_x_9296:
        /* <DEDUP_REMOVED lines=13> */
.L_x_9300:
[----:B------:R-:W-:Y:S05]  /*8020*/  BSYNC B4 ;  /* 0x0000000000047941 */ /* 0x000fea0003800000 */
.L_x_9299:
        /* <DEDUP_REMOVED lines=38> */
.L_x_9295:
        /* <DEDUP_REMOVED lines=32> */
[----:B------:R-:W-:Y:S05]  /*8490*/  CALL.REL.NOINC `($__internal_17_$__cuda_sm3x_div_rn_ftz_f32_slowpath) ;  /* 0x0000003000587944 */ /* 0x000fea0003c00000 */
[----:B------:R-:W-:-:S07]  /*84a0*/  MOV R4, R0 ;  /* 0x0000000000047202 */ /* 0x000fce0000000f00 */
.L_x_9302:
[----:B------:R-:W-:Y:S05]  /*84b0*/  BSYNC B4 ;  /* 0x0000000000047941 */ /* 0x000fea0003800000 */
.L_x_9301:
        /* <DEDUP_REMOVED lines=21> */
.L_x_9284:
[----:B------:R-:W-:Y:S05]  /*8610*/  BSYNC B3 ;  /* 0x0000000000037941 */ /* 0x000fea0003800000 */
.L_x_9275:
[----:B------:R-:W-:Y:S01]  /*8620*/  FADD.FTZ R5, R20, 0.69314718246459960938 ;  /* 0x3f31721814057421 */ /* 0x000fe20000010000 */
[----:B------:R-:W-:-:S04]  /*8630*/  LOP3.LUT R21, R4, 0x80000000, R11, 0xb8, !PT ;  /* 0x8000000004157812 */ /* 0x000fc800078eb80b */
[----:B------:R-:W-:Y:S01]  /*8640*/  LOP3.LUT R20, R5, 0x80000000, R10, 0xb8, !PT ;  /* 0x8000000005147812 */ /* 0x000fe200078eb80a */
[----:B------:R-:W-:Y:S06]  /*8650*/  BRA `(.L_x_9241) ;  /* 0x00000000003c7947 */ /* 0x000fec0003800000 */
.L_x_9242:
        /* <DEDUP_REMOVED lines=15> */
.L_x_9241:
[----:B------:R-:W-:Y:S05]  /*8750*/  BSYNC B0 ;  /* 0x0000000000007941 */ /* 0x000fea0003800000 */
.L_x_9240:
[----:B------:R-:W-:Y:S05]  /*8760*/  WARPSYNC.ALL ;  /* 0x0000000000007948 */ /* 0x000fea0003800000 */
[----:B------:R-:W-:Y:S01]  /*8770*/  IADD3 R5, R23, 0x180, RZ ;  /* 0x0000018017057810 */ /* 0x000fe20007ffe0ff */
[----:B------:R-:W-:Y:S01]  /*8780*/  BSSY B0, `(.L_x_9303) ;  /* 0x00002c4000007945 */ /* 0x000fe20003800000 */
[----:B0-----:R-:W-:Y:S02]  /*8790*/  HFMA2.MMA R18, -RZ, RZ, 0, 0 ;  /* 0x00000000ff127435 */ /* 0x001fe400000001ff */
        /* <DEDUP_REMOVED lines=112> */
.L_x_9310:
        /* <DEDUP_REMOVED lines=10> */
.L_x_9312:
[----:B------:R-:W-:-:S04]  /*8f40*/  FADD.FTZ R4, -R5, R6 ;  /* 0x0000000605047221 */ /* 0x000fc80000010100 */
[----:B------:R-:W-:-:S07]  /*8f50*/  FMUL.FTZ R4, R4, 0.5 ;  /* 0x3f00000004047820 */ /* 0x000fce0000410000 */
.L_x_9313:
[----:B------:R-:W-:Y:S05]  /*8f60*/  BSYNC B2 ;  /* 0x0000000000027941 */ /* 0x000fea0003800000 */
.L_x_9311:
        /* <DEDUP_REMOVED lines=11> */
.L_x_9315:
[----:B------:R-:W-:-:S04]  /*9020*/  FADD.FTZ R8, R7, -R8 ;  /* 0x8000000807087221 */ /* 0x000fc80000010000 */
[----:B------:R-:W-:-:S07]  /*9030*/  FMUL.FTZ R9, R8, 0.5 ;  /* 0x3f00000008097820 */ /* 0x000fce0000410000 */
.L_x_9316:
[----:B------:R-:W-:Y:S05]  /*9040*/  BSYNC B2 ;  /* 0x0000000000027941 */ /* 0x000fea0003800000 */
.L_x_9314:
        /* <DEDUP_REMOVED lines=35> */
.L_x_9309:
[----:B------:R0:W1:Y:S02]  /*9280*/  MUFU.SQRT R27, R10 ;  /* 0x0000000a001b7308 */ /* 0x0000640000002000 */
.L_x_9308:
[----:B------:R-:W-:Y:S05]  /*9290*/  BSYNC B1 ;  /* 0x0000000000017941 */ /* 0x000fea0003800000 */
.L_x_9307:
        /* <DEDUP_REMOVED lines=35> */
.L_x_9320:
        /* <DEDUP_REMOVED lines=17> */
.L_x_9326:
[----:B------:R-:W-:-:S04]  /*95e0*/  FADD.FTZ R4, -R5, R6 ;  /* 0x0000000605047221 */ /* 0x000fc80000010100 */
[----:B------:R-:W-:-:S07]  /*95f0*/  FMUL.FTZ R4, R4, 0.5 ;  /* 0x3f00000004047820 */ /* 0x000fce0000410000 */
.L_x_9327:
[----:B------:R-:W-:Y:S05]  /*9600*/  BSYNC B4 ;  /* 0x0000000000047941 */ /* 0x000fea0003800000 */
.L_x_9325:
        /* <DEDUP_REMOVED lines=10> */
.L_x_9329:
[----:B------:R-:W-:-:S04]  /*96b0*/  FADD.FTZ R0, -R0, R7 ;  /* 0x0000000700007221 */ /* 0x000fc80000010100 */
[----:B------:R-:W-:-:S07]  /*96c0*/  FMUL.FTZ R5, R0, 0.5 ;  /* 0x3f00000000057820 */ /* 0x000fce0000410000 */
.L_x_9330:
[----:B------:R-:W-:Y:S05]  /*96d0*/  BSYNC B4 ;  /* 0x0000000000047941 */ /* 0x000fea0003800000 */
.L_x_9328:
[----:B------:R-:W-:Y:S01]  /*96e0*/  FADD.FTZ R5, R5, R4 ;  /* 0x0000000405057221 */ /* 0x000fe20000010000 */
[----:B------:R-:W-:-:S04]  /*96f0*/  FADD.FTZ R18, R11, R18 ;  /* 0x000000120b127221 */ /* 0x000fc80000010000 */
[----:B------:R-:W-:-:S06]  /*9700*/  FMUL.FTZ R18, R18, R5 ;  /* 0x0000000512127220 */ /* 0x000fcc0000410000 */
[----:B------:R-:W2:Y:S01]  /*9710*/  MUFU.SQRT R18, R18 ;  /* 0x0000001200127308 */ /* 0x000ea20000002000 */
[----:B------:R-:W-:Y:S05]  /*9720*/  BRA `(.L_x_9331) ;  /* 0x0000000000487947 */ /* 0x000fea0003800000 */
.L_x_9324:
        /* <DEDUP_REMOVED lines=12> */
.L_x_9323:
[----:B------:R-:W-:Y:S01]  /*97f0*/  FADD.FTZ R0, R18, 1 ;  /* 0x3f80000012007421 */ /* 0x000fe20000010000 */
[----:B------:R-:W-:Y:S01]  /*9800*/  MUFU.SQRT R5, R10 ;  /* 0x0000000a00057308 */ /* 0x000fe20000002000 */
[----:B------:R-:W-:Y:S02]  /*9810*/  MOV R11, 0x3f800000 ;  /* 0x3f800000000b7802 */ /* 0x000fe40000000f00 */
[----:B------:R-:W-:-:S06]  /*9820*/  FMUL.FTZ R0, R0, 0.5 ;  /* 0x3f00000000007820 */ /* 0x000fcc0000410000 */
[----:B------:R-:W2:Y:S02]  /*9830*/  MUFU.SQRT R0, R0 ;  /* 0x0000000000007308 */ /* 0x000ea40000002000 */
[----:B--2---:R-:W-:-:S07]  /*9840*/  FMUL.FTZ R18, R5, R0 ;  /* 0x0000000005127220 */ /* 0x004fce0000410000 */
.L_x_9331:
[----:B------:R-:W-:Y:S05]  /*9850*/  BSYNC B2 ;  /* 0x0000000000027941 */ /* 0x000fea0003800000 */
.L_x_9322:
[----:B------:R-:W-:Y:S05]  /*9860*/  BRA `(.L_x_9332) ;  /* 0x0000000000087947 */ /* 0x000fea0003800000 */
.L_x_9319:
[----:B------:R-:W-:Y:S01]  /*9870*/  FMUL.FTZ R18, R18, 16777216 ;  /* 0x4b80000012127820 */ /* 0x000fe20000410000 */
[----:B------:R-:W-:-:S07]  /*9880*/  FMUL.FTZ R11, R11, 16777216 ;  /* 0x4b8000000b0b7820 */ /* 0x000fce0000410000 */
.L_x_9332:
[----:B------:R-:W-:Y:S05]  /*9890*/  BSYNC B1 ;  /* 0x0000000000017941 */ /* 0x000fea0003800000 */
.L_x_9318:
        /* <DEDUP_REMOVED lines=18> */
.L_x_9334:
[----:B------:R-:W-:Y:S05]  /*99c0*/  BSYNC B4 ;  /* 0x0000000000047941 */ /* 0x000fea0003800000 */
.L_x_9333:
        /* <DEDUP_REMOVED lines=18> */
.L_x_9336:
[----:B------:R-:W-:Y:S02]  /*9af0*/  ISETP.GE.AND P0, PT, R18, RZ, PT ;  /* 0x000000ff1200720c */ /* 0x000fe40003f06270 */
[----:B------:R-:W-:-:S11]  /*9b00*/  MOV R5, 0x3fd774eb ;  /* 0x3fd774eb00057802 */ /* 0x000fd60000000f00 */
[----:B------:R-:W-:-:S04]  /*9b10*/  @P0 FFMA.FTZ R4, R5, 0.93318945169448852539, -R4 ;  /* 0x3f6ee58105040823 */ /* 0x000fc80000010804 */
[----:B------:R-:W-:-:S07]  /*9b20*/  @!P0 FFMA.FTZ R4, R5, 0.93318945169448852539, R4 ;  /* 0x3f6ee58105048823 */ /* 0x000fce0000010004 */
.L_x_9337:
[----:B------:R-:W-:Y:S05]  /*9b30*/  BSYNC B1 ;  /* 0x0000000000017941 */ /* 0x000fea0003800000 */
.L_x_9335:
        /* <DEDUP_REMOVED lines=10> */
.L_x_9321:
[----:B------:R-:W-:Y:S05]  /*9be0*/  BSYNC B3 ;  /* 0x0000000000037941 */ /* 0x000fea0003800000 */
.L_x_9317:
[----:B------:R-:W-:Y:S02]  /*9bf0*/  LOP3.LUT R19, R4, 0x80000000, R17, 0xb8, !PT ;  /* 0x8000000004137812 */ /* 0x000fe400078eb811 */
[----:B-1----:R-:W-:Y:S01]  /*9c00*/  LOP3.LUT R18, R27, 0x80000000, R16, 0xb8, !PT ;  /* 0x800000001b127812 */ /* 0x002fe200078eb810 */
[----:B------:R-:W-:Y:S06]  /*9c10*/  BRA `(.L_x_9304) ;  /* 0x0000001400e87947 */ /* 0x000fec0003800000 */
.L_x_9306:
        /* <DEDUP_REMOVED lines=31> */
.L_x_9343:
[----:B------:R-:W-:Y:S05]  /*9e10*/  BSYNC B4 ;  /* 0x0000000000047941 */ /* 0x000fea0003800000 */
.L_x_9342:
        /* <DEDUP_REMOVED lines=18> */
.L_x_9345:
[----:B------:R-:W-:Y:S02]  /*9f40*/  ISETP.GE.AND P0, PT, R18, RZ, PT ;  /* 0x000000ff1200720c */ /* 0x000fe40003f06270 */
[----:B------:R-:W-:-:S11]  /*9f50*/  MOV R5, 0x3fd774eb ;  /* 0x3fd774eb00057802 */ /* 0x000fd60000000f00 */
[----:B------:R-:W-:-:S04]  /*9f60*/  @P0 FFMA.FTZ R4, R5, 0.93318945169448852539, -R4 ;  /* 0x3f6ee58105040823 */ /* 0x000fc80000010804 */
[----:B------:R-:W-:-:S07]  /*9f70*/  @!P0 FFMA.FTZ R4, R5, 0.93318945169448852539, R4 ;  /* 0x3f6ee58105048823 */ /* 0x000fce0000010004 */
.L_x_9346:
[----:B------:R-:W-:Y:S05]  /*9f80*/  BSYNC B1 ;  /* 0x0000000000017941 */ /* 0x000fea0003800000 */
.L_x_9344:
        /* <DEDUP_REMOVED lines=13> */
.L_x_9341:
        /* <DEDUP_REMOVED lines=13> */
.L_x_9349:
[----:B------:R-:W-:Y:S05]  /*a130*/  BSYNC B4 ;  /* 0x0000000000047941 */ /* 0x000fea0003800000 */
.L_x_9348:
        /* <DEDUP_REMOVED lines=18> */
.L_x_9351:
[----:B------:R-:W-:Y:S02]  /*a260*/  ISETP.GE.AND P0, PT, R18, RZ, PT ;  /* 0x000000ff1200720c */ /* 0x000fe40003f06270 */
[----:B------:R-:W-:-:S11]  /*a270*/  MOV R5, 0x3fd774eb ;  /* 0x3fd774eb00057802 */ /* 0x000fd60000000f00 */
[----:B------:R-:W-:-:S04]  /*a280*/  @P0 FFMA.FTZ R0, R5, 0.93318945169448852539, -R0 ;  /* 0x3f6ee58105000823 */ /* 0x000fc80000010800 */
[----:B------:R-:W-:-:S07]  /*a290*/  @!P0 FFMA.FTZ R0, R5, 0.93318945169448852539, R0 ;  /* 0x3f6ee58105008823 */ /* 0x000fce0000010000 */
.L_x_9352:
[----:B------:R-:W-:Y:S05]  /*a2a0*/  BSYNC B1 ;  /* 0x0000000000017941 */ /* 0x000fea0003800000 */
.L_x_9350:
        /* <DEDUP_REMOVED lines=27> */
.L_x_9340:
        /* <DEDUP_REMOVED lines=34> */
.L_x_9354:
[----:B------:R-:W-:Y:S05]  /*a680*/  BSYNC B4 ;  /* 0x0000000000047941 */ /* 0x000fea0003800000 */
.L_x_9353:
        /* <DEDUP_REMOVED lines=18> */
.L_x_9356:
[----:B------:R-:W-:Y:S02]  /*a7b0*/  ISETP.GE.AND P0, PT, R18, RZ, PT ;  /* 0x000000ff1200720c */ /* 0x000fe40003f06270 */
[----:B------:R-:W-:-:S11]  /*a7c0*/  MOV R5, 0x3fd774eb ;  /* 0x3fd774eb00057802 */ /* 0x000fd60000000f00 */
[----:B------:R-:W-:-:S04]  /*a7d0*/  @P0 FFMA.FTZ R4, R5, 0.93318945169448852539, -R4 ;  /* 0x3f6ee58105040823 */ /* 0x000fc80000010804 */
[----:B------:R-:W-:-:S07]  /*a7e0*/  @!P0 FFMA.FTZ R4, R5, 0.93318945169448852539, R4 ;  /* 0x3f6ee58105048823 */ /* 0x000fce0000010004 */
.L_x_9357:
[----:B------:R-:W-:Y:S05]  /*a7f0*/  BSYNC B1 ;  /* 0x0000000000017941 */ /* 0x000fea0003800000 */
.L_x_9355:
        /* <DEDUP_REMOVED lines=11> */
.L_x_9339:
        /* <DEDUP_REMOVED lines=24> */
.L_x_9361:
[----:B------:R-:W-:Y:S05]  /*aa30*/  BSYNC B4 ;  /* 0x0000000000047941 */ /* 0x000fea0003800000 */
.L_x_9360:
        /* <DEDUP_REMOVED lines=24> */
.L_x_9359:
        /* <DEDUP_REMOVED lines=13> */
.L_x_9363:
[----:B------:R-:W-:Y:S05]  /*ac90*/  BSYNC B4 ;  /* 0x0000000000047941 */ /* 0x000fea0003800000 */
.L_x_9362:
        /* <DEDUP_REMOVED lines=38> */
.L_x_9358:
        /* <DEDUP_REMOVED lines=34> */
.L_x_9365:
[----:B------:R-:W-:Y:S05]  /*b120*/  BSYNC B4 ;  /* 0x0000000000047941 */ /* 0x000fea0003800000 */
.L_x_9364:
        /* <DEDUP_REMOVED lines=21> */
.L_x_9347:
[----:B------:R-:W-:Y:S05]  /*b280*/  BSYNC B3 ;  /* 0x0000000000037941 */ /* 0x000fea0003800000 */
.L_x_9338:
[----:B------:R-:W-:Y:S01]  /*b290*/  FADD.FTZ R5, R19, 0.69314718246459960938 ;  /* 0x3f31721813057421 */ /* 0x000fe20000010000 */
[----:B------:R-:W-:-:S04]  /*b2a0*/  LOP3.LUT R19, R4, 0x80000000, R17, 0xb8, !PT ;  /* 0x8000000004137812 */ /* 0x000fc800078eb811 */
[----:B------:R-:W-:Y:S01]  /*b2b0*/  LOP3.LUT R18, R5, 0x80000000, R16, 0xb8, !PT ;  /* 0x8000000005127812 */ /* 0x000fe200078eb810 */
[----:B------:R-:W-:Y:S06]  /*b2c0*/  BRA `(.L_x_9304) ;  /* 0x00000000003c7947 */ /* 0x000fec0003800000 */
.L_x_9305:
        /* <DEDUP_REMOVED lines=15> */
.L_x_9304:
[----:B------:R-:W-:Y:S05]  /*b3c0*/  BSYNC B0 ;  /* 0x0000000000007941 */ /* 0x000fea0003800000 */
.L_x_9303:
[----:B------:R-:W-:Y:S05]  /*b3d0*/  WARPSYNC.ALL ;  /* 0x0000000000007948 */ /* 0x000fea0003800000 */
[----:B------:R-:W-:Y:S01]  /*b3e0*/  ISETP.GE.AND P0, PT, R23, R2, PT ;  /* 0x000000021700720c */ /* 0x000fe20003f06270 */
[----:B------:R-:W-:Y:S04]  /*b3f0*/  BSSY B0, `(.L_x_9366) ;  /* 0x0000018000007945 */ /* 0x000fe80003800000 */
[----:B------:R-:W-:Y:S08]  /*b400*/  BSSY B1, `(.L_x_9367) ;  /* 0x0000010000017945 */ /* 0x000ff00003800000 */
[----:B------:R-:W-:Y:S05]  /*b410*/  @P0 BRA `(.L_x_9368) ;  /* 0x0000000000380947 */ /* 0x000fea0003800000 */
[----:B------:R-:W1:Y:S01]  /*b420*/  S2R R0, SR_TID.X ;  /* 0x0000000000007919 */ /* 0x000e620000002100 */
[----:B------:R-:W2:Y:S01]  /*b430*/  LDC.64 R4, c[0x0][0x218] ;  /* 0x00008600ff047b82 */ /* 0x000ea20000000a00 */
[----:B-1----:R-:W-:Y:S02]  /*b440*/  LEA R7, R3, R0, 0x9 ;  /* 0x0000000003077211 */ /* 0x002fe400078e48ff */
[----:B------:R-:W-:-:S03]  /*b450*/  IADD3 R23, R0, 0x80, RZ ;  /* 0x0000008000177810 */ /* 0x000fc60007ffe0ff */
[----:B--2---:R-:W-:Y:S01]  /*b460*/  IMAD.WIDE.U32 R4, R7, 0x8, R4 ;  /* 0x0000000807047825 */ /* 0x004fe200078e0004 */
[----:B------:R-:W-:-:S04]  /*b470*/  ISETP.GE.AND P0, PT, R23, R2, PT ;  /* 0x000000021700720c */ /* 0x000fc80003f06270 */
[----:B------:R1:W-:Y:S09]  /*b480*/  STG.E.64 desc[UR4][R4.64], R14 ;  /* 0x0000000e04007986 */ /* 0x0003f2000c101b04 */
[----:B------:R-:W-:Y:S05]  /*b490*/  @P0 BREAK B1 ;  /* 0x0000000000010942 */ /* 0x000fea0003800000 */
[----:B------:R-:W-:Y:S05]  /*b4a0*/  @P0 BRA `(.L_x_9369) ;  /* 0x0000000000300947 */ /* 0x000fea0003800000 */
[----:B-1----:R-:W1:Y:S01]  /*b4b0*/  LDC.64 R4, c[0x0][0x218] ;  /* 0x00008600ff047b82 */ /* 0x002e620000000a00 */
[----:B------:R-:W-:Y:S02]  /*b4c0*/  LEA R7, R3, R23, 0x9 ;  /* 0x0000001703077211 */ /* 0x000fe400078e48ff */
[----:B------:R-:W-:-:S03]  /*b4d0*/  IADD3 R23, R23, 0x80, RZ ;  /* 0x0000008017177810 */ /* 0x000fc60007ffe0ff */
[----:B-1----:R-:W-:-:S05]  /*b4e0*/  IMAD.WIDE.U32 R4, R7, 0x8, R4 ;  /* 0x0000000807047825 */ /* 0x002fca00078e0004 */
[----:B------:R1:W-:Y:S02]  /*b4f0*/  STG.E.64 desc[UR4][R4.64], R12 ;  /* 0x0000000c04007986 */ /* 0x0003e4000c101b04 */
.L_x_9368:
[----:B------:R-:W-:Y:S05]  /*b500*/  BSYNC B1 ;  /* 0x0000000000017941 */ /* 0x000fea0003800000 */
.L_x_9367:
[----:B------:R-:W-:-:S13]  /*b510*/  ISETP.GE.AND P0, PT, R23, R2, PT ;  /* 0x000000021700720c */ /* 0x000fda0003f06270 */
[----:B-1----:R-:W1:Y:S01]  /*b520*/  @!P0 LDC.64 R4, c[0x0][0x218] ;  /* 0x00008600ff048b82 */ /* 0x002e620000000a00 */
[----:B------:R-:W-:Y:S02]  /*b530*/  @!P0 LEA R7, R3, R23, 0x9 ;  /* 0x0000001703078211 */ /* 0x000fe400078e48ff */
[----:B------:R-:W-:-:S03]  /*b540*/  @!P0 IADD3 R23, R23, 0x80, RZ ;  /* 0x0000008017178810 */ /* 0x000fc60007ffe0ff */
[----:B-1----:R-:W-:-:S05]  /*b550*/  @!P0 IMAD.WIDE.U32 R4, R7, 0x8, R4 ;  /* 0x0000000807048825 */ /* 0x002fca00078e0004 */
[----:B------:R2:W-:Y:S02]  /*b560*/  @!P0 STG.E.64 desc[UR4][R4.64], R20 ;  /* 0x0000001404008986 */ /* 0x0005e4000c101b04 */
.L_x_9369:
[----:B------:R-:W-:Y:S05]  /*b570*/  BSYNC B0 ;  /* 0x0000000000007941 */ /* 0x000fea0003800000 */
.L_x_9366:
[----:B------:R-:W-:Y:S05]  /*b580*/  WARPSYNC.ALL ;  /* 0x0000000000007948 */ /* 0x000fea0003800000 */
[----:B------:R-:W-:-:S13]  /*b590*/  ISETP.GE.AND P0, PT, R23, R2, PT ;  /* 0x000000021700720c */ /* 0x000fda0003f06270 */
[----:B------:R-:W-:Y:S05]  /*b5a0*/  @P0 EXIT ;  /* 0x000000000000094d */ /* 0x000fea0003800000 */
[----:B-12---:R-:W1:Y:S01]  /*b5b0*/  LDC.64 R4, c[0x0][0x218] ;  /* 0x00008600ff047b82 */ /* 0x006e620000000a00 */
[----:B------:R-:W-:-:S05]  /*b5c0*/  LEA R3, R3, R23, 0x9 ;  /* 0x0000001703037211 */ /* 0x000fca00078e48ff */
[----:B-1----:R-:W-:-:S05]  /*b5d0*/  IMAD.WIDE.U32 R2, R3, 0x8, R4 ;  /* 0x0000000803027825 */ /* 0x002fca00078e0004 */
[----:B------:R-:W-:Y:S01]  /*b5e0*/  STG.E.64 desc[UR4][R2.64], R18 ;  /* 0x0000001202007986 */ /* 0x000fe2000c101b04 */
[----:B------:R-:W-:Y:S05]  /*b5f0*/  EXIT ;  /* 0x000000000000794d */ /* 0x000fea0003800000 */
        .weak           $__internal_17_$__cuda_sm3x_div_rn_ftz_f32_slowpath
        .type           $__internal_17_$__cuda_sm3x_div_rn_ftz_f32_slowpath,@function
        .size           $__internal_17_$__cuda_sm3x_div_rn_ftz_f32_slowpath,(.L_x_21433 - $__internal_17_$__cuda_sm3x_div_rn_ftz_f32_slowpath)
$__internal_17_$__cuda_sm3x_div_rn_ftz_f32_slowpath:
        /* <DEDUP_REMOVED lines=32> */
.L_x_9372:
[----:B------:R-:W-:Y:S05]  /*b800*/  BSYNC B2 ;  /* 0x0000000000027941 */ /* 0x000fea0003800000 */
.L_x_9371:
[----:B------:R-:W-:Y:S01]  /*b810*/  IADD3 R6, R6, -0x7f, RZ ;  /* 0xffffff8106067810 */ /* 0x000fe20007ffe0ff */
[----:B------:R-:W-:Y:S01]  /*b820*/  BSSY B2, `(.L_x_9377) ;  /* 0x000001b000027945 */ /* 0x000fe20003800000 */
[----:B------:R-:W-:-:S03]  /*b830*/  IADD3 R5, R5, -0x7f, RZ ;  /* 0xffffff8105057810 */ /* 0x000fc60007ffe0ff */
[----:B------:R-:W-:Y:S02]  /*b840*/  IMAD R26, R6, -0x800000, R7 ;  /* 0xff800000061a7824 */ /* 0x000fe400078e0207 */
[C---:B------:R-:W-:Y:S01]  /*b850*/  IMAD R0, R5.reuse, -0x800000, R0 ;  /* 0xff80000005007824 */ /* 0x040fe200078e0200 */
[----:B------:R-:W-:Y:S01]  /*b860*/  IADD3 R5, R5, -R6, RZ ;  /* 0x8000000605057210 */ /* 0x000fe20007ffe0ff */
        /* <DEDUP_REMOVED lines=21> */
.L_x_9378:
[----:B------:R-:W-:-:S07]  /*b9c0*/  LEA R0, R5, R0, 0x17 ;  /* 0x0000000005007211 */ /* 0x000fce00078eb8ff */
.L_x_9379:
[----:B------:R-:W-:Y:S05]  /*b9d0*/  BSYNC B2 ;  /* 0x0000000000027941 */ /* 0x000fea0003800000 */
.L_x_9377:
[----:B------:R-:W-:Y:S05]  /*b9e0*/  BRA `(.L_x_9380) ;  /* 0x0000000000207947 */ /* 0x000fea0003800000 */
.L_x_9376:
[----:B------:R-:W-:-:S04]  /*b9f0*/  LOP3.LUT R0, R7, 0x80000000, R0, 0x48, !PT ;  /* 0x8000000007007812 */ /* 0x000fc800078e4800 */
[----:B------:R-:W-:Y:S01]  /*ba00*/  LOP3.LUT R0, R0, 0x7f800000, RZ, 0xfc, !PT ;  /* 0x7f80000000007812 */ /* 0x000fe200078efcff */
[----:B------:R-:W-:Y:S06]  /*ba10*/  BRA `(.L_x_9380) ;  /* 0x0000000000147947 */ /* 0x000fec0003800000 */
.L_x_9375:
[----:B------:R-:W-:Y:S01]  /*ba20*/  LOP3.LUT R0, R7, 0x80000000, R0, 0x48, !PT ;  /* 0x8000000007007812 */ /* 0x000fe200078e4800 */
[----:B------:R-:W-:Y:S06]  /*ba30*/  BRA `(.L_x_9380) ;  /* 0x00000000000c7947 */ /* 0x000fec0003800000 */
.L_x_9374:
[----:B------:R-:W0:Y:S01]  /*ba40*/  MUFU.RSQ R0, -QNAN ;  /* 0xffc0000000007908 */ /* 0x000e220000001400 */
[----:B------:R-:W-:Y:S05]  /*ba50*/  BRA `(.L_x_9380) ;  /* 0x0000000000047947 */ /* 0x000fea0003800000 */
.L_x_9373:
[----:B------:R-:W-:-:S07]  /*ba60*/  FADD.FTZ R0, R0, R7 ;  /* 0x0000000700007221 */ /* 0x000fce0000010000 */
.L_x_9380:
[----:B------:R-:W-:Y:S05]  /*ba70*/  BSYNC B1 ;  /* 0x0000000000017941 */ /* 0x000fea0003800000 */
.L_x_9370:
[----:B------:R-:W-:-:S06]  /*ba80*/  HFMA2.MMA R5, -RZ, RZ, 0, 0 ;  /* 0x00000000ff057435 */ /* 0x000fcc00000001ff */
[----:B0-----:R-:W-:Y:S05]  /*ba90*/  RET.REL.NODEC R4 `(_ZN2at6native27unrolled_elementwise_kernelIZZZNS0_17asinh_kernel_cudaERNS_18TensorIteratorBaseEENKUlvE_clEvENKUlvE0_clEvEUlN3c107complexIfEEE_St5arrayIPcLm2EELi4E23TrivialOffsetCalculatorILi1EjESE_NS0_6memory15LoadWithoutCastENSF_16StoreWithoutCastEEEviT_T0_T2_T3_T4_T5_) ;  /* 0xffffff4404587950 */ /* 0x001fea0003c3ffff */
.L_x_9381:
        /* <DEDUP_REMOVED lines=14> */
.L_x_21433:


//--------------------- .text._ZN2at6native29vectorized_elementwise_kernelILi2EZZZNS0_17asinh_kernel_cudaERNS_18TensorIteratorBaseEENKUlvE_clEvENKUlvE0_clEvEUlN3c107complexIfEEE_St5arrayIPcLm2EEEEviT0_T1_ --------------------------
	.section	.text._ZN2at6native29vectorized_elementwise_kernelILi2EZZZNS0_17asinh_kernel_cudaERNS_18TensorIteratorBaseEENKUlvE_clEvENKUlvE0_clEvEUlN3c107complexIfEEE_St5arrayIPcLm2EEEEviT0_T1_,"ax",@progbits
	.align	128
        .global         _ZN2at6native29vectorized_elementwise_kernelILi2EZZZNS0_17asinh_kernel_cudaERNS_18TensorIteratorBaseEENKUlvE_clEvENKUlvE0_clEvEUlN3c107complexIfEEE_St5arrayIPcLm2EEEEviT0_T1_
        .type           _ZN2at6native29vectorized_elementwise_kernelILi2EZZZNS0_17asinh_kernel_cudaERNS_18TensorIteratorBaseEENKUlvE_clEvENKUlvE0_clEvEUlN3c107complexIfEEE_St5arrayIPcLm2EEEEviT0_T1_,@function
        .size           _ZN2at6native29vectorized_elementwise_kernelILi2EZZZNS0_17asinh_kernel_cudaERNS_18TensorIteratorBaseEENKUlvE_clEvENKUlvE0_clEvEUlN3c107complexIfEEE_St5arrayIPcLm2EEEEviT0_T1_,(.L_x_21434 - _ZN2at6native29vectorized_elementwise_kernelILi2EZZZNS0_17asinh_kernel_cudaERNS_18TensorIteratorBaseEENKUlvE_clEvENKUlvE0_clEvEUlN3c107complexIfEEE_St5arrayIPcLm2EEEEviT0_T1_)
        .other          _ZN2at6native29vectorized_elementwise_kernelILi2EZZZNS0_17asinh_kernel_cudaERNS_18TensorIteratorBaseEENKUlvE_clEvENKUlvE0_clEvEUlN3c107complexIfEEE_St5arrayIPcLm2EEEEviT0_T1_,@"STO_CUDA_ENTRY STV_DEFAULT"
_ZN2at6native29vectorized_elementwise_kernelILi2EZZZNS0_17asinh_kernel_cudaERNS_18TensorIteratorBaseEENKUlvE_clEvENKUlvE0_clEvEUlN3c107complexIfEEE_St5arrayIPcLm2EEEEviT0_T1_:
.text._ZN2at6native29vectorized_elementwise_kernelILi2EZZZNS0_17asinh_kernel_cudaERNS_18TensorIteratorBaseEENKUlvE_clEvENKUlvE0_clEvEUlN3c107complexIfEEE_St5arrayIPcLm2EEEEviT0_T1_:
[----:B------:R-:W-:Y:S08]  /*0000*/  LDC R1, c[0x0][0x28] ;  /* 0x00000a00ff017b82 */ /* 0x000ff00000000800 */
[----:B------:R-:W0:Y:S01]  /*0010*/  S2UR UR6, SR_CTAID.X ;  /* 0x00000000000679c3 */ /* 0x000e220000002500 */
[----:B------:R-:W-:Y:S01]  /*0020*/  ULDC UR4, c[0x0][0x210] ;  /* 0x0000840000047ab9 */ /* 0x000fe20000000800 */
[----:B------:R-:W-:Y:S01]  /*0030*/  ULDC.64 UR8, c[0x0][0x208] ;  /* 0x0000820000087ab9 */ /* 0x000fe20000000a00 */
[----:B0-----:R-:W-:-:S04]  /*0040*/  USHF.L.U32 UR6, UR6, 0xa, URZ ;  /* 0x0000000a06067899 */ /* 0x001fc8000800063f */
[----:B------:R-:W-:-:S04]  /*0050*/  UIADD3 UR4, -UR6, UR4, URZ ;  /* 0x0000000406047290 */ /* 0x000fc8000fffe13f */
[----:B------:R-:W-:-:S06]  /*0060*/  UISETP.GE.U32.AND UP0, UPT, UR4, 0x400, UPT ;  /* 0x000004000400788c */ /* 0x000fcc000bf06070 */
[----:B------:R-:W-:-:S13]  /*0070*/  PLOP3.LUT P0, PT, PT, PT, UP0, 0x80, 0x0 ;  /* 0x000000000000781c */ /* 0x000fda0003f0f008 */
[----:B------:R-:W-:Y:S05]  /*0080*/  @!P0 BRA `(.L_x_9382) ;  /* 0x0000015c005c8947 */ /* 0x000fea0003800000 */
[----:B------:R-:W0:Y:S01]  /*0090*/  S2R R24, SR_TID.X ;  /* 0x0000000000187919 */ /* 0x000e220000002100 */
[----:B------:R-:W-:Y:S02]  /*00a0*/  ULDC.64 UR4, c[0x0][0x220] ;  /* 0x0000880000047ab9 */ /* 0x000fe40000000a00 */
[----:B------:R-:W-:-:S06]  /*00b0*/  UIMAD.WIDE UR4, UR6, 0x8, UR4 ;  /* 0x00000008060478a5 */ /* 0x000fcc000f8e0204 */
[----:B------:R-:W-:Y:S02]  /*00c0*/  MOV R2, UR4 ;  /* 0x0000000400027c02 */ /* 0x000fe40008000f00 */
[----:B------:R-:W-:-:S03]  /*00d0*/  MOV R3, UR5 ;  /* 0x0000000500037c02 */ /* 0x000fc60008000f00 */
[----:B0-----:R-:W-:-:S05]  /*00e0*/  IMAD.WIDE.U32 R2, R24, 0x10, R2 ;  /* 0x0000001018027825 */ /* 0x001fca00078e0002 */
[----:B------:R-:W2:Y:S04]  /*00f0*/  LDG.E.128 R8, desc[UR8][R2.64] ;  /* 0x0000000802087981 */ /* 0x000ea8000c1e1d00 */
[----:B------:R0:W5:Y:S04]  /*0100*/  LDG.E.128 R12, desc[UR8][R2.64+0x800] ;  /* 0x00080008020c7981 */ /* 0x000168000c1e1d00 */
[----:B------:R0:W5:Y:S04]  /*0110*/  LDG.E.128 R16, desc[UR8][R2.64+0x1000] ;  /* 0x0010000802107981 */ /* 0x000168000c1e1d00 */
[----:B------:R0:W5:Y:S01]  /*0120*/  LDG.E.128 R20, desc[UR8][R2.64+0x1800] ;  /* 0x0018000802147981 */ /* 0x000162000c1e1d00 */
[----:B------:R-:W-:Y:S01]  /*0130*/  BSSY B2, `(.L_x_9383) ;  /* 0x00002b8000027945 */ /* 0x000fe20003800000 */
[----:B--2---:R-:W-:Y:S01]  /*0140*/  MOV R32, R8 ;  /* 0x0000000800207202 */ /* 0x004fe20000000f00 */
[C---:B------:R-:W-:Y:S01]  /*0150*/  FADD.FTZ R25, |R9|.reuse, -RZ ;  /* 0x800000ff09197221 */ /* 0x040fe20000010200 */
[----:B------:R-:W-:-:S02]  /*0160*/  FSETP.GTU.FTZ.AND P1, PT, |R9|, +INF , PT ;  /* 0x7f8000000900780b */ /* 0x000fc40003f3c200 */
[----:B------:R-:W-:Y:S02]  /*0170*/  FSETP.GTU.FTZ.AND P0, PT, |R32|, +INF , PT ;  /* 0x7f8000002000780b */ /* 0x000fe40003f1c200 */
        /* <DEDUP_REMOVED lines=17> */
[----:B------:R-:W-:Y:S02]  /*0290*/  BSSY B0, `(.L_x_9387) ;  /* 0x0000097000007945 */ /* 0x000fe40003800000 */
        /* <DEDUP_REMOVED lines=13> */
[----:B------:R-:W-:Y:S01]  /*0370*/  FADD.FTZ R3, R25, -1 ;  /* 0xbf80000019037421 */ /* 0x000fe20000010000 */
[----:B------:R-:W-:-:S03]  /*0380*/  FSETP.NEU.FTZ.AND P0, PT, R5, +INF , PT ;  /* 0x7f8000000500780b */ /* 0x000fc60003f1d000 */
        /* <DEDUP_REMOVED lines=10> */
[----:B------:R-:W-:-:S06]  /*0430*/  FFMA.FTZ R8, R7, R7, R8 ;  /* 0x0000000707087223 */ /* 0x000fcc0000010008 */
[----:B------:R-:W0:Y:S02]  /*0440*/  MUFU.SQRT R8, R8 ;  /* 0x0000000800087308 */ /* 0x000e240000002000 */
[----:B0-----:R-:W-:Y:S01]  /*0450*/  @P1 FMUL.FTZ R6, R8, R5 ;  /* 0x0000000508061220 */ /* 0x001fe20000410000 */
[----:B------:R-:W-:Y:S02]  /*0460*/  FSETP.NEU.FTZ.AND P1, PT, R4, +INF , PT ;  /* 0x7f8000000400780b */ /* 0x000fe40003f3d000 */
        /* <DEDUP_REMOVED lines=26> */
[----:B------:R-:W-:-:S03]  /*0610*/  HFMA2.MMA R27, -RZ, RZ, 1.625, 0 ;  /* 0x3e800000ff1b7435 */ /* 0x000fc600000001ff */
[----:B------:R-:W0:Y:S02]  /*0620*/  MUFU.SQRT R4, R8 ;  /* 0x0000000800047308 */ /* 0x000e240000002000 */
[----:B0-----:R-:W-:-:S04]  /*0630*/  FADD.FTZ R4, R3, R4 ;  /* 0x0000000403047221 */ /* 0x001fc80000010000 */
[C---:B------:R-:W-:Y:S01]  /*0640*/  FADD.FTZ.RZ R6, R4.reuse, 1 ;  /* 0x3f80000004067421 */ /* 0x040fe2000001c000 */
[----:B------:R-:W-:-:S04]  /*0650*/  ISETP.GE.U32.AND P0, PT, R4, 0x7f800000, PT ;  /* 0x7f8000000400780c */ /* 0x000fc80003f06070 */
[----:B------:R-:W-:-:S04]  /*0660*/  IADD3 R6, R6, -0x3f400000, RZ ;  /* 0xc0c0000006067810 */ /* 0x000fc80007ffe0ff */
[----:B------:R-:W-:-:S04]  /*0670*/  LOP3.LUT R7, R6, 0xff800000, RZ, 0xc0, !PT ;  /* 0xff80000006077812 */ /* 0x000fc800078ec0ff */
[----:B------:R-:W-:-:S05]  /*0680*/  IADD3 R6, -R7, 0x40800000, RZ ;  /* 0x4080000007067810 */ /* 0x000fca0007ffe1ff */
[----:B------:R-:W-:Y:S01]  /*0690*/  FFMA.FTZ R27, R6, R27, -1 ;  /* 0xbf800000061b7423 */ /* 0x000fe2000001001b */
[-C--:B------:R-:W-:Y:S02]  /*06a0*/  IADD3 R6, R4, -R7.reuse, RZ ;  /* 0x8000000704067210 */ /* 0x080fe40007ffe0ff */
[----:B------:R-:W-:-:S03]  /*06b0*/  I2FP.F32.S32 R7, R7 ;  /* 0x0000000700077245 */ /* 0x000fc60000201400 */
[----:B------:R-:W-:Y:S01]  /*06c0*/  FADD.FTZ R6, R6, R27 ;  /* 0x0000001b06067221 */ /* 0x000fe20000010000 */
[----:B------:R-:W-:Y:S01]  /*06d0*/  MOV R27, 0x3d39bf78 ;  /* 0x3d39bf78001b7802 */ /* 0x000fe20000000f00 */
[----:B------:R-:W-:-:S04]  /*06e0*/  FMUL.FTZ R7, R7, 1.1920928955078125e-07 ;  /* 0x3400000007077820 */ /* 0x000fc80000410000 */
        /* <DEDUP_REMOVED lines=16> */
[----:B------:R-:W-:Y:S01]  /*07f0*/  FSEL R30, R30, -RZ, P0 ;  /* 0x800000ff1e1e7208 */ /* 0x000fe20000000000 */
[----:B------:R-:W-:Y:S08]  /*0800*/  BRA `(.L_x_9388) ;  /* 0x0000000000fc7947 */ /* 0x000ff00003800000 */
.L_x_9390:
        /* <DEDUP_REMOVED lines=10> */
.L_x_9392:
[----:B------:R-:W-:-:S04]  /*08b0*/  FADD.FTZ R4, -R0, R5 ;  /* 0x0000000500047221 */ /* 0x000fc80000010100 */
[----:B------:R-:W-:-:S07]  /*08c0*/  FMUL.FTZ R4, R4, 0.5 ;  /* 0x3f00000004047820 */ /* 0x000fce0000410000 */
.L_x_9393:
[----:B------:R-:W-:Y:S05]  /*08d0*/  BSYNC B1 ;  /* 0x0000000000017941 */ /* 0x000fea0003800000 */
.L_x_9391:
        /* <DEDUP_REMOVED lines=11> */
.L_x_9395:
[----:B------:R-:W-:-:S04]  /*0990*/  FADD.FTZ R6, R2, -R7 ;  /* 0x8000000702067221 */ /* 0x000fc80000010000 */
[----:B------:R-:W-:-:S07]  /*09a0*/  FMUL.FTZ R7, R6, 0.5 ;  /* 0x3f00000006077820 */ /* 0x000fce0000410000 */
.L_x_9396:
[----:B------:R-:W-:Y:S05]  /*09b0*/  BSYNC B1 ;  /* 0x0000000000017941 */ /* 0x000fea0003800000 */
.L_x_9394:
[----:B------:R-:W-:Y:S01]  /*09c0*/  FADD.FTZ R7, R7, R4 ;  /* 0x0000000407077221 */ /* 0x000fe20000010000 */
[----:B------:R-:W-:Y:S01]  /*09d0*/  FADD.FTZ R4, R34, 1 ;  /* 0x3f80000022047421 */ /* 0x000fe20000010000 */
[----:B------:R-:W-:-:S03]  /*09e0*/  HFMA2.MMA R27, -RZ, RZ, 1.625, 0 ;  /* 0x3e800000ff1b7435 */ /* 0x000fc600000001ff */
[----:B------:R-:W-:-:S04]  /*09f0*/  FMUL.FTZ R8, R4, R7 ;  /* 0x0000000704087220 */ /* 0x000fc80000410000 */
        /* <DEDUP_REMOVED lines=31> */
.L_x_9389:
[----:B------:R0:W1:Y:S02]  /*0bf0*/  MUFU.SQRT R30, R26 ;  /* 0x0000001a001e7308 */ /* 0x0000640000002000 */
.L_x_9388:
[----:B------:R-:W-:Y:S05]  /*0c00*/  BSYNC B0 ;  /* 0x0000000000007941 */ /* 0x000fea0003800000 */
.L_x_9387:
        /* <DEDUP_REMOVED lines=35> */
.L_x_9400:
        /* <DEDUP_REMOVED lines=17> */
.L_x_9406:
[----:B------:R-:W-:-:S04]  /*0f50*/  FADD.FTZ R0, -R0, R5 ;  /* 0x0000000500007221 */ /* 0x000fc80000010100 */
[----:B------:R-:W-:-:S07]  /*0f60*/  FMUL.FTZ R0, R0, 0.5 ;  /* 0x3f00000000007820 */ /* 0x000fce0000410000 */
.L_x_9407:
[----:B------:R-:W-:Y:S05]  /*0f70*/  BSYNC B4 ;  /* 0x0000000000047941 */ /* 0x000fea0003800000 */
.L_x_9405:
        /* <DEDUP_REMOVED lines=10> */
.L_x_9409:
[----:B------:R-:W-:-:S04]  /*1020*/  FADD.FTZ R2, -R3, R2 ;  /* 0x0000000203027221 */ /* 0x000fc80000010100 */
[----:B------:R-:W-:-:S07]  /*1030*/  FMUL.FTZ R3, R2, 0.5 ;  /* 0x3f00000002037820 */ /* 0x000fce0000410000 */
.L_x_9410:
[----:B------:R-:W-:Y:S05]  /*1040*/  BSYNC B4 ;  /* 0x0000000000047941 */ /* 0x000fea0003800000 */
.L_x_9408:
[----:B------:R-:W-:Y:S01]  /*1050*/  FADD.FTZ R3, R3, R0 ;  /* 0x0000000003037221 */ /* 0x000fe20000010000 */
[----:B------:R-:W-:-:S04]  /*1060*/  FADD.FTZ R34, R25, R34 ;  /* 0x0000002219227221 */ /* 0x000fc80000010000 */
[----:B------:R-:W-:-:S06]  /*1070*/  FMUL.FTZ R34, R34, R3 ;  /* 0x0000000322227220 */ /* 0x000fcc0000410000 */
[----:B------:R-:W2:Y:S01]  /*1080*/  MUFU.SQRT R34, R34 ;  /* 0x0000002200227308 */ /* 0x000ea20000002000 */
[----:B------:R-:W-:Y:S05]  /*1090*/  BRA `(.L_x_9411) ;  /* 0x0000000000487947 */ /* 0x000fea0003800000 */
.L_x_9404:
        /* <DEDUP_REMOVED lines=12> */
.L_x_9403:
[----:B------:R-:W-:Y:S01]  /*1160*/  FADD.FTZ R0, R34, 1 ;  /* 0x3f80000022007421 */ /* 0x000fe20000010000 */
[----:B------:R-:W-:Y:S01]  /*1170*/  MUFU.SQRT R3, R26 ;  /* 0x0000001a00037308 */ /* 0x000fe20000002000 */
[----:B------:R-:W-:Y:S02]  /*1180*/  MOV R25, 0x3f800000 ;  /* 0x3f80000000197802 */ /* 0x000fe40000000f00 */
[----:B------:R-:W-:-:S06]  /*1190*/  FMUL.FTZ R0, R0, 0.5 ;  /* 0x3f00000000007820 */ /* 0x000fcc0000410000 */
[----:B------:R-:W2:Y:S02]  /*11a0*/  MUFU.SQRT R0, R0 ;  /* 0x0000000000007308 */ /* 0x000ea40000002000 */
[----:B--2---:R-:W-:-:S07]  /*11b0*/  FMUL.FTZ R34, R3, R0 ;  /* 0x0000000003227220 */ /* 0x004fce0000410000 */
.L_x_9411:
[----:B------:R-:W-:Y:S05]  /*11c0*/  BSYNC B1 ;  /* 0x0000000000017941 */ /* 0x000fea0003800000 */
.L_x_9402:
[----:B------:R-:W-:Y:S05]  /*11d0*/  BRA `(.L_x_9412) ;  /* 0x0000000000087947 */ /* 0x000fea0003800000 */
.L_x_9399:
[----:B------:R-:W-:Y:S01]  /*11e0*/  FMUL.FTZ R34, R34, 16777216 ;  /* 0x4b80000022227820 */ /* 0x000fe20000410000 */
[----:B------:R-:W-:-:S07]  /*11f0*/  FMUL.FTZ R25, R25, 16777216 ;  /* 0x4b80000019197820 */ /* 0x000fce0000410000 */
.L_x_9412:
[----:B------:R-:W-:Y:S05]  /*1200*/  BSYNC B0 ;  /* 0x0000000000007941 */ /* 0x000fea0003800000 */
.L_x_9398:
        /* <DEDUP_REMOVED lines=16> */
[----:B-1---5:R-:W-:Y:S05]  /*1310*/  CALL.REL.NOINC `($__internal_18_$__cuda_sm3x_div_rn_ftz_f32_slowpath) ;  /* 0x000002b400587944 */ /* 0x022fea0003c00000 */
.L_x_9414:
[----:B------:R-:W-:Y:S05]  /*1320*/  BSYNC B4 ;  /* 0x0000000000047941 */ /* 0x000fea0003800000 */
.L_x_9413:
        /* <DEDUP_REMOVED lines=18> */
.L_x_9416:
[----:B------:R-:W-:Y:S02]  /*1450*/  ISETP.GE.AND P0, PT, R34, RZ, PT ;  /* 0x000000ff2200720c */ /* 0x000fe40003f06270 */
[----:B------:R-:W-:-:S11]  /*1460*/  MOV R3, 0x3fd774eb ;  /* 0x3fd774eb00037802 */ /* 0x000fd60000000f00 */
[----:B------:R-:W-:-:S04]  /*1470*/  @P0 FFMA.FTZ R0, R3, 0.93318945169448852539, -R0 ;  /* 0x3f6ee58103000823 */ /* 0x000fc80000010800 */
[----:B------:R-:W-:-:S07]  /*1480*/  @!P0 FFMA.FTZ R0, R3, 0.93318945169448852539, R0 ;  /* 0x3f6ee58103008823 */ /* 0x000fce0000010000 */
.L_x_9417:
[----:B------:R-:W-:Y:S05]  /*1490*/  BSYNC B0 ;  /* 0x0000000000007941 */ /* 0x000fea0003800000 */
.L_x_9415:
        /* <DEDUP_REMOVED lines=10> */
.L_x_9401:
[----:B------:R-:W-:Y:S05]  /*1540*/  BSYNC B3 ;  /* 0x0000000000037941 */ /* 0x000fea0003800000 */
.L_x_9397:
[----:B-1----:R-:W-:Y:S02]  /*1550*/  LOP3.LUT R31, R30, 0x80000000, R31, 0xb8, !PT ;  /* 0x800000001e1f7812 */ /* 0x002fe400078eb81f */
[----:B------:R-:W-:Y:S01]  /*1560*/  LOP3.LUT R9, R4, 0x80000000, R9, 0xb8, !PT ;  /* 0x8000000004097812 */ /* 0x000fe200078eb809 */
[----:B------:R-:W-:Y:S06]  /*1570*/  BRA `(.L_x_9386) ;  /* 0x0000001400cc7947 */ /* 0x000fec0003800000 */
.L_x_9385:
        /* <DEDUP_REMOVED lines=29> */
[----:B-----5:R-:W-:Y:S05]  /*1750*/  CALL.REL.NOINC `($__internal_18_$__cuda_sm3x_div_rn_ftz_f32_slowpath) ;  /* 0x000002b000487944 */ /* 0x020fea0003c00000 */
.L_x_9423:
[----:B------:R-:W-:Y:S05]  /*1760*/  BSYNC B4 ;  /* 0x0000000000047941 */ /* 0x000fea0003800000 */
.L_x_9422:
        /* <DEDUP_REMOVED lines=18> */
.L_x_9425:
[----:B------:R-:W-:Y:S02]  /*1890*/  ISETP.GE.AND P0, PT, R27, RZ, PT ;  /* 0x000000ff1b00720c */ /* 0x000fe40003f06270 */
[----:B------:R-:W-:-:S11]  /*18a0*/  MOV R3, 0x3fd774eb ;  /* 0x3fd774eb00037802 */ /* 0x000fd60000000f00 */
[----:B------:R-:W-:-:S04]  /*18b0*/  @P0 FFMA.FTZ R0, R3, 0.93318945169448852539, -R0 ;  /* 0x3f6ee58103000823 */ /* 0x000fc80000010800 */
[----:B------:R-:W-:-:S07]  /*18c0*/  @!P0 FFMA.FTZ R0, R3, 0.93318945169448852539, R0 ;  /* 0x3f6ee58103008823 */ /* 0x000fce0000010000 */
.L_x_9426:
[----:B------:R-:W-:Y:S05]  /*18d0*/  BSYNC B0 ;  /* 0x0000000000007941 */ /* 0x000fea0003800000 */
.L_x_9424:
        /* <DEDUP_REMOVED lines=13> */
.L_x_9421:
        /* <DEDUP_REMOVED lines=12> */
.L_x_9429:
[----:B------:R-:W-:Y:S05]  /*1a70*/  BSYNC B4 ;  /* 0x0000000000047941 */ /* 0x000fea0003800000 */
.L_x_9428:
        /* <DEDUP_REMOVED lines=18> */
.L_x_9431:
[----:B------:R-:W-:Y:S02]  /*1ba0*/  ISETP.GE.AND P0, PT, R27, RZ, PT ;  /* 0x000000ff1b00720c */ /* 0x000fe40003f06270 */
[----:B------:R-:W-:-:S11]  /*1bb0*/  MOV R3, 0x3fd774eb ;  /* 0x3fd774eb00037802 */ /* 0x000fd60000000f00 */
[----:B------:R-:W-:-:S04]  /*1bc0*/  @P0 FFMA.FTZ R0, R3, 0.93318945169448852539, -R0 ;  /* 0x3f6ee58103000823 */ /* 0x000fc80000010800 */
[----:B------:R-:W-:-:S07]  /*1bd0*/  @!P0 FFMA.FTZ R0, R3, 0.93318945169448852539, R0 ;  /* 0x3f6ee58103008823 */ /* 0x000fce0000010000 */
.L_x_9432:
[----:B------:R-:W-:Y:S05]  /*1be0*/  BSYNC B0 ;  /* 0x0000000000007941 */ /* 0x000fea0003800000 */
.L_x_9430:
        /* <DEDUP_REMOVED lines=27> */
.L_x_9420:
        /* <DEDUP_REMOVED lines=32> */
[----:B-----5:R-:W-:Y:S05]  /*1fa0*/  CALL.REL.NOINC `($__internal_18_$__cuda_sm3x_div_rn_ftz_f32_slowpath) ;  /* 0x000002a800347944 */ /* 0x020fea0003c00000 */
.L_x_9434:
[----:B------:R-:W-:Y:S05]  /*1fb0*/  BSYNC B4 ;  /* 0x0000000000047941 */ /* 0x000fea0003800000 */
.L_x_9433:
        /* <DEDUP_REMOVED lines=18> */
.L_x_9436:
[----:B------:R-:W-:Y:S02]  /*20e0*/  ISETP.GE.AND P0, PT, R27, RZ, PT ;  /* 0x000000ff1b00720c */ /* 0x000fe40003f06270 */
[----:B------:R-:W-:-:S11]  /*20f0*/  MOV R3, 0x3fd774eb ;  /* 0x3fd774eb00037802 */ /* 0x000fd60000000f00 */
[----:B------:R-:W-:-:S04]  /*2100*/  @P0 FFMA.FTZ R0, R3, 0.93318945169448852539, -R0 ;  /* 0x3f6ee58103000823 */ /* 0x000fc80000010800 */
[----:B------:R-:W-:-:S07]  /*2110*/  @!P0 FFMA.FTZ R0, R3, 0.93318945169448852539, R0 ;  /* 0x3f6ee58103008823 */ /* 0x000fce0000010000 */
.L_x_9437:
[----:B------:R-:W-:Y:S05]  /*2120*/  BSYNC B0 ;  /* 0x0000000000007941 */ /* 0x000fea0003800000 */
.L_x_9435:
        /* <DEDUP_REMOVED lines=11> */
.L_x_9419:
        /* <DEDUP_REMOVED lines=23> */
.L_x_9441:
[----:B------:R-:W-:Y:S05]  /*2350*/  BSYNC B4 ;  /* 0x0000000000047941 */ /* 0x000fea0003800000 */
.L_x_9440:
        /* <DEDUP_REMOVED lines=24> */
.L_x_9439:
        /* <DEDUP_REMOVED lines=12> */
.L_x_9443:
[----:B------:R-:W-:Y:S05]  /*25a0*/  BSYNC B4 ;  /* 0x0000000000047941 */ /* 0x000fea0003800000 */
.L_x_9442:
[----:B------:R-:W-:Y:S01]  /*25b0*/  HFMA2.MMA R3, -RZ, RZ, 0.89990234375, 10328 ;  /* 0x3b33710bff037435 */ /* 0x000fe200000001ff */
[----:B------:R-:W-:Y:S01]  /*25c0*/  FMUL.FTZ R2, R0, R0 ;  /* 0x0000000000027220 */ /* 0x000fe20000410000 */
[----:B------:R-:W-:Y:S02]  /*25d0*/  @!P6 MOV R7, 0x3fd774eb ;  /* 0x3fd774eb0007e802 */ /* 0x000fe40000000f00 */
        /* <DEDUP_REMOVED lines=9> */
[CC--:B------:R-:W-:Y:S02]  /*2670*/  VIMNMX R2, R26.reuse, R25.reuse, !PT ;  /* 0x000000191a027248 */ /* 0x0c0fe40007fe0100 */
[----:B------:R-:W-:Y:S01]  /*2680*/  VIMNMX R26, R26, R25, PT ;  /* 0x000000191a1a7248 */ /* 0x000fe20003fe0100 */
[----:B------:R-:W-:Y:S01]  /*2690*/  FFMA.FTZ R0, R3, R0, R0 ;  /* 0x0000000003007223 */ /* 0x000fe20000010000 */
[----:B------:R-:W-:Y:S02]  /*26a0*/  LOP3.LUT R3, R2, 0xfe000000, RZ, 0xc0, !PT ;  /* 0xfe00000002037812 */ /* 0x000fe400078ec0ff */
[----:B------:R-:W-:Y:S01]  /*26b0*/  FSETP.NEU.FTZ.AND P0, PT, R26, RZ, PT ;  /* 0x000000ff1a00720b */ /* 0x000fe20003f1d000 */
[----:B------:R-:W-:Y:S01]  /*26c0*/  @!P6 FFMA.FTZ R0, R7, 0.93318945169448852539, -R0 ;  /* 0x3f6ee5810700e823 */ /* 0x000fe20000010800 */
        /* <DEDUP_REMOVED lines=8> */
[----:B------:R-:W-:-:S04]  /*2750*/  FSETP.NEU.FTZ.AND P0, PT, R26, +INF , PT ;  /* 0x7f8000001a00780b */ /* 0x000fc80003f1d000 */
[----:B------:R-:W-:Y:S02]  /*2760*/  FSEL R2, R2, +INF , P0 ;  /* 0x7f80000002027808 */ /* 0x000fe40000000000 */
        /* <DEDUP_REMOVED lines=10> */
.L_x_9438:
        /* <DEDUP_REMOVED lines=33> */
.L_x_9445:
[----:B------:R-:W-:Y:S05]  /*2a20*/  BSYNC B4 ;  /* 0x0000000000047941 */ /* 0x000fea0003800000 */
.L_x_9444:
        /* <DEDUP_REMOVED lines=21> */
.L_x_9427:
[----:B------:R-:W-:Y:S05]  /*2b80*/  BSYNC B3 ;  /* 0x0000000000037941 */ /* 0x000fea0003800000 */
.L_x_9418:
[----:B------:R-:W-:Y:S01]  /*2b90*/  FADD.FTZ R30, R30, 0.69314718246459960938 ;  /* 0x3f3172181e1e7421 */ /* 0x000fe20000010000 */
[----:B------:R-:W-:-:S04]  /*2ba0*/  LOP3.LUT R9, R0, 0x80000000, R9, 0xb8, !PT ;  /* 0x8000000000097812 */ /* 0x000fc800078eb809 */
[----:B------:R-:W-:Y:S01]  /*2bb0*/  LOP3.LUT R31, R30, 0x80000000, R31, 0xb8, !PT ;  /* 0x800000001e1f7812 */ /* 0x000fe200078eb81f */
[----:B------:R-:W-:Y:S06]  /*2bc0*/  BRA `(.L_x_9386) ;  /* 0x0000000000387947 */ /* 0x000fec0003800000 */
.L_x_9384:
        /* <DEDUP_REMOVED lines=14> */
.L_x_9386:
[----:B------:R-:W-:Y:S05]  /*2cb0*/  BSYNC B2 ;  /* 0x0000000000027941 */ /* 0x000fea0003800000 */
.L_x_9383:
[----:B------:R-:W-:Y:S05]  /*2cc0*/  WARPSYNC.ALL ;  /* 0x0000000000007948 */ /* 0x000fea0003800000 */
[C---:B------:R-:W-:Y:S01]  /*2cd0*/  FSETP.GTU.FTZ.AND P0, PT, |R10|.reuse, +INF , PT ;  /* 0x7f8000000a00780b */ /* 0x040fe20003f1c200 */
[----:B------:R-:W-:Y:S01]  /*2ce0*/  BSSY B2, `(.L_x_9446) ;  /* 0x00002b5000027945 */ /* 0x000fe20003800000 */
[C---:B------:R-:W-:Y:S01]  /*2cf0*/  FSETP.GTU.FTZ.AND P1, PT, |R11|.reuse, +INF , PT ;  /* 0x7f8000000b00780b */ /* 0x040fe20003f3c200 */
[----:B0-----:R-:W-:Y:S01]  /*2d00*/  FADD.FTZ R26, |R10|, -RZ ;  /* 0x800000ff0a1a7221 */ /* 0x001fe20000010200 */
        /* <DEDUP_REMOVED lines=72> */
[----:B------:R-:W-:-:S03]  /*3190*/  HFMA2.MMA R25, -RZ, RZ, 1.875, 0 ;  /* 0x3f800000ff197435 */ /* 0x000fc600000001ff */
[----:B------:R-:W0:Y:S02]  /*31a0*/  MUFU.SQRT R4, R6 ;  /* 0x0000000600047308 */ /* 0x000e240000002000 */
[----:B0-----:R-:W-:-:S04]  /*31b0*/  FADD.FTZ R4, R3, R4 ;  /* 0x0000000403047221 */ /* 0x001fc80000010000 */
[C---:B------:R-:W-:Y:S01]  /*31c0*/  FADD.FTZ.RZ R7, R4.reuse, 1 ;  /* 0x3f80000004077421 */ /* 0x040fe2000001c000 */
[----:B------:R-:W-:-:S04]  /*31d0*/  ISETP.GE.U32.AND P0, PT, R4, 0x7f800000, PT ;  /* 0x7f8000000400780c */ /* 0x000fc80003f06070 */
[----:B------:R-:W-:-:S04]  /*31e0*/  IADD3 R7, R7, -0x3f400000, RZ ;  /* 0xc0c0000007077810 */ /* 0x000fc80007ffe0ff */
[----:B------:R-:W-:-:S04]  /*31f0*/  LOP3.LUT R7, R7, 0xff800000, RZ, 0xc0, !PT ;  /* 0xff80000007077812 */ /* 0x000fc800078ec0ff */
[----:B------:R-:W-:-:S05]  /*3200*/  IADD3 R8, -R7, 0x40800000, RZ ;  /* 0x4080000007087810 */ /* 0x000fca0007ffe1ff */
[----:B------:R-:W-:Y:S01]  /*3210*/  FFMA.FTZ R25, R8, 0.25, -R25 ;  /* 0x3e80000008197823 */ /* 0x000fe20000010819 */
        /* <DEDUP_REMOVED lines=23> */
.L_x_9453:
        /* <DEDUP_REMOVED lines=8> */
[----:B------:R-:W-:Y:S01]  /*3410*/  @!P0 FMUL.FTZ R4, R26, 0.5 ;  /* 0x3f0000001a048820 */ /* 0x000fe20000410000 */
[----:B------:R-:W-:Y:S06]  /*3420*/  BRA `(.L_x_9456) ;  /* 0x0000000000087947 */ /* 0x000fec0003800000 */
.L_x_9455:
[----:B------:R-:W-:-:S04]  /*3430*/  FADD.FTZ R4, -R0, R5 ;  /* 0x0000000500047221 */ /* 0x000fc80000010100 */
[----:B------:R-:W-:-:S07]  /*3440*/  FMUL.FTZ R4, R4, 0.5 ;  /* 0x3f00000004047820 */ /* 0x000fce0000410000 */
.L_x_9456:
[----:B------:R-:W-:Y:S05]  /*3450*/  BSYNC B1 ;  /* 0x0000000000017941 */ /* 0x000fea0003800000 */
.L_x_9454:
        /* <DEDUP_REMOVED lines=11> */
.L_x_9458:
[----:B------:R-:W-:-:S04]  /*3510*/  FADD.FTZ R6, R2, -R7 ;  /* 0x8000000702067221 */ /* 0x000fc80000010000 */
[----:B------:R-:W-:-:S07]  /*3520*/  FMUL.FTZ R7, R6, 0.5 ;  /* 0x3f00000006077820 */ /* 0x000fce0000410000 */
.L_x_9459:
[----:B------:R-:W-:Y:S05]  /*3530*/  BSYNC B1 ;  /* 0x0000000000017941 */ /* 0x000fea0003800000 */
.L_x_9457:
[----:B------:R-:W-:Y:S01]  /*3540*/  FADD.FTZ R7, R7, R4 ;  /* 0x0000000407077221 */ /* 0x000fe20000010000 */
[----:B------:R-:W-:Y:S01]  /*3550*/  FADD.FTZ R4, R30, 1 ;  /* 0x3f8000001e047421 */ /* 0x000fe20000010000 */
[----:B------:R-:W-:-:S03]  /*3560*/  HFMA2.MMA R25, -RZ, RZ, 1.875, 0 ;  /* 0x3f800000ff197435 */ /* 0x000fc600000001ff */
        /* <DEDUP_REMOVED lines=32> */
.L_x_9452:
[----:B------:R0:W1:Y:S02]  /*3770*/  MUFU.SQRT R25, R26 ;  /* 0x0000001a00197308 */ /* 0x0000640000002000 */
.L_x_9451:
[----:B------:R-:W-:Y:S05]  /*3780*/  BSYNC B0 ;  /* 0x0000000000007941 */ /* 0x000fea0003800000 */
.L_x_9450:
        /* <DEDUP_REMOVED lines=35> */
.L_x_9463:
        /* <DEDUP_REMOVED lines=17> */
.L_x_9469:
[----:B------:R-:W-:-:S04]  /*3ad0*/  FADD.FTZ R0, -R0, R5 ;  /* 0x0000000500007221 */ /* 0x000fc80000010100 */
[----:B------:R-:W-:-:S07]  /*3ae0*/  FMUL.FTZ R0, R0, 0.5 ;  /* 0x3f00000000007820 */ /* 0x000fce0000410000 */
.L_x_9470:
[----:B------:R-:W-:Y:S05]  /*3af0*/  BSYNC B4 ;  /* 0x0000000000047941 */ /* 0x000fea0003800000 */
.L_x_9468:
        /* <DEDUP_REMOVED lines=10> */
.L_x_9472:
[----:B------:R-:W-:-:S04]  /*3ba0*/  FADD.FTZ R2, -R3, R2 ;  /* 0x0000000203027221 */ /* 0x000fc80000010100 */
[----:B------:R-:W-:-:S07]  /*3bb0*/  FMUL.FTZ R3, R2, 0.5 ;  /* 0x3f00000002037820 */ /* 0x000fce0000410000 */
.L_x_9473:
[----:B------:R-:W-:Y:S05]  /*3bc0*/  BSYNC B4 ;  /* 0x0000000000047941 */ /* 0x000fea0003800000 */
.L_x_9471:
[----:B------:R-:W-:Y:S01]  /*3bd0*/  FADD.FTZ R3, R3, R0 ;  /* 0x0000000003037221 */ /* 0x000fe20000010000 */
[----:B------:R-:W-:-:S04]  /*3be0*/  FADD.FTZ R30, R27, R30 ;  /* 0x0000001e1b1e7221 */ /* 0x000fc80000010000 */
[----:B------:R-:W-:-:S06]  /*3bf0*/  FMUL.FTZ R30, R30, R3 ;  /* 0x000000031e1e7220 */ /* 0x000fcc0000410000 */
[----:B------:R-:W2:Y:S01]  /*3c00*/  MUFU.SQRT R30, R30 ;  /* 0x0000001e001e7308 */ /* 0x000ea20000002000 */
[----:B------:R-:W-:Y:S05]  /*3c10*/  BRA `(.L_x_9474) ;  /* 0x0000000000487947 */ /* 0x000fea0003800000 */
.L_x_9467:
        /* <DEDUP_REMOVED lines=12> */
.L_x_9466:
[----:B------:R-:W-:Y:S01]  /*3ce0*/  FADD.FTZ R0, R30, 1 ;  /* 0x3f8000001e007421 */ /* 0x000fe20000010000 */
[----:B------:R-:W-:Y:S01]  /*3cf0*/  MUFU.SQRT R3, R26 ;  /* 0x0000001a00037308 */ /* 0x000fe20000002000 */
[----:B------:R-:W-:Y:S02]  /*3d00*/  MOV R27, 0x3f800000 ;  /* 0x3f800000001b7802 */ /* 0x000fe40000000f00 */
[----:B------:R-:W-:-:S06]  /*3d10*/  FMUL.FTZ R0, R0, 0.5 ;  /* 0x3f00000000007820 */ /* 0x000fcc0000410000 */
[----:B------:R-:W2:Y:S02]  /*3d20*/  MUFU.SQRT R0, R0 ;  /* 0x0000000000007308 */ /* 0x000ea40000002000 */
[----:B--2---:R-:W-:-:S07]  /*3d30*/  FMUL.FTZ R30, R3, R0 ;  /* 0x00000000031e7220 */ /* 0x004fce0000410000 */
.L_x_9474:
[----:B------:R-:W-:Y:S05]  /*3d40*/  BSYNC B1 ;  /* 0x0000000000017941 */ /* 0x000fea0003800000 */
.L_x_9465:
[----:B------:R-:W-:Y:S05]  /*3d50*/  BRA `(.L_x_9475) ;  /* 0x0000000000087947 */ /* 0x000fea0003800000 */
.L_x_9462:
[----:B------:R-:W-:Y:S01]  /*3d60*/  FMUL.FTZ R30, R30, 16777216 ;  /* 0x4b8000001e1e7820 */ /* 0x000fe20000410000 */
[----:B------:R-:W-:-:S07]  /*3d70*/  FMUL.FTZ R27, R27, 16777216 ;  /* 0x4b8000001b1b7820 */ /* 0x000fce0000410000 */
.L_x_9475:
[----:B------:R-:W-:Y:S05]  /*3d80*/  BSYNC B0 ;  /* 0x0000000000007941 */ /* 0x000fea0003800000 */
.L_x_9461:
        /* <DEDUP_REMOVED lines=17> */
.L_x_9477:
[----:B------:R-:W-:Y:S05]  /*3ea0*/  BSYNC B4 ;  /* 0x0000000000047941 */ /* 0x000fea0003800000 */
.L_x_9476:
        /* <DEDUP_REMOVED lines=18> */
.L_x_9479:
[----:B------:R-:W-:Y:S02]  /*3fd0*/  ISETP.GE.AND P0, PT, R30, RZ, PT ;  /* 0x000000ff1e00720c */ /* 0x000fe40003f06270 */
[----:B------:R-:W-:-:S11]  /*3fe0*/  MOV R3, 0x3fd774eb ;  /* 0x3fd774eb00037802 */ /* 0x000fd60000000f00 */
[----:B------:R-:W-:-:S04]  /*3ff0*/  @P0 FFMA.FTZ R0, R3, 0.93318945169448852539, -R0 ;  /* 0x3f6ee58103000823 */ /* 0x000fc80000010800 */
[----:B------:R-:W-:-:S07]  /*4000*/  @!P0 FFMA.FTZ R0, R3, 0.93318945169448852539, R0 ;  /* 0x3f6ee58103008823 */ /* 0x000fce0000010000 */
.L_x_9480:
[----:B------:R-:W-:Y:S05]  /*4010*/  BSYNC B0 ;  /* 0x0000000000007941 */ /* 0x000fea0003800000 */
.L_x_9478:
        /* <DEDUP_REMOVED lines=10> */
.L_x_9464:
[----:B------:R-:W-:Y:S05]  /*40c0*/  BSYNC B3 ;  /* 0x0000000000037941 */ /* 0x000fea0003800000 */
.L_x_9460:
[----:B------:R-:W-:Y:S02]  /*40d0*/  LOP3.LUT R11, R4, 0x80000000, R11, 0xb8, !PT ;  /* 0x80000000040b7812 */ /* 0x000fe400078eb80b */
[----:B-1----:R-:W-:Y:S01]  /*40e0*/  LOP3.LUT R10, R25, 0x80000000, R10, 0xb8, !PT ;  /* 0x80000000190a7812 */ /* 0x002fe200078eb80a */
[----:B------:R-:W-:Y:S06]  /*40f0*/  BRA `(.L_x_9449) ;  /* 0x0000001400cc7947 */ /* 0x000fec0003800000 */
.L_x_9448:
        /* <DEDUP_REMOVED lines=29> */
[----:B-----5:R-:W-:Y:S05]  /*42d0*/  CALL.REL.NOINC `($__internal_18_$__cuda_sm3x_div_rn_ftz_f32_slowpath) ;  /* 0x0000028400687944 */ /* 0x020fea0003c00000 */
.L_x_9486:
[----:B------:R-:W-:Y:S05]  /*42e0*/  BSYNC B4 ;  /* 0x0000000000047941 */ /* 0x000fea0003800000 */
.L_x_9485:
        /* <DEDUP_REMOVED lines=18> */
.L_x_9488:
[----:B------:R-:W-:Y:S02]  /*4410*/  ISETP.GE.AND P0, PT, R27, RZ, PT ;  /* 0x000000ff1b00720c */ /* 0x000fe40003f06270 */
[----:B------:R-:W-:-:S11]  /*4420*/  MOV R3, 0x3fd774eb ;  /* 0x3fd774eb00037802 */ /* 0x000fd60000000f00 */
[----:B------:R-:W-:-:S04]  /*4430*/  @P0 FFMA.FTZ R0, R3, 0.93318945169448852539, -R0 ;  /* 0x3f6ee58103000823 */ /* 0x000fc80000010800 */
[----:B------:R-:W-:-:S07]  /*4440*/  @!P0 FFMA.FTZ R0, R3, 0.93318945169448852539, R0 ;  /* 0x3f6ee58103008823 */ /* 0x000fce0000010000 */
.L_x_9489:
[----:B------:R-:W-:Y:S05]  /*4450*/  BSYNC B0 ;  /* 0x0000000000007941 */ /* 0x000fea0003800000 */
.L_x_9487:
        /* <DEDUP_REMOVED lines=13> */
.L_x_9484:
        /* <DEDUP_REMOVED lines=12> */
.L_x_9492:
[----:B------:R-:W-:Y:S05]  /*45f0*/  BSYNC B4 ;  /* 0x0000000000047941 */ /* 0x000fea0003800000 */
.L_x_9491:
        /* <DEDUP_REMOVED lines=18> */
.L_x_9494:
[----:B------:R-:W-:Y:S02]  /*4720*/  ISETP.GE.AND P0, PT, R27, RZ, PT ;  /* 0x000000ff1b00720c */ /* 0x000fe40003f06270 */
[----:B------:R-:W-:-:S11]  /*4730*/  MOV R3, 0x3fd774eb ;  /* 0x3fd774eb00037802 */ /* 0x000fd60000000f00 */
[----:B------:R-:W-:-:S04]  /*4740*/  @P0 FFMA.FTZ R0, R3, 0.93318945169448852539, -R0 ;  /* 0x3f6ee58103000823 */ /* 0x000fc80000010800 */
[----:B------:R-:W-:-:S07]  /*4750*/  @!P0 FFMA.FTZ R0, R3, 0.93318945169448852539, R0 ;  /* 0x3f6ee58103008823 */ /* 0x000fce0000010000 */
.L_x_9495:
[----:B------:R-:W-:Y:S05]  /*4760*/  BSYNC B0 ;  /* 0x0000000000007941 */ /* 0x000fea0003800000 */
.L_x_9493:
        /* <DEDUP_REMOVED lines=27> */
.L_x_9483:
        /* <DEDUP_REMOVED lines=33> */
.L_x_9497:
[----:B------:R-:W-:Y:S05]  /*4b30*/  BSYNC B4 ;  /* 0x0000000000047941 */ /* 0x000fea0003800000 */
.L_x_9496:
        /* <DEDUP_REMOVED lines=18> */
.L_x_9499:
[----:B------:R-:W-:Y:S02]  /*4c60*/  ISETP.GE.AND P0, PT, R27, RZ, PT ;  /* 0x000000ff1b00720c */ /* 0x000fe40003f06270 */
[----:B------:R-:W-:-:S11]  /*4c70*/  MOV R3, 0x3fd774eb ;  /* 0x3fd774eb00037802 */ /* 0x000fd60000000f00 */
[----:B------:R-:W-:-:S04]  /*4c80*/  @P0 FFMA.FTZ R0, R3, 0.93318945169448852539, -R0 ;  /* 0x3f6ee58103000823 */ /* 0x000fc80000010800 */
[----:B------:R-:W-:-:S07]  /*4c90*/  @!P0 FFMA.FTZ R0, R3, 0.93318945169448852539, R0 ;  /* 0x3f6ee58103008823 */ /* 0x000fce0000010000 */
.L_x_9500:
[----:B------:R-:W-:Y:S05]  /*4ca0*/  BSYNC B0 ;  /* 0x0000000000007941 */ /* 0x000fea0003800000 */
.L_x_9498:
        /* <DEDUP_REMOVED lines=11> */
.L_x_9482:
        /* <DEDUP_REMOVED lines=23> */
.L_x_9504:
[----:B------:R-:W-:Y:S05]  /*4ed0*/  BSYNC B4 ;  /* 0x0000000000047941 */ /* 0x000fea0003800000 */
.L_x_9503:
[----:B------:R-:W-:Y:S01]  /*4ee0*/  HFMA2.MMA R3, -RZ, RZ, 0.89990234375, 10328 ;  /* 0x3b33710bff037435 */ /* 0x000fe200000001ff */
[----:B------:R-:W-:Y:S01]  /*4ef0*/  FMUL.FTZ R2, R0, R0 ;  /* 0x0000000000027220 */ /* 0x000fe20000410000 */
[----:B------:R-:W-:Y:S01]  /*4f00*/  @!P6 MOV R5, 0x3fd774eb ;  /* 0x3fd774eb0005e802 */ /* 0x000fe20000000f00 */
[----:B------:R-:W0:Y:S01]  /*4f10*/  MUFU.LG2 R30, R30 ;  /* 0x0000001e001e7308 */ /* 0x000e220000000c00 */
[C---:B------:R-:W-:Y:S01]  /*4f20*/  FSETP.NEU.FTZ.AND P0, PT, R26.reuse, R27, PT ;  /* 0x0000001b1a00720b */ /* 0x040fe20003f1d000 */
[----:B------:R-:W-:Y:S01]  /*4f30*/  FADD.FTZ R26, R26, R27 ;  /* 0x0000001b1a1a7221 */ /* 0x000fe20000010000 */
        /* <DEDUP_REMOVED lines=18> */
.L_x_9502:
        /* <DEDUP_REMOVED lines=12> */
.L_x_9506:
[----:B------:R-:W-:Y:S05]  /*5120*/  BSYNC B4 ;  /* 0x0000000000047941 */ /* 0x000fea0003800000 */
.L_x_9505:
[----:B------:R-:W-:Y:S01]  /*5130*/  HFMA2.MMA R3, -RZ, RZ, 0.89990234375, 10328 ;  /* 0x3b33710bff037435 */ /* 0x000fe200000001ff */
[----:B------:R-:W-:Y:S01]  /*5140*/  FMUL.FTZ R2, R0, R0 ;  /* 0x0000000000027220 */ /* 0x000fe20000410000 */
[----:B------:R-:W-:Y:S02]  /*5150*/  VIMNMX R4, R26, R27, !PT ;  /* 0x0000001b1a047248 */ /* 0x000fe40007fe0100 */
[----:B------:R-:W-:Y:S02]  /*5160*/  @!P6 MOV R7, 0x3fd774eb ;  /* 0x3fd774eb0007e802 */ /* 0x000fe40000000f00 */
[----:B------:R-:W-:Y:S02]  /*5170*/  LOP3.LUT R5, R4, 0xfe000000, RZ, 0xc0, !PT ;  /* 0xfe00000004057812 */ /* 0x000fe400078ec0ff */
[----:B------:R-:W-:Y:S02]  /*5180*/  FSETP.NEU.FTZ.AND P1, PT, R32, RZ, PT ;  /* 0x000000ff2000720b */ /* 0x000fe40003f3d000 */
        /* <DEDUP_REMOVED lines=8> */
[----:B------:R-:W-:-:S03]  /*5210*/  VIMNMX R2, R26, R27, PT ;  /* 0x0000001b1a027248 */ /* 0x000fc60003fe0100 */
[----:B------:R-:W-:Y:S01]  /*5220*/  FFMA.FTZ R0, R3, R0, R0 ;  /* 0x0000000003007223 */ /* 0x000fe20000010000 */
[----:B------:R-:W-:Y:S02]  /*5230*/  IADD3 R3, -R5, 0x7e800000, RZ ;  /* 0x7e80000005037810 */ /* 0x000fe40007ffe1ff */
[C---:B------:R-:W-:Y:S01]  /*5240*/  FSETP.NEU.FTZ.AND P0, PT, R2.reuse, RZ, PT ;  /* 0x000000ff0200720b */ /* 0x040fe20003f1d000 */
[----:B------:R-:W-:Y:S01]  /*5250*/  @!P6 FFMA.FTZ R0, R7, 0.93318945169448852539, -R0 ;  /* 0x3f6ee5810700e823 */ /* 0x000fe20000010800 */
[----:B------:R-:W-:Y:S01]  /*5260*/  LOP3.LUT R5, R5, 0x800000, RZ, 0xfc, !PT ;  /* 0x0080000005057812 */ /* 0x000fe200078efcff */
        /* <DEDUP_REMOVED lines=8> */
[C---:B------:R-:W-:Y:S01]  /*52f0*/  FSETP.NEU.FTZ.AND P0, PT, R26.reuse, R27, PT ;  /* 0x0000001b1a00720b */ /* 0x040fe20003f1d000 */
[----:B------:R-:W-:-:S03]  /*5300*/  FADD.FTZ R27, R26, R27 ;  /* 0x0000001b1a1b7221 */ /* 0x000fc60000010000 */
        /* <DEDUP_REMOVED lines=8> */
.L_x_9501:
        /* <DEDUP_REMOVED lines=33> */
.L_x_9508:
[----:B------:R-:W-:Y:S05]  /*55a0*/  BSYNC B4 ;  /* 0x0000000000047941 */ /* 0x000fea0003800000 */
.L_x_9507:
[----:B------:R-:W-:Y:S01]  /*55b0*/  MOV R3, 0x3b33710b ;  /* 0x3b33710b00037802 */ /* 0x000fe20000000f00 */
[----:B------:R-:W-:Y:S01]  /*55c0*/  FMUL.FTZ R2, R0, R0 ;  /* 0x0000000000027220 */ /* 0x000fe20000410000 */
[----:B------:R-:W-:Y:S02]  /*55d0*/  @!P6 MOV R5, 0x3fd774eb ;  /* 0x3fd774eb0005e802 */ /* 0x000fe40000000f00 */
[----:B------:R-:W-:Y:S01]  /*55e0*/  FSETP.NEU.FTZ.AND P0, PT, R26, R27, PT ;  /* 0x0000001b1a00720b */ /* 0x000fe20003f1d000 */
[----:B------:R-:W-:Y:S01]  /*55f0*/  FFMA.FTZ R3, R2, R3, -0.015681877732276916504 ;  /* 0xbc80774802037423 */ /* 0x000fe20000010003 */
[----:B------:R-:W-:Y:S01]  /*5600*/  FSETP.NEU.FTZ.AND P1, PT, R32, RZ, PT ;  /* 0x000000ff2000720b */ /* 0x000fe20003f3d000 */
[----:B------:R-:W-:Y:S02]  /*5610*/  FADD.FTZ R27, R26, R27 ;  /* 0x0000001b1a1b7221 */ /* 0x000fe40000010000 */
        /* <DEDUP_REMOVED lines=14> */
.L_x_9490:
[----:B------:R-:W-:Y:S05]  /*5700*/  BSYNC B3 ;  /* 0x0000000000037941 */ /* 0x000fea0003800000 */
.L_x_9481:
[----:B------:R-:W-:Y:S01]  /*5710*/  FADD.FTZ R25, R25, 0.69314718246459960938 ;  /* 0x3f31721819197421 */ /* 0x000fe20000010000 */
[----:B------:R-:W-:-:S04]  /*5720*/  LOP3.LUT R11, R0, 0x80000000, R11, 0xb8, !PT ;  /* 0x80000000000b7812 */ /* 0x000fc800078eb80b */
[----:B------:R-:W-:Y:S01]  /*5730*/  LOP3.LUT R10, R25, 0x80000000, R10, 0xb8, !PT ;  /* 0x80000000190a7812 */ /* 0x000fe200078eb80a */
[----:B------:R-:W-:Y:S06]  /*5740*/  BRA `(.L_x_9449) ;  /* 0x0000000000387947 */ /* 0x000fec0003800000 */
.L_x_9447:
[----:B------:R-:W-:-:S13]  /*5750*/  FSETP.NEU.FTZ.AND P0, PT, R26, +INF , PT ;  /* 0x7f8000001a00780b */ /* 0x000fda0003f1d000 */
        /* <DEDUP_REMOVED lines=13> */
.L_x_9449:
[----:B------:R-:W-:Y:S05]  /*5830*/  BSYNC B2 ;  /* 0x0000000000027941 */ /* 0x000fea0003800000 */
.L_x_9446:
[----:B------:R-:W-:Y:S05]  /*5840*/  WARPSYNC.ALL ;  /* 0x0000000000007948 */ /* 0x000fea0003800000 */
[C---:B-----5:R-:W-:Y:S01]  /*5850*/  FSETP.GTU.FTZ.AND P0, PT, |R12|.reuse, +INF , PT ;  /* 0x7f8000000c00780b */ /* 0x060fe20003f1c200 */
        /* <DEDUP_REMOVED lines=107> */
.L_x_9516:
        /* <DEDUP_REMOVED lines=10> */
.L_x_9518:
[----:B------:R-:W-:-:S04]  /*5fb0*/  FADD.FTZ R4, -R0, R5 ;  /* 0x0000000500047221 */ /* 0x000fc80000010100 */
[----:B------:R-:W-:-:S07]  /*5fc0*/  FMUL.FTZ R4, R4, 0.5 ;  /* 0x3f00000004047820 */ /* 0x000fce0000410000 */
.L_x_9519:
[----:B------:R-:W-:Y:S05]  /*5fd0*/  BSYNC B1 ;  /* 0x0000000000017941 */ /* 0x000fea0003800000 */
.L_x_9517:
        /* <DEDUP_REMOVED lines=11> */
.L_x_9521:
[----:B------:R-:W-:-:S04]  /*6090*/  FADD.FTZ R6, R2, -R7 ;  /* 0x8000000702067221 */ /* 0x000fc80000010000 */
[----:B------:R-:W-:-:S07]  /*60a0*/  FMUL.FTZ R7, R6, 0.5 ;  /* 0x3f00000006077820 */ /* 0x000fce0000410000 */
.L_x_9522:
[----:B------:R-:W-:Y:S05]  /*60b0*/  BSYNC B1 ;  /* 0x0000000000017941 */ /* 0x000fea0003800000 */
.L_x_9520:
        /* <DEDUP_REMOVED lines=35> */
.L_x_9515:
[----:B------:R0:W1:Y:S02]  /*62f0*/  MUFU.SQRT R25, R26 ;  /* 0x0000001a00197308 */ /* 0x0000640000002000 */
.L_x_9514:
[----:B------:R-:W-:Y:S05]  /*6300*/  BSYNC B0 ;  /* 0x0000000000007941 */ /* 0x000fea0003800000 */
.L_x_9513:
        /* <DEDUP_REMOVED lines=35> */
.L_x_9526:
        /* <DEDUP_REMOVED lines=17> */
.L_x_9532:
[----:B------:R-:W-:-:S04]  /*6650*/  FADD.FTZ R0, -R0, R5 ;  /* 0x0000000500007221 */ /* 0x000fc80000010100 */
[----:B------:R-:W-:-:S07]  /*6660*/  FMUL.FTZ R0, R0, 0.5 ;  /* 0x3f00000000007820 */ /* 0x000fce0000410000 */
.L_x_9533:
[----:B------:R-:W-:Y:S05]  /*6670*/  BSYNC B4 ;  /* 0x0000000000047941 */ /* 0x000fea0003800000 */
.L_x_9531:
        /* <DEDUP_REMOVED lines=10> */
.L_x_9535:
[----:B------:R-:W-:-:S04]  /*6720*/  FADD.FTZ R2, -R3, R2 ;  /* 0x0000000203027221 */ /* 0x000fc80000010100 */
[----:B------:R-:W-:-:S07]  /*6730*/  FMUL.FTZ R3, R2, 0.5 ;  /* 0x3f00000002037820 */ /* 0x000fce0000410000 */
.L_x_9536:
[----:B------:R-:W-:Y:S05]  /*6740*/  BSYNC B4 ;  /* 0x0000000000047941 */ /* 0x000fea0003800000 */
.L_x_9534:
[----:B------:R-:W-:Y:S01]  /*6750*/  FADD.FTZ R3, R3, R0 ;  /* 0x0000000003037221 */ /* 0x000fe20000010000 */
[----:B------:R-:W-:-:S04]  /*6760*/  FADD.FTZ R30, R27, R30 ;  /* 0x0000001e1b1e7221 */ /* 0x000fc80000010000 */
[----:B------:R-:W-:-:S06]  /*6770*/  FMUL.FTZ R30, R30, R3 ;  /* 0x000000031e1e7220 */ /* 0x000fcc0000410000 */
[----:B------:R-:W2:Y:S01]  /*6780*/  MUFU.SQRT R30, R30 ;  /* 0x0000001e001e7308 */ /* 0x000ea20000002000 */
[----:B------:R-:W-:Y:S05]  /*6790*/  BRA `(.L_x_9537) ;  /* 0x0000000000487947 */ /* 0x000fea0003800000 */
.L_x_9530:
        /* <DEDUP_REMOVED lines=12> */
.L_x_9529:
[----:B------:R-:W-:Y:S01]  /*6860*/  FADD.FTZ R0, R30, 1 ;  /* 0x3f8000001e007421 */ /* 0x000fe20000010000 */
[----:B------:R-:W-:Y:S01]  /*6870*/  MUFU.SQRT R3, R26 ;  /* 0x0000001a00037308 */ /* 0x000fe20000002000 */
[----:B------:R-:W-:Y:S02]  /*6880*/  MOV R27, 0x3f800000 ;  /* 0x3f800000001b7802 */ /* 0x000fe40000000f00 */
[----:B------:R-:W-:-:S06]  /*6890*/  FMUL.FTZ R0, R0, 0.5 ;  /* 0x3f00000000007820 */ /* 0x000fcc0000410000 */
[----:B------:R-:W2:Y:S02]  /*68a0*/  MUFU.SQRT R0, R0 ;  /* 0x0000000000007308 */ /* 0x000ea40000002000 */
[----:B--2---:R-:W-:-:S07]  /*68b0*/  FMUL.FTZ R30, R3, R0 ;  /* 0x00000000031e7220 */ /* 0x004fce0000410000 */
.L_x_9537:
[----:B------:R-:W-:Y:S05]  /*68c0*/  BSYNC B1 ;  /* 0x0000000000017941 */ /* 0x000fea0003800000 */
.L_x_9528:
[----:B------:R-:W-:Y:S05]  /*68d0*/  BRA `(.L_x_9538) ;  /* 0x0000000000087947 */ /* 0x000fea0003800000 */
.L_x_9525:
[----:B------:R-:W-:Y:S01]  /*68e0*/  FMUL.FTZ R30, R30, 16777216 ;  /* 0x4b8000001e1e7820 */ /* 0x000fe20000410000 */
[----:B------:R-:W-:-:S07]  /*68f0*/  FMUL.FTZ R27, R27, 16777216 ;  /* 0x4b8000001b1b7820 */ /* 0x000fce0000410000 */
.L_x_9538:
[----:B------:R-:W-:Y:S05]  /*6900*/  BSYNC B0 ;  /* 0x0000000000007941 */ /* 0x000fea0003800000 */
.L_x_9524:
        /* <DEDUP_REMOVED lines=16> */
[----:B-1----:R-:W-:Y:S05]  /*6a10*/  CALL.REL.NOINC `($__internal_18_$__cuda_sm3x_div_rn_ftz_f32_slowpath) ;  /* 0x0000025c00987944 */ /* 0x002fea0003c00000 */
.L_x_9540:
[----:B------:R-:W-:Y:S05]  /*6a20*/  BSYNC B4 ;  /* 0x0000000000047941 */ /* 0x000fea0003800000 */
.L_x_9539:
        /* <DEDUP_REMOVED lines=18> */
.L_x_9542:
[----:B------:R-:W-:Y:S02]  /*6b50*/  ISETP.GE.AND P0, PT, R30, RZ, PT ;  /* 0x000000ff1e00720c */ /* 0x000fe40003f06270 */
[----:B------:R-:W-:-:S11]  /*6b60*/  MOV R3, 0x3fd774eb ;  /* 0x3fd774eb00037802 */ /* 0x000fd60000000f00 */
[----:B------:R-:W-:-:S04]  /*6b70*/  @P0 FFMA.FTZ R0, R3, 0.93318945169448852539, -R0 ;  /* 0x3f6ee58103000823 */ /* 0x000fc80000010800 */
[----:B------:R-:W-:-:S07]  /*6b80*/  @!P0 FFMA.FTZ R0, R3, 0.93318945169448852539, R0 ;  /* 0x3f6ee58103008823 */ /* 0x000fce0000010000 */
.L_x_9543:
[----:B------:R-:W-:Y:S05]  /*6b90*/  BSYNC B0 ;  /* 0x0000000000007941 */ /* 0x000fea0003800000 */
.L_x_9541:
        /* <DEDUP_REMOVED lines=10> */
.L_x_9527:
[----:B------:R-:W-:Y:S05]  /*6c40*/  BSYNC B3 ;  /* 0x0000000000037941 */ /* 0x000fea0003800000 */
.L_x_9523:
[----:B------:R-:W-:Y:S02]  /*6c50*/  LOP3.LUT R13, R4, 0x80000000, R13, 0xb8, !PT ;  /* 0x80000000040d7812 */ /* 0x000fe400078eb80d */
[----:B-1----:R-:W-:Y:S01]  /*6c60*/  LOP3.LUT R12, R25, 0x80000000, R12, 0xb8, !PT ;  /* 0x80000000190c7812 */ /* 0x002fe200078eb80c */
[----:B------:R-:W-:Y:S06]  /*6c70*/  BRA `(.L_x_9512) ;  /* 0x0000001400cc7947 */ /* 0x000fec0003800000 */
.L_x_9511:
        /* <DEDUP_REMOVED lines=29> */
[----:B------:R-:W-:Y:S05]  /*6e50*/  CALL.REL.NOINC `($__internal_18_$__cuda_sm3x_div_rn_ftz_f32_slowpath) ;  /* 0x0000025800887944 */ /* 0x000fea0003c00000 */
.L_x_9549:
[----:B------:R-:W-:Y:S05]  /*6e60*/  BSYNC B4 ;  /* 0x0000000000047941 */ /* 0x000fea0003800000 */
.L_x_9548:
        /* <DEDUP_REMOVED lines=18> */
.L_x_9551:
[----:B------:R-:W-:Y:S02]  /*6f90*/  ISETP.GE.AND P0, PT, R27, RZ, PT ;  /* 0x000000ff1b00720c */ /* 0x000fe40003f06270 */
[----:B------:R-:W-:-:S11]  /*6fa0*/  MOV R3, 0x3fd774eb ;  /* 0x3fd774eb00037802 */ /* 0x000fd60000000f00 */
[----:B------:R-:W-:-:S04]  /*6fb0*/  @P0 FFMA.FTZ R0, R3, 0.93318945169448852539, -R0 ;  /* 0x3f6ee58103000823 */ /* 0x000fc80000010800 */
[----:B------:R-:W-:-:S07]  /*6fc0*/  @!P0 FFMA.FTZ R0, R3, 0.93318945169448852539, R0 ;  /* 0x3f6ee58103008823 */ /* 0x000fce0000010000 */
.L_x_9552:
[----:B------:R-:W-:Y:S05]  /*6fd0*/  BSYNC B0 ;  /* 0x0000000000007941 */ /* 0x000fea0003800000 */
.L_x_9550:
        /* <DEDUP_REMOVED lines=13> */
.L_x_9547:
        /* <DEDUP_REMOVED lines=11> */
[----:B------:R-:W-:Y:S05]  /*7160*/  CALL.REL.NOINC `($__internal_18_$__cuda_sm3x_div_rn_ftz_f32_slowpath) ;  /* 0x0000025400c47944 */ /* 0x000fea0003c00000 */
.L_x_9555:
[----:B------:R-:W-:Y:S05]  /*7170*/  BSYNC B4 ;  /* 0x0000000000047941 */ /* 0x000fea0003800000 */
.L_x_9554:
        /* <DEDUP_REMOVED lines=18> */
.L_x_9557:
[----:B------:R-:W-:Y:S02]  /*72a0*/  ISETP.GE.AND P0, PT, R27, RZ, PT ;  /* 0x000000ff1b00720c */ /* 0x000fe40003f06270 */
[----:B------:R-:W-:-:S11]  /*72b0*/  MOV R3, 0x3fd774eb ;  /* 0x3fd774eb00037802 */ /* 0x000fd60000000f00 */
[----:B------:R-:W-:-:S04]  /*72c0*/  @P0 FFMA.FTZ R0, R3, 0.93318945169448852539, -R0 ;  /* 0x3f6ee58103000823 */ /* 0x000fc80000010800 */
[----:B------:R-:W-:-:S07]  /*72d0*/  @!P0 FFMA.FTZ R0, R3, 0.93318945169448852539, R0 ;  /* 0x3f6ee58103008823 */ /* 0x000fce0000010000 */
.L_x_9558:
[----:B------:R-:W-:Y:S05]  /*72e0*/  BSYNC B0 ;  /* 0x0000000000007941 */ /* 0x000fea0003800000 */
.L_x_9556:
        /* <DEDUP_REMOVED lines=27> */
.L_x_9546:
        /* <DEDUP_REMOVED lines=32> */
[----:B------:R-:W-:Y:S05]  /*76a0*/  CALL.REL.NOINC `($__internal_18_$__cuda_sm3x_div_rn_ftz_f32_slowpath) ;  /* 0x0000025000747944 */ /* 0x000fea0003c00000 */
.L_x_9560:
[----:B------:R-:W-:Y:S05]  /*76b0*/  BSYNC B4 ;  /* 0x0000000000047941 */ /* 0x000fea0003800000 */
.L_x_9559:
        /* <DEDUP_REMOVED lines=18> */
.L_x_9562:
[----:B------:R-:W-:Y:S02]  /*77e0*/  ISETP.GE.AND P0, PT, R27, RZ, PT ;  /* 0x000000ff1b00720c */ /* 0x000fe40003f06270 */
[----:B------:R-:W-:-:S11]  /*77f0*/  MOV R3, 0x3fd774eb ;  /* 0x3fd774eb00037802 */ /* 0x000fd60000000f00 */
[----:B------:R-:W-:-:S04]  /*7800*/  @P0 FFMA.FTZ R0, R3, 0.93318945169448852539, -R0 ;  /* 0x3f6ee58103000823 */ /* 0x000fc80000010800 */
[----:B------:R-:W-:-:S07]  /*7810*/  @!P0 FFMA.FTZ R0, R3, 0.93318945169448852539, R0 ;  /* 0x3f6ee58103008823 */ /* 0x000fce0000010000 */
.L_x_9563:
[----:B------:R-:W-:Y:S05]  /*7820*/  BSYNC B0 ;  /* 0x0000000000007941 */ /* 0x000fea0003800000 */
.L_x_9561:
        /* <DEDUP_REMOVED lines=11> */
.L_x_9545:
        /* <DEDUP_REMOVED lines=23> */
.L_x_9567:
[----:B------:R-:W-:Y:S05]  /*7a50*/  BSYNC B4 ;  /* 0x0000000000047941 */ /* 0x000fea0003800000 */
.L_x_9566:
        /* <DEDUP_REMOVED lines=24> */
.L_x_9565:
        /* <DEDUP_REMOVED lines=12> */
.L_x_9569:
[----:B------:R-:W-:Y:S05]  /*7ca0*/  BSYNC B4 ;  /* 0x0000000000047941 */ /* 0x000fea0003800000 */
.L_x_9568:
        /* <DEDUP_REMOVED lines=38> */
.L_x_9564:
        /* <DEDUP_REMOVED lines=33> */
.L_x_9571:
[----:B------:R-:W-:Y:S05]  /*8120*/  BSYNC B4 ;  /* 0x0000000000047941 */ /* 0x000fea0003800000 */
.L_x_9570:
        /* <DEDUP_REMOVED lines=21> */
.L_x_9553:
[----:B------:R-:W-:Y:S05]  /*8280*/  BSYNC B3 ;  /* 0x0000000000037941 */ /* 0x000fea0003800000 */
.L_x_9544:
[----:B------:R-:W-:Y:S01]  /*8290*/  FADD.FTZ R25, R25, 0.69314718246459960938 ;  /* 0x3f31721819197421 */ /* 0x000fe20000010000 */
[----:B------:R-:W-:-:S04]  /*82a0*/  LOP3.LUT R13, R0, 0x80000000, R13, 0xb8, !PT ;  /* 0x80000000000d7812 */ /* 0x000fc800078eb80d */
[----:B------:R-:W-:Y:S01]  /*82b0*/  LOP3.LUT R12, R25, 0x80000000, R12, 0xb8, !PT ;  /* 0x80000000190c7812 */ /* 0x000fe200078eb80c */
[----:B------:R-:W-:Y:S06]  /*82c0*/  BRA `(.L_x_9512) ;  /* 0x0000000000387947 */ /* 0x000fec0003800000 */
.L_x_9510:
        /* <DEDUP_REMOVED lines=14> */
.L_x_9512:
[----:B------:R-:W-:Y:S05]  /*83b0*/  BSYNC B2 ;  /* 0x0000000000027941 */ /* 0x000fea0003800000 */
.L_x_9509:
        /* <DEDUP_REMOVED lines=109> */
.L_x_9579:
        /* <DEDUP_REMOVED lines=10> */
.L_x_9581:
[----:B------:R-:W-:-:S04]  /*8b30*/  FADD.FTZ R4, -R0, R5 ;  /* 0x0000000500047221 */ /* 0x000fc80000010100 */
[----:B------:R-:W-:-:S07]  /*8b40*/  FMUL.FTZ R4, R4, 0.5 ;  /* 0x3f00000004047820 */ /* 0x000fce0000410000 */
.L_x_9582:
[----:B------:R-:W-:Y:S05]  /*8b50*/  BSYNC B1 ;  /* 0x0000000000017941 */ /* 0x000fea0003800000 */
.L_x_9580:
        /* <DEDUP_REMOVED lines=11> */
.L_x_9584:
[----:B------:R-:W-:-:S04]  /*8c10*/  FADD.FTZ R6, R2, -R7 ;  /* 0x8000000702067221 */ /* 0x000fc80000010000 */
[----:B------:R-:W-:-:S07]  /*8c20*/  FMUL.FTZ R7, R6, 0.5 ;  /* 0x3f00000006077820 */ /* 0x000fce0000410000 */
.L_x_9585:
[----:B------:R-:W-:Y:S05]  /*8c30*/  BSYNC B1 ;  /* 0x0000000000017941 */ /* 0x000fea0003800000 */
.L_x_9583:
        /* <DEDUP_REMOVED lines=35> */
.L_x_9578:
[----:B------:R0:W1:Y:S02]  /*8e70*/  MUFU.SQRT R25, R26 ;  /* 0x0000001a00197308 */ /* 0x0000640000002000 */
.L_x_9577:
[----:B------:R-:W-:Y:S05]  /*8e80*/  BSYNC B0 ;  /* 0x0000000000007941 */ /* 0x000fea0003800000 */
.L_x_9576:
        /* <DEDUP_REMOVED lines=35> */
.L_x_9589:
        /* <DEDUP_REMOVED lines=17> */
.L_x_9595:
[----:B------:R-:W-:-:S04]  /*91d0*/  FADD.FTZ R0, -R0, R5 ;  /* 0x0000000500007221 */ /* 0x000fc80000010100 */
[----:B------:R-:W-:-:S07]  /*91e0*/  FMUL.FTZ R0, R0, 0.5 ;  /* 0x3f00000000007820 */ /* 0x000fce0000410000 */
.L_x_9596:
[----:B------:R-:W-:Y:S05]  /*91f0*/  BSYNC B4 ;  /* 0x0000000000047941 */ /* 0x000fea0003800000 */
.L_x_9594:
        /* <DEDUP_REMOVED lines=10> */
.L_x_9598:
[----:B------:R-:W-:-:S04]  /*92a0*/  FADD.FTZ R2, -R3, R2 ;  /* 0x0000000203027221 */ /* 0x000fc80000010100 */
[----:B------:R-:W-:-:S07]  /*92b0*/  FMUL.FTZ R3, R2, 0.5 ;  /* 0x3f00000002037820 */ /* 0x000fce0000410000 */
.L_x_9599:
[----:B------:R-:W-:Y:S05]  /*92c0*/  BSYNC B4 ;  /* 0x0000000000047941 */ /* 0x000fea0003800000 */
.L_x_9597:
[----:B------:R-:W-:Y:S01]  /*92d0*/  FADD.FTZ R3, R3, R0 ;  /* 0x0000000003037221 */ /* 0x000fe20000010000 */
[----:B------:R-:W-:-:S04]  /*92e0*/  FADD.FTZ R30, R27, R30 ;  /* 0x0000001e1b1e7221 */ /* 0x000fc80000010000 */
[----:B------:R-:W-:-:S06]  /*92f0*/  FMUL.FTZ R30, R30, R3 ;  /* 0x000000031e1e7220 */ /* 0x000fcc0000410000 */
[----:B------:R-:W2:Y:S01]  /*9300*/  MUFU.SQRT R30, R30 ;  /* 0x0000001e001e7308 */ /* 0x000ea20000002000 */
[----:B------:R-:W-:Y:S05]  /*9310*/  BRA `(.L_x_9600) ;  /* 0x0000000000487947 */ /* 0x000fea0003800000 */
.L_x_9593:
        /* <DEDUP_REMOVED lines=12> */
.L_x_9592:
[----:B------:R-:W-:Y:S01]  /*93e0*/  FADD.FTZ R0, R30, 1 ;  /* 0x3f8000001e007421 */ /* 0x000fe20000010000 */
[----:B------:R-:W-:Y:S01]  /*93f0*/  MUFU.SQRT R3, R26 ;  /* 0x0000001a00037308 */ /* 0x000fe20000002000 */
[----:B------:R-:W-:Y:S02]  /*9400*/  MOV R27, 0x3f800000 ;  /* 0x3f800000001b7802 */ /* 0x000fe40000000f00 */
[----:B------:R-:W-:-:S06]  /*9410*/  FMUL.FTZ R0, R0, 0.5 ;  /* 0x3f00000000007820 */ /* 0x000fcc0000410000 */
[----:B------:R-:W2:Y:S02]  /*9420*/  MUFU.SQRT R0, R0 ;  /* 0x0000000000007308 */ /* 0x000ea40000002000 */
[----:B--2---:R-:W-:-:S07]  /*9430*/  FMUL.FTZ R30, R3, R0 ;  /* 0x00000000031e7220 */ /* 0x004fce0000410000 */
.L_x_9600:
[----:B------:R-:W-:Y:S05]  /*9440*/  BSYNC B1 ;  /* 0x0000000000017941 */ /* 0x000fea0003800000 */
.L_x_9591:
[----:B------:R-:W-:Y:S05]  /*9450*/  BRA `(.L_x_9601) ;  /* 0x0000000000087947 */ /* 0x000fea0003800000 */
.L_x_9588:
[----:B------:R-:W-:Y:S01]  /*9460*/  FMUL.FTZ R30, R30, 16777216 ;  /* 0x4b8000001e1e7820 */ /* 0x000fe20000410000 */
[----:B------:R-:W-:-:S07]  /*9470*/  FMUL.FTZ R27, R27, 16777216 ;  /* 0x4b8000001b1b7820 */ /* 0x000fce0000410000 */
.L_x_9601:
[----:B------:R-:W-:Y:S05]  /*9480*/  BSYNC B0 ;  /* 0x0000000000007941 */ /* 0x000fea0003800000 */
.L_x_9587:
        /* <DEDUP_REMOVED lines=17> */
.L_x_9603:
[----:B------:R-:W-:Y:S05]  /*95a0*/  BSYNC B4 ;  /* 0x0000000000047941 */ /* 0x000fea0003800000 */
.L_x_9602:
        /* <DEDUP_REMOVED lines=18> */
.L_x_9605:
[----:B------:R-:W-:Y:S02]  /*96d0*/  ISETP.GE.AND P0, PT, R30, RZ, PT ;  /* 0x000000ff1e00720c */ /* 0x000fe40003f06270 */
[----:B------:R-:W-:-:S11]  /*96e0*/  MOV R3, 0x3fd774eb ;  /* 0x3fd774eb00037802 */ /* 0x000fd60000000f00 */
[----:B------:R-:W-:-:S04]  /*96f0*/  @P0 FFMA.FTZ R0, R3, 0.93318945169448852539, -R0 ;  /* 0x3f6ee58103000823 */ /* 0x000fc80000010800 */
[----:B------:R-:W-:-:S07]  /*9700*/  @!P0 FFMA.FTZ R0, R3, 0.93318945169448852539, R0 ;  /* 0x3f6ee58103008823 */ /* 0x000fce0000010000 */
.L_x_9606:
[----:B------:R-:W-:Y:S05]  /*9710*/  BSYNC B0 ;  /* 0x0000000000007941 */ /* 0x000fea0003800000 */
.L_x_9604:
        /* <DEDUP_REMOVED lines=10> */
.L_x_9590:
[----:B------:R-:W-:Y:S05]  /*97c0*/  BSYNC B3 ;  /* 0x0000000000037941 */ /* 0x000fea0003800000 */
.L_x_9586:
[----:B------:R-:W-:Y:S02]  /*97d0*/  LOP3.LUT R15, R4, 0x80000000, R15, 0xb8, !PT ;  /* 0x80000000040f7812 */ /* 0x000fe400078eb80f */
[----:B-1----:R-:W-:Y:S01]  /*97e0*/  LOP3.LUT R14, R25, 0x80000000, R14, 0xb8, !PT ;  /* 0x80000000190e7812 */ /* 0x002fe200078eb80e */
[----:B------:R-:W-:Y:S06]  /*97f0*/  BRA `(.L_x_9575) ;  /* 0x0000001400cc7947 */ /* 0x000fec0003800000 */
.L_x_9574:
        /* <DEDUP_REMOVED lines=30> */
.L_x_9612:
[----:B------:R-:W-:Y:S05]  /*99e0*/  BSYNC B4 ;  /* 0x0000000000047941 */ /* 0x000fea0003800000 */
.L_x_9611:
        /* <DEDUP_REMOVED lines=18> */
.L_x_9614:
[----:B------:R-:W-:Y:S02]  /*9b10*/  ISETP.GE.AND P0, PT, R27, RZ, PT ;  /* 0x000000ff1b00720c */ /* 0x000fe40003f06270 */
[----:B------:R-:W-:-:S11]  /*9b20*/  MOV R3, 0x3fd774eb ;  /* 0x3fd774eb00037802 */ /* 0x000fd60000000f00 */
[----:B------:R-:W-:-:S04]  /*9b30*/  @P0 FFMA.FTZ R0, R3, 0.93318945169448852539, -R0 ;  /* 0x3f6ee58103000823 */ /* 0x000fc80000010800 */
[----:B------:R-:W-:-:S07]  /*9b40*/  @!P0 FFMA.FTZ R0, R3, 0.93318945169448852539, R0 ;  /* 0x3f6ee58103008823 */ /* 0x000fce0000010000 */
.L_x_9615:
[----:B------:R-:W-:Y:S05]  /*9b50*/  BSYNC B0 ;  /* 0x0000000000007941 */ /* 0x000fea0003800000 */
.L_x_9613:
        /* <DEDUP_REMOVED lines=13> */
.L_x_9610:
        /* <DEDUP_REMOVED lines=12> */
.L_x_9618:
[----:B------:R-:W-:Y:S05]  /*9cf0*/  BSYNC B4 ;  /* 0x0000000000047941 */ /* 0x000fea0003800000 */
.L_x_9617:
        /* <DEDUP_REMOVED lines=18> */
.L_x_9620:
[----:B------:R-:W-:Y:S02]  /*9e20*/  ISETP.GE.AND P0, PT, R27, RZ, PT ;  /* 0x000000ff1b00720c */ /* 0x000fe40003f06270 */
[----:B------:R-:W-:-:S11]  /*9e30*/  MOV R3, 0x3fd774eb ;  /* 0x3fd774eb00037802 */ /* 0x000fd60000000f00 */
[----:B------:R-:W-:-:S04]  /*9e40*/  @P0 FFMA.FTZ R0, R3, 0.93318945169448852539, -R0 ;  /* 0x3f6ee58103000823 */ /* 0x000fc80000010800 */
[----:B------:R-:W-:-:S07]  /*9e50*/  @!P0 FFMA.FTZ R0, R3, 0.93318945169448852539, R0 ;  /* 0x3f6ee58103008823 */ /* 0x000fce0000010000 */
.L_x_9621:
[----:B------:R-:W-:Y:S05]  /*9e60*/  BSYNC B0 ;  /* 0x0000000000007941 */ /* 0x000fea0003800000 */
.L_x_9619:
        /* <DEDUP_REMOVED lines=27> */
.L_x_9609:
        /* <DEDUP_REMOVED lines=33> */
.L_x_9623:
[----:B------:R-:W-:Y:S05]  /*a230*/  BSYNC B4 ;  /* 0x0000000000047941 */ /* 0x000fea0003800000 */
.L_x_9622:
        /* <DEDUP_REMOVED lines=18> */
.L_x_9625:
[----:B------:R-:W-:Y:S02]  /*a360*/  ISETP.GE.AND P0, PT, R27, RZ, PT ;  /* 0x000000ff1b00720c */ /* 0x000fe40003f06270 */
[----:B------:R-:W-:-:S11]  /*a370*/  MOV R3, 0x3fd774eb ;  /* 0x3fd774eb00037802 */ /* 0x000fd60000000f00 */
[----:B------:R-:W-:-:S04]  /*a380*/  @P0 FFMA.FTZ R0, R3, 0.93318945169448852539, -R0 ;  /* 0x3f6ee58103000823 */ /* 0x000fc80000010800 */
[----:B------:R-:W-:-:S07]  /*a390*/  @!P0 FFMA.FTZ R0, R3, 0.93318945169448852539, R0 ;  /* 0x3f6ee58103008823 */ /* 0x000fce0000010000 */
.L_x_9626:
[----:B------:R-:W-:Y:S05]  /*a3a0*/  BSYNC B0 ;  /* 0x0000000000007941 */ /* 0x000fea0003800000 */
.L_x_9624:
        /* <DEDUP_REMOVED lines=11> */
.L_x_9608:
        /* <DEDUP_REMOVED lines=23> */
.L_x_9630:
[----:B------:R-:W-:Y:S05]  /*a5d0*/  BSYNC B4 ;  /* 0x0000000000047941 */ /* 0x000fea0003800000 */
.L_x_9629:
        /* <DEDUP_REMOVED lines=24> */
.L_x_9628:
        /* <DEDUP_REMOVED lines=12> */
.L_x_9632:
[----:B------:R-:W-:Y:S05]  /*a820*/  BSYNC B4 ;  /* 0x0000000000047941 */ /* 0x000fea0003800000 */
.L_x_9631:
        /* <DEDUP_REMOVED lines=38> */
.L_x_9627:
        /* <DEDUP_REMOVED lines=33> */
.L_x_9634:
[----:B------:R-:W-:Y:S05]  /*aca0*/  BSYNC B4 ;  /* 0x0000000000047941 */ /* 0x000fea0003800000 */
.L_x_9633:
        /* <DEDUP_REMOVED lines=21> */
.L_x_9616:
[----:B------:R-:W-:Y:S05]  /*ae00*/  BSYNC B3 ;  /* 0x0000000000037941 */ /* 0x000fea0003800000 */
.L_x_9607:
[----:B------:R-:W-:Y:S01]  /*ae10*/  FADD.FTZ R25, R25, 0.69314718246459960938 ;  /* 0x3f31721819197421 */ /* 0x000fe20000010000 */
[----:B------:R-:W-:-:S04]  /*ae20*/  LOP3.LUT R15, R0, 0x80000000, R15, 0xb8, !PT ;  /* 0x80000000000f7812 */ /* 0x000fc800078eb80f */
[----:B------:R-:W-:Y:S01]  /*ae30*/  LOP3.LUT R14, R25, 0x80000000, R14, 0xb8, !PT ;  /* 0x80000000190e7812 */ /* 0x000fe200078eb80e */
[----:B------:R-:W-:Y:S06]  /*ae40*/  BRA `(.L_x_9575) ;  /* 0x0000000000387947 */ /* 0x000fec0003800000 */
.L_x_9573:
        /* <DEDUP_REMOVED lines=14> */
.L_x_9575:
[----:B------:R-:W-:Y:S05]  /*af30*/  BSYNC B2 ;  /* 0x0000000000027941 */ /* 0x000fea0003800000 */
.L_x_9572:
        /* <DEDUP_REMOVED lines=109> */
.L_x_9642:
        /* <DEDUP_REMOVED lines=10> */
.L_x_9644:
[----:B------:R-:W-:-:S04]  /*b6b0*/  FADD.FTZ R4, -R0, R5 ;  /* 0x0000000500047221 */ /* 0x000fc80000010100 */
[----:B------:R-:W-:-:S07]  /*b6c0*/  FMUL.FTZ R4, R4, 0.5 ;  /* 0x3f00000004047820 */ /* 0x000fce0000410000 */
.L_x_9645:
[----:B------:R-:W-:Y:S05]  /*b6d0*/  BSYNC B1 ;  /* 0x0000000000017941 */ /* 0x000fea0003800000 */
.L_x_9643:
        /* <DEDUP_REMOVED lines=11> */
.L_x_9647:
[----:B------:R-:W-:-:S04]  /*b790*/  FADD.FTZ R6, R2, -R7 ;  /* 0x8000000702067221 */ /* 0x000fc80000010000 */
[----:B------:R-:W-:-:S07]  /*b7a0*/  FMUL.FTZ R7, R6, 0.5 ;  /* 0x3f00000006077820 */ /* 0x000fce0000410000 */
.L_x_9648:
[----:B------:R-:W-:Y:S05]  /*b7b0*/  BSYNC B1 ;  /* 0x0000000000017941 */ /* 0x000fea0003800000 */
.L_x_9646:
        /* <DEDUP_REMOVED lines=35> */
.L_x_9641:
[----:B------:R0:W1:Y:S02]  /*b9f0*/  MUFU.SQRT R25, R26 ;  /* 0x0000001a00197308 */ /* 0x0000640000002000 */
.L_x_9640:
[----:B------:R-:W-:Y:S05]  /*ba00*/  BSYNC B0 ;  /* 0x0000000000007941 */ /* 0x000fea0003800000 */
.L_x_9639:
        /* <DEDUP_REMOVED lines=35> */
.L_x_9652:
        /* <DEDUP_REMOVED lines=17> */
.L_x_9658:
[----:B------:R-:W-:-:S04]  /*bd50*/  FADD.FTZ R0, -R0, R5 ;  /* 0x0000000500007221 */ /* 0x000fc80000010100 */
[----:B------:R-:W-:-:S07]  /*bd60*/  FMUL.FTZ R0, R0, 0.5 ;  /* 0x3f00000000007820 */ /* 0x000fce0000410000 */
.L_x_9659:
[----:B------:R-:W-:Y:S05]  /*bd70*/  BSYNC B4 ;  /* 0x0000000000047941 */ /* 0x000fea0003800000 */
.L_x_9657:
        /* <DEDUP_REMOVED lines=10> */
.L_x_9661:
[----:B------:R-:W-:-:S04]  /*be20*/  FADD.FTZ R2, -R3, R2 ;  /* 0x0000000203027221 */ /* 0x000fc80000010100 */
[----:B------:R-:W-:-:S07]  /*be30*/  FMUL.FTZ R3, R2, 0.5 ;  /* 0x3f00000002037820 */ /* 0x000fce0000410000 */
.L_x_9662:
[----:B------:R-:W-:Y:S05]  /*be40*/  BSYNC B4 ;  /* 0x0000000000047941 */ /* 0x000fea0003800000 */
.L_x_9660:
[----:B------:R-:W-:Y:S01]  /*be50*/  FADD.FTZ R3, R3, R0 ;  /* 0x0000000003037221 */ /* 0x000fe20000010000 */
[----:B------:R-:W-:-:S04]  /*be60*/  FADD.FTZ R30, R27, R30 ;  /* 0x0000001e1b1e7221 */ /* 0x000fc80000010000 */
[----:B------:R-:W-:-:S06]  /*be70*/  FMUL.FTZ R30, R30, R3 ;  /* 0x000000031e1e7220 */ /* 0x000fcc0000410000 */
[----:B------:R-:W2:Y:S01]  /*be80*/  MUFU.SQRT R30, R30 ;  /* 0x0000001e001e7308 */ /* 0x000ea20000002000 */
[----:B------:R-:W-:Y:S05]  /*be90*/  BRA `(.L_x_9663) ;  /* 0x0000000000487947 */ /* 0x000fea0003800000 */
.L_x_9656:
        /* <DEDUP_REMOVED lines=12> */
.L_x_9655:
[----:B------:R-:W-:Y:S01]  /*bf60*/  FADD.FTZ R0, R30, 1 ;  /* 0x3f8000001e007421 */ /* 0x000fe20000010000 */
[----:B------:R-:W-:Y:S01]  /*bf70*/  MUFU.SQRT R3, R26 ;  /* 0x0000001a00037308 */ /* 0x000fe20000002000 */
[----:B------:R-:W-:Y:S02]  /*bf80*/  MOV R27, 0x3f800000 ;  /* 0x3f800000001b7802 */ /* 0x000fe40000000f00 */
[----:B------:R-:W-:-:S06]  /*bf90*/  FMUL.FTZ R0, R0, 0.5 ;  /* 0x3f00000000007820 */ /* 0x000fcc0000410000 */
[----:B------:R-:W2:Y:S02]  /*bfa0*/  MUFU.SQRT R0, R0 ;  /* 0x0000000000007308 */ /* 0x000ea40000002000 */
[----:B--2---:R-:W-:-:S07]  /*bfb0*/  FMUL.FTZ R30, R3, R0 ;  /* 0x00000000031e7220 */ /* 0x004fce0000410000 */
.L_x_9663:
[----:B------:R-:W-:Y:S05]  /*bfc0*/  BSYNC B1 ;  /* 0x0000000000017941 */ /* 0x000fea0003800000 */
.L_x_9654:
[----:B------:R-:W-:Y:S05]  /*bfd0*/  BRA `(.L_x_9664) ;  /* 0x0000000000087947 */ /* 0x000fea0003800000 */
.L_x_9651:
[----:B------:R-:W-:Y:S01]  /*bfe0*/  FMUL.FTZ R30, R30, 16777216 ;  /* 0x4b8000001e1e7820 */ /* 0x000fe20000410000 */
[----:B------:R-:W-:-:S07]  /*bff0*/  FMUL.FTZ R27, R27, 16777216 ;  /* 0x4b8000001b1b7820 */ /* 0x000fce0000410000 */
.L_x_9664:
[----:B------:R-:W-:Y:S05]  /*c000*/  BSYNC B0 ;  /* 0x0000000000007941 */ /* 0x000fea0003800000 */
.L_x_9650:
        /* <DEDUP_REMOVED lines=17> */
.L_x_9666:
[----:B------:R-:W-:Y:S05]  /*c120*/  BSYNC B4 ;  /* 0x0000000000047941 */ /* 0x000fea0003800000 */
.L_x_9665:
        /* <DEDUP_REMOVED lines=18> */
.L_x_9668:
[----:B------:R-:W-:Y:S02]  /*c250*/  ISETP.GE.AND P0, PT, R30, RZ, PT ;  /* 0x000000ff1e00720c */ /* 0x000fe40003f06270 */
[----:B------:R-:W-:-:S11]  /*c260*/  MOV R3, 0x3fd774eb ;  /* 0x3fd774eb00037802 */ /* 0x000fd60000000f00 */
[----:B------:R-:W-:-:S04]  /*c270*/  @P0 FFMA.FTZ R0, R3, 0.93318945169448852539, -R0 ;  /* 0x3f6ee58103000823 */ /* 0x000fc80000010800 */
[----:B------:R-:W-:-:S07]  /*c280*/  @!P0 FFMA.FTZ R0, R3, 0.93318945169448852539, R0 ;  /* 0x3f6ee58103008823 */ /* 0x000fce0000010000 */
.L_x_9669:
[----:B------:R-:W-:Y:S05]  /*c290*/  BSYNC B0 ;  /* 0x0000000000007941 */ /* 0x000fea0003800000 */
.L_x_9667:
        /* <DEDUP_REMOVED lines=10> */
.L_x_9653:
[----:B------:R-:W-:Y:S05]  /*c340*/  BSYNC B3 ;  /* 0x0000000000037941 */ /* 0x000fea0003800000 */
.L_x_9649:
[----:B------:R-:W-:Y:S02]  /*c350*/  LOP3.LUT R17, R4, 0x80000000, R17, 0xb8, !PT ;  /* 0x8000000004117812 */ /* 0x000fe400078eb811 */
[----:B-1----:R-:W-:Y:S01]  /*c360*/  LOP3.LUT R16, R25, 0x80000000, R16, 0xb8, !PT ;  /* 0x8000000019107812 */ /* 0x002fe200078eb810 */
[----:B------:R-:W-:Y:S06]  /*c370*/  BRA `(.L_x_9638) ;  /* 0x0000001400cc7947 */ /* 0x000fec0003800000 */
.L_x_9637:
        /* <DEDUP_REMOVED lines=30> */
.L_x_9675:
[----:B------:R-:W-:Y:S05]  /*c560*/  BSYNC B4 ;  /* 0x0000000000047941 */ /* 0x000fea0003800000 */
.L_x_9674:
        /* <DEDUP_REMOVED lines=18> */
.L_x_9677:
[----:B------:R-:W-:Y:S02]  /*c690*/  ISETP.GE.AND P0, PT, R27, RZ, PT ;  /* 0x000000ff1b00720c */ /* 0x000fe40003f06270 */
[----:B------:R-:W-:-:S11]  /*c6a0*/  MOV R3, 0x3fd774eb ;  /* 0x3fd774eb00037802 */ /* 0x000fd60000000f00 */
[----:B------:R-:W-:-:S04]  /*c6b0*/  @P0 FFMA.FTZ R0, R3, 0.93318945169448852539, -R0 ;  /* 0x3f6ee58103000823 */ /* 0x000fc80000010800 */
[----:B------:R-:W-:-:S07]  /*c6c0*/  @!P0 FFMA.FTZ R0, R3, 0.93318945169448852539, R0 ;  /* 0x3f6ee58103008823 */ /* 0x000fce0000010000 */
.L_x_9678:
[----:B------:R-:W-:Y:S05]  /*c6d0*/  BSYNC B0 ;  /* 0x0000000000007941 */ /* 0x000fea0003800000 */
.L_x_9676:
        /* <DEDUP_REMOVED lines=13> */
.L_x_9673:
        /* <DEDUP_REMOVED lines=12> */
.L_x_9681:
[----:B------:R-:W-:Y:S05]  /*c870*/  BSYNC B4 ;  /* 0x0000000000047941 */ /* 0x000fea0003800000 */
.L_x_9680:
        /* <DEDUP_REMOVED lines=18> */
.L_x_9683:
[----:B------:R-:W-:Y:S02]  /*c9a0*/  ISETP.GE.AND P0, PT, R27, RZ, PT ;  /* 0x000000ff1b00720c */ /* 0x000fe40003f06270 */
[----:B------:R-:W-:-:S11]  /*c9b0*/  MOV R3, 0x3fd774eb ;  /* 0x3fd774eb00037802 */ /* 0x000fd60000000f00 */
[----:B------:R-:W-:-:S04]  /*c9c0*/  @P0 FFMA.FTZ R0, R3, 0.93318945169448852539, -R0 ;  /* 0x3f6ee58103000823 */ /* 0x000fc80000010800 */
[----:B------:R-:W-:-:S07]  /*c9d0*/  @!P0 FFMA.FTZ R0, R3, 0.93318945169448852539, R0 ;  /* 0x3f6ee58103008823 */ /* 0x000fce0000010000 */
.L_x_9684:
[----:B------:R-:W-:Y:S05]  /*c9e0*/  BSYNC B0 ;  /* 0x0000000000007941 */ /* 0x000fea0003800000 */
.L_x_9682:
        /* <DEDUP_REMOVED lines=27> */
.L_x_9672:
        /* <DEDUP_REMOVED lines=33> */
.L_x_9686:
[----:B------:R-:W-:Y:S05]  /*cdb0*/  BSYNC B4 ;  /* 0x0000000000047941 */ /* 0x000fea0003800000 */
.L_x_9685:
        /* <DEDUP_REMOVED lines=18> */
.L_x_9688:
[----:B------:R-:W-:Y:S02]  /*cee0*/  ISETP.GE.AND P0, PT, R27, RZ, PT ;  /* 0x000000ff1b00720c */ /* 0x000fe40003f06270 */
[----:B------:R-:W-:-:S11]  /*cef0*/  MOV R3, 0x3fd774eb ;  /* 0x3fd774eb00037802 */ /* 0x000fd60000000f00 */
[----:B------:R-:W-:-:S04]  /*cf00*/  @P0 FFMA.FTZ R0, R3, 0.93318945169448852539, -R0 ;  /* 0x3f6ee58103000823 */ /* 0x000fc80000010800 */
[----:B------:R-:W-:-:S07]  /*cf10*/  @!P0 FFMA.FTZ R0, R3, 0.93318945169448852539, R0 ;  /* 0x3f6ee58103008823 */ /* 0x000fce0000010000 */
.L_x_9689:
[----:B------:R-:W-:Y:S05]  /*cf20*/  BSYNC B0 ;  /* 0x0000000000007941 */ /* 0x000fea0003800000 */
.L_x_9687:
        /* <DEDUP_REMOVED lines=11> */
.L_x_9671:
        /* <DEDUP_REMOVED lines=23> */
.L_x_9693:
[----:B------:R-:W-:Y:S05]  /*d150*/  BSYNC B4 ;  /* 0x0000000000047941 */ /* 0x000fea0003800000 */
.L_x_9692:
        /* <DEDUP_REMOVED lines=24> */
.L_x_9691:
        /* <DEDUP_REMOVED lines=12> */
.L_x_9695:
[----:B------:R-:W-:Y:S05]  /*d3a0*/  BSYNC B4 ;  /* 0x0000000000047941 */ /* 0x000fea0003800000 */
.L_x_9694:
        /* <DEDUP_REMOVED lines=38> */
.L_x_9690:
        /* <DEDUP_REMOVED lines=33> */
.L_x_9697:
[----:B------:R-:W-:Y:S05]  /*d820*/  BSYNC B4 ;  /* 0x0000000000047941 */ /* 0x000fea0003800000 */
.L_x_9696:
        /* <DEDUP_REMOVED lines=21> */
.L_x_9679:
[----:B------:R-:W-:Y:S05]  /*d980*/  BSYNC B3 ;  /* 0x0000000000037941 */ /* 0x000fea0003800000 */
.L_x_9670:
[----:B------:R-:W-:Y:S01]  /*d990*/  FADD.FTZ R25, R25, 0.69314718246459960938 ;  /* 0x3f31721819197421 */ /* 0x000fe20000010000 */
[----:B------:R-:W-:-:S04]  /*d9a0*/  LOP3.LUT R17, R0, 0x80000000, R17, 0xb8, !PT ;  /* 0x8000000000117812 */ /* 0x000fc800078eb811 */
[----:B------:R-:W-:Y:S01]  /*d9b0*/  LOP3.LUT R16, R25, 0x80000000, R16, 0xb8, !PT ;  /* 0x8000000019107812 */ /* 0x000fe200078eb810 */
[----:B------:R-:W-:Y:S06]  /*d9c0*/  BRA `(.L_x_9638) ;  /* 0x0000000000387947 */ /* 0x000fec0003800000 */
.L_x_9636:
        /* <DEDUP_REMOVED lines=14> */
.L_x_9638:
[----:B------:R-:W-:Y:S05]  /*dab0*/  BSYNC B2 ;  /* 0x0000000000027941 */ /* 0x000fea0003800000 */
.L_x_9635:
        /* <DEDUP_REMOVED lines=109> */
.L_x_9705:
        /* <DEDUP_REMOVED lines=10> */
.L_x_9707:
[----:B------:R-:W-:-:S04]  /*e230*/  FADD.FTZ R4, -R0, R5 ;  /* 0x0000000500047221 */ /* 0x000fc80000010100 */
[----:B------:R-:W-:-:S07]  /*e240*/  FMUL.FTZ R4, R4, 0.5 ;  /* 0x3f00000004047820 */ /* 0x000fce0000410000 */
.L_x_9708:
[----:B------:R-:W-:Y:S05]  /*e250*/  BSYNC B1 ;  /* 0x0000000000017941 */ /* 0x000fea0003800000 */
.L_x_9706:
        /* <DEDUP_REMOVED lines=11> */
.L_x_9710:
[----:B------:R-:W-:-:S04]  /*e310*/  FADD.FTZ R6, R2, -R7 ;  /* 0x8000000702067221 */ /* 0x000fc80000010000 */
[----:B------:R-:W-:-:S07]  /*e320*/  FMUL.FTZ R7, R6, 0.5 ;  /* 0x3f00000006077820 */ /* 0x000fce0000410000 */
.L_x_9711:
[----:B------:R-:W-:Y:S05]  /*e330*/  BSYNC B1 ;  /* 0x0000000000017941 */ /* 0x000fea0003800000 */
.L_x_9709:
        /* <DEDUP_REMOVED lines=35> */
.L_x_9704:
[----:B------:R0:W1:Y:S02]  /*e570*/  MUFU.SQRT R25, R26 ;  /* 0x0000001a00197308 */ /* 0x0000640000002000 */
.L_x_9703:
[----:B------:R-:W-:Y:S05]  /*e580*/  BSYNC B0 ;  /* 0x0000000000007941 */ /* 0x000fea0003800000 */
.L_x_9702:
        /* <DEDUP_REMOVED lines=35> */
.L_x_9715:
        /* <DEDUP_REMOVED lines=17> */
.L_x_9721:
[----:B------:R-:W-:-:S04]  /*e8d0*/  FADD.FTZ R0, -R0, R5 ;  /* 0x0000000500007221 */ /* 0x000fc80000010100 */
[----:B------:R-:W-:-:S07]  /*e8e0*/  FMUL.FTZ R0, R0, 0.5 ;  /* 0x3f00000000007820 */ /* 0x000fce0000410000 */
.L_x_9722:
[----:B------:R-:W-:Y:S05]  /*e8f0*/  BSYNC B4 ;  /* 0x0000000000047941 */ /* 0x000fea0003800000 */
.L_x_9720:
        /* <DEDUP_REMOVED lines=10> */
.L_x_9724:
[----:B------:R-:W-:-:S04]  /*e9a0*/  FADD.FTZ R2, -R3, R2 ;  /* 0x0000000203027221 */ /* 0x000fc80000010100 */
[----:B------:R-:W-:-:S07]  /*e9b0*/  FMUL.FTZ R3, R2, 0.5 ;  /* 0x3f00000002037820 */ /* 0x000fce0000410000 */
.L_x_9725:
[----:B------:R-:W-:Y:S05]  /*e9c0*/  BSYNC B4 ;  /* 0x0000000000047941 */ /* 0x000fea0003800000 */
.L_x_9723:
[----:B------:R-:W-:Y:S01]  /*e9d0*/  FADD.FTZ R3, R3, R0 ;  /* 0x0000000003037221 */ /* 0x000fe20000010000 */
[----:B------:R-:W-:-:S04]  /*e9e0*/  FADD.FTZ R30, R27, R30 ;  /* 0x0000001e1b1e7221 */ /* 0x000fc80000010000 */
[----:B------:R-:W-:-:S06]  /*e9f0*/  FMUL.FTZ R30, R30, R3 ;  /* 0x000000031e1e7220 */ /* 0x000fcc0000410000 */
[----:B------:R-:W2:Y:S01]  /*ea00*/  MUFU.SQRT R30, R30 ;  /* 0x0000001e001e7308 */ /* 0x000ea20000002000 */
[----:B------:R-:W-:Y:S05]  /*ea10*/  BRA `(.L_x_9726) ;  /* 0x0000000000487947 */ /* 0x000fea0003800000 */
.L_x_9719:
        /* <DEDUP_REMOVED lines=12> */
.L_x_9718:
[----:B------:R-:W-:Y:S01]  /*eae0*/  FADD.FTZ R0, R30, 1 ;  /* 0x3f8000001e007421 */ /* 0x000fe20000010000 */
[----:B------:R-:W-:Y:S01]  /*eaf0*/  MUFU.SQRT R3, R26 ;  /* 0x0000001a00037308 */ /* 0x000fe20000002000 */
[----:B------:R-:W-:Y:S02]  /*eb00*/  MOV R27, 0x3f800000 ;  /* 0x3f800000001b7802 */ /* 0x000fe40000000f00 */
[----:B------:R-:W-:-:S06]  /*eb10*/  FMUL.FTZ R0, R0, 0.5 ;  /* 0x3f00000000007820 */ /* 0x000fcc0000410000 */
[----:B------:R-:W2:Y:S02]  /*eb20*/  MUFU.SQRT R0, R0 ;  /* 0x0000000000007308 */ /* 0x000ea40000002000 */
[----:B--2---:R-:W-:-:S07]  /*eb30*/  FMUL.FTZ R30, R3, R0 ;  /* 0x00000000031e7220 */ /* 0x004fce0000410000 */
.L_x_9726:
[----:B------:R-:W-:Y:S05]  /*eb40*/  BSYNC B1 ;  /* 0x0000000000017941 */ /* 0x000fea0003800000 */
.L_x_9717:
[----:B------:R-:W-:Y:S05]  /*eb50*/  BRA `(.L_x_9727) ;  /* 0x0000000000087947 */ /* 0x000fea0003800000 */
.L_x_9714:
[----:B------:R-:W-:Y:S01]  /*eb60*/  FMUL.FTZ R30, R30, 16777216 ;  /* 0x4b8000001e1e7820 */ /* 0x000fe20000410000 */
[----:B------:R-:W-:-:S07]  /*eb70*/  FMUL.FTZ R27, R27, 16777216 ;  /* 0x4b8000001b1b7820 */ /* 0x000fce0000410000 */
.L_x_9727:
[----:B------:R-:W-:Y:S05]  /*eb80*/  BSYNC B0 ;  /* 0x0000000000007941 */ /* 0x000fea0003800000 */
.L_x_9713:
        /* <DEDUP_REMOVED lines=17> */
.L_x_9729:
[----:B------:R-:W-:Y:S05]  /*eca0*/  BSYNC B4 ;  /* 0x0000000000047941 */ /* 0x000fea0003800000 */
.L_x_9728:
        /* <DEDUP_REMOVED lines=18> */
.L_x_9731:
[----:B------:R-:W-:Y:S02]  /*edd0*/  ISETP.GE.AND P0, PT, R30, RZ, PT ;  /* 0x000000ff1e00720c */ /* 0x000fe40003f06270 */
[----:B------:R-:W-:-:S11]  /*ede0*/  MOV R3, 0x3fd774eb ;  /* 0x3fd774eb00037802 */ /* 0x000fd60000000f00 */
[----:B------:R-:W-:-:S04]  /*edf0*/  @P0 FFMA.FTZ R0, R3, 0.93318945169448852539, -R0 ;  /* 0x3f6ee58103000823 */ /* 0x000fc80000010800 */
[----:B------:R-:W-:-:S07]  /*ee00*/  @!P0 FFMA.FTZ R0, R3, 0.93318945169448852539, R0 ;  /* 0x3f6ee58103008823 */ /* 0x000fce0000010000 */
.L_x_9732:
[----:B------:R-:W-:Y:S05]  /*ee10*/  BSYNC B0 ;  /* 0x0000000000007941 */ /* 0x000fea0003800000 */
.L_x_9730:
        /* <DEDUP_REMOVED lines=10> */
.L_x_9716:
[----:B------:R-:W-:Y:S05]  /*eec0*/  BSYNC B3 ;  /* 0x0000000000037941 */ /* 0x000fea0003800000 */
.L_x_9712:
[----:B------:R-:W-:Y:S02]  /*eed0*/  LOP3.LUT R19, R4, 0x80000000, R19, 0xb8, !PT ;  /* 0x8000000004137812 */ /* 0x000fe400078eb813 */
[----:B-1----:R-:W-:Y:S01]  /*eee0*/  LOP3.LUT R18, R25, 0x80000000, R18, 0xb8, !PT ;  /* 0x8000000019127812 */ /* 0x002fe200078eb812 */
[----:B------:R-:W-:Y:S06]  /*eef0*/  BRA `(.L_x_9701) ;  /* 0x0000001400cc7947 */ /* 0x000fec0003800000 */
.L_x_9700:
        /* <DEDUP_REMOVED lines=30> */
.L_x_9738:
[----:B------:R-:W-:Y:S05]  /*f0e0*/  BSYNC B4 ;  /* 0x0000000000047941 */ /* 0x000fea0003800000 */
.L_x_9737:
        /* <DEDUP_REMOVED lines=18> */
.L_x_9740:
[----:B------:R-:W-:Y:S02]  /*f210*/  ISETP.GE.AND P0, PT, R27, RZ, PT ;  /* 0x000000ff1b00720c */ /* 0x000fe40003f06270 */
[----:B------:R-:W-:-:S11]  /*f220*/  MOV R3, 0x3fd774eb ;  /* 0x3fd774eb00037802 */ /* 0x000fd60000000f00 */
[----:B------:R-:W-:-:S04]  /*f230*/  @P0 FFMA.FTZ R0, R3, 0.93318945169448852539, -R0 ;  /* 0x3f6ee58103000823 */ /* 0x000fc80000010800 */
[----:B------:R-:W-:-:S07]  /*f240*/  @!P0 FFMA.FTZ R0, R3, 0.93318945169448852539, R0 ;  /* 0x3f6ee58103008823 */ /* 0x000fce0000010000 */
.L_x_9741:
[----:B------:R-:W-:Y:S05]  /*f250*/  BSYNC B0 ;  /* 0x0000000000007941 */ /* 0x000fea0003800000 */
.L_x_9739:
        /* <DEDUP_REMOVED lines=13> */
.L_x_9736:
        /* <DEDUP_REMOVED lines=12> */
.L_x_9744:
[----:B------:R-:W-:Y:S05]  /*f3f0*/  BSYNC B4 ;  /* 0x0000000000047941 */ /* 0x000fea0003800000 */
.L_x_9743:
        /* <DEDUP_REMOVED lines=18> */
.L_x_9746:
[----:B------:R-:W-:Y:S02]  /*f520*/  ISETP.GE.AND P0, PT, R27, RZ, PT ;  /* 0x000000ff1b00720c */ /* 0x000fe40003f06270 */
[----:B------:R-:W-:-:S11]  /*f530*/  MOV R3, 0x3fd774eb ;  /* 0x3fd774eb00037802 */ /* 0x000fd60000000f00 */
[----:B------:R-:W-:-:S04]  /*f540*/  @P0 FFMA.FTZ R0, R3, 0.93318945169448852539, -R0 ;  /* 0x3f6ee58103000823 */ /* 0x000fc80000010800 */
[----:B------:R-:W-:-:S07]  /*f550*/  @!P0 FFMA.FTZ R0, R3, 0.93318945169448852539, R0 ;  /* 0x3f6ee58103008823 */ /* 0x000fce0000010000 */
.L_x_9747:
[----:B------:R-:W-:Y:S05]  /*f560*/  BSYNC B0 ;  /* 0x0000000000007941 */ /* 0x000fea0003800000 */
.L_x_9745:
        /* <DEDUP_REMOVED lines=27> */
.L_x_9735:
        /* <DEDUP_REMOVED lines=33> */
.L_x_9749:
[----:B------:R-:W-:Y:S05]  /*f930*/  BSYNC B4 ;  /* 0x0000000000047941 */ /* 0x000fea0003800000 */
.L_x_9748:
        /* <DEDUP_REMOVED lines=18> */
.L_x_9751:
[----:B------:R-:W-:Y:S02]  /*fa60*/  ISETP.GE.AND P0, PT, R27, RZ, PT ;  /* 0x000000ff1b00720c */ /* 0x000fe40003f06270 */
[----:B------:R-:W-:-:S11]  /*fa70*/  MOV R3, 0x3fd774eb ;  /* 0x3fd774eb00037802 */ /* 0x000fd60000000f00 */
[----:B------:R-:W-:-:S04]  /*fa80*/  @P0 FFMA.FTZ R0, R3, 0.93318945169448852539, -R0 ;  /* 0x3f6ee58103000823 */ /* 0x000fc80000010800 */
[----:B------:R-:W-:-:S07]  /*fa90*/  @!P0 FFMA.FTZ R0, R3, 0.93318945169448852539, R0 ;  /* 0x3f6ee58103008823 */ /* 0x000fce0000010000 */
.L_x_9752:
[----:B------:R-:W-:Y:S05]  /*faa0*/  BSYNC B0 ;  /* 0x0000000000007941 */ /* 0x000fea0003800000 */
.L_x_9750:
        /* <DEDUP_REMOVED lines=11> */
.L_x_9734:
        /* <DEDUP_REMOVED lines=23> */
.L_x_9756:
[----:B------:R-:W-:Y:S05]  /*fcd0*/  BSYNC B4 ;  /* 0x0000000000047941 */ /* 0x000fea0003800000 */
.L_x_9755:
        /* <DEDUP_REMOVED lines=24> */
.L_x_9754:
        /* <DEDUP_REMOVED lines=12> */
.L_x_9758:
[----:B------:R-:W-:Y:S05]  /*ff20*/  BSYNC B4 ;  /* 0x0000000000047941 */ /* 0x000fea0003800000 */
.L_x_9757:
        /* <DEDUP_REMOVED lines=38> */
.L_x_9753:
        /* <DEDUP_REMOVED lines=33> */
.L_x_9760:
[----:B------:R-:W-:Y:S05]  /*103a0*/  BSYNC B4 ;  /* 0x0000000000047941 */ /* 0x000fea0003800000 */
.L_x_9759:
        /* <DEDUP_REMOVED lines=21> */
.L_x_9742:
[----:B------:R-:W-:Y:S05]  /*10500*/  BSYNC B3 ;  /* 0x0000000000037941 */ /* 0x000fea0003800000 */
.L_x_9733:
[----:B------:R-:W-:Y:S01]  /*10510*/  FADD.FTZ R25, R25, 0.69314718246459960938 ;  /* 0x3f31721819197421 */ /* 0x000fe20000010000 */
[----:B------:R-:W-:-:S04]  /*10520*/  LOP3.LUT R19, R0, 0x80000000, R19, 0xb8, !PT ;  /* 0x8000000000137812 */ /* 0x000fc800078eb813 */
[----:B------:R-:W-:Y:S01]  /*10530*/  LOP3.LUT R18, R25, 0x80000000, R18, 0xb8, !PT ;  /* 0x8000000019127812 */ /* 0x000fe200078eb812 */
[----:B------:R-:W-:Y:S06]  /*10540*/  BRA `(.L_x_9701) ;  /* 0x0000000000387947 */ /* 0x000fec0003800000 */
.L_x_9699:
        /* <DEDUP_REMOVED lines=14> */
.L_x_9701:
[----:B------:R-:W-:Y:S05]  /*10630*/  BSYNC B2 ;  /* 0x0000000000027941 */ /* 0x000fea0003800000 */
.L_x_9698:
        /* <DEDUP_REMOVED lines=109> */
.L_x_9768:
        /* <DEDUP_REMOVED lines=10> */
.L_x_9770:
[----:B------:R-:W-:-:S04]  /*10db0*/  FADD.FTZ R4, -R0, R5 ;  /* 0x0000000500047221 */ /* 0x000fc80000010100 */
[----:B------:R-:W-:-:S07]  /*10dc0*/  FMUL.FTZ R4, R4, 0.5 ;  /* 0x3f00000004047820 */ /* 0x000fce0000410000 */
.L_x_9771:
[----:B------:R-:W-:Y:S05]  /*10dd0*/  BSYNC B1 ;  /* 0x0000000000017941 */ /* 0x000fea0003800000 */
.L_x_9769:
        /* <DEDUP_REMOVED lines=11> */
.L_x_9773:
[----:B------:R-:W-:-:S04]  /*10e90*/  FADD.FTZ R6, R2, -R7 ;  /* 0x8000000702067221 */ /* 0x000fc80000010000 */
[----:B------:R-:W-:-:S07]  /*10ea0*/  FMUL.FTZ R7, R6, 0.5 ;  /* 0x3f00000006077820 */ /* 0x000fce0000410000 */
.L_x_9774:
[----:B------:R-:W-:Y:S05]  /*10eb0*/  BSYNC B1 ;  /* 0x0000000000017941 */ /* 0x000fea0003800000 */
.L_x_9772:
        /* <DEDUP_REMOVED lines=35> */
.L_x_9767:
[----:B------:R0:W1:Y:S02]  /*110f0*/  MUFU.SQRT R25, R26 ;  /* 0x0000001a00197308 */ /* 0x0000640000002000 */
.L_x_9766:
[----:B------:R-:W-:Y:S05]  /*11100*/  BSYNC B0 ;  /* 0x0000000000007941 */ /* 0x000fea0003800000 */
.L_x_9765:
        /* <DEDUP_REMOVED lines=35> */
.L_x_9778:
        /* <DEDUP_REMOVED lines=17> */
.L_x_9784:
[----:B------:R-:W-:-:S04]  /*11450*/  FADD.FTZ R0, -R0, R5 ;  /* 0x0000000500007221 */ /* 0x000fc80000010100 */
[----:B------:R-:W-:-:S07]  /*11460*/  FMUL.FTZ R0, R0, 0.5 ;  /* 0x3f00000000007820 */ /* 0x000fce0000410000 */
.L_x_9785:
[----:B------:R-:W-:Y:S05]  /*11470*/  BSYNC B4 ;  /* 0x0000000000047941 */ /* 0x000fea0003800000 */
.L_x_9783:
        /* <DEDUP_REMOVED lines=10> */
.L_x_9787:
[----:B------:R-:W-:-:S04]  /*11520*/  FADD.FTZ R2, -R3, R2 ;  /* 0x0000000203027221 */ /* 0x000fc80000010100 */
[----:B------:R-:W-:-:S07]  /*11530*/  FMUL.FTZ R3, R2, 0.5 ;  /* 0x3f00000002037820 */ /* 0x000fce0000410000 */
.L_x_9788:
[----:B------:R-:W-:Y:S05]  /*11540*/  BSYNC B4 ;  /* 0x0000000000047941 */ /* 0x000fea0003800000 */
.L_x_9786:
[----:B------:R-:W-:Y:S01]  /*11550*/  FADD.FTZ R3, R3, R0 ;  /* 0x0000000003037221 */ /* 0x000fe20000010000 */
[----:B------:R-:W-:-:S04]  /*11560*/  FADD.FTZ R30, R27, R30 ;  /* 0x0000001e1b1e7221 */ /* 0x000fc80000010000 */
[----:B------:R-:W-:-:S06]  /*11570*/  FMUL.FTZ R30, R30, R3 ;  /* 0x000000031e1e7220 */ /* 0x000fcc0000410000 */
[----:B------:R-:W2:Y:S01]  /*11580*/  MUFU.SQRT R30, R30 ;  /* 0x0000001e001e7308 */ /* 0x000ea20000002000 */
[----:B------:R-:W-:Y:S05]  /*11590*/  BRA `(.L_x_9789) ;  /* 0x0000000000487947 */ /* 0x000fea0003800000 */
.L_x_9782:
        /* <DEDUP_REMOVED lines=12> */
.L_x_9781:
[----:B------:R-:W-:Y:S01]  /*11660*/  FADD.FTZ R0, R30, 1 ;  /* 0x3f8000001e007421 */ /* 0x000fe20000010000 */
[----:B------:R-:W-:Y:S01]  /*11670*/  MUFU.SQRT R3, R26 ;  /* 0x0000001a00037308 */ /* 0x000fe20000002000 */
[----:B------:R-:W-:Y:S02]  /*11680*/  MOV R27, 0x3f800000 ;  /* 0x3f800000001b7802 */ /* 0x000fe40000000f00 */
[----:B------:R-:W-:-:S06]  /*11690*/  FMUL.FTZ R0, R0, 0.5 ;  /* 0x3f00000000007820 */ /* 0x000fcc0000410000 */
[----:B------:R-:W2:Y:S02]  /*116a0*/  MUFU.SQRT R0, R0 ;  /* 0x0000000000007308 */ /* 0x000ea40000002000 */
[----:B--2---:R-:W-:-:S07]  /*116b0*/  FMUL.FTZ R30, R3, R0 ;  /* 0x00000000031e7220 */ /* 0x004fce0000410000 */
.L_x_9789:
[----:B------:R-:W-:Y:S05]  /*116c0*/  BSYNC B1 ;  /* 0x0000000000017941 */ /* 0x000fea0003800000 */
.L_x_9780:
[----:B------:R-:W-:Y:S05]  /*116d0*/  BRA `(.L_x_9790) ;  /* 0x0000000000087947 */ /* 0x000fea0003800000 */
.L_x_9777:
[----:B------:R-:W-:Y:S01]  /*116e0*/  FMUL.FTZ R30, R30, 16777216 ;  /* 0x4b8000001e1e7820 */ /* 0x000fe20000410000 */
[----:B------:R-:W-:-:S07]  /*116f0*/  FMUL.FTZ R27, R27, 16777216 ;  /* 0x4b8000001b1b7820 */ /* 0x000fce0000410000 */
.L_x_9790:
[----:B------:R-:W-:Y:S05]  /*11700*/  BSYNC B0 ;  /* 0x0000000000007941 */ /* 0x000fea0003800000 */
.L_x_9776:
        /* <DEDUP_REMOVED lines=17> */
.L_x_9792:
[----:B------:R-:W-:Y:S05]  /*11820*/  BSYNC B4 ;  /* 0x0000000000047941 */ /* 0x000fea0003800000 */
.L_x_9791:
        /* <DEDUP_REMOVED lines=18> */
.L_x_9794:
[----:B------:R-:W-:Y:S02]  /*11950*/  ISETP.GE.AND P0, PT, R30, RZ, PT ;  /* 0x000000ff1e00720c */ /* 0x000fe40003f06270 */
[----:B------:R-:W-:-:S11]  /*11960*/  MOV R3, 0x3fd774eb ;  /* 0x3fd774eb00037802 */ /* 0x000fd60000000f00 */
[----:B------:R-:W-:-:S04]  /*11970*/  @P0 FFMA.FTZ R0, R3, 0.93318945169448852539, -R0 ;  /* 0x3f6ee58103000823 */ /* 0x000fc80000010800 */
[----:B------:R-:W-:-:S07]  /*11980*/  @!P0 FFMA.FTZ R0, R3, 0.93318945169448852539, R0 ;  /* 0x3f6ee58103008823 */ /* 0x000fce0000010000 */
.L_x_9795:
[----:B------:R-:W-:Y:S05]  /*11990*/  BSYNC B0 ;  /* 0x0000000000007941 */ /* 0x000fea0003800000 */
.L_x_9793:
        /* <DEDUP_REMOVED lines=10> */
.L_x_9779:
[----:B------:R-:W-:Y:S05]  /*11a40*/  BSYNC B3 ;  /* 0x0000000000037941 */ /* 0x000fea0003800000 */
.L_x_9775:
[----:B------:R-:W-:Y:S02]  /*11a50*/  LOP3.LUT R21, R4, 0x80000000, R21, 0xb8, !PT ;  /* 0x8000000004157812 */ /* 0x000fe400078eb815 */
[----:B-1----:R-:W-:Y:S01]  /*11a60*/  LOP3.LUT R20, R25, 0x80000000, R20, 0xb8, !PT ;  /* 0x8000000019147812 */ /* 0x002fe200078eb814 */
[----:B------:R-:W-:Y:S06]  /*11a70*/  BRA `(.L_x_9764) ;  /* 0x0000001400cc7947 */ /* 0x000fec0003800000 */
.L_x_9763:
        /* <DEDUP_REMOVED lines=30> */
.L_x_9801:
[----:B------:R-:W-:Y:S05]  /*11c60*/  BSYNC B4 ;  /* 0x0000000000047941 */ /* 0x000fea0003800000 */
.L_x_9800:
        /* <DEDUP_REMOVED lines=18> */
.L_x_9803:
[----:B------:R-:W-:Y:S02]  /*11d90*/  ISETP.GE.AND P0, PT, R27, RZ, PT ;  /* 0x000000ff1b00720c */ /* 0x000fe40003f06270 */
[----:B------:R-:W-:-:S11]  /*11da0*/  MOV R3, 0x3fd774eb ;  /* 0x3fd774eb00037802 */ /* 0x000fd60000000f00 */
[----:B------:R-:W-:-:S04]  /*11db0*/  @P0 FFMA.FTZ R0, R3, 0.93318945169448852539, -R0 ;  /* 0x3f6ee58103000823 */ /* 0x000fc80000010800 */
[----:B------:R-:W-:-:S07]  /*11dc0*/  @!P0 FFMA.FTZ R0, R3, 0.93318945169448852539, R0 ;  /* 0x3f6ee58103008823 */ /* 0x000fce0000010000 */
.L_x_9804:
[----:B------:R-:W-:Y:S05]  /*11dd0*/  BSYNC B0 ;  /* 0x0000000000007941 */ /* 0x000fea0003800000 */
.L_x_9802:
        /* <DEDUP_REMOVED lines=13> */
.L_x_9799:
        /* <DEDUP_REMOVED lines=12> */
.L_x_9807:
[----:B------:R-:W-:Y:S05]  /*11f70*/  BSYNC B4 ;  /* 0x0000000000047941 */ /* 0x000fea0003800000 */
.L_x_9806:
        /* <DEDUP_REMOVED lines=18> */
.L_x_9809:
[----:B------:R-:W-:Y:S02]  /*120a0*/  ISETP.GE.AND P0, PT, R27, RZ, PT ;  /* 0x000000ff1b00720c */ /* 0x000fe40003f06270 */
[----:B------:R-:W-:-:S11]  /*120b0*/  MOV R3, 0x3fd774eb ;  /* 0x3fd774eb00037802 */ /* 0x000fd60000000f00 */
[----:B------:R-:W-:-:S04]  /*120c0*/  @P0 FFMA.FTZ R0, R3, 0.93318945169448852539, -R0 ;  /* 0x3f6ee58103000823 */ /* 0x000fc80000010800 */
[----:B------:R-:W-:-:S07]  /*120d0*/  @!P0 FFMA.FTZ R0, R3, 0.93318945169448852539, R0 ;  /* 0x3f6ee58103008823 */ /* 0x000fce0000010000 */
.L_x_9810:
[----:B------:R-:W-:Y:S05]  /*120e0*/  BSYNC B0 ;  /* 0x0000000000007941 */ /* 0x000fea0003800000 */
.L_x_9808:
        /* <DEDUP_REMOVED lines=27> */
.L_x_9798:
        /* <DEDUP_REMOVED lines=33> */
.L_x_9812:
[----:B------:R-:W-:Y:S05]  /*124b0*/  BSYNC B4 ;  /* 0x0000000000047941 */ /* 0x000fea0003800000 */
.L_x_9811:
        /* <DEDUP_REMOVED lines=18> */
.L_x_9814:
[----:B------:R-:W-:Y:S02]  /*125e0*/  ISETP.GE.AND P0, PT, R27, RZ, PT ;  /* 0x000000ff1b00720c */ /* 0x000fe40003f06270 */
[----:B------:R-:W-:-:S11]  /*125f0*/  MOV R3, 0x3fd774eb ;  /* 0x3fd774eb00037802 */ /* 0x000fd60000000f00 */
[----:B------:R-:W-:-:S04]  /*12600*/  @P0 FFMA.FTZ R0, R3, 0.93318945169448852539, -R0 ;  /* 0x3f6ee58103000823 */ /* 0x000fc80000010800 */
[----:B------:R-:W-:-:S07]  /*12610*/  @!P0 FFMA.FTZ R0, R3, 0.93318945169448852539, R0 ;  /* 0x3f6ee58103008823 */ /* 0x000fce0000010000 */
.L_x_9815:
[----:B------:R-:W-:Y:S05]  /*12620*/  BSYNC B0 ;  /* 0x0000000000007941 */ /* 0x000fea0003800000 */
.L_x_9813:
        /* <DEDUP_REMOVED lines=11> */
.L_x_9797:
        /* <DEDUP_REMOVED lines=23> */
.L_x_9819:
[----:B------:R-:W-:Y:S05]  /*12850*/  BSYNC B4 ;  /* 0x0000000000047941 */ /* 0x000fea0003800000 */
.L_x_9818:
        /* <DEDUP_REMOVED lines=24> */
.L_x_9817:
        /* <DEDUP_REMOVED lines=12> */
.L_x_9821:
[----:B------:R-:W-:Y:S05]  /*12aa0*/  BSYNC B4 ;  /* 0x0000000000047941 */ /* 0x000fea0003800000 */
.L_x_9820:
        /* <DEDUP_REMOVED lines=38> */
.L_x_9816:
        /* <DEDUP_REMOVED lines=33> */
.L_x_9823:
[----:B------:R-:W-:Y:S05]  /*12f20*/  BSYNC B4 ;  /* 0x0000000000047941 */ /* 0x000fea0003800000 */
.L_x_9822:
        /* <DEDUP_REMOVED lines=21> */
.L_x_9805:
[----:B------:R-:W-:Y:S05]  /*13080*/  BSYNC B3 ;  /* 0x0000000000037941 */ /* 0x000fea0003800000 */
.L_x_9796:
[----:B------:R-:W-:Y:S01]  /*13090*/  FADD.FTZ R25, R25, 0.69314718246459960938 ;  /* 0x3f31721819197421 */ /* 0x000fe20000010000 */
[----:B------:R-:W-:-:S04]  /*130a0*/  LOP3.LUT R21, R0, 0x80000000, R21, 0xb8, !PT ;  /* 0x8000000000157812 */ /* 0x000fc800078eb815 */
[----:B------:R-:W-:Y:S01]  /*130b0*/  LOP3.LUT R20, R25, 0x80000000, R20, 0xb8, !PT ;  /* 0x8000000019147812 */ /* 0x000fe200078eb814 */
[----:B------:R-:W-:Y:S06]  /*130c0*/  BRA `(.L_x_9764) ;  /* 0x0000000000387947 */ /* 0x000fec0003800000 */
.L_x_9762:
        /* <DEDUP_REMOVED lines=14> */
.L_x_9764:
[----:B------:R-:W-:Y:S05]  /*131b0*/  BSYNC B2 ;  /* 0x0000000000027941 */ /* 0x000fea0003800000 */
.L_x_9761:
        /* <DEDUP_REMOVED lines=109> */
.L_x_9831:
        /* <DEDUP_REMOVED lines=10> */
.L_x_9833:
[----:B------:R-:W-:-:S04]  /*13930*/  FADD.FTZ R4, -R0, R5 ;  /* 0x0000000500047221 */ /* 0x000fc80000010100 */
[----:B------:R-:W-:-:S07]  /*13940*/  FMUL.FTZ R4, R4, 0.5 ;  /* 0x3f00000004047820 */ /* 0x000fce0000410000 */
.L_x_9834:
[----:B------:R-:W-:Y:S05]  /*13950*/  BSYNC B1 ;  /* 0x0000000000017941 */ /* 0x000fea0003800000 */
.L_x_9832:
        /* <DEDUP_REMOVED lines=11> */
.L_x_9836:
[----:B------:R-:W-:-:S04]  /*13a10*/  FADD.FTZ R6, R2, -R7 ;  /* 0x8000000702067221 */ /* 0x000fc80000010000 */
[----:B------:R-:W-:-:S07]  /*13a20*/  FMUL.FTZ R7, R6, 0.5 ;  /* 0x3f00000006077820 */ /* 0x000fce0000410000 */
.L_x_9837:
[----:B------:R-:W-:Y:S05]  /*13a30*/  BSYNC B1 ;  /* 0x0000000000017941 */ /* 0x000fea0003800000 */
.L_x_9835:
        /* <DEDUP_REMOVED lines=35> */
.L_x_9830:
[----:B------:R0:W1:Y:S02]  /*13c70*/  MUFU.SQRT R25, R26 ;  /* 0x0000001a00197308 */ /* 0x0000640000002000 */
.L_x_9829:
[----:B------:R-:W-:Y:S05]  /*13c80*/  BSYNC B0 ;  /* 0x0000000000007941 */ /* 0x000fea0003800000 */
.L_x_9828:
        /* <DEDUP_REMOVED lines=35> */
.L_x_9841:
        /* <DEDUP_REMOVED lines=17> */
.L_x_9847:
[----:B------:R-:W-:-:S04]  /*13fd0*/  FADD.FTZ R0, -R0, R5 ;  /* 0x0000000500007221 */ /* 0x000fc80000010100 */
[----:B------:R-:W-:-:S07]  /*13fe0*/  FMUL.FTZ R0, R0, 0.5 ;  /* 0x3f00000000007820 */ /* 0x000fce0000410000 */
.L_x_9848:
[----:B------:R-:W-:Y:S05]  /*13ff0*/  BSYNC B4 ;  /* 0x0000000000047941 */ /* 0x000fea0003800000 */
.L_x_9846:
        /* <DEDUP_REMOVED lines=10> */
.L_x_9850:
[----:B------:R-:W-:-:S04]  /*140a0*/  FADD.FTZ R2, -R3, R2 ;  /* 0x0000000203027221 */ /* 0x000fc80000010100 */
[----:B------:R-:W-:-:S07]  /*140b0*/  FMUL.FTZ R3, R2, 0.5 ;  /* 0x3f00000002037820 */ /* 0x000fce0000410000 */
.L_x_9851:
[----:B------:R-:W-:Y:S05]  /*140c0*/  BSYNC B4 ;  /* 0x0000000000047941 */ /* 0x000fea0003800000 */
.L_x_9849:
[----:B------:R-:W-:Y:S01]  /*140d0*/  FADD.FTZ R3, R3, R0 ;  /* 0x0000000003037221 */ /* 0x000fe20000010000 */
[----:B------:R-:W-:-:S04]  /*140e0*/  FADD.FTZ R30, R27, R30 ;  /* 0x0000001e1b1e7221 */ /* 0x000fc80000010000 */
[----:B------:R-:W-:-:S06]  /*140f0*/  FMUL.FTZ R30, R30, R3 ;  /* 0x000000031e1e7220 */ /* 0x000fcc0000410000 */
[----:B------:R-:W2:Y:S01]  /*14100*/  MUFU.SQRT R30, R30 ;  /* 0x0000001e001e7308 */ /* 0x000ea20000002000 */
[----:B------:R-:W-:Y:S05]  /*14110*/  BRA `(.L_x_9852) ;  /* 0x0000000000487947 */ /* 0x000fea0003800000 */
.L_x_9845:
        /* <DEDUP_REMOVED lines=12> */
.L_x_9844:
[----:B------:R-:W-:Y:S01]  /*141e0*/  FADD.FTZ R0, R30, 1 ;  /* 0x3f8000001e007421 */ /* 0x000fe20000010000 */
[----:B------:R-:W-:Y:S01]  /*141f0*/  MUFU.SQRT R3, R26 ;  /* 0x0000001a00037308 */ /* 0x000fe20000002000 */
[----:B------:R-:W-:Y:S02]  /*14200*/  MOV R27, 0x3f800000 ;  /* 0x3f800000001b7802 */ /* 0x000fe40000000f00 */
[----:B------:R-:W-:-:S06]  /*14210*/  FMUL.FTZ R0, R0, 0.5 ;  /* 0x3f00000000007820 */ /* 0x000fcc0000410000 */
[----:B------:R-:W2:Y:S02]  /*14220*/  MUFU.SQRT R0, R0 ;  /* 0x0000000000007308 */ /* 0x000ea40000002000 */
[----:B--2---:R-:W-:-:S07]  /*14230*/  FMUL.FTZ R30, R3, R0 ;  /* 0x00000000031e7220 */ /* 0x004fce0000410000 */
.L_x_9852:
[----:B------:R-:W-:Y:S05]  /*14240*/  BSYNC B1 ;  /* 0x0000000000017941 */ /* 0x000fea0003800000 */
.L_x_9843:
[----:B------:R-:W-:Y:S05]  /*14250*/  BRA `(.L_x_9853) ;  /* 0x0000000000087947 */ /* 0x000fea0003800000 */
.L_x_9840:
[----:B------:R-:W-:Y:S01]  /*14260*/  FMUL.FTZ R30, R30, 16777216 ;  /* 0x4b8000001e1e7820 */ /* 0x000fe20000410000 */
[----:B------:R-:W-:-:S07]  /*14270*/  FMUL.FTZ R27, R27, 16777216 ;  /* 0x4b8000001b1b7820 */ /* 0x000fce0000410000 */
.L_x_9853:
[----:B------:R-:W-:Y:S05]  /*14280*/  BSYNC B0 ;  /* 0x0000000000007941 */ /* 0x000fea0003800000 */
.L_x_9839:
        /* <DEDUP_REMOVED lines=17> */
.L_x_9855:
[----:B------:R-:W-:Y:S05]  /*143a0*/  BSYNC B4 ;  /* 0x0000000000047941 */ /* 0x000fea0003800000 */
.L_x_9854:
        /* <DEDUP_REMOVED lines=18> */
.L_x_9857:
[----:B------:R-:W-:Y:S02]  /*144d0*/  ISETP.GE.AND P0, PT, R30, RZ, PT ;  /* 0x000000ff1e00720c */ /* 0x000fe40003f06270 */
[----:B------:R-:W-:-:S11]  /*144e0*/  MOV R3, 0x3fd774eb ;  /* 0x3fd774eb00037802 */ /* 0x000fd60000000f00 */
[----:B------:R-:W-:-:S04]  /*144f0*/  @P0 FFMA.FTZ R0, R3, 0.93318945169448852539, -R0 ;  /* 0x3f6ee58103000823 */ /* 0x000fc80000010800 */
[----:B------:R-:W-:-:S07]  /*14500*/  @!P0 FFMA.FTZ R0, R3, 0.93318945169448852539, R0 ;  /* 0x3f6ee58103008823 */ /* 0x000fce0000010000 */
.L_x_9858:
[----:B------:R-:W-:Y:S05]  /*14510*/  BSYNC B0 ;  /* 0x0000000000007941 */ /* 0x000fea0003800000 */
.L_x_9856:
        /* <DEDUP_REMOVED lines=10> */
.L_x_9842:
[----:B------:R-:W-:Y:S05]  /*145c0*/  BSYNC B3 ;  /* 0x0000000000037941 */ /* 0x000fea0003800000 */
.L_x_9838:
[----:B------:R-:W-:Y:S02]  /*145d0*/  LOP3.LUT R23, R4, 0x80000000, R23, 0xb8, !PT ;  /* 0x8000000004177812 */ /* 0x000fe400078eb817 */
[----:B-1----:R-:W-:Y:S01]  /*145e0*/  LOP3.LUT R22, R25, 0x80000000, R22, 0xb8, !PT ;  /* 0x8000000019167812 */ /* 0x002fe200078eb816 */
[----:B------:R-:W-:Y:S06]  /*145f0*/  BRA `(.L_x_9827) ;  /* 0x0000001400cc7947 */ /* 0x000fec0003800000 */
.L_x_9826:
        /* <DEDUP_REMOVED lines=30> */
.L_x_9864:
[----:B------:R-:W-:Y:S05]  /*147e0*/  BSYNC B4 ;  /* 0x0000000000047941 */ /* 0x000fea0003800000 */
.L_x_9863:
        /* <DEDUP_REMOVED lines=18> */
.L_x_9866:
[----:B------:R-:W-:Y:S02]  /*14910*/  ISETP.GE.AND P0, PT, R27, RZ, PT ;  /* 0x000000ff1b00720c */ /* 0x000fe40003f06270 */
[----:B------:R-:W-:-:S11]  /*14920*/  MOV R3, 0x3fd774eb ;  /* 0x3fd774eb00037802 */ /* 0x000fd60000000f00 */
[----:B------:R-:W-:-:S04]  /*14930*/  @P0 FFMA.FTZ R0, R3, 0.93318945169448852539, -R0 ;  /* 0x3f6ee58103000823 */ /* 0x000fc80000010800 */
[----:B------:R-:W-:-:S07]  /*14940*/  @!P0 FFMA.FTZ R0, R3, 0.93318945169448852539, R0 ;  /* 0x3f6ee58103008823 */ /* 0x000fce0000010000 */
.L_x_9867:
[----:B------:R-:W-:Y:S05]  /*14950*/  BSYNC B0 ;  /* 0x0000000000007941 */ /* 0x000fea0003800000 */
.L_x_9865:
        /* <DEDUP_REMOVED lines=13> */
.L_x_9862:
        /* <DEDUP_REMOVED lines=12> */
.L_x_9870:
[----:B------:R-:W-:Y:S05]  /*14af0*/  BSYNC B4 ;  /* 0x0000000000047941 */ /* 0x000fea0003800000 */
.L_x_9869:
        /* <DEDUP_REMOVED lines=18> */
.L_x_9872:
[----:B------:R-:W-:Y:S02]  /*14c20*/  ISETP.GE.AND P0, PT, R27, RZ, PT ;  /* 0x000000ff1b00720c */ /* 0x000fe40003f06270 */
[----:B------:R-:W-:-:S11]  /*14c30*/  MOV R3, 0x3fd774eb ;  /* 0x3fd774eb00037802 */ /* 0x000fd60000000f00 */
[----:B------:R-:W-:-:S04]  /*14c40*/  @P0 FFMA.FTZ R0, R3, 0.93318945169448852539, -R0 ;  /* 0x3f6ee58103000823 */ /* 0x000fc80000010800 */
[----:B------:R-:W-:-:S07]  /*14c50*/  @!P0 FFMA.FTZ R0, R3, 0.93318945169448852539, R0 ;  /* 0x3f6ee58103008823 */ /* 0x000fce0000010000 */
.L_x_9873:
[----:B------:R-:W-:Y:S05]  /*14c60*/  BSYNC B0 ;  /* 0x0000000000007941 */ /* 0x000fea0003800000 */
.L_x_9871:
        /* <DEDUP_REMOVED lines=27> */
.L_x_9861:
        /* <DEDUP_REMOVED lines=33> */
.L_x_9875:
[----:B------:R-:W-:Y:S05]  /*15030*/  BSYNC B4 ;  /* 0x0000000000047941 */ /* 0x000fea0003800000 */
.L_x_9874:
        /* <DEDUP_REMOVED lines=18> */
.L_x_9877:
[----:B------:R-:W-:Y:S02]  /*15160*/  ISETP.GE.AND P0, PT, R27, RZ, PT ;  /* 0x000000ff1b00720c */ /* 0x000fe40003f06270 */
[----:B------:R-:W-:-:S11]  /*15170*/  MOV R3, 0x3fd774eb ;  /* 0x3fd774eb00037802 */ /* 0x000fd60000000f00 */
[----:B------:R-:W-:-:S04]  /*15180*/  @P0 FFMA.FTZ R0, R3, 0.93318945169448852539, -R0 ;  /* 0x3f6ee58103000823 */ /* 0x000fc80000010800 */
[----:B------:R-:W-:-:S07]  /*15190*/  @!P0 FFMA.FTZ R0, R3, 0.93318945169448852539, R0 ;  /* 0x3f6ee58103008823 */ /* 0x000fce0000010000 */
.L_x_9878:
[----:B------:R-:W-:Y:S05]  /*151a0*/  BSYNC B0 ;  /* 0x0000000000007941 */ /* 0x000fea0003800000 */
.L_x_9876:
        /* <DEDUP_REMOVED lines=11> */
.L_x_9860:
        /* <DEDUP_REMOVED lines=23> */
.L_x_9882:
[----:B------:R-:W-:Y:S05]  /*153d0*/  BSYNC B4 ;  /* 0x0000000000047941 */ /* 0x000fea0003800000 */
.L_x_9881:
        /* <DEDUP_REMOVED lines=24> */
.L_x_9880:
        /* <DEDUP_REMOVED lines=12> */
.L_x_9884:
[----:B------:R-:W-:Y:S05]  /*15620*/  BSYNC B4 ;  /* 0x0000000000047941 */ /* 0x000fea0003800000 */
.L_x_9883:
        /* <DEDUP_REMOVED lines=38> */
.L_x_9879:
        /* <DEDUP_REMOVED lines=33> */
.L_x_9886:
[----:B------:R-:W-:Y:S05]  /*15aa0*/  BSYNC B4 ;  /* 0x0000000000047941 */ /* 0x000fea0003800000 */
.L_x_9885:
        /* <DEDUP_REMOVED lines=21> */
.L_x_9868:
[----:B------:R-:W-:Y:S05]  /*15c00*/  BSYNC B3 ;  /* 0x0000000000037941 */ /* 0x000fea0003800000 */
.L_x_9859:
[----:B------:R-:W-:Y:S01]  /*15c10*/  FADD.FTZ R25, R25, 0.69314718246459960938 ;  /* 0x3f31721819197421 */ /* 0x000fe20000010000 */
[----:B------:R-:W-:-:S04]  /*15c20*/  LOP3.LUT R23, R0, 0x80000000, R23, 0xb8, !PT ;  /* 0x8000000000177812 */ /* 0x000fc800078eb817 */
[----:B------:R-:W-:Y:S01]  /*15c30*/  LOP3.LUT R22, R25, 0x80000000, R22, 0xb8, !PT ;  /* 0x8000000019167812 */ /* 0x000fe200078eb816 */
[----:B------:R-:W-:Y:S06]  /*15c40*/  BRA `(.L_x_9827) ;  /* 0x0000000000387947 */ /* 0x000fec0003800000 */
.L_x_9825:
        /* <DEDUP_REMOVED lines=14> */
.L_x_9827:
[----:B------:R-:W-:Y:S05]  /*15d30*/  BSYNC B2 ;  /* 0x0000000000027941 */ /* 0x000fea0003800000 */
.L_x_9824:
[----:B------:R-:W-:Y:S05]  /*15d40*/  WARPSYNC.ALL ;  /* 0x0000000000007948 */ /* 0x000fea0003800000 */
[----:B------:R-:W-:Y:S01]  /*15d50*/  ULDC.64 UR4, c[0x0][0x218] ;  /* 0x0000860000047ab9 */ /* 0x000fe20000000a00 */
[----:B------:R-:W-:Y:S01]  /*15d60*/  MOV R8, R31 ;  /* 0x0000001f00087202 */ /* 0x000fe20000000f00 */
[----:B------:R-:W-:-:S06]  /*15d70*/  UIMAD.WIDE.U32 UR4, UR6, 0x8, UR4 ;  /* 0x00000008060478a5 */ /* 0x000fcc000f8e0004 */
[----:B------:R-:W-:Y:S02]  /*15d80*/  MOV R2, UR4 ;  /* 0x0000000400027c02 */ /* 0x000fe40008000f00 */
[----:B------:R-:W-:-:S03]  /*15d90*/  MOV R3, UR5 ;  /* 0x0000000500037c02 */ /* 0x000fc60008000f00 */
[----:B------:R-:W-:-:S05]  /*15da0*/  IMAD.WIDE R24, R24, 0x10, R2 ;  /* 0x0000001018187825 */ /* 0x000fca00078e0202 */
[----:B------:R-:W-:Y:S04]  /*15db0*/  STG.E.128 desc[UR8][R24.64], R8 ;  /* 0x0000000818007986 */ /* 0x000fe8000c101d08 */
[----:B------:R-:W-:Y:S04]  /*15dc0*/  STG.E.128 desc[UR8][R24.64+0x800], R12 ;  /* 0x0008000c18007986 */ /* 0x000fe8000c101d08 */
[----:B------:R-:W-:Y:S04]  /*15dd0*/  STG.E.128 desc[UR8][R24.64+0x1000], R16 ;  /* 0x0010001018007986 */ /* 0x000fe8000c101d08 */
[----:B------:R-:W-:Y:S01]  /*15de0*/  STG.E.128 desc[UR8][R24.64+0x1800], R20 ;  /* 0x0018001418007986 */ /* 0x000fe2000c101d08 */
[----:B------:R-:W-:Y:S05]  /*15df0*/  EXIT ;  /* 0x000000000000794d */ /* 0x000fea0003800000 */
.L_x_9382:
[----:B------:R-:W0:Y:S01]  /*15e00*/  S2R R0, SR_TID.X ;  /* 0x0000000000007919 */ /* 0x000e220000002100 */
[----:B------:R-:W-:Y:S02]  /*15e10*/  CS2R R18, SRZ ;  /* 0x0000000000127805 */ /* 0x000fe4000001ff00 */
[----:B0-----:R-:W-:-:S13]  /*15e20*/  ISETP.GE.AND P0, PT, R0, UR4, PT ;  /* 0x0000000400007c0c */ /* 0x001fda000bf06270 */
[C---:B------:R-:W-:Y:S02]  /*15e30*/  @!P0 IADD3 R21, R0.reuse, UR6, RZ ;  /* 0x0000000600158c10 */ /* 0x040fe4000fffe0ff */
[----:B------:R-:W-:-:S04]  /*15e40*/  @!P0 IADD3 R0, R0, 0x80, RZ ;  /* 0x0000008000008810 */ /* 0x000fc80007ffe0ff */
[----:B------:R-:W-:-:S13]  /*15e50*/  ISETP.GE.AND P6, PT, R0, UR4, PT ;  /* 0x0000000400007c0c */ /* 0x000fda000bfc6270 */
[C---:B------:R-:W-:Y:S01]  /*15e60*/  @!P6 IADD3 R5, R0.reuse, UR6, RZ ;  /* 0x000000060005ec10 */ /* 0x040fe2000fffe0ff */
[----:B------:R-:W0:Y:S01]  /*15e70*/  @!P6 LDC.64 R2, c[0x0][0x220] ;  /* 0x00008800ff02eb82 */ /* 0x000e220000000a00 */
[----:B------:R-:W-:-:S04]  /*15e80*/  @!P6 IADD3 R0, R0, 0x80, RZ ;  /* 0x000000800000e810 */ /* 0x000fc80007ffe0ff */
[----:B------:R-:W-:-:S13]  /*15e90*/  ISETP.GE.AND P5, PT, R0, UR4, PT ;  /* 0x0000000400007c0c */ /* 0x000fda000bfa6270 */
[C---:B------:R-:W-:Y:S01]  /*15ea0*/  @!P5 IADD3 R23, R0.reuse, UR6, RZ ;  /* 0x000000060017dc10 */ /* 0x040fe2000fffe0ff */
[----:B------:R-:W1:Y:S01]  /*15eb0*/  @!P5 LDC.64 R14, c[0x0][0x220] ;  /* 0x00008800ff0edb82 */ /* 0x000e620000000a00 */
[----:B------:R-:W-:-:S04]  /*15ec0*/  @!P5 IADD3 R0, R0, 0x80, RZ ;  /* 0x000000800000d810 */ /* 0x000fc80007ffe0ff */
[C---:B------:R-:W-:Y:S01]  /*15ed0*/  ISETP.GE.AND P4, PT, R0.reuse, UR4, PT ;  /* 0x0000000400007c0c */ /* 0x040fe2000bf86270 */
[----:B0-----:R-:W-:Y:S02]  /*15ee0*/  @!P6 IMAD.WIDE.U32 R2, R5, 0x8, R2 ;  /* 0x000000080502e825 */ /* 0x001fe400078e0002 */
[----:B------:R-:W0:Y:S03]  /*15ef0*/  @!P0 LDC.64 R4, c[0x0][0x220] ;  /* 0x00008800ff048b82 */ /* 0x000e260000000a00 */
[----:B------:R2:W5:Y:S07]  /*15f00*/  @!P6 LDG.E.64 R18, desc[UR8][R2.64] ;  /* 0x000000080212e981 */ /* 0x00056e000c1e1b00 */
[C---:B------:R-:W-:Y:S01]  /*15f10*/  @!P4 IADD3 R25, R0.reuse, UR6, RZ ;  /* 0x000000060019cc10 */ /* 0x040fe2000fffe0ff */
[----:B------:R-:W3:Y:S01]  /*15f20*/  @!P4 LDC.64 R28, c[0x0][0x220] ;  /* 0x00008800ff1ccb82 */ /* 0x000ee20000000a00 */
[----:B------:R-:W-:-:S04]  /*15f30*/  @!P4 IADD3 R0, R0, 0x80, RZ ;  /* 0x000000800000c810 */ /* 0x000fc80007ffe0ff */
[----:B------:R-:W-:-:S13]  /*15f40*/  ISETP.GE.AND P3, PT, R0, UR4, PT ;  /* 0x0000000400007c0c */ /* 0x000fda000bf66270 */
[C---:B------:R-:W-:Y:S01]  /*15f50*/  @!P3 IADD3 R27, R0.reuse, UR6, RZ ;  /* 0x00000006001bbc10 */ /* 0x040fe2000fffe0ff */
[----:B------:R-:W2:Y:S01]  /*15f60*/  @!P3 LDC.64 R16, c[0x0][0x220] ;  /* 0x00008800ff10bb82 */ /* 0x000ea20000000a00 */
[----:B------:R-:W-:-:S04]  /*15f70*/  @!P3 IADD3 R0, R0, 0x80, RZ ;  /* 0x000000800000b810 */ /* 0x000fc80007ffe0ff */
[----:B------:R-:W-:-:S13]  /*15f80*/  ISETP.GE.AND P2, PT, R0, UR4, PT ;  /* 0x0000000400007c0c */ /* 0x000fda000bf46270 */
[C---:B------:R-:W-:Y:S01]  /*15f90*/  @!P2 IADD3 R31, R0.reuse, UR6, RZ ;  /* 0x00000006001fac10 */ /* 0x040fe2000fffe0ff */
[----:B------:R-:W4:Y:S01]  /*15fa0*/  @!P2 LDC.64 R6, c[0x0][0x220] ;  /* 0x00008800ff06ab82 */ /* 0x000f220000000a00 */
[----:B------:R-:W-:-:S04]  /*15fb0*/  @!P2 IADD3 R0, R0, 0x80, RZ ;  /* 0x000000800000a810 */ /* 0x000fc80007ffe0ff */
[----:B------:R-:W-:-:S13]  /*15fc0*/  ISETP.GE.AND P1, PT, R0, UR4, PT ;  /* 0x0000000400007c0c */ /* 0x000fda000bf26270 */
[C---:B------:R-:W-:Y:S01]  /*15fd0*/  @!P1 IADD3 R13, R0.reuse, UR6, RZ ;  /* 0x00000006000d9c10 */ /* 0x040fe2000fffe0ff */
[----:B------:R-:W0:Y:S01]  /*15fe0*/  @!P1 LDC.64 R10, c[0x0][0x220] ;  /* 0x00008800ff0a9b82 */ /* 0x000e220000000a00 */
[----:B------:R-:W-:-:S04]  /*15ff0*/  @!P1 IADD3 R0, R0, 0x80, RZ ;  /* 0x0000008000009810 */ /* 0x000fc80007ffe0ff */
[----:B------:R-:W-:-:S13]  /*16000*/  ISETP.GE.AND P6, PT, R0, UR4, PT ;  /* 0x0000000400007c0c */ /* 0x000fda000bfc6270 */
[----:B------:R-:W0:Y:S01]  /*16010*/  @!P6 LDC.64 R8, c[0x0][0x220] ;  /* 0x00008800ff08eb82 */ /* 0x000e220000000a00 */
[----:B---3--:R-:W-:Y:S01]  /*16020*/  @!P4 IMAD.WIDE.U32 R28, R25, 0x8, R28 ;  /* 0x00000008191cc825 */ /* 0x008fe200078e001c */
[----:B------:R-:W-:-:S03]  /*16030*/  @!P6 IADD3 R25, R0, UR6, RZ ;  /* 0x000000060019ec10 */ /* 0x000fc6000fffe0ff */
[----:B----4-:R-:W-:-:S04]  /*16040*/  @!P2 IMAD.WIDE.U32 R6, R31, 0x8, R6 ;  /* 0x000000081f06a825 */ /* 0x010fc800078e0006 */
[----:B-1----:R-:W-:Y:S01]  /*16050*/  @!P5 IMAD.WIDE.U32 R14, R23, 0x8, R14 ;  /* 0x00000008170ed825 */ /* 0x002fe200078e000e */
[----:B------:R-:W-:-:S03]  /*16060*/  CS2R R22, SRZ ;  /* 0x0000000000167805 */ /* 0x000fc6000001ff00 */
[----:B--2---:R-:W-:Y:S01]  /*16070*/  @!P3 IMAD.WIDE.U32 R2, R27, 0x8, R16 ;  /* 0x000000081b02b825 */ /* 0x004fe200078e0010 */
[----:B------:R-:W-:Y:S02]  /*16080*/  CS2R R16, SRZ ;  /* 0x0000000000107805 */ /* 0x000fe4000001ff00 */
[----:B------:R-:W-:Y:S01]  /*16090*/  CS2R R26, SRZ ;  /* 0x00000000001a7805 */ /* 0x000fe2000001ff00 */
[----:B------:R-:W5:Y:S01]  /*160a0*/  @!P4 LDG.E.64 R22, desc[UR8][R28.64] ;  /* 0x000000081c16c981 */ /* 0x000f62000c1e1b00 */
[----:B0-----:R-:W-:Y:S01]  /*160b0*/  @!P1 IMAD.WIDE.U32 R30, R13, 0x8, R10 ;  /* 0x000000080d1e9825 */ /* 0x001fe200078e000a */
[----:B------:R-:W-:Y:S02]  /*160c0*/  CS2R R10, SRZ ;  /* 0x00000000000a7805 */ /* 0x000fe4000001ff00 */
[----:B------:R-:W-:Y:S01]  /*160d0*/  CS2R R12, SRZ ;  /* 0x00000000000c7805 */ /* 0x000fe2000001ff00 */
[----:B------:R-:W-:Y:S01]  /*160e0*/  @!P0 IMAD.WIDE.U32 R4, R21, 0x8, R4 ;  /* 0x0000000815048825 */ /* 0x000fe200078e0004 */
[----:B------:R-:W5:Y:S03]  /*160f0*/  @!P2 LDG.E.64 R26, desc[UR8][R6.64] ;  /* 0x00000008061aa981 */ /* 0x000f66000c1e1b00 */
[----:B------:R-:W-:Y:S01]  /*16100*/  @!P6 IMAD.WIDE.U32 R8, R25, 0x8, R8 ;  /* 0x000000081908e825 */ /* 0x000fe200078e0008 */
[----:B------:R-:W-:Y:S01]  /*16110*/  CS2R R24, SRZ ;  /* 0x0000000000187805 */ /* 0x000fe2000001ff00 */
[----:B------:R-:W5:Y:S04]  /*16120*/  @!P0 LDG.E.64 R16, desc[UR8][R4.64] ;  /* 0x0000000804108981 */ /* 0x000f68000c1e1b00 */
[----:B------:R-:W5:Y:S04]  /*16130*/  @!P1 LDG.E.64 R10, desc[UR8][R30.64] ;  /* 0x000000081e0a9981 */ /* 0x000f68000c1e1b00 */
[----:B------:R-:W5:Y:S04]  /*16140*/  @!P3 LDG.E.64 R24, desc[UR8][R2.64] ;  /* 0x000000080218b981 */ /* 0x000f68000c1e1b00 */
[----:B------:R-:W5:Y:S01]  /*16150*/  @!P6 LDG.E.64 R12, desc[UR8][R8.64] ;  /* 0x00000008080ce981 */ /* 0x000f62000c1e1b00 */
[----:B------:R-:W-:Y:S01]  /*16160*/  CS2R R20, SRZ ;  /* 0x0000000000147805 */ /* 0x000fe2000001ff00 */
[----:B------:R-:W-:Y:S05]  /*16170*/  BSSY B2, `(.L_x_9887) ;  /* 0x00002d0000027945 */ /* 0x000fea0003800000 */
[----:B------:R0:W5:Y:S02]  /*16180*/  @!P5 LDG.E.64 R20, desc[UR8][R14.64] ;  /* 0x000000080e14d981 */ /* 0x000164000c1e1b00 */
[----:B0-----:R-:W-:Y:S01]  /*16190*/  CS2R R14, SRZ ;  /* 0x00000000000e7805 */ /* 0x001fe2000001ff00 */
[----:B------:R-:W-:Y:S06]  /*161a0*/  @P0 BRA `(.L_x_9888) ;  /* 0x0000002c00300947 */ /* 0x000fec0003800000 */
[----:B-----5:R-:W-:Y:S02]  /*161b0*/  FSETP.GTU.FTZ.AND P0, PT, |R16|, +INF , PT ;  /* 0x7f8000001000780b */ /* 0x020fe40003f1c200 */
[----:B------:R-:W-:-:S04]  /*161c0*/  FSETP.GTU.FTZ.AND P1, PT, |R17|, +INF , PT ;  /* 0x7f8000001100780b */ /* 0x000fc80003f3c200 */
        /* <DEDUP_REMOVED lines=8> */
[----:B------:R-:W-:Y:S02]  /*16250*/  FSETP.NEU.FTZ.AND P1, PT, R16, RZ, PT ;  /* 0x000000ff1000720b */ /* 0x000fe40003f3d000 */
[----:B------:R-:W-:Y:S02]  /*16260*/  FSETP.NEU.FTZ.AND P0, PT, R17, RZ, PT ;  /* 0x000000ff1100720b */ /* 0x000fe40003f1d000 */
[----:B------:R-:W-:Y:S02]  /*16270*/  MOV R14, R16 ;  /* 0x00000010000e7202 */ /* 0x000fe40000000f00 */
[----:B------:R-:W-:-:S09]  /*16280*/  MOV R15, R17 ;  /* 0x00000011000f7202 */ /* 0x000fd20000000f00 */
[----:B------:R-:W-:Y:S05]  /*16290*/  @!P0 BRA !P1, `(.L_x_9888) ;  /* 0x0000002800f48947 */ /* 0x000fea0004800000 */
[----:B------:R-:W-:Y:S02]  /*162a0*/  FSETP.GEU.FTZ.AND P0, PT, |R17|, 0.00021143197955098003149, PT ;  /* 0x395db3d71100780b */ /* 0x000fe40003f1e200 */
[----:B------:R-:W-:Y:S02]  /*162b0*/  FSETP.GEU.FTZ.AND P1, PT, |R16|, 0.00021143197955098003149, PT ;  /* 0x395db3d71000780b */ /* 0x000fe40003f3e200 */
[----:B------:R-:W-:Y:S02]  /*162c0*/  MOV R14, R16 ;  /* 0x00000010000e7202 */ /* 0x000fe40000000f00 */
[----:B------:R-:W-:-:S09]  /*162d0*/  MOV R15, R17 ;  /* 0x00000011000f7202 */ /* 0x000fd20000000f00 */
[----:B------:R-:W-:Y:S05]  /*162e0*/  @!P0 BRA !P1, `(.L_x_9888) ;  /* 0x0000002800e08947 */ /* 0x000fea0004800000 */
[----:B------:R-:W-:Y:S01]  /*162f0*/  FADD.FTZ R2, |R17|, 1 ;  /* 0x3f80000011027421 */ /* 0x000fe20000010200 */
[----:B------:R-:W-:Y:S01]  /*16300*/  FADD.FTZ R6, |R0|, -RZ ;  /* 0x800000ff00067221 */ /* 0x000fe20000010200 */
[----:B------:R-:W-:Y:S02]  /*16310*/  BSSY B0, `(.L_x_9891) ;  /* 0x0000098000007945 */ /* 0x000fe40003800000 */
        /* <DEDUP_REMOVED lines=11> */
[----:B------:R-:W-:-:S04]  /*163d0*/  FADD.FTZ R3, |R17|, -1 ;  /* 0xbf80000011037421 */ /* 0x000fc80000010200 */
[----:B------:R-:W-:Y:S01]  /*163e0*/  FADD.FTZ R9, |R3|, -RZ ;  /* 0x800000ff03097221 */ /* 0x000fe20000010200 */
[----:B------:R-:W0:Y:S02]  /*163f0*/  MUFU.SQRT R8, R8 ;  /* 0x0000000800087308 */ /* 0x000e240000002000 */
[----:B0-----:R-:W-:Y:S02]  /*16400*/  @P0 FMUL.FTZ R4, R8, R7 ;  /* 0x0000000708040220 */ /* 0x001fe40000410000 */
[CC--:B------:R-:W-:Y:S02]  /*16410*/  VIMNMX R7, R6.reuse, R9.reuse, !PT ;  /* 0x0000000906077248 */ /* 0x0c0fe40007fe0100 */
[----:B------:R-:W-:Y:S02]  /*16420*/  VIMNMX R6, R6, R9, PT ;  /* 0x0000000906067248 */ /* 0x000fe40003fe0100 */
[----:B------:R-:W-:Y:S02]  /*16430*/  LOP3.LUT R9, R7, 0xfe000000, RZ, 0xc0, !PT ;  /* 0xfe00000007097812 */ /* 0x000fe400078ec0ff */
[----:B------:R-:W-:-:S02]  /*16440*/  FSETP.NEU.FTZ.AND P0, PT, R5, +INF , PT ;  /* 0x7f8000000500780b */ /* 0x000fc40003f1d000 */
[C---:B------:R-:W-:Y:S02]  /*16450*/  IADD3 R14, -R9.reuse, 0x7e800000, RZ ;  /* 0x7e800000090e7810 */ /* 0x040fe40007ffe1ff */
[C---:B------:R-:W-:Y:S02]  /*16460*/  FSETP.NEU.FTZ.AND P1, PT, R6.reuse, RZ, PT ;  /* 0x000000ff0600720b */ /* 0x040fe40003f3d000 */
[----:B------:R-:W-:Y:S01]  /*16470*/  LOP3.LUT R9, R9, 0x800000, RZ, 0xfc, !PT ;  /* 0x0080000009097812 */ /* 0x000fe200078efcff */
[-C--:B------:R-:W-:Y:S01]  /*16480*/  FMUL.FTZ R5, R6, R14.reuse ;  /* 0x0000000e06057220 */ /* 0x080fe20000410000 */
[----:B------:R-:W-:-:S03]  /*16490*/  FMUL.FTZ R14, R7, R14 ;  /* 0x0000000e070e7220 */ /* 0x000fc60000410000 */
[----:B------:R-:W-:-:S04]  /*164a0*/  FMUL.FTZ R5, R5, R5 ;  /* 0x0000000505057220 */ /* 0x000fc80000410000 */
[----:B------:R-:W-:Y:S01]  /*164b0*/  FFMA.FTZ R14, R14, R14, R5 ;  /* 0x0000000e0e0e7223 */ /* 0x000fe20000010005 */
[----:B------:R-:W-:-:S05]  /*164c0*/  FSEL R5, R4, +INF , P0 ;  /* 0x7f80000004057808 */ /* 0x000fca0000000000 */
[----:B------:R-:W0:Y:S02]  /*164d0*/  MUFU.SQRT R14, R14 ;  /* 0x0000000e000e7308 */ /* 0x000e240000002000 */
[----:B0-----:R-:W-:Y:S01]  /*164e0*/  @P1 FMUL.FTZ R7, R14, R9 ;  /* 0x000000090e071220 */ /* 0x001fe20000410000 */
[----:B------:R-:W-:-:S04]  /*164f0*/  FSETP.NEU.FTZ.AND P1, PT, R6, +INF , PT ;  /* 0x7f8000000600780b */ /* 0x000fc80003f3d000 */
        /* <DEDUP_REMOVED lines=22> */
[----:B0-----:R-:W-:Y:S01]  /*16660*/  @!P0 FMUL.FTZ R9, R9, |R16| ;  /* 0x4000001009098220 */ /* 0x001fe20000410000 */
[----:B------:R-:W-:Y:S06]  /*16670*/  @!P0 BRA `(.L_x_9892) ;  /* 0x0000000400848947 */ /* 0x000fec0003800000 */
[----:B------:R-:W-:Y:S01]  /*16680*/  FMUL.FTZ R8, R2, R3 ;  /* 0x0000000302087220 */ /* 0x000fe20000410000 */
[----:B------:R-:W-:-:S05]  /*16690*/  HFMA2.MMA R28, -RZ, RZ, 1.875, 0 ;  /* 0x3f800000ff1c7435 */ /* 0x000fca00000001ff */
        /* <DEDUP_REMOVED lines=25> */
[----:B------:R-:W-:Y:S01]  /*16830*/  ISETP.GE.AND P0, PT, R7, -0x407fffff, PT ;  /* 0xbf8000010700780c */ /* 0x000fe20003f06270 */
[----:B------:R-:W-:-:S12]  /*16840*/  FADD.FTZ R8, R8, R3 ;  /* 0x0000000308087221 */ /* 0x000fd80000010000 */
[----:B------:R-:W-:-:S05]  /*16850*/  @P0 MOV R7, 0x7f800000 ;  /* 0x7f80000000070802 */ /* 0x000fca0000000f00 */
[C---:B------:R-:W-:Y:S01]  /*16860*/  @P0 FFMA.FTZ R9, R8.reuse, R7, +INF ;  /* 0x7f80000008090423 */ /* 0x040fe20000010007 */
[----:B------:R-:W-:-:S04]  /*16870*/  FSETP.NEU.FTZ.AND P0, PT, R8, RZ, PT ;  /* 0x000000ff0800720b */ /* 0x000fc80003f1d000 */
[----:B------:R-:W-:Y:S01]  /*16880*/  FSEL R9, R9, -RZ, P0 ;  /* 0x800000ff09097208 */ /* 0x000fe20000000000 */
[----:B------:R-:W-:Y:S08]  /*16890*/  BRA `(.L_x_9892) ;  /* 0x0000000000fc7947 */ /* 0x000ff00003800000 */
.L_x_9894:
        /* <DEDUP_REMOVED lines=10> */
.L_x_9896:
[----:B------:R-:W-:-:S04]  /*16940*/  FADD.FTZ R7, -R2, R5 ;  /* 0x0000000502077221 */ /* 0x000fc80000010100 */
[----:B------:R-:W-:-:S07]  /*16950*/  FMUL.FTZ R7, R7, 0.5 ;  /* 0x3f00000007077820 */ /* 0x000fce0000410000 */
.L_x_9897:
[----:B------:R-:W-:Y:S05]  /*16960*/  BSYNC B1 ;  /* 0x0000000000017941 */ /* 0x000fea0003800000 */
.L_x_9895:
        /* <DEDUP_REMOVED lines=11> */
.L_x_9899:
[----:B------:R-:W-:-:S04]  /*16a20*/  FADD.FTZ R8, R4, -R9 ;  /* 0x8000000904087221 */ /* 0x000fc80000010000 */
[----:B------:R-:W-:-:S07]  /*16a30*/  FMUL.FTZ R8, R8, 0.5 ;  /* 0x3f00000008087820 */ /* 0x000fce0000410000 */
.L_x_9900:
[----:B------:R-:W-:Y:S05]  /*16a40*/  BSYNC B1 ;  /* 0x0000000000017941 */ /* 0x000fea0003800000 */
.L_x_9898:
        /* <DEDUP_REMOVED lines=35> */
.L_x_9893:
[----:B------:R0:W1:Y:S02]  /*16c80*/  MUFU.SQRT R9, R0 ;  /* 0x0000000000097308 */ /* 0x0000640000002000 */
.L_x_9892:
[----:B------:R-:W-:Y:S05]  /*16c90*/  BSYNC B0 ;  /* 0x0000000000007941 */ /* 0x000fea0003800000 */
.L_x_9891:
[----:B------:R-:W-:Y:S01]  /*16ca0*/  FSETP.GEU.FTZ.AND P0, PT, |R17|, 4.336808689942017736e-19, PT ;  /* 0x210000001100780b */ /* 0x000fe20003f1e200 */
[----:B------:R-:W-:Y:S04]  /*16cb0*/  BSSY B3, `(.L_x_9901) ;  /* 0x0000097000037945 */ /* 0x000fe80003800000 */
[----:B------:R-:W-:Y:S08]  /*16cc0*/  BSSY B0, `(.L_x_9902) ;  /* 0x000005f000007945 */ /* 0x000ff00003800000 */
[----:B------:R-:W-:Y:S05]  /*16cd0*/  @!P0 BRA `(.L_x_9903) ;  /* 0x00000004006c8947 */ /* 0x000fea0003800000 */
[----:B------:R-:W2:Y:S02]  /*16ce0*/  MUFU.RCP R8, R6 ;  /* 0x0000000600087308 */ /* 0x000ea40000001000 */
[----:B--2---:R-:W-:-:S05]  /*16cf0*/  FMUL.FTZ R7, R8, |R17| ;  /* 0x4000001108077220 */ /* 0x004fca0000410000 */
[----:B------:R-:W-:-:S13]  /*16d00*/  FSETP.GT.FTZ.AND P0, PT, R7, 0.64170002937316894531, PT ;  /* 0x3f2446740700780b */ /* 0x000fda0003f14000 */
[----:B------:R-:W-:Y:S05]  /*16d10*/  @!P0 BREAK B0 ;  /* 0x0000000000008942 */ /* 0x000fea0003800000 */
[----:B------:R-:W-:Y:S05]  /*16d20*/  @P0 BRA `(.L_x_9904) ;  /* 0x0000000000680947 */ /* 0x000fea0003800000 */
[----:B------:R-:W-:Y:S01]  /*16d30*/  HFMA2.MMA R3, -RZ, RZ, 1.75, 0 ;  /* 0x3f000000ff037435 */ /* 0x000fe200000001ff */
[C---:B0-----:R-:W-:Y:S01]  /*16d40*/  FADD.FTZ R0, |R7|.reuse, -RZ ;  /* 0x800000ff07007221 */ /* 0x041fe20000010200 */
        /* <DEDUP_REMOVED lines=24> */
.L_x_9904:
[----:B------:R-:W-:Y:S01]  /*16ed0*/  FSETP.NEU.FTZ.AND P0, PT, |R17|, 1, PT ;  /* 0x3f8000001100780b */ /* 0x000fe20003f1d200 */
        /* <DEDUP_REMOVED lines=16> */
.L_x_9910:
[----:B0-----:R-:W-:-:S04]  /*16fe0*/  FADD.FTZ R0, -R2, R5 ;  /* 0x0000000502007221 */ /* 0x001fc80000010100 */
[----:B------:R-:W-:-:S07]  /*16ff0*/  FMUL.FTZ R0, R0, 0.5 ;  /* 0x3f00000000007820 */ /* 0x000fce0000410000 */
.L_x_9911:
[----:B------:R-:W-:Y:S05]  /*17000*/  BSYNC B4 ;  /* 0x0000000000047941 */ /* 0x000fea0003800000 */
.L_x_9909:
        /* <DEDUP_REMOVED lines=10> */
.L_x_9913:
[----:B------:R-:W-:-:S04]  /*170b0*/  FADD.FTZ R3, -R3, R4 ;  /* 0x0000000403037221 */ /* 0x000fc80000010100 */
[----:B------:R-:W-:-:S07]  /*170c0*/  FMUL.FTZ R3, R3, 0.5 ;  /* 0x3f00000003037820 */ /* 0x000fce0000410000 */
.L_x_9914:
[----:B------:R-:W-:Y:S05]  /*170d0*/  BSYNC B4 ;  /* 0x0000000000047941 */ /* 0x000fea0003800000 */
.L_x_9912:
[----:B------:R-:W-:Y:S01]  /*170e0*/  FADD.FTZ R3, R3, R0 ;  /* 0x0000000003037221 */ /* 0x000fe20000010000 */
[----:B------:R-:W-:Y:S01]  /*170f0*/  FADD.FTZ R6, R6, |R17| ;  /* 0x4000001106067221 */ /* 0x000fe20000010000 */
[----:B------:R-:W-:-:S03]  /*17100*/  MOV R14, R29 ;  /* 0x0000001d000e7202 */ /* 0x000fc60000000f00 */
[----:B------:R-:W-:-:S04]  /*17110*/  FMUL.FTZ R3, R6, R3 ;  /* 0x0000000306037220 */ /* 0x000fc80000410000 */
[----:B------:R2:W3:Y:S01]  /*17120*/  MUFU.SQRT R15, R3 ;  /* 0x00000003000f7308 */ /* 0x0004e20000002000 */
[----:B------:R-:W-:Y:S05]  /*17130*/  BRA `(.L_x_9915) ;  /* 0x00000000004c7947 */ /* 0x000fea0003800000 */
.L_x_9908:
[----:B------:R-:W-:-:S13]  /*17140*/  FSETP.GT.FTZ.AND P0, PT, |R17|, 1, PT ;  /* 0x3f8000001100780b */ /* 0x000fda0003f14200 */
[----:B------:R-:W-:Y:S01]  /*17150*/  @P0 FMUL.FTZ R4, R2, R3 ;  /* 0x0000000302040220 */ /* 0x000fe20000410000 */
[----:B------:R-:W-:Y:S01]  /*17160*/  @!P0 FADD.FTZ R3, -R29, 1 ;  /* 0x3f8000001d038421 */ /* 0x000fe20000010100 */
[----:B0-----:R-:W-:Y:S01]  /*17170*/  @P0 FMUL.FTZ R0, |R16|, 2.81474976710656000000e+14 ;  /* 0x5780000010000820 */ /* 0x001fe20000410200 */
[----:B------:R-:W-:Y:S01]  /*17180*/  @!P0 MOV R14, R29 ;  /* 0x0000001d000e8202 */ /* 0x000fe20000000f00 */
[----:B------:R-:W-:Y:S01]  /*17190*/  @P0 FMUL.FTZ R14, |R17|, 2.81474976710656000000e+14 ;  /* 0x57800000110e0820 */ /* 0x000fe20000410200 */
[----:B------:R-:W-:Y:S01]  /*171a0*/  @!P0 FMUL.FTZ R2, R2, R3 ;  /* 0x0000000302028220 */ /* 0x000fe20000410000 */
[----:B------:R-:W0:Y:S01]  /*171b0*/  @P0 MUFU.SQRT R4, R4 ;  /* 0x0000000400040308 */ /* 0x000e220000002000 */
[----:B------:R-:W-:-:S07]  /*171c0*/  @P0 FMUL.FTZ R0, R0, |R17| ;  /* 0x4000001100000220 */ /* 0x000fce0000410000 */
[----:B------:R-:W-:Y:S08]  /*171d0*/  @!P0 MUFU.SQRT R15, R2 ;  /* 0x00000002000f8308 */ /* 0x000ff00000002000 */
[----:B0-----:R-:W0:Y:S02]  /*171e0*/  @P0 MUFU.RCP R3, R4 ;  /* 0x0000000400030308 */ /* 0x001e240000001000 */
[----:B0-----:R-:W-:Y:S01]  /*171f0*/  @P0 FMUL.FTZ R15, R0, R3 ;  /* 0x00000003000f0220 */ /* 0x001fe20000410000 */
[----:B------:R-:W-:Y:S06]  /*17200*/  BRA `(.L_x_9915) ;  /* 0x0000000000187947 */ /* 0x000fec0003800000 */
.L_x_9907:
[----:B------:R-:W-:Y:S01]  /*17210*/  FADD.FTZ R2, R6, 1 ;  /* 0x3f80000006027421 */ /* 0x000fe20000010000 */
[----:B------:R-:W-:Y:S01]  /*17220*/  MUFU.SQRT R15, R0 ;  /* 0x00000000000f7308 */ /* 0x000fe20000002000 */
[----:B------:R-:W-:Y:S02]  /*17230*/  HFMA2.MMA R14, -RZ, RZ, 1.875, 0 ;  /* 0x3f800000ff0e7435 */ /* 0x000fe400000001ff */
[----:B------:R-:W-:-:S06]  /*17240*/  FMUL.FTZ R2, R2, 0.5 ;  /* 0x3f00000002027820 */ /* 0x000fcc0000410000 */
[----:B------:R-:W2:Y:S02]  /*17250*/  MUFU.SQRT R2, R2 ;  /* 0x0000000200027308 */ /* 0x000ea40000002000 */
[----:B--2---:R-:W-:-:S07]  /*17260*/  FMUL.FTZ R15, R15, R2 ;  /* 0x000000020f0f7220 */ /* 0x004fce0000410000 */
.L_x_9915:
[----:B------:R-:W-:Y:S05]  /*17270*/  BSYNC B1 ;  /* 0x0000000000017941 */ /* 0x000fea0003800000 */
.L_x_9906:
[----:B------:R-:W-:Y:S05]  /*17280*/  BRA `(.L_x_9916) ;  /* 0x0000000000087947 */ /* 0x000fea0003800000 */
.L_x_9903:
[----:B------:R-:W-:Y:S01]  /*17290*/  FMUL.FTZ R15, R6, 16777216 ;  /* 0x4b800000060f7820 */ /* 0x000fe20000410000 */
[----:B------:R-:W-:-:S07]  /*172a0*/  FMUL.FTZ R14, |R17|, 16777216 ;  /* 0x4b800000110e7820 */ /* 0x000fce0000410200 */
.L_x_9916:
[----:B------:R-:W-:Y:S05]  /*172b0*/  BSYNC B0 ;  /* 0x0000000000007941 */ /* 0x000fea0003800000 */
.L_x_9902:
[C---:B------:R-:W-:Y:S01]  /*172c0*/  FADD.FTZ R29, |R14|.reuse, -RZ ;  /* 0x800000ff0e1d7221 */ /* 0x040fe20000010200 */
[----:B0--3--:R-:W-:Y:S01]  /*172d0*/  FADD.FTZ R0, |R15|, -RZ ;  /* 0x800000ff0f007221 */ /* 0x009fe20000010200 */
[----:B------:R-:W-:Y:S01]  /*172e0*/  FSETP.GT.FTZ.AND P6, PT, |R14|, |R15|, PT ;  /* 0x4000000f0e00720b */ /* 0x000fe20003fd4200 */
[----:B------:R-:W-:Y:S03]  /*172f0*/  BSSY B4, `(.L_x_9917) ;  /* 0x000000e000047945 */ /* 0x000fe60003800000 */
[----:B------:R-:W-:Y:S02]  /*17300*/  FSEL R4, R29, R0, P6 ;  /* 0x000000001d047208 */ /* 0x000fe40003000000 */
[----:B------:R-:W-:Y:S02]  /*17310*/  FSEL R29, R0, R29, P6 ;  /* 0x0000001d001d7208 */ /* 0x000fe40003000000 */
[----:B------:R-:W2:Y:S08]  /*17320*/  MUFU.RCP R2, R4 ;  /* 0x0000000400027308 */ /* 0x000eb00000001000 */
[----:B------:R-:W0:Y:S01]  /*17330*/  FCHK P0, R29, R4 ;  /* 0x000000041d007302 */ /* 0x000e220000000000 */
[----:B--2---:R-:W-:-:S04]  /*17340*/  FFMA R3, -R4, R2, 1 ;  /* 0x3f80000004037423 */ /* 0x004fc80000000102 */
[----:B------:R-:W-:-:S04]  /*17350*/  FFMA R2, R2, R3, R2 ;  /* 0x0000000302027223 */ /* 0x000fc80000000002 */
[----:B------:R-:W-:-:S04]  /*17360*/  FFMA R3, R29, R2, RZ ;  /* 0x000000021d037223 */ /* 0x000fc800000000ff */
[----:B------:R-:W-:-:S04]  /*17370*/  FFMA R0, -R4, R3, R29 ;  /* 0x0000000304007223 */ /* 0x000fc8000000011d */
[----:B------:R-:W-:Y:S01]  /*17380*/  FFMA R0, R2, R0, R3 ;  /* 0x0000000002007223 */ /* 0x000fe20000000003 */
[----:B0-----:R-:W-:Y:S06]  /*17390*/  @!P0 BRA `(.L_x_9918) ;  /* 0x00000000000c8947 */ /* 0x001fec0003800000 */
[----:B------:R-:W-:Y:S02]  /*173a0*/  MOV R0, R4 ;  /* 0x0000000400007202 */ /* 0x000fe40000000f00 */
[----:B------:R-:W-:-:S07]  /*173b0*/  MOV R2, 0x173d0 ;  /* 0x000173d000027802 */ /* 0x000fce0000000f00 */
[----:B-1----:R-:W-:Y:S05]  /*173c0*/  CALL.REL.NOINC `($__internal_18_$__cuda_sm3x_div_rn_ftz_f32_slowpath) ;  /* 0x00000154002c7944 */ /* 0x002fea0003c00000 */
.L_x_9918:
[----:B------:R-:W-:Y:S05]  /*173d0*/  BSYNC B4 ;  /* 0x0000000000047941 */ /* 0x000fea0003800000 */
.L_x_9917:
        /* <DEDUP_REMOVED lines=18> */
.L_x_9920:
[----:B------:R-:W-:Y:S02]  /*17500*/  ISETP.GE.AND P0, PT, R15, RZ, PT ;  /* 0x000000ff0f00720c */ /* 0x000fe40003f06270 */
[----:B------:R-:W-:-:S11]  /*17510*/  MOV R3, 0x3fd774eb ;  /* 0x3fd774eb00037802 */ /* 0x000fd60000000f00 */
[----:B------:R-:W-:-:S04]  /*17520*/  @P0 FFMA.FTZ R0, R3, 0.93318945169448852539, -R0 ;  /* 0x3f6ee58103000823 */ /* 0x000fc80000010800 */
[----:B------:R-:W-:-:S07]  /*17530*/  @!P0 FFMA.FTZ R0, R3, 0.93318945169448852539, R0 ;  /* 0x3f6ee58103008823 */ /* 0x000fce0000010000 */
.L_x_9921:
[----:B------:R-:W-:Y:S05]  /*17540*/  BSYNC B0 ;  /* 0x0000000000007941 */ /* 0x000fea0003800000 */
.L_x_9919:
[----:B------:R-:W-:Y:S01]  /*17550*/  FSETP.GT.FTZ.AND P0, PT, |R14|, |R15|, PT ;  /* 0x4000000f0e00720b */ /* 0x000fe20003f14200 */
[C---:B------:R-:W-:Y:S01]  /*17560*/  FADD.FTZ R2, |R15|.reuse, -RZ ;  /* 0x800000ff0f027221 */ /* 0x040fe20000010200 */
[----:B------:R-:W-:-:S11]  /*17570*/  ISETP.GE.AND P2, PT, R15, RZ, PT ;  /* 0x000000ff0f00720c */ /* 0x000fd60003f46270 */
[C---:B------:R-:W-:Y:S01]  /*17580*/  @P0 FADD.FTZ R2, |R14|.reuse, -RZ ;  /* 0x800000ff0e020221 */ /* 0x040fe20000010200 */
[----:B------:R-:W-:Y:S01]  /*17590*/  FSETP.NEU.FTZ.AND P0, PT, |R15|, |R14|, PT ;  /* 0x4000000e0f00720b */ /* 0x000fe20003f1d200 */
[----:B------:R-:W-:-:S03]  /*175a0*/  FADD.FTZ R15, |R14|, |R15| ;  /* 0x4000000f0e0f7221 */ /* 0x000fc60000010200 */
[----:B------:R-:W-:Y:S01]  /*175b0*/  FSETP.NEU.FTZ.AND P1, PT, R2, RZ, PT ;  /* 0x000000ff0200720b */ /* 0x000fe20003f3d000 */
[----:B------:R-:W-:-:S10]  /*175c0*/  HFMA2.MMA R2, -RZ, RZ, 2.04296875, -15.78125 ;  /* 0x4016cbe4ff027435 */ /* 0x000fd400000001ff */
[----:B------:R-:W-:Y:S02]  /*175d0*/  @!P0 FSEL R0, R2, 0.78539818525314331055, !P2 ;  /* 0x3f490fdb02008808 */ /* 0x000fe40005000000 */
[----:B------:R-:W-:Y:S02]  /*175e0*/  @!P1 FSEL R0, RZ, 3.1415927410125732422, P2 ;  /* 0x40490fdbff009808 */ /* 0x000fe40001000000 */
[----:B------:R-:W-:Y:S02]  /*175f0*/  FSETP.GTU.FTZ.AND P0, PT, |R15|, +INF , PT ;  /* 0x7f8000000f00780b */ /* 0x000fe40003f1c200 */
[----:B------:R-:W-:-:S04]  /*17600*/  LOP3.LUT R0, R0, 0x80000000, R14, 0xb8, !PT ;  /* 0x8000000000007812 */ /* 0x000fc800078eb80e */
[----:B------:R-:W-:-:S07]  /*17610*/  FSEL R0, R15, R0, P0 ;  /* 0x000000000f007208 */ /* 0x000fce0000000000 */
.L_x_9905:
[----:B------:R-:W-:Y:S05]  /*17620*/  BSYNC B3 ;  /* 0x0000000000037941 */ /* 0x000fea0003800000 */
.L_x_9901:
[----:B------:R-:W-:Y:S02]  /*17630*/  LOP3.LUT R15, R0, 0x80000000, R17, 0xb8, !PT ;  /* 0x80000000000f7812 */ /* 0x000fe400078eb811 */
[----:B-1----:R-:W-:Y:S01]  /*17640*/  LOP3.LUT R14, R9, 0x80000000, R16, 0xb8, !PT ;  /* 0x80000000090e7812 */ /* 0x002fe200078eb810 */
[----:B------:R-:W-:Y:S06]  /*17650*/  BRA `(.L_x_9888) ;  /* 0x0000001800047947 */ /* 0x000fec0003800000 */
.L_x_9890:
        /* <DEDUP_REMOVED lines=30> */
.L_x_9927:
[----:B------:R-:W-:Y:S05]  /*17840*/  BSYNC B4 ;  /* 0x0000000000047941 */ /* 0x000fea0003800000 */
.L_x_9926:
        /* <DEDUP_REMOVED lines=13> */
[----:B------:R-:W-:-:S05]  /*17920*/  FADD.FTZ R2, -R16, -RZ ;  /* 0x800000ff10027221 */ /* 0x000fca0000010100 */
[----:B------:R-:W-:-:S13]  /*17930*/  ISETP.GT.AND P0, PT, R2, -0x1, PT ;  /* 0xffffffff0200780c */ /* 0x000fda0003f04270 */
[----:B------:R-:W-:Y:S05]  /*17940*/  @P0 BRA `(.L_x_9930) ;  /* 0x0000000000200947 */ /* 0x000fea0003800000 */
[----:B------:R-:W-:-:S05]  /*17950*/  MOV R3, 0x3fd774eb ;  /* 0x3fd774eb00037802 */ /* 0x000fca0000000f00 */
[----:B------:R-:W-:Y:S01]  /*17960*/  FFMA.FTZ R0, R3, 1.8663789033889770508, -R0 ;  /* 0x3feee58103007823 */ /* 0x000fe20000010800 */
[----:B------:R-:W-:Y:S06]  /*17970*/  BRA `(.L_x_9930) ;  /* 0x0000000000147947 */ /* 0x000fec0003800000 */
.L_x_9929:
[----:B------:R-:W-:Y:S01]  /*17980*/  FADD.FTZ R2, -R16, -RZ ;  /* 0x800000ff10027221 */ /* 0x000fe20000010100 */
[----:B------:R-:W-:-:S04]  /*17990*/  MOV R3, 0x3fd774eb ;  /* 0x3fd774eb00037802 */ /* 0x000fc80000000f00 */
[----:B------:R-:W-:-:S13]  /*179a0*/  ISETP.GE.AND P0, PT, R2, RZ, PT ;  /* 0x000000ff0200720c */ /* 0x000fda0003f06270 */
[----:B------:R-:W-:-:S04]  /*179b0*/  @P0 FFMA.FTZ R0, R3, 0.93318945169448852539, -R0 ;  /* 0x3f6ee58103000823 */ /* 0x000fc80000010800 */
[----:B------:R-:W-:-:S07]  /*179c0*/  @!P0 FFMA.FTZ R0, R3, 0.93318945169448852539, R0 ;  /* 0x3f6ee58103008823 */ /* 0x000fce0000010000 */
.L_x_9930:
[----:B------:R-:W-:Y:S05]  /*179d0*/  BSYNC B0 ;  /* 0x0000000000007941 */ /* 0x000fea0003800000 */
.L_x_9928:
[----:B------:R-:W-:Y:S01]  /*179e0*/  FADD.FTZ R3, -R17, -RZ ;  /* 0x800000ff11037221 */ /* 0x000fe20000010100 */
[----:B------:R-:W-:Y:S01]  /*179f0*/  FSETP.NEU.FTZ.AND P1, PT, R14, RZ, PT ;  /* 0x000000ff0e00720b */ /* 0x000fe20003f3d000 */
[----:B------:R-:W-:Y:S01]  /*17a00*/  HFMA2.MMA R4, -RZ, RZ, 2.04296875, -15.78125 ;  /* 0x4016cbe4ff047435 */ /* 0x000fe200000001ff */
[----:B------:R-:W0:Y:S01]  /*17a10*/  MUFU.LG2 R9, R9 ;  /* 0x0000000900097308 */ /* 0x000e220000000c00 */
[C---:B------:R-:W-:Y:S02]  /*17a20*/  ISETP.GE.AND P2, PT, R2.reuse, RZ, PT ;  /* 0x000000ff0200720c */ /* 0x040fe40003f46270 */
[C---:B------:R-:W-:Y:S01]  /*17a30*/  FSETP.NEU.FTZ.AND P0, PT, |R2|.reuse, |R3|, PT ;  /* 0x400000030200720b */ /* 0x040fe20003f1d200 */
[----:B------:R-:W-:-:S12]  /*17a40*/  FADD.FTZ R2, |R2|, |R3| ;  /* 0x4000000302027221 */ /* 0x000fd80000010200 */
[----:B------:R-:W-:Y:S01]  /*17a50*/  @!P0 FSEL R0, R4, 0.78539818525314331055, !P2 ;  /* 0x3f490fdb04008808 */ /* 0x000fe20005000000 */
[----:B0-----:R-:W-:Y:S01]  /*17a60*/  FMUL.FTZ.D2 R15, R9, 0.69314718246459960938 ;  /* 0x3f317218090f7820 */ /* 0x001fe20000310000 */
[----:B------:R-:W-:Y:S02]  /*17a70*/  @!P1 FSEL R0, RZ, 3.1415927410125732422, P2 ;  /* 0x40490fdbff009808 */ /* 0x000fe40001000000 */
[----:B------:R-:W-:Y:S02]  /*17a80*/  FSETP.GTU.FTZ.AND P0, PT, |R2|, +INF , PT ;  /* 0x7f8000000200780b */ /* 0x000fe40003f1c200 */
[----:B------:R-:W-:-:S04]  /*17a90*/  LOP3.LUT R3, R0, 0x80000000, R3, 0xb8, !PT ;  /* 0x8000000000037812 */ /* 0x000fc800078eb803 */
[----:B------:R-:W-:Y:S01]  /*17aa0*/  FSEL R0, R2, R3, P0 ;  /* 0x0000000302007208 */ /* 0x000fe20000000000 */
[----:B------:R-:W-:Y:S06]  /*17ab0*/  BRA `(.L_x_9931) ;  /* 0x00000010009c7947 */ /* 0x000fec0003800000 */
.L_x_9925:
        /* <DEDUP_REMOVED lines=12> */
.L_x_9933:
[----:B------:R-:W-:Y:S05]  /*17b80*/  BSYNC B4 ;  /* 0x0000000000047941 */ /* 0x000fea0003800000 */
.L_x_9932:
        /* <DEDUP_REMOVED lines=19> */
.L_x_9935:
[----:B------:R-:W-:Y:S01]  /*17cc0*/  FADD.FTZ R0, -R16, -RZ ;  /* 0x800000ff10007221 */ /* 0x000fe20000010100 */
[----:B------:R-:W-:-:S04]  /*17cd0*/  MOV R2, 0x3fd774eb ;  /* 0x3fd774eb00027802 */ /* 0x000fc80000000f00 */
[----:B------:R-:W-:-:S13]  /*17ce0*/  ISETP.GE.AND P0, PT, R0, RZ, PT ;  /* 0x000000ff0000720c */ /* 0x000fda0003f06270 */
[----:B------:R-:W-:-:S04]  /*17cf0*/  @P0 FFMA.FTZ R3, R2, 0.93318945169448852539, -R3 ;  /* 0x3f6ee58102030823 */ /* 0x000fc80000010803 */
[----:B------:R-:W-:-:S07]  /*17d00*/  @!P0 FFMA.FTZ R3, R2, 0.93318945169448852539, R3 ;  /* 0x3f6ee58102038823 */ /* 0x000fce0000010003 */
.L_x_9936:
[----:B------:R-:W-:Y:S05]  /*17d10*/  BSYNC B0 ;  /* 0x0000000000007941 */ /* 0x000fea0003800000 */
.L_x_9934:
[----:B------:R-:W-:Y:S01]  /*17d20*/  FADD.FTZ R9, -R17, -RZ ;  /* 0x800000ff11097221 */ /* 0x000fe20000010100 */
[----:B------:R-:W-:Y:S01]  /*17d30*/  FADD.FTZ R7, |R0|, -RZ ;  /* 0x800000ff00077221 */ /* 0x000fe20000010200 */
[----:B------:R-:W-:Y:S02]  /*17d40*/  FSETP.NEU.FTZ.AND P2, PT, R14, RZ, PT ;  /* 0x000000ff0e00720b */ /* 0x000fe40003f5d000 */
[----:B------:R-:W-:Y:S01]  /*17d50*/  FADD.FTZ R2, |R9|, -RZ ;  /* 0x800000ff09027221 */ /* 0x000fe20000010200 */
[----:B------:R-:W-:-:S04]  /*17d60*/  FSETP.NEU.FTZ.AND P1, PT, |R0|, |R9|, PT ;  /* 0x400000090000720b */ /* 0x000fc80003f3d200 */
        /* <DEDUP_REMOVED lines=25> */
.L_x_9924:
        /* <DEDUP_REMOVED lines=33> */
.L_x_9938:
[----:B------:R-:W-:Y:S05]  /*18110*/  BSYNC B4 ;  /* 0x0000000000047941 */ /* 0x000fea0003800000 */
.L_x_9937:
        /* <DEDUP_REMOVED lines=19> */
.L_x_9940:
[----:B------:R-:W-:Y:S01]  /*18250*/  FADD.FTZ R2, -R16, -RZ ;  /* 0x800000ff10027221 */ /* 0x000fe20000010100 */
[----:B------:R-:W-:-:S04]  /*18260*/  MOV R3, 0x3fd774eb ;  /* 0x3fd774eb00037802 */ /* 0x000fc80000000f00 */
[----:B------:R-:W-:-:S13]  /*18270*/  ISETP.GE.AND P0, PT, R2, RZ, PT ;  /* 0x000000ff0200720c */ /* 0x000fda0003f06270 */
[----:B------:R-:W-:-:S04]  /*18280*/  @P0 FFMA.FTZ R0, R3, 0.93318945169448852539, -R0 ;  /* 0x3f6ee58103000823 */ /* 0x000fc80000010800 */
[----:B------:R-:W-:-:S07]  /*18290*/  @!P0 FFMA.FTZ R0, R3, 0.93318945169448852539, R0 ;  /* 0x3f6ee58103008823 */ /* 0x000fce0000010000 */
.L_x_9941:
[----:B------:R-:W-:Y:S05]  /*182a0*/  BSYNC B0 ;  /* 0x0000000000007941 */ /* 0x000fea0003800000 */
.L_x_9939:
[----:B------:R-:W-:Y:S01]  /*182b0*/  FADD.FTZ R3, -R17, -RZ ;  /* 0x800000ff11037221 */ /* 0x000fe20000010100 */
[----:B------:R-:W-:Y:S01]  /*182c0*/  FSETP.NEU.FTZ.AND P2, PT, R14, RZ, PT ;  /* 0x000000ff0e00720b */ /* 0x000fe20003f5d000 */
[----:B------:R-:W-:Y:S01]  /*182d0*/  HFMA2.MMA R4, -RZ, RZ, 2.04296875, -15.78125 ;  /* 0x4016cbe4ff047435 */ /* 0x000fe200000001ff */
[C---:B------:R-:W-:Y:S01]  /*182e0*/  ISETP.GE.AND P0, PT, R2.reuse, RZ, PT ;  /* 0x000000ff0200720c */ /* 0x040fe20003f06270 */
[C---:B------:R-:W-:Y:S01]  /*182f0*/  FADD.FTZ R5, |R2|.reuse, |R3| ;  /* 0x4000000302057221 */ /* 0x040fe20000010200 */
[----:B------:R-:W-:-:S13]  /*18300*/  FSETP.NEU.FTZ.AND P1, PT, |R2|, |R3|, PT ;  /* 0x400000030200720b */ /* 0x000fda0003f3d200 */
[----:B------:R-:W-:Y:S02]  /*18310*/  @!P1 FSEL R0, R4, 0.78539818525314331055, !P0 ;  /* 0x3f490fdb04009808 */ /* 0x000fe40004000000 */
[----:B------:R-:W-:Y:S02]  /*18320*/  @!P2 FSEL R0, RZ, 3.1415927410125732422, P0 ;  /* 0x40490fdbff00a808 */ /* 0x000fe40000000000 */
[----:B------:R-:W-:Y:S02]  /*18330*/  FSETP.GTU.FTZ.AND P0, PT, |R5|, +INF , PT ;  /* 0x7f8000000500780b */ /* 0x000fe40003f1c200 */
[----:B------:R-:W-:-:S04]  /*18340*/  LOP3.LUT R0, R0, 0x80000000, R3, 0xb8, !PT ;  /* 0x8000000000007812 */ /* 0x000fc800078eb803 */
[----:B------:R-:W-:Y:S01]  /*18350*/  FSEL R0, R5, R0, P0 ;  /* 0x0000000005007208 */ /* 0x000fe20000000000 */
[----:B------:R-:W-:Y:S06]  /*18360*/  BRA `(.L_x_9931) ;  /* 0x0000000800707947 */ /* 0x000fec0003800000 */
.L_x_9923:
        /* <DEDUP_REMOVED lines=23> */
.L_x_9945:
[----:B------:R-:W-:Y:S05]  /*184e0*/  BSYNC B4 ;  /* 0x0000000000047941 */ /* 0x000fea0003800000 */
.L_x_9944:
[----:B------:R-:W-:Y:S01]  /*184f0*/  HFMA2.MMA R3, -RZ, RZ, 0.89990234375, 10328 ;  /* 0x3b33710bff037435 */ /* 0x000fe200000001ff */
[----:B------:R-:W-:Y:S01]  /*18500*/  FMUL.FTZ R2, R0, R0 ;  /* 0x0000000000027220 */ /* 0x000fe20000410000 */
[----:B------:R-:W-:Y:S01]  /*18510*/  @!P6 MOV R5, 0x3fd774eb ;  /* 0x3fd774eb0005e802 */ /* 0x000fe20000000f00 */
[----:B------:R-:W0:Y:S01]  /*18520*/  MUFU.LG2 R9, R9 ;  /* 0x0000000900097308 */ /* 0x000e220000000c00 */
[----:B------:R-:W-:Y:S02]  /*18530*/  FSETP.NEU.FTZ.AND P0, PT, |R16|, |R17|, PT ;  /* 0x400000111000720b */ /* 0x000fe40003f1d200 */
        /* <DEDUP_REMOVED lines=19> */
.L_x_9943:
        /* <DEDUP_REMOVED lines=12> */
.L_x_9947:
[----:B------:R-:W-:Y:S05]  /*18730*/  BSYNC B4 ;  /* 0x0000000000047941 */ /* 0x000fea0003800000 */
.L_x_9946:
[----:B------:R-:W-:Y:S01]  /*18740*/  FADD.FTZ R5, |R17|, -RZ ;  /* 0x800000ff11057221 */ /* 0x000fe20000010200 */
[----:B------:R-:W-:Y:S01]  /*18750*/  FADD.FTZ R4, |R16|, -RZ ;  /* 0x800000ff10047221 */ /* 0x000fe20000010200 */
[----:B------:R-:W-:Y:S01]  /*18760*/  HFMA2.MMA R28, -RZ, RZ, 0.89990234375, 10328 ;  /* 0x3b33710bff1c7435 */ /* 0x000fe200000001ff */
[----:B------:R-:W-:Y:S01]  /*18770*/  FMUL.FTZ R3, R0, R0 ;  /* 0x0000000000037220 */ /* 0x000fe20000410000 */
[----:B------:R-:W-:Y:S02]  /*18780*/  FSETP.NEU.FTZ.AND P1, PT, R14, RZ, PT ;  /* 0x000000ff0e00720b */ /* 0x000fe40003f3d000 */
[CC--:B------:R-:W-:Y:S02]  /*18790*/  VIMNMX R2, R4.reuse, R5.reuse, !PT ;  /* 0x0000000504027248 */ /* 0x0c0fe40007fe0100 */
[----:B------:R-:W-:Y:S02]  /*187a0*/  VIMNMX R5, R4, R5, PT ;  /* 0x0000000504057248 */ /* 0x000fe40003fe0100 */
[----:B------:R-:W-:-:S02]  /*187b0*/  LOP3.LUT R6, R2, 0xfe000000, RZ, 0xc0, !PT ;  /* 0xfe00000002067812 */ /* 0x000fc400078ec0ff */
[----:B------:R-:W-:Y:S02]  /*187c0*/  FSETP.NEU.FTZ.AND P0, PT, R5, RZ, PT ;  /* 0x000000ff0500720b */ /* 0x000fe40003f1d000 */
[C---:B------:R-:W-:Y:S02]  /*187d0*/  IADD3 R4, -R6.reuse, 0x7e800000, RZ ;  /* 0x7e80000006047810 */ /* 0x040fe40007ffe1ff */
[----:B------:R-:W-:-:S03]  /*187e0*/  LOP3.LUT R6, R6, 0x800000, RZ, 0xfc, !PT ;  /* 0x0080000006067812 */ /* 0x000fc600078efcff */
[-C--:B------:R-:W-:Y:S01]  /*187f0*/  FMUL.FTZ R7, R5, R4.reuse ;  /* 0x0000000405077220 */ /* 0x080fe20000410000 */
[----:B------:R-:W-:Y:S01]  /*18800*/  FMUL.FTZ R8, R2, R4 ;  /* 0x0000000402087220 */ /* 0x000fe20000410000 */
[----:B------:R-:W-:Y:S02]  /*18810*/  FFMA.FTZ R4, R3, R28, -0.015681877732276916504 ;  /* 0xbc80774803047423 */ /* 0x000fe4000001001c */
[----:B------:R-:W-:Y:S02]  /*18820*/  FMUL.FTZ R7, R7, R7 ;  /* 0x0000000707077220 */ /* 0x000fe40000410000 */
[C---:B------:R-:W-:Y:S02]  /*18830*/  FFMA.FTZ R4, R3.reuse, R4, 0.042200751602649688721 ;  /* 0x3d2cdab203047423 */ /* 0x040fe40000010004 */
[----:B------:R-:W-:Y:S02]  /*18840*/  FFMA.FTZ R7, R8, R8, R7 ;  /* 0x0000000808077223 */ /* 0x000fe40000010007 */
[----:B------:R-:W-:-:S04]  /*18850*/  FFMA.FTZ R4, R3, R4, -0.074792981147766113281 ;  /* 0xbd992d1003047423 */ /* 0x000fc80000010004 */
[----:B------:R-:W0:Y:S01]  /*18860*/  MUFU.SQRT R7, R7 ;  /* 0x0000000700077308 */ /* 0x000e220000002000 */
[----:B------:R-:W-:-:S04]  /*18870*/  FFMA.FTZ R4, R3, R4, 0.10640415549278259277 ;  /* 0x3dd9ea6c03047423 */ /* 0x000fc80000010004 */
[----:B------:R-:W-:-:S04]  /*18880*/  FFMA.FTZ R4, R3, R4, -0.14207722246646881104 ;  /* 0xbe117cb103047423 */ /* 0x000fc80000010004 */
[----:B------:R-:W-:-:S04]  /*18890*/  FFMA.FTZ R4, R3, R4, 0.19993925094604492188 ;  /* 0x3e4cbce003047423 */ /* 0x000fc80000010004 */
[----:B------:R-:W-:Y:S01]  /*188a0*/  FFMA.FTZ R4, R3, R4, -0.33333197236061096191 ;  /* 0xbeaaaa7d03047423 */ /* 0x000fe20000010004 */
[----:B0-----:R-:W-:Y:S01]  /*188b0*/  @P0 FMUL.FTZ R2, R6, R7 ;  /* 0x0000000706020220 */ /* 0x001fe20000410000 */
[----:B------:R-:W-:Y:S02]  /*188c0*/  FSETP.NEU.FTZ.AND P0, PT, R5, +INF , PT ;  /* 0x7f8000000500780b */ /* 0x000fe40003f1d000 */
[----:B------:R-:W-:Y:S01]  /*188d0*/  FMUL.FTZ R3, R3, R4 ;  /* 0x0000000403037220 */ /* 0x000fe20000410000 */
[----:B------:R-:W-:Y:S02]  /*188e0*/  @!P6 MOV R5, 0x3fd774eb ;  /* 0x3fd774eb0005e802 */ /* 0x000fe40000000f00 */
[----:B------:R-:W-:Y:S01]  /*188f0*/  FSEL R2, R2, +INF , P0 ;  /* 0x7f80000002027808 */ /* 0x000fe20000000000 */
[----:B------:R-:W-:Y:S01]  /*18900*/  FFMA.FTZ R0, R3, R0, R0 ;  /* 0x0000000003007223 */ /* 0x000fe20000010000 */
[C---:B------:R-:W-:Y:S01]  /*18910*/  FSETP.NEU.FTZ.AND P0, PT, |R16|.reuse, |R17|, PT ;  /* 0x400000111000720b */ /* 0x040fe20003f1d200 */
[----:B------:R-:W-:-:S02]  /*18920*/  FADD.FTZ R3, |R16|, |R17| ;  /* 0x4000001110037221 */ /* 0x000fc40000010200 */
[----:B------:R-:W-:Y:S01]  /*18930*/  @!P6 FFMA.FTZ R0, R5, 0.93318945169448852539, -R0 ;  /* 0x3f6ee5810500e823 */ /* 0x000fe20000010800 */
[----:B------:R-:W0:Y:S04]  /*18940*/  MUFU.LG2 R2, R2 ;  /* 0x0000000200027308 */ /* 0x000e280000000c00 */
[----:B------:R-:W-:Y:S02]  /*18950*/  FSEL R0, R0, 0.78539818525314331055, P0 ;  /* 0x3f490fdb00007808 */ /* 0x000fe40000000000 */
[----:B------:R-:W-:Y:S02]  /*18960*/  FSETP.GTU.FTZ.AND P0, PT, |R3|, +INF , PT ;  /* 0x7f8000000300780b */ /* 0x000fe40003f1c200 */
[----:B------:R-:W-:-:S04]  /*18970*/  FSEL R0, R0, RZ, P1 ;  /* 0x000000ff00007208 */ /* 0x000fc80000800000 */
[----:B------:R-:W-:-:S04]  /*18980*/  LOP3.LUT R0, R0, 0x80000000, R17, 0xb8, !PT ;  /* 0x8000000000007812 */ /* 0x000fc800078eb811 */
[----:B------:R-:W-:Y:S01]  /*18990*/  FSEL R0, R3, R0, P0 ;  /* 0x0000000003007208 */ /* 0x000fe20000000000 */
[----:B0-----:R-:W-:Y:S01]  /*189a0*/  FMUL.FTZ R15, R2, 0.69314718246459960938 ;  /* 0x3f317218020f7820 */ /* 0x001fe20000410000 */
[----:B------:R-:W-:Y:S06]  /*189b0*/  BRA `(.L_x_9931) ;  /* 0x0000000000dc7947 */ /* 0x000fec0003800000 */
.L_x_9942:
        /* <DEDUP_REMOVED lines=23> */
[----:B------:R-:W-:Y:S03]  /*18b30*/  MUFU.LG2 R9, R9 ;  /* 0x0000000900097308 */ /* 0x000fe60000000c00 */
[----:B------:R-:W-:-:S04]  /*18b40*/  FFMA R2, -R14, R3, R29 ;  /* 0x000000030e027223 */ /* 0x000fc8000000011d */
[----:B------:R-:W-:Y:S01]  /*18b50*/  FFMA R0, R0, R2, R3 ;  /* 0x0000000200007223 */ /* 0x000fe20000000003 */
[----:B------:R-:W0:Y:S02]  /*18b60*/  FCHK P0, R29, R14 ;  /* 0x0000000e1d007302 */ /* 0x000e240000000000 */
[----:B0-----:R-:W-:Y:S05]  /*18b70*/  @!P0 BRA `(.L_x_9949) ;  /* 0x00000000000c8947 */ /* 0x001fea0003800000 */
[----:B------:R-:W-:Y:S02]  /*18b80*/  MOV R0, R14 ;  /* 0x0000000e00007202 */ /* 0x000fe40000000f00 */
[----:B------:R-:W-:-:S07]  /*18b90*/  MOV R2, 0x18bb0 ;  /* 0x00018bb000027802 */ /* 0x000fce0000000f00 */
[----:B------:R-:W-:Y:S05]  /*18ba0*/  CALL.REL.NOINC `($__internal_18_$__cuda_sm3x_div_rn_ftz_f32_slowpath) ;  /* 0x0000013c00347944 */ /* 0x000fea0003c00000 */
.L_x_9949:
[----:B------:R-:W-:Y:S05]  /*18bb0*/  BSYNC B4 ;  /* 0x0000000000047941 */ /* 0x000fea0003800000 */
.L_x_9948:
[----:B------:R-:W-:Y:S01]  /*18bc0*/  HFMA2.MMA R3, -RZ, RZ, 0.89990234375, 10328 ;  /* 0x3b33710bff037435 */ /* 0x000fe200000001ff */
[----:B------:R-:W-:Y:S01]  /*18bd0*/  FMUL.FTZ R2, R0, R0 ;  /* 0x0000000000027220 */ /* 0x000fe20000410000 */
[----:B------:R-:W-:Y:S02]  /*18be0*/  @!P6 MOV R5, 0x3fd774eb ;  /* 0x3fd774eb0005e802 */ /* 0x000fe40000000f00 */
[----:B------:R-:W-:Y:S02]  /*18bf0*/  FSETP.NEU.FTZ.AND P0, PT, |R16|, |R17|, PT ;  /* 0x400000111000720b */ /* 0x000fe40003f1d200 */
        /* <DEDUP_REMOVED lines=9> */
[----:B------:R-:W-:-:S03]  /*18c90*/  HFMA2.MMA R2, -RZ, RZ, 1.875, 0 ;  /* 0x3f800000ff027435 */ /* 0x000fc600000001ff */
[----:B------:R-:W-:Y:S01]  /*18ca0*/  FFMA.FTZ R0, R3, R0, R0 ;  /* 0x0000000003007223 */ /* 0x000fe20000010000 */
[----:B------:R-:W-:-:S03]  /*18cb0*/  FADD.FTZ R3, |R16|, |R17| ;  /* 0x4000001110037221 */ /* 0x000fc60000010200 */
[----:B------:R-:W-:-:S03]  /*18cc0*/  @!P6 FFMA.FTZ R0, R5, 0.93318945169448852539, -R0 ;  /* 0x3f6ee5810500e823 */ /* 0x000fc60000010800 */
[----:B------:R-:W-:Y:S02]  /*18cd0*/  FFMA.FTZ R15, R9, 0.69314718246459960938, R2 ;  /* 0x3f317218090f7823 */ /* 0x000fe40000010002 */
[----:B------:R-:W-:Y:S02]  /*18ce0*/  FSEL R0, R0, 0.78539818525314331055, P0 ;  /* 0x3f490fdb00007808 */ /* 0x000fe40000000000 */
[----:B------:R-:W-:Y:S02]  /*18cf0*/  FSETP.GTU.FTZ.AND P0, PT, |R3|, +INF , PT ;  /* 0x7f8000000300780b */ /* 0x000fe40003f1c200 */
[----:B------:R-:W-:-:S04]  /*18d00*/  FSEL R0, R0, RZ, P1 ;  /* 0x000000ff00007208 */ /* 0x000fc80000800000 */
[----:B------:R-:W-:-:S04]  /*18d10*/  LOP3.LUT R0, R0, 0x80000000, R17, 0xb8, !PT ;  /* 0x8000000000007812 */ /* 0x000fc800078eb811 */
[----:B------:R-:W-:-:S07]  /*18d20*/  FSEL R0, R3, R0, P0 ;  /* 0x0000000003007208 */ /* 0x000fce0000000000 */
.L_x_9931:
[----:B------:R-:W-:Y:S05]  /*18d30*/  BSYNC B3 ;  /* 0x0000000000037941 */ /* 0x000fea0003800000 */
.L_x_9922:
[----:B------:R-:W-:Y:S01]  /*18d40*/  FADD.FTZ R3, R15, 0.69314718246459960938 ;  /* 0x3f3172180f037421 */ /* 0x000fe20000010000 */
[----:B------:R-:W-:-:S04]  /*18d50*/  LOP3.LUT R15, R0, 0x80000000, R17, 0xb8, !PT ;  /* 0x80000000000f7812 */ /* 0x000fc800078eb811 */
[----:B------:R-:W-:Y:S01]  /*18d60*/  LOP3.LUT R14, R3, 0x80000000, R16, 0xb8, !PT ;  /* 0x80000000030e7812 */ /* 0x000fe200078eb810 */
[----:B------:R-:W-:Y:S06]  /*18d70*/  BRA `(.L_x_9888) ;  /* 0x00000000003c7947 */ /* 0x000fec0003800000 */
.L_x_9889:
[----:B------:R-:W-:-:S13]  /*18d80*/  FSETP.NEU.FTZ.AND P0, PT, |R16|, +INF , PT ;  /* 0x7f8000001000780b */ /* 0x000fda0003f1d200 */
[----:B------:R-:W-:Y:S01]  /*18d90*/  @!P0 FADD.FTZ R15, R17, R17 ;  /* 0x00000011110f8221 */ /* 0x000fe20000010000 */
[----:B------:R-:W-:Y:S01]  /*18da0*/  @!P0 MOV R14, R16 ;  /* 0x00000010000e8202 */ /* 0x000fe20000000f00 */
[----:B------:R-:W-:Y:S06]  /*18db0*/  @!P0 BRA `(.L_x_9888) ;  /* 0x00000000002c8947 */ /* 0x000fec0003800000 */
[----:B------:R-:W-:-:S13]  /*18dc0*/  FSETP.NEU.FTZ.AND P0, PT, |R17|, +INF , PT ;  /* 0x7f8000001100780b */ /* 0x000fda0003f1d200 */
        /* <DEDUP_REMOVED lines=10> */
.L_x_9888:
[----:B------:R-:W-:Y:S05]  /*18e70*/  BSYNC B2 ;  /* 0x0000000000027941 */ /* 0x000fea0003800000 */
.L_x_9887:
[----:B------:R-:W-:Y:S05]  /*18e80*/  WARPSYNC.ALL ;  /* 0x0000000000007948 */ /* 0x000fea0003800000 */
[----:B------:R-:W0:Y:S01]  /*18e90*/  S2R R0, SR_TID.X ;  /* 0x0000000000007919 */ /* 0x000e220000002100 */
[----:B------:R-:W-:Y:S01]  /*18ea0*/  BSSY B2, `(.L_x_9950) ;  /* 0x00002d1000027945 */ /* 0x000fe20003800000 */
[----:B-----5:R-:W-:Y:S02]  /*18eb0*/  CS2R R16, SRZ ;  /* 0x0000000000107805 */ /* 0x020fe4000001ff00 */
[----:B0-----:R-:W-:-:S04]  /*18ec0*/  IADD3 R0, R0, 0x80, RZ ;  /* 0x0000008000007810 */ /* 0x001fc80007ffe0ff */
[----:B------:R-:W-:-:S13]  /*18ed0*/  ISETP.GE.AND P0, PT, R0, UR4, PT ;  /* 0x0000000400007c0c */ /* 0x000fda000bf06270 */
[----:B------:R-:W-:Y:S05]  /*18ee0*/  @P0 BRA `(.L_x_9951) ;  /* 0x0000002c00300947 */ /* 0x000fea0003800000 */
[----:B------:R-:W-:Y:S02]  /*18ef0*/  FSETP.GTU.FTZ.AND P0, PT, |R18|, +INF , PT ;  /* 0x7f8000001200780b */ /* 0x000fe40003f1c200 */
        /* <DEDUP_REMOVED lines=110> */
.L_x_9957:
        /* <DEDUP_REMOVED lines=10> */
.L_x_9959:
[----:B------:R-:W-:-:S04]  /*19680*/  FADD.FTZ R7, -R2, R5 ;  /* 0x0000000502077221 */ /* 0x000fc80000010100 */
[----:B------:R-:W-:-:S07]  /*19690*/  FMUL.FTZ R7, R7, 0.5 ;  /* 0x3f00000007077820 */ /* 0x000fce0000410000 */
.L_x_9960:
[----:B------:R-:W-:Y:S05]  /*196a0*/  BSYNC B1 ;  /* 0x0000000000017941 */ /* 0x000fea0003800000 */
.L_x_9958:
        /* <DEDUP_REMOVED lines=11> */
.L_x_9962:
[----:B------:R-:W-:-:S04]  /*19760*/  FADD.FTZ R8, R4, -R9 ;  /* 0x8000000904087221 */ /* 0x000fc80000010000 */
[----:B------:R-:W-:-:S07]  /*19770*/  FMUL.FTZ R8, R8, 0.5 ;  /* 0x3f00000008087820 */ /* 0x000fce0000410000 */
.L_x_9963:
[----:B------:R-:W-:Y:S05]  /*19780*/  BSYNC B1 ;  /* 0x0000000000017941 */ /* 0x000fea0003800000 */
.L_x_9961:
        /* <DEDUP_REMOVED lines=35> */
.L_x_9956:
[----:B------:R0:W1:Y:S02]  /*199c0*/  MUFU.SQRT R9, R0 ;  /* 0x0000000000097308 */ /* 0x0000640000002000 */
.L_x_9955:
[----:B------:R-:W-:Y:S05]  /*199d0*/  BSYNC B0 ;  /* 0x0000000000007941 */ /* 0x000fea0003800000 */
.L_x_9954:
        /* <DEDUP_REMOVED lines=35> */
.L_x_9967:
        /* <DEDUP_REMOVED lines=17> */
.L_x_9973:
[----:B0-----:R-:W-:-:S04]  /*19d20*/  FADD.FTZ R0, -R2, R5 ;  /* 0x0000000502007221 */ /* 0x001fc80000010100 */
[----:B------:R-:W-:-:S07]  /*19d30*/  FMUL.FTZ R0, R0, 0.5 ;  /* 0x3f00000000007820 */ /* 0x000fce0000410000 */
.L_x_9974:
[----:B------:R-:W-:Y:S05]  /*19d40*/  BSYNC B4 ;  /* 0x0000000000047941 */ /* 0x000fea0003800000 */
.L_x_9972:
        /* <DEDUP_REMOVED lines=10> */
.L_x_9976:
[----:B------:R-:W-:-:S04]  /*19df0*/  FADD.FTZ R3, -R3, R4 ;  /* 0x0000000403037221 */ /* 0x000fc80000010100 */
[----:B------:R-:W-:-:S07]  /*19e00*/  FMUL.FTZ R3, R3, 0.5 ;  /* 0x3f00000003037820 */ /* 0x000fce0000410000 */
.L_x_9977:
[----:B------:R-:W-:Y:S05]  /*19e10*/  BSYNC B4 ;  /* 0x0000000000047941 */ /* 0x000fea0003800000 */
.L_x_9975:
[----:B------:R-:W-:Y:S01]  /*19e20*/  FADD.FTZ R3, R3, R0 ;  /* 0x0000000003037221 */ /* 0x000fe20000010000 */
[----:B------:R-:W-:Y:S01]  /*19e30*/  FADD.FTZ R6, R6, |R19| ;  /* 0x4000001306067221 */ /* 0x000fe20000010000 */
[----:B------:R-:W-:-:S03]  /*19e40*/  MOV R16, R29 ;  /* 0x0000001d00107202 */ /* 0x000fc60000000f00 */
[----:B------:R-:W-:-:S04]  /*19e50*/  FMUL.FTZ R3, R6, R3 ;  /* 0x0000000306037220 */ /* 0x000fc80000410000 */
[----:B------:R2:W3:Y:S01]  /*19e60*/  MUFU.SQRT R17, R3 ;  /* 0x0000000300117308 */ /* 0x0004e20000002000 */
[----:B------:R-:W-:Y:S05]  /*19e70*/  BRA `(.L_x_9978) ;  /* 0x00000000004c7947 */ /* 0x000fea0003800000 */
.L_x_9971:
        /* <DEDUP_REMOVED lines=13> */
.L_x_9970:
[----:B------:R-:W-:Y:S01]  /*19f50*/  FADD.FTZ R2, R6, 1 ;  /* 0x3f80000006027421 */ /* 0x000fe20000010000 */
[----:B------:R-:W-:Y:S01]  /*19f60*/  MUFU.SQRT R17, R0 ;  /* 0x0000000000117308 */ /* 0x000fe20000002000 */
[----:B------:R-:W-:Y:S02]  /*19f70*/  HFMA2.MMA R16, -RZ, RZ, 1.875, 0 ;  /* 0x3f800000ff107435 */ /* 0x000fe400000001ff */
[----:B------:R-:W-:-:S06]  /*19f80*/  FMUL.FTZ R2, R2, 0.5 ;  /* 0x3f00000002027820 */ /* 0x000fcc0000410000 */
[----:B------:R-:W2:Y:S02]  /*19f90*/  MUFU.SQRT R2, R2 ;  /* 0x0000000200027308 */ /* 0x000ea40000002000 */
[----:B--2---:R-:W-:-:S07]  /*19fa0*/  FMUL.FTZ R17, R17, R2 ;  /* 0x0000000211117220 */ /* 0x004fce0000410000 */
.L_x_9978:
[----:B------:R-:W-:Y:S05]  /*19fb0*/  BSYNC B1 ;  /* 0x0000000000017941 */ /* 0x000fea0003800000 */
.L_x_9969:
[----:B------:R-:W-:Y:S05]  /*19fc0*/  BRA `(.L_x_9979) ;  /* 0x0000000000087947 */ /* 0x000fea0003800000 */
.L_x_9966:
[----:B------:R-:W-:Y:S01]  /*19fd0*/  FMUL.FTZ R17, R6, 16777216 ;  /* 0x4b80000006117820 */ /* 0x000fe20000410000 */
[----:B------:R-:W-:-:S07]  /*19fe0*/  FMUL.FTZ R16, |R19|, 16777216 ;  /* 0x4b80000013107820 */ /* 0x000fce0000410200 */
.L_x_9979:
[----:B------:R-:W-:Y:S05]  /*19ff0*/  BSYNC B0 ;  /* 0x0000000000007941 */ /* 0x000fea0003800000 */
.L_x_9965:
        /* <DEDUP_REMOVED lines=17> */
.L_x_9981:
[----:B------:R-:W-:Y:S05]  /*1a110*/  BSYNC B4 ;  /* 0x0000000000047941 */ /* 0x000fea0003800000 */
.L_x_9980:
        /* <DEDUP_REMOVED lines=18> */
.L_x_9983:
[----:B------:R-:W-:Y:S02]  /*1a240*/  ISETP.GE.AND P0, PT, R17, RZ, PT ;  /* 0x000000ff1100720c */ /* 0x000fe40003f06270 */
[----:B------:R-:W-:-:S11]  /*1a250*/  MOV R3, 0x3fd774eb ;  /* 0x3fd774eb00037802 */ /* 0x000fd60000000f00 */
[----:B------:R-:W-:-:S04]  /*1a260*/  @P0 FFMA.FTZ R0, R3, 0.93318945169448852539, -R0 ;  /* 0x3f6ee58103000823 */ /* 0x000fc80000010800 */
[----:B------:R-:W-:-:S07]  /*1a270*/  @!P0 FFMA.FTZ R0, R3, 0.93318945169448852539, R0 ;  /* 0x3f6ee58103008823 */ /* 0x000fce0000010000 */
.L_x_9984:
[----:B------:R-:W-:Y:S05]  /*1a280*/  BSYNC B0 ;  /* 0x0000000000007941 */ /* 0x000fea0003800000 */
.L_x_9982:
        /* <DEDUP_REMOVED lines=13> */
.L_x_9968:
[----:B------:R-:W-:Y:S05]  /*1a360*/  BSYNC B3 ;  /* 0x0000000000037941 */ /* 0x000fea0003800000 */
.L_x_9964:
[----:B------:R-:W-:Y:S02]  /*1a370*/  LOP3.LUT R17, R0, 0x80000000, R19, 0xb8, !PT ;  /* 0x8000000000117812 */ /* 0x000fe400078eb813 */
[----:B-1----:R-:W-:Y:S01]  /*1a380*/  LOP3.LUT R16, R9, 0x80000000, R18, 0xb8, !PT ;  /* 0x8000000009107812 */ /* 0x002fe200078eb812 */
[----:B------:R-:W-:Y:S06]  /*1a390*/  BRA `(.L_x_9951) ;  /* 0x0000001800047947 */ /* 0x000fec0003800000 */
.L_x_9953:
        /* <DEDUP_REMOVED lines=30> */
.L_x_9990:
[----:B------:R-:W-:Y:S05]  /*1a580*/  BSYNC B4 ;  /* 0x0000000000047941 */ /* 0x000fea0003800000 */
.L_x_9989:
        /* <DEDUP_REMOVED lines=19> */
.L_x_9992:
[----:B------:R-:W-:Y:S01]  /*1a6c0*/  FADD.FTZ R2, -R18, -RZ ;  /* 0x800000ff12027221 */ /* 0x000fe20000010100 */
[----:B------:R-:W-:-:S04]  /*1a6d0*/  MOV R3, 0x3fd774eb ;  /* 0x3fd774eb00037802 */ /* 0x000fc80000000f00 */
[----:B------:R-:W-:-:S13]  /*1a6e0*/  ISETP.GE.AND P0, PT, R2, RZ, PT ;  /* 0x000000ff0200720c */ /* 0x000fda0003f06270 */
[----:B------:R-:W-:-:S04]  /*1a6f0*/  @P0 FFMA.FTZ R0, R3, 0.93318945169448852539, -R0 ;  /* 0x3f6ee58103000823 */ /* 0x000fc80000010800 */
[----:B------:R-:W-:-:S07]  /*1a700*/  @!P0 FFMA.FTZ R0, R3, 0.93318945169448852539, R0 ;  /* 0x3f6ee58103008823 */ /* 0x000fce0000010000 */
.L_x_9993:
[----:B------:R-:W-:Y:S05]  /*1a710*/  BSYNC B0 ;  /* 0x0000000000007941 */ /* 0x000fea0003800000 */
.L_x_9991:
        /* <DEDUP_REMOVED lines=14> */
.L_x_9988:
        /* <DEDUP_REMOVED lines=12> */
.L_x_9996:
[----:B------:R-:W-:Y:S05]  /*1a8c0*/  BSYNC B4 ;  /* 0x0000000000047941 */ /* 0x000fea0003800000 */
.L_x_9995:
        /* <DEDUP_REMOVED lines=19> */
.L_x_9998:
[----:B------:R-:W-:Y:S01]  /*1aa00*/  FADD.FTZ R0, -R18, -RZ ;  /* 0x800000ff12007221 */ /* 0x000fe20000010100 */
[----:B------:R-:W-:-:S04]  /*1aa10*/  MOV R2, 0x3fd774eb ;  /* 0x3fd774eb00027802 */ /* 0x000fc80000000f00 */
[----:B------:R-:W-:-:S13]  /*1aa20*/  ISETP.GE.AND P0, PT, R0, RZ, PT ;  /* 0x000000ff0000720c */ /* 0x000fda0003f06270 */
[----:B------:R-:W-:-:S04]  /*1aa30*/  @P0 FFMA.FTZ R3, R2, 0.93318945169448852539, -R3 ;  /* 0x3f6ee58102030823 */ /* 0x000fc80000010803 */
[----:B------:R-:W-:-:S07]  /*1aa40*/  @!P0 FFMA.FTZ R3, R2, 0.93318945169448852539, R3 ;  /* 0x3f6ee58102038823 */ /* 0x000fce0000010003 */
.L_x_9999:
[----:B------:R-:W-:Y:S05]  /*1aa50*/  BSYNC B0 ;  /* 0x0000000000007941 */ /* 0x000fea0003800000 */
.L_x_9997:
        /* <DEDUP_REMOVED lines=30> */
.L_x_9987:
        /* <DEDUP_REMOVED lines=33> */
.L_x_10001:
[----:B------:R-:W-:Y:S05]  /*1ae50*/  BSYNC B4 ;  /* 0x0000000000047941 */ /* 0x000fea0003800000 */
.L_x_10000:
        /* <DEDUP_REMOVED lines=19> */
.L_x_10003:
[----:B------:R-:W-:Y:S01]  /*1af90*/  FADD.FTZ R2, -R18, -RZ ;  /* 0x800000ff12027221 */ /* 0x000fe20000010100 */
[----:B------:R-:W-:-:S04]  /*1afa0*/  MOV R3, 0x3fd774eb ;  /* 0x3fd774eb00037802 */ /* 0x000fc80000000f00 */
[----:B------:R-:W-:-:S13]  /*1afb0*/  ISETP.GE.AND P0, PT, R2, RZ, PT ;  /* 0x000000ff0200720c */ /* 0x000fda0003f06270 */
[----:B------:R-:W-:-:S04]  /*1afc0*/  @P0 FFMA.FTZ R0, R3, 0.93318945169448852539, -R0 ;  /* 0x3f6ee58103000823 */ /* 0x000fc80000010800 */
[----:B------:R-:W-:-:S07]  /*1afd0*/  @!P0 FFMA.FTZ R0, R3, 0.93318945169448852539, R0 ;  /* 0x3f6ee58103008823 */ /* 0x000fce0000010000 */
.L_x_10004:
[----:B------:R-:W-:Y:S05]  /*1afe0*/  BSYNC B0 ;  /* 0x0000000000007941 */ /* 0x000fea0003800000 */
.L_x_10002:
        /* <DEDUP_REMOVED lines=12> */
.L_x_9986:
        /* <DEDUP_REMOVED lines=23> */
.L_x_10008:
[----:B------:R-:W-:Y:S05]  /*1b220*/  BSYNC B4 ;  /* 0x0000000000047941 */ /* 0x000fea0003800000 */
.L_x_10007:
        /* <DEDUP_REMOVED lines=24> */
.L_x_10006:
        /* <DEDUP_REMOVED lines=12> */
.L_x_10010:
[----:B------:R-:W-:Y:S05]  /*1b470*/  BSYNC B4 ;  /* 0x0000000000047941 */ /* 0x000fea0003800000 */
.L_x_10009:
        /* <DEDUP_REMOVED lines=40> */
.L_x_10005:
        /* <DEDUP_REMOVED lines=33> */
.L_x_10012:
[----:B------:R-:W-:Y:S05]  /*1b910*/  BSYNC B4 ;  /* 0x0000000000047941 */ /* 0x000fea0003800000 */
.L_x_10011:
        /* <DEDUP_REMOVED lines=21> */
.L_x_9994:
[----:B------:R-:W-:Y:S05]  /*1ba70*/  BSYNC B3 ;  /* 0x0000000000037941 */ /* 0x000fea0003800000 */
.L_x_9985:
[----:B------:R-:W-:Y:S01]  /*1ba80*/  FADD.FTZ R3, R17, 0.69314718246459960938 ;  /* 0x3f31721811037421 */ /* 0x000fe20000010000 */
[----:B------:R-:W-:-:S04]  /*1ba90*/  LOP3.LUT R17, R0, 0x80000000, R19, 0xb8, !PT ;  /* 0x8000000000117812 */ /* 0x000fc800078eb813 */
[----:B------:R-:W-:Y:S01]  /*1baa0*/  LOP3.LUT R16, R3, 0x80000000, R18, 0xb8, !PT ;  /* 0x8000000003107812 */ /* 0x000fe200078eb812 */
[----:B------:R-:W-:Y:S06]  /*1bab0*/  BRA `(.L_x_9951) ;  /* 0x00000000003c7947 */ /* 0x000fec0003800000 */
.L_x_9952:
        /* <DEDUP_REMOVED lines=15> */
.L_x_9951:
[----:B------:R-:W-:Y:S05]  /*1bbb0*/  BSYNC B2 ;  /* 0x0000000000027941 */ /* 0x000fea0003800000 */
.L_x_9950:
[----:B------:R-:W-:Y:S05]  /*1bbc0*/  WARPSYNC.ALL ;  /* 0x0000000000007948 */ /* 0x000fea0003800000 */
[----:B------:R-:W0:Y:S01]  /*1bbd0*/  S2R R0, SR_TID.X ;  /* 0x0000000000007919 */ /* 0x000e220000002100 */
[----:B------:R-:W-:Y:S01]  /*1bbe0*/  BSSY B2, `(.L_x_10013) ;  /* 0x00002c5000027945 */ /* 0x000fe20003800000 */
[----:B------:R-:W-:Y:S02]  /*1bbf0*/  CS2R R18, SRZ ;  /* 0x0000000000127805 */ /* 0x000fe4000001ff00 */
        /* <DEDUP_REMOVED lines=35> */
[----:B------:R-:W-:-:S03]  /*1be30*/  LOP3.LUT R7, R6, 0x800000, RZ, 0xfc, !PT ;  /* 0x0080000006077812 */ /* 0x000fc600078efcff */
[----:B------:R-:W-:Y:S01]  /*1be40*/  FFMA.FTZ R8, R3, R3, R8 ;  /* 0x0000000303087223 */ /* 0x000fe20000010008 */
[----:B------:R-:W-:-:S04]  /*1be50*/  FADD.FTZ R3, |R21|, -1 ;  /* 0xbf80000015037421 */ /* 0x000fc80000010200 */
[----:B------:R-:W-:Y:S01]  /*1be60*/  FADD.FTZ R19, |R3|, -RZ ;  /* 0x800000ff03137221 */ /* 0x000fe20000010200 */
[----:B------:R-:W0:Y:S04]  /*1be70*/  MUFU.SQRT R8, R8 ;  /* 0x0000000800087308 */ /* 0x000e280000002000 */
[CC--:B------:R-:W-:Y:S02]  /*1be80*/  VIMNMX R6, R4.reuse, R19.reuse, !PT ;  /* 0x0000001304067248 */ /* 0x0c0fe40007fe0100 */
[----:B------:R-:W-:-:S04]  /*1be90*/  VIMNMX R4, R4, R19, PT ;  /* 0x0000001304047248 */ /* 0x000fc80003fe0100 */
[----:B------:R-:W-:Y:S01]  /*1bea0*/  FSETP.NEU.FTZ.AND P1, PT, R4, RZ, PT ;  /* 0x000000ff0400720b */ /* 0x000fe20003f3d000 */
[----:B0-----:R-:W-:Y:S01]  /*1beb0*/  @P0 FMUL.FTZ R2, R8, R7 ;  /* 0x0000000708020220 */ /* 0x001fe20000410000 */
[----:B------:R-:W-:Y:S02]  /*1bec0*/  LOP3.LUT R7, R6, 0xfe000000, RZ, 0xc0, !PT ;  /* 0xfe00000006077812 */ /* 0x000fe400078ec0ff */
[----:B------:R-:W-:Y:S02]  /*1bed0*/  FSETP.NEU.FTZ.AND P0, PT, R5, +INF , PT ;  /* 0x7f8000000500780b */ /* 0x000fe40003f1d000 */
[C---:B------:R-:W-:Y:S02]  /*1bee0*/  IADD3 R19, -R7.reuse, 0x7e800000, RZ ;  /* 0x7e80000007137810 */ /* 0x040fe40007ffe1ff */
[----:B------:R-:W-:-:S03]  /*1bef0*/  LOP3.LUT R7, R7, 0x800000, RZ, 0xfc, !PT ;  /* 0x0080000007077812 */ /* 0x000fc600078efcff */
[-C--:B------:R-:W-:Y:S01]  /*1bf00*/  FMUL.FTZ R5, R4, R19.reuse ;  /* 0x0000001304057220 */ /* 0x080fe20000410000 */
[----:B------:R-:W-:-:S03]  /*1bf10*/  FMUL.FTZ R19, R6, R19 ;  /* 0x0000001306137220 */ /* 0x000fc60000410000 */
[----:B------:R-:W-:Y:S01]  /*1bf20*/  FMUL.FTZ R8, R5, R5 ;  /* 0x0000000505087220 */ /* 0x000fe20000410000 */
[----:B------:R-:W-:-:S03]  /*1bf30*/  FSEL R5, R2, +INF , P0 ;  /* 0x7f80000002057808 */ /* 0x000fc60000000000 */
[----:B------:R-:W-:-:S06]  /*1bf40*/  FFMA.FTZ R8, R19, R19, R8 ;  /* 0x0000001313087223 */ /* 0x000fcc0000010008 */
        /* <DEDUP_REMOVED lines=61> */
.L_x_10020:
        /* <DEDUP_REMOVED lines=10> */
.L_x_10022:
[----:B------:R-:W-:-:S04]  /*1c3c0*/  FADD.FTZ R4, -R0, R5 ;  /* 0x0000000500047221 */ /* 0x000fc80000010100 */
[----:B------:R-:W-:-:S07]  /*1c3d0*/  FMUL.FTZ R4, R4, 0.5 ;  /* 0x3f00000004047820 */ /* 0x000fce0000410000 */
.L_x_10023:
[----:B------:R-:W-:Y:S05]  /*1c3e0*/  BSYNC B1 ;  /* 0x0000000000017941 */ /* 0x000fea0003800000 */
.L_x_10021:
        /* <DEDUP_REMOVED lines=11> */
.L_x_10025:
[----:B------:R-:W-:-:S04]  /*1c4a0*/  FADD.FTZ R6, R2, -R7 ;  /* 0x8000000702067221 */ /* 0x000fc80000010000 */
[----:B------:R-:W-:-:S07]  /*1c4b0*/  FMUL.FTZ R7, R6, 0.5 ;  /* 0x3f00000006077820 */ /* 0x000fce0000410000 */
.L_x_10026:
[----:B------:R-:W-:Y:S05]  /*1c4c0*/  BSYNC B1 ;  /* 0x0000000000017941 */ /* 0x000fea0003800000 */
.L_x_10024:
        /* <DEDUP_REMOVED lines=35> */
.L_x_10019:
[----:B------:R0:W1:Y:S02]  /*1c700*/  MUFU.SQRT R31, R30 ;  /* 0x0000001e001f7308 */ /* 0x0000640000002000 */
.L_x_10018:
[----:B------:R-:W-:Y:S05]  /*1c710*/  BSYNC B0 ;  /* 0x0000000000007941 */ /* 0x000fea0003800000 */
.L_x_10017:
        /* <DEDUP_REMOVED lines=35> */
.L_x_10030:
        /* <DEDUP_REMOVED lines=17> */
.L_x_10036:
[----:B------:R-:W-:-:S04]  /*1ca60*/  FADD.FTZ R0, -R0, R5 ;  /* 0x0000000500007221 */ /* 0x000fc80000010100 */
[----:B------:R-:W-:-:S07]  /*1ca70*/  FMUL.FTZ R0, R0, 0.5 ;  /* 0x3f00000000007820 */ /* 0x000fce0000410000 */
.L_x_10037:
[----:B------:R-:W-:Y:S05]  /*1ca80*/  BSYNC B4 ;  /* 0x0000000000047941 */ /* 0x000fea0003800000 */
.L_x_10035:
        /* <DEDUP_REMOVED lines=10> */
.L_x_10039:
[----:B------:R-:W-:-:S04]  /*1cb30*/  FADD.FTZ R2, -R3, R2 ;  /* 0x0000000203027221 */ /* 0x000fc80000010100 */
[----:B------:R-:W-:-:S07]  /*1cb40*/  FMUL.FTZ R3, R2, 0.5 ;  /* 0x3f00000002037820 */ /* 0x000fce0000410000 */
.L_x_10040:
[----:B------:R-:W-:Y:S05]  /*1cb50*/  BSYNC B4 ;  /* 0x0000000000047941 */ /* 0x000fea0003800000 */
.L_x_10038:
[----:B------:R-:W-:Y:S01]  /*1cb60*/  FADD.FTZ R3, R3, R0 ;  /* 0x0000000003037221 */ /* 0x000fe20000010000 */
[----:B------:R-:W-:-:S04]  /*1cb70*/  FADD.FTZ R18, R18, |R21| ;  /* 0x4000001512127221 */ /* 0x000fc80000010000 */
[----:B------:R-:W-:-:S06]  /*1cb80*/  FMUL.FTZ R18, R18, R3 ;  /* 0x0000000312127220 */ /* 0x000fcc0000410000 */
[----:B------:R-:W2:Y:S01]  /*1cb90*/  MUFU.SQRT R18, R18 ;  /* 0x0000001200127308 */ /* 0x000ea20000002000 */
[----:B------:R-:W-:Y:S05]  /*1cba0*/  BRA `(.L_x_10041) ;  /* 0x0000000000487947 */ /* 0x000fea0003800000 */
.L_x_10034:
[----:B------:R-:W-:-:S13]  /*1cbb0*/  FSETP.GT.FTZ.AND P0, PT, |R21|, 1, PT ;  /* 0x3f8000001500780b */ /* 0x000fda0003f14200 */
[----:B------:R-:W-:Y:S01]  /*1cbc0*/  @P0 FMUL.FTZ R4, R0, R3 ;  /* 0x0000000300040220 */ /* 0x000fe20000410000 */
[----:B------:R-:W-:Y:S01]  /*1cbd0*/  @!P0 FADD.FTZ R3, -R9, 1 ;  /* 0x3f80000009038421 */ /* 0x000fe20000010100 */
[----:B------:R-:W-:-:S03]  /*1cbe0*/  @P0 FMUL.FTZ R9, |R21|, 2.81474976710656000000e+14 ;  /* 0x5780000015090820 */ /* 0x000fc60000410200 */
[----:B------:R-:W-:Y:S01]  /*1cbf0*/  @!P0 FMUL.FTZ R2, R0, R3 ;  /* 0x0000000300028220 */ /* 0x000fe20000410000 */
[----:B------:R-:W2:Y:S01]  /*1cc00*/  @P0 MUFU.SQRT R4, R4 ;  /* 0x0000000400040308 */ /* 0x000ea20000002000 */
[----:B------:R-:W-:-:S04]  /*1cc10*/  @P0 FMUL.FTZ R0, |R20|, 2.81474976710656000000e+14 ;  /* 0x5780000014000820 */ /* 0x000fc80000410200 */
[----:B------:R-:W-:-:S03]  /*1cc20*/  @P0 FMUL.FTZ R0, R0, |R21| ;  /* 0x4000001500000220 */ /* 0x000fc60000410000 */
[----:B------:R-:W-:Y:S08]  /*1cc30*/  @!P0 MUFU.SQRT R18, R2 ;  /* 0x0000000200128308 */ /* 0x000ff00000002000 */
[----:B--2---:R-:W2:Y:S02]  /*1cc40*/  @P0 MUFU.RCP R3, R4 ;  /* 0x0000000400030308 */ /* 0x004ea40000001000 */
[----:B--2---:R-:W-:Y:S01]  /*1cc50*/  @P0 FMUL.FTZ R18, R0, R3 ;  /* 0x0000000300120220 */ /* 0x004fe20000410000 */
[----:B------:R-:W-:Y:S06]  /*1cc60*/  BRA `(.L_x_10041) ;  /* 0x0000000000187947 */ /* 0x000fec0003800000 */
.L_x_10033:
[----:B------:R-:W-:Y:S01]  /*1cc70*/  FADD.FTZ R0, R18, 1 ;  /* 0x3f80000012007421 */ /* 0x000fe20000010000 */
[----:B------:R-:W-:Y:S01]  /*1cc80*/  MUFU.SQRT R3, R30 ;  /* 0x0000001e00037308 */ /* 0x000fe20000002000 */
[----:B------:R-:W-:Y:S02]  /*1cc90*/  MOV R9, 0x3f800000 ;  /* 0x3f80000000097802 */ /* 0x000fe40000000f00 */
[----:B------:R-:W-:-:S06]  /*1cca0*/  FMUL.FTZ R0, R0, 0.5 ;  /* 0x3f00000000007820 */ /* 0x000fcc0000410000 */
[----:B------:R-:W2:Y:S02]  /*1ccb0*/  MUFU.SQRT R0, R0 ;  /* 0x0000000000007308 */ /* 0x000ea40000002000 */
[----:B--2---:R-:W-:-:S07]  /*1ccc0*/  FMUL.FTZ R18, R3, R0 ;  /* 0x0000000003127220 */ /* 0x004fce0000410000 */
.L_x_10041:
[----:B------:R-:W-:Y:S05]  /*1ccd0*/  BSYNC B1 ;  /* 0x0000000000017941 */ /* 0x000fea0003800000 */
.L_x_10032:
[----:B------:R-:W-:Y:S05]  /*1cce0*/  BRA `(.L_x_10042) ;  /* 0x0000000000087947 */ /* 0x000fea0003800000 */
.L_x_10029:
[----:B------:R-:W-:Y:S01]  /*1ccf0*/  FMUL.FTZ R18, R18, 16777216 ;  /* 0x4b80000012127820 */ /* 0x000fe20000410000 */
[----:B------:R-:W-:-:S07]  /*1cd00*/  FMUL.FTZ R9, |R21|, 16777216 ;  /* 0x4b80000015097820 */ /* 0x000fce0000410200 */
.L_x_10042:
[----:B------:R-:W-:Y:S05]  /*1cd10*/  BSYNC B0 ;  /* 0x0000000000007941 */ /* 0x000fea0003800000 */
.L_x_10028:
        /* <DEDUP_REMOVED lines=16> */
[----:B01----:R-:W-:Y:S05]  /*1ce20*/  CALL.REL.NOINC `($__internal_18_$__cuda_sm3x_div_rn_ftz_f32_slowpath) ;  /* 0x000000f800947944 */ /* 0x003fea0003c00000 */
.L_x_10044:
[----:B------:R-:W-:Y:S05]  /*1ce30*/  BSYNC B4 ;  /* 0x0000000000047941 */ /* 0x000fea0003800000 */
.L_x_10043:
        /* <DEDUP_REMOVED lines=18> */
.L_x_10046:
[----:B------:R-:W-:Y:S02]  /*1cf60*/  ISETP.GE.AND P0, PT, R18, RZ, PT ;  /* 0x000000ff1200720c */ /* 0x000fe40003f06270 */
[----:B------:R-:W-:-:S11]  /*1cf70*/  MOV R3, 0x3fd774eb ;  /* 0x3fd774eb00037802 */ /* 0x000fd60000000f00 */
[----:B------:R-:W-:-:S04]  /*1cf80*/  @P0 FFMA.FTZ R0, R3, 0.93318945169448852539, -R0 ;  /* 0x3f6ee58103000823 */ /* 0x000fc80000010800 */
[----:B------:R-:W-:-:S07]  /*1cf90*/  @!P0 FFMA.FTZ R0, R3, 0.93318945169448852539, R0 ;  /* 0x3f6ee58103008823 */ /* 0x000fce0000010000 */
.L_x_10047:
[----:B------:R-:W-:Y:S05]  /*1cfa0*/  BSYNC B0 ;  /* 0x0000000000007941 */ /* 0x000fea0003800000 */
.L_x_10045:
[C---:B------:R-:W-:Y:S01]  /*1cfb0*/  FSETP.GT.FTZ.AND P0, PT, |R9|.reuse, |R18|, PT ;  /* 0x400000120900720b */ /* 0x040fe20003f14200 */
[C---:B------:R-:W-:Y:S01]  /*1cfc0*/  FADD.FTZ R2, |R18|.reuse, -RZ ;  /* 0x800000ff12027221 */ /* 0x040fe20000010200 */
[----:B------:R-:W-:Y:S01]  /*1cfd0*/  ISETP.GE.AND P2, PT, R18, RZ, PT ;  /* 0x000000ff1200720c */ /* 0x000fe20003f46270 */
[----:B------:R-:W-:-:S10]  /*1cfe0*/  FADD.FTZ R4, |R9|, |R18| ;  /* 0x4000001209047221 */ /* 0x000fd40000010200 */
[----:B------:R-:W-:Y:S01]  /*1cff0*/  @P0 FADD.FTZ R2, |R9|, -RZ ;  /* 0x800000ff09020221 */ /* 0x000fe20000010200 */
[----:B------:R-:W-:-:S04]  /*1d000*/  FSETP.NEU.FTZ.AND P0, PT, |R18|, |R9|, PT ;  /* 0x400000091200720b */ /* 0x000fc80003f1d200 */
[----:B------:R-:W-:Y:S01]  /*1d010*/  FSETP.NEU.FTZ.AND P1, PT, R2, RZ, PT ;  /* 0x000000ff0200720b */ /* 0x000fe20003f3d000 */
[----:B------:R-:W-:-:S10]  /*1d020*/  HFMA2.MMA R2, -RZ, RZ, 2.04296875, -15.78125 ;  /* 0x4016cbe4ff027435 */ /* 0x000fd400000001ff */
[----:B------:R-:W-:Y:S02]  /*1d030*/  @!P0 FSEL R0, R2, 0.78539818525314331055, !P2 ;  /* 0x3f490fdb02008808 */ /* 0x000fe40005000000 */
[----:B------:R-:W-:Y:S02]  /*1d040*/  @!P1 FSEL R0, RZ, 3.1415927410125732422, P2 ;  /* 0x40490fdbff009808 */ /* 0x000fe40001000000 */
[----:B------:R-:W-:Y:S02]  /*1d050*/  FSETP.GTU.FTZ.AND P0, PT, |R4|, +INF , PT ;  /* 0x7f8000000400780b */ /* 0x000fe40003f1c200 */
[----:B------:R-:W-:-:S04]  /*1d060*/  LOP3.LUT R9, R0, 0x80000000, R9, 0xb8, !PT ;  /* 0x8000000000097812 */ /* 0x000fc800078eb809 */
[----:B------:R-:W-:-:S07]  /*1d070*/  FSEL R4, R4, R9, P0 ;  /* 0x0000000904047208 */ /* 0x000fce0000000000 */
.L_x_10031:
[----:B------:R-:W-:Y:S05]  /*1d080*/  BSYNC B3 ;  /* 0x0000000000037941 */ /* 0x000fea0003800000 */
.L_x_10027:
[----:B------:R-:W-:Y:S02]  /*1d090*/  LOP3.LUT R19, R4, 0x80000000, R21, 0xb8, !PT ;  /* 0x8000000004137812 */ /* 0x000fe400078eb815 */
[----:B-1----:R-:W-:Y:S01]  /*1d0a0*/  LOP3.LUT R18, R31, 0x80000000, R20, 0xb8, !PT ;  /* 0x800000001f127812 */ /* 0x002fe200078eb814 */
[----:B------:R-:W-:Y:S06]  /*1d0b0*/  BRA `(.L_x_10014) ;  /* 0x0000001400dc7947 */ /* 0x000fec0003800000 */
.L_x_10016:
        /* <DEDUP_REMOVED lines=30> */
.L_x_10053:
[----:B------:R-:W-:Y:S05]  /*1d2a0*/  BSYNC B4 ;  /* 0x0000000000047941 */ /* 0x000fea0003800000 */
.L_x_10052:
        /* <DEDUP_REMOVED lines=18> */
.L_x_10055:
[----:B------:R-:W-:Y:S02]  /*1d3d0*/  ISETP.GE.AND P0, PT, R19, RZ, PT ;  /* 0x000000ff1300720c */ /* 0x000fe40003f06270 */
[----:B------:R-:W-:-:S11]  /*1d3e0*/  MOV R3, 0x3fd774eb ;  /* 0x3fd774eb00037802 */ /* 0x000fd60000000f00 */
[----:B------:R-:W-:-:S04]  /*1d3f0*/  @P0 FFMA.FTZ R0, R3, 0.93318945169448852539, -R0 ;  /* 0x3f6ee58103000823 */ /* 0x000fc80000010800 */
[----:B------:R-:W-:-:S07]  /*1d400*/  @!P0 FFMA.FTZ R0, R3, 0.93318945169448852539, R0 ;  /* 0x3f6ee58103008823 */ /* 0x000fce0000010000 */
.L_x_10056:
[----:B------:R-:W-:Y:S05]  /*1d410*/  BSYNC B0 ;  /* 0x0000000000007941 */ /* 0x000fea0003800000 */
.L_x_10054:
[----:B------:R-:W-:Y:S01]  /*1d420*/  FSETP.NEU.FTZ.AND P0, PT, |R19|, |R18|, PT ;  /* 0x400000121300720b */ /* 0x000fe20003f1d200 */
[----:B------:R-:W-:Y:S01]  /*1d430*/  HFMA2.MMA R2, -RZ, RZ, 2.04296875, -15.78125 ;  /* 0x4016cbe4ff027435 */ /* 0x000fe200000001ff */
[----:B------:R-:W-:Y:S01]  /*1d440*/  FSETP.NEU.FTZ.AND P1, PT, R31, RZ, PT ;  /* 0x000000ff1f00720b */ /* 0x000fe20003f3d000 */
[----:B------:R-:W0:Y:S01]  /*1d450*/  MUFU.LG2 R9, R9 ;  /* 0x0000000900097308 */ /* 0x000e220000000c00 */
[C---:B------:R-:W-:Y:S01]  /*1d460*/  ISETP.GE.AND P2, PT, R19.reuse, RZ, PT ;  /* 0x000000ff1300720c */ /* 0x040fe20003f46270 */
[----:B------:R-:W-:Y:S01]  /*1d470*/  FADD.FTZ R19, |R19|, |R18| ;  /* 0x4000001213137221 */ /* 0x000fe20000010200 */
[----:B------:R-:W-:-:S07]  /*1d480*/  FADD.FTZ R3, -R21, -RZ ;  /* 0x800000ff15037221 */ /* 0x000fce0000010100 */
[----:B------:R-:W-:Y:S02]  /*1d490*/  @!P0 FSEL R0, R2, 0.78539818525314331055, !P2 ;  /* 0x3f490fdb02008808 */ /* 0x000fe40005000000 */
[----:B------:R-:W-:Y:S02]  /*1d4a0*/  @!P1 FSEL R0, RZ, 3.1415927410125732422, P2 ;  /* 0x40490fdbff009808 */ /* 0x000fe40001000000 */
[----:B------:R-:W-:Y:S02]  /*1d4b0*/  FSETP.GTU.FTZ.AND P0, PT, |R19|, +INF , PT ;  /* 0x7f8000001300780b */ /* 0x000fe40003f1c200 */
[----:B------:R-:W-:Y:S01]  /*1d4c0*/  LOP3.LUT R0, R0, 0x80000000, R3, 0xb8, !PT ;  /* 0x8000000000007812 */ /* 0x000fe200078eb803 */
[----:B0-----:R-:W-:-:S03]  /*1d4d0*/  FMUL.FTZ.D2 R18, R9, 0.69314718246459960938 ;  /* 0x3f31721809127820 */ /* 0x001fc60000310000 */
[----:B------:R-:W-:Y:S01]  /*1d4e0*/  FSEL R0, R19, R0, P0 ;  /* 0x0000000013007208 */ /* 0x000fe20000000000 */
[----:B------:R-:W-:Y:S06]  /*1d4f0*/  BRA `(.L_x_10057) ;  /* 0x00000010007c7947 */ /* 0x000fec0003800000 */
.L_x_10051:
        /* <DEDUP_REMOVED lines=12> */
.L_x_10059:
[----:B------:R-:W-:Y:S05]  /*1d5c0*/  BSYNC B4 ;  /* 0x0000000000047941 */ /* 0x000fea0003800000 */
.L_x_10058:
        /* <DEDUP_REMOVED lines=18> */
.L_x_10061:
[----:B------:R-:W-:Y:S02]  /*1d6f0*/  ISETP.GE.AND P0, PT, R19, RZ, PT ;  /* 0x000000ff1300720c */ /* 0x000fe40003f06270 */
[----:B------:R-:W-:-:S11]  /*1d700*/  MOV R3, 0x3fd774eb ;  /* 0x3fd774eb00037802 */ /* 0x000fd60000000f00 */
[----:B------:R-:W-:-:S04]  /*1d710*/  @P0 FFMA.FTZ R0, R3, 0.93318945169448852539, -R0 ;  /* 0x3f6ee58103000823 */ /* 0x000fc80000010800 */
[----:B------:R-:W-:-:S07]  /*1d720*/  @!P0 FFMA.FTZ R0, R3, 0.93318945169448852539, R0 ;  /* 0x3f6ee58103008823 */ /* 0x000fce0000010000 */
.L_x_10062:
[----:B------:R-:W-:Y:S05]  /*1d730*/  BSYNC B0 ;  /* 0x0000000000007941 */ /* 0x000fea0003800000 */
.L_x_10060:
        /* <DEDUP_REMOVED lines=20> */
[----:B------:R-:W-:Y:S01]  /*1d880*/  @!P1 FSEL R0, R3, 0.78539818525314331055, !P0 ;  /* 0x3f490fdb03009808 */ /* 0x000fe20004000000 */
[----:B------:R-:W-:Y:S01]  /*1d890*/  FADD.FTZ R3, -R21, -RZ ;  /* 0x800000ff15037221 */ /* 0x000fe20000010100 */
[----:B------:R-:W-:Y:S02]  /*1d8a0*/  @!P2 FSEL R0, RZ, 3.1415927410125732422, P0 ;  /* 0x40490fdbff00a808 */ /* 0x000fe40000000000 */
[----:B------:R-:W-:Y:S02]  /*1d8b0*/  FSETP.GTU.FTZ.AND P0, PT, |R19|, +INF , PT ;  /* 0x7f8000001300780b */ /* 0x000fe40003f1c200 */
[----:B------:R-:W-:-:S04]  /*1d8c0*/  LOP3.LUT R0, R0, 0x80000000, R3, 0xb8, !PT ;  /* 0x8000000000007812 */ /* 0x000fc800078eb803 */
[----:B------:R-:W-:Y:S01]  /*1d8d0*/  FSEL R0, R19, R0, P0 ;  /* 0x0000000013007208 */ /* 0x000fe20000000000 */
[----:B0-----:R-:W-:Y:S01]  /*1d8e0*/  FMUL.FTZ R18, R2, 0.69314718246459960938 ;  /* 0x3f31721802127820 */ /* 0x001fe20000410000 */
[----:B------:R-:W-:Y:S06]  /*1d8f0*/  BRA `(.L_x_10057) ;  /* 0x0000000c007c7947 */ /* 0x000fec0003800000 */
.L_x_10050:
[----:B------:R-:W-:Y:S01]  /*1d900*/  FMUL.FTZ R0, R20, -0.36787945032119750977 ;  /* 0xbebc5ab214007820 */ /* 0x000fe20000410000 */
[----:B------:R-:W-:Y:S01]  /*1d910*/  FMUL.FTZ R2, R21, -0.36787945032119750977 ;  /* 0xbebc5ab215027820 */ /* 0x000fe20000410000 */
        /* <DEDUP_REMOVED lines=31> */
.L_x_10064:
[----:B------:R-:W-:Y:S05]  /*1db10*/  BSYNC B4 ;  /* 0x0000000000047941 */ /* 0x000fea0003800000 */
.L_x_10063:
        /* <DEDUP_REMOVED lines=18> */
.L_x_10066:
[----:B------:R-:W-:Y:S02]  /*1dc40*/  ISETP.GE.AND P0, PT, R19, RZ, PT ;  /* 0x000000ff1300720c */ /* 0x000fe40003f06270 */
[----:B------:R-:W-:-:S11]  /*1dc50*/  MOV R3, 0x3fd774eb ;  /* 0x3fd774eb00037802 */ /* 0x000fd60000000f00 */
[----:B------:R-:W-:-:S04]  /*1dc60*/  @P0 FFMA.FTZ R0, R3, 0.93318945169448852539, -R0 ;  /* 0x3f6ee58103000823 */ /* 0x000fc80000010800 */
[----:B------:R-:W-:-:S07]  /*1dc70*/  @!P0 FFMA.FTZ R0, R3, 0.93318945169448852539, R0 ;  /* 0x3f6ee58103008823 */ /* 0x000fce0000010000 */
.L_x_10067:
[----:B------:R-:W-:Y:S05]  /*1dc80*/  BSYNC B0 ;  /* 0x0000000000007941 */ /* 0x000fea0003800000 */
.L_x_10065:
[----:B------:R-:W-:Y:S01]  /*1dc90*/  FADD.FTZ R2, -R21, -RZ ;  /* 0x800000ff15027221 */ /* 0x000fe20000010100 */
[----:B------:R-:W-:Y:S01]  /*1dca0*/  FSETP.NEU.FTZ.AND P2, PT, R31, RZ, PT ;  /* 0x000000ff1f00720b */ /* 0x000fe20003f5d000 */
[----:B------:R-:W-:Y:S01]  /*1dcb0*/  HFMA2.MMA R3, -RZ, RZ, 2.04296875, -15.78125 ;  /* 0x4016cbe4ff037435 */ /* 0x000fe200000001ff */
[C---:B------:R-:W-:Y:S02]  /*1dcc0*/  ISETP.GE.AND P1, PT, R19.reuse, RZ, PT ;  /* 0x000000ff1300720c */ /* 0x040fe40003f26270 */
[C---:B------:R-:W-:Y:S01]  /*1dcd0*/  FSETP.NEU.FTZ.AND P0, PT, |R19|.reuse, |R2|, PT ;  /* 0x400000021300720b */ /* 0x040fe20003f1d200 */
[----:B------:R-:W-:-:S12]  /*1dce0*/  FADD.FTZ R19, |R19|, |R2| ;  /* 0x4000000213137221 */ /* 0x000fd80000010200 */
[----:B------:R-:W-:Y:S02]  /*1dcf0*/  @!P0 FSEL R0, R3, 0.78539818525314331055, !P1 ;  /* 0x3f490fdb03008808 */ /* 0x000fe40004800000 */
[----:B------:R-:W-:Y:S02]  /*1dd00*/  @!P2 FSEL R0, RZ, 3.1415927410125732422, P1 ;  /* 0x40490fdbff00a808 */ /* 0x000fe40000800000 */
[----:B------:R-:W-:Y:S02]  /*1dd10*/  FSETP.GTU.FTZ.AND P0, PT, |R19|, +INF , PT ;  /* 0x7f8000001300780b */ /* 0x000fe40003f1c200 */
[----:B------:R-:W-:-:S04]  /*1dd20*/  LOP3.LUT R0, R0, 0x80000000, R2, 0xb8, !PT ;  /* 0x8000000000007812 */ /* 0x000fc800078eb802 */
[----:B------:R-:W-:Y:S01]  /*1dd30*/  FSEL R0, R19, R0, P0 ;  /* 0x0000000013007208 */ /* 0x000fe20000000000 */
[----:B------:R-:W-:Y:S06]  /*1dd40*/  BRA `(.L_x_10057) ;  /* 0x0000000800687947 */ /* 0x000fec0003800000 */
.L_x_10049:
        /* <DEDUP_REMOVED lines=23> */
.L_x_10071:
[----:B------:R-:W-:Y:S05]  /*1dec0*/  BSYNC B4 ;  /* 0x0000000000047941 */ /* 0x000fea0003800000 */
.L_x_10070:
        /* <DEDUP_REMOVED lines=24> */
.L_x_10069:
        /* <DEDUP_REMOVED lines=12> */
.L_x_10073:
[----:B------:R-:W-:Y:S05]  /*1e110*/  BSYNC B4 ;  /* 0x0000000000047941 */ /* 0x000fea0003800000 */
.L_x_10072:
[CC--:B------:R-:W-:Y:S01]  /*1e120*/  VIMNMX R2, R30.reuse, R9.reuse, !PT ;  /* 0x000000091e027248 */ /* 0x0c0fe20007fe0100 */
[----:B------:R-:W-:Y:S01]  /*1e130*/  HFMA2.MMA R8, -RZ, RZ, 0.89990234375, 10328 ;  /* 0x3b33710bff087435 */ /* 0x000fe200000001ff */
[----:B------:R-:W-:Y:S01]  /*1e140*/  VIMNMX R9, R30, R9, PT ;  /* 0x000000091e097248 */ /* 0x000fe20003fe0100 */
[----:B------:R-:W-:Y:S01]  /*1e150*/  FMUL.FTZ R3, R0, R0 ;  /* 0x0000000000037220 */ /* 0x000fe20000410000 */
[----:B------:R-:W-:Y:S02]  /*1e160*/  LOP3.LUT R5, R2, 0xfe000000, RZ, 0xc0, !PT ;  /* 0xfe00000002057812 */ /* 0x000fe400078ec0ff */
[----:B------:R-:W-:Y:S02]  /*1e170*/  FSETP.NEU.FTZ.AND P0, PT, R9, RZ, PT ;  /* 0x000000ff0900720b */ /* 0x000fe40003f1d000 */
[C---:B------:R-:W-:Y:S02]  /*1e180*/  IADD3 R4, -R5.reuse, 0x7e800000, RZ ;  /* 0x7e80000005047810 */ /* 0x040fe40007ffe1ff */
[----:B------:R-:W-:-:S02]  /*1e190*/  LOP3.LUT R5, R5, 0x800000, RZ, 0xfc, !PT ;  /* 0x0080000005057812 */ /* 0x000fc400078efcff */
[----:B------:R-:W-:Y:S01]  /*1e1a0*/  FSETP.NEU.FTZ.AND P1, PT, R19, RZ, PT ;  /* 0x000000ff1300720b */ /* 0x000fe20003f3d000 */
[-C--:B------:R-:W-:Y:S01]  /*1e1b0*/  FMUL.FTZ R6, R9, R4.reuse ;  /* 0x0000000409067220 */ /* 0x080fe20000410000 */
[----:B------:R-:W-:Y:S01]  /*1e1c0*/  FMUL.FTZ R7, R2, R4 ;  /* 0x0000000402077220 */ /* 0x000fe20000410000 */
[C---:B------:R-:W-:Y:S02]  /*1e1d0*/  FFMA.FTZ R4, R3.reuse, R8, -0.015681877732276916504 ;  /* 0xbc80774803047423 */ /* 0x040fe40000010008 */
[----:B------:R-:W-:Y:S02]  /*1e1e0*/  FMUL.FTZ R6, R6, R6 ;  /* 0x0000000606067220 */ /* 0x000fe40000410000 */
[----:B------:R-:W-:Y:S02]  /*1e1f0*/  FFMA.FTZ R4, R3, R4, 0.042200751602649688721 ;  /* 0x3d2cdab203047423 */ /* 0x000fe40000010004 */
        /* <DEDUP_REMOVED lines=24> */
.L_x_10068:
        /* <DEDUP_REMOVED lines=33> */
.L_x_10075:
[----:B------:R-:W-:Y:S05]  /*1e590*/  BSYNC B4 ;  /* 0x0000000000047941 */ /* 0x000fea0003800000 */
.L_x_10074:
        /* <DEDUP_REMOVED lines=21> */
.L_x_10057:
[----:B------:R-:W-:Y:S05]  /*1e6f0*/  BSYNC B3 ;  /* 0x0000000000037941 */ /* 0x000fea0003800000 */
.L_x_10048:
[----:B------:R-:W-:Y:S01]  /*1e700*/  FADD.FTZ R3, R18, 0.69314718246459960938 ;  /* 0x3f31721812037421 */ /* 0x000fe20000010000 */
[----:B------:R-:W-:-:S04]  /*1e710*/  LOP3.LUT R19, R0, 0x80000000, R21, 0xb8, !PT ;  /* 0x8000000000137812 */ /* 0x000fc800078eb815 */
[----:B------:R-:W-:Y:S01]  /*1e720*/  LOP3.LUT R18, R3, 0x80000000, R20, 0xb8, !PT ;  /* 0x8000000003127812 */ /* 0x000fe200078eb814 */
[----:B------:R-:W-:Y:S06]  /*1e730*/  BRA `(.L_x_10014) ;  /* 0x00000000003c7947 */ /* 0x000fec0003800000 */
.L_x_10015:
        /* <DEDUP_REMOVED lines=15> */
.L_x_10014:
[----:B------:R-:W-:Y:S05]  /*1e830*/  BSYNC B2 ;  /* 0x0000000000027941 */ /* 0x000fea0003800000 */
.L_x_10013:
[----:B------:R-:W-:Y:S05]  /*1e840*/  WARPSYNC.ALL ;  /* 0x0000000000007948 */ /* 0x000fea0003800000 */
[----:B------:R-:W1:Y:S01]  /*1e850*/  S2R R0, SR_TID.X ;  /* 0x0000000000007919 */ /* 0x000e620000002100 */
[----:B------:R-:W-:Y:S01]  /*1e860*/  BSSY B2, `(.L_x_10076) ;  /* 0x00002be000027945 */ /* 0x000fe20003800000 */
[----:B------:R-:W-:Y:S02]  /*1e870*/  CS2R R20, SRZ ;  /* 0x0000000000147805 */ /* 0x000fe4000001ff00 */
[----:B-1----:R-:W-:-:S04]  /*1e880*/  IADD3 R0, R0, 0x180, RZ ;  /* 0x0000018000007810 */ /* 0x002fc80007ffe0ff */
[----:B------:R-:W-:-:S13]  /*1e890*/  ISETP.GE.AND P0, PT, R0, UR4, PT ;  /* 0x0000000400007c0c */ /* 0x000fda000bf06270 */
[----:B------:R-:W-:Y:S05]  /*1e8a0*/  @P0 BRA `(.L_x_10077) ;  /* 0x0000002800e40947 */ /* 0x000fea0003800000 */
[----:B------:R-:W-:Y:S02]  /*1e8b0*/  FSETP.GTU.FTZ.AND P0, PT, |R22|, +INF , PT ;  /* 0x7f8000001600780b */ /* 0x000fe40003f1c200 */
[----:B------:R-:W-:-:S04]  /*1e8c0*/  FSETP.GTU.FTZ.AND P1, PT, |R23|, +INF , PT ;  /* 0x7f8000001700780b */ /* 0x000fc80003f3c200 */
[----:B------:R-:W-:-:S13]  /*1e8d0*/  PLOP3.LUT P0, PT, P0, P1, PT, 0xa8, 0x0 ;  /* 0x000000000000781c */ /* 0x000fda0000703570 */
[----:B------:R-:W-:Y:S05]  /*1e8e0*/  @P0 BRA `(.L_x_10078) ;  /* 0x0000002800980947 */ /* 0x000fea0003800000 */
[C---:B------:R-:W-:Y:S01]  /*1e8f0*/  FSETP.GT.FTZ.AND P0, PT, |R22|.reuse, 8388608, PT ;  /* 0x4b0000001600780b */ /* 0x040fe20003f14200 */
[----:B0-----:R-:W-:Y:S01]  /*1e900*/  FADD.FTZ R30, |R22|, -RZ ;  /* 0x800000ff161e7221 */ /* 0x001fe20000010200 */
        /* <DEDUP_REMOVED lines=104> */
.L_x_10083:
        /* <DEDUP_REMOVED lines=10> */
.L_x_10085:
[----:B------:R-:W-:-:S04]  /*1f030*/  FADD.FTZ R4, -R0, R5 ;  /* 0x0000000500047221 */ /* 0x000fc80000010100 */
[----:B------:R-:W-:-:S07]  /*1f040*/  FMUL.FTZ R4, R4, 0.5 ;  /* 0x3f00000004047820 */ /* 0x000fce0000410000 */
.L_x_10086:
[----:B------:R-:W-:Y:S05]  /*1f050*/  BSYNC B1 ;  /* 0x0000000000017941 */ /* 0x000fea0003800000 */
.L_x_10084:
        /* <DEDUP_REMOVED lines=11> */
.L_x_10088:
[----:B------:R-:W-:-:S04]  /*1f110*/  FADD.FTZ R6, R2, -R7 ;  /* 0x8000000702067221 */ /* 0x000fc80000010000 */
[----:B------:R-:W-:-:S07]  /*1f120*/  FMUL.FTZ R7, R6, 0.5 ;  /* 0x3f00000006077820 */ /* 0x000fce0000410000 */
.L_x_10089:
[----:B------:R-:W-:Y:S05]  /*1f130*/  BSYNC B1 ;  /* 0x0000000000017941 */ /* 0x000fea0003800000 */
.L_x_10087:
        /* <DEDUP_REMOVED lines=35> */
.L_x_10082:
[----:B------:R0:W1:Y:S02]  /*1f370*/  MUFU.SQRT R31, R30 ;  /* 0x0000001e001f7308 */ /* 0x0000640000002000 */
.L_x_10081:
[----:B------:R-:W-:Y:S05]  /*1f380*/  BSYNC B0 ;  /* 0x0000000000007941 */ /* 0x000fea0003800000 */
.L_x_10080:
        /* <DEDUP_REMOVED lines=35> */
.L_x_10093:
        /* <DEDUP_REMOVED lines=17> */
.L_x_10099:
[----:B------:R-:W-:-:S04]  /*1f6d0*/  FADD.FTZ R0, -R0, R5 ;  /* 0x0000000500007221 */ /* 0x000fc80000010100 */
[----:B------:R-:W-:-:S07]  /*1f6e0*/  FMUL.FTZ R0, R0, 0.5 ;  /* 0x3f00000000007820 */ /* 0x000fce0000410000 */
.L_x_10100:
[----:B------:R-:W-:Y:S05]  /*1f6f0*/  BSYNC B4 ;  /* 0x0000000000047941 */ /* 0x000fea0003800000 */
.L_x_10098:
        /* <DEDUP_REMOVED lines=10> */
.L_x_10102:
[----:B------:R-:W-:-:S04]  /*1f7a0*/  FADD.FTZ R2, -R3, R2 ;  /* 0x0000000203027221 */ /* 0x000fc80000010100 */
[----:B------:R-:W-:-:S07]  /*1f7b0*/  FMUL.FTZ R3, R2, 0.5 ;  /* 0x3f00000002037820 */ /* 0x000fce0000410000 */
.L_x_10103:
[----:B------:R-:W-:Y:S05]  /*1f7c0*/  BSYNC B4 ;  /* 0x0000000000047941 */ /* 0x000fea0003800000 */
.L_x_10101:
[----:B------:R-:W-:Y:S01]  /*1f7d0*/  FADD.FTZ R3, R3, R0 ;  /* 0x0000000003037221 */ /* 0x000fe20000010000 */
[----:B------:R-:W-:-:S04]  /*1f7e0*/  FADD.FTZ R20, R20, |R23| ;  /* 0x4000001714147221 */ /* 0x000fc80000010000 */
[----:B------:R-:W-:-:S06]  /*1f7f0*/  FMUL.FTZ R20, R20, R3 ;  /* 0x0000000314147220 */ /* 0x000fcc0000410000 */
[----:B------:R-:W2:Y:S01]  /*1f800*/  MUFU.SQRT R20, R20 ;  /* 0x0000001400147308 */ /* 0x000ea20000002000 */
[----:B------:R-:W-:Y:S05]  /*1f810*/  BRA `(.L_x_10104) ;  /* 0x0000000000487947 */ /* 0x000fea0003800000 */
.L_x_10097:
        /* <DEDUP_REMOVED lines=12> */
.L_x_10096:
[----:B------:R-:W-:Y:S01]  /*1f8e0*/  FADD.FTZ R0, R20, 1 ;  /* 0x3f80000014007421 */ /* 0x000fe20000010000 */
[----:B0-----:R-:W-:Y:S01]  /*1f8f0*/  MUFU.SQRT R30, R30 ;  /* 0x0000001e001e7308 */ /* 0x001fe20000002000 */
[----:B------:R-:W-:Y:S02]  /*1f900*/  MOV R9, 0x3f800000 ;  /* 0x3f80000000097802 */ /* 0x000fe40000000f00 */
[----:B------:R-:W-:-:S05]  /*1f910*/  FMUL.FTZ R0, R0, 0.5 ;  /* 0x3f00000000007820 */ /* 0x000fca0000410000 */
[----:B------:R-:W0:Y:S02]  /*1f920*/  MUFU.SQRT R3, R0 ;  /* 0x0000000000037308 */ /* 0x000e240000002000 */
[----:B0-----:R-:W-:-:S07]  /*1f930*/  FMUL.FTZ R20, R30, R3 ;  /* 0x000000031e147220 */ /* 0x001fce0000410000 */
.L_x_10104:
[----:B------:R-:W-:Y:S05]  /*1f940*/  BSYNC B1 ;  /* 0x0000000000017941 */ /* 0x000fea0003800000 */
.L_x_10095:
[----:B------:R-:W-:Y:S05]  /*1f950*/  BRA `(.L_x_10105) ;  /* 0x0000000000087947 */ /* 0x000fea0003800000 */
.L_x_10092:
[----:B------:R-:W-:Y:S01]  /*1f960*/  FMUL.FTZ R20, R20, 16777216 ;  /* 0x4b80000014147820 */ /* 0x000fe20000410000 */
[----:B------:R-:W-:-:S07]  /*1f970*/  FMUL.FTZ R9, |R23|, 16777216 ;  /* 0x4b80000017097820 */ /* 0x000fce0000410200 */
.L_x_10105:
[----:B------:R-:W-:Y:S05]  /*1f980*/  BSYNC B0 ;  /* 0x0000000000007941 */ /* 0x000fea0003800000 */
.L_x_10091:
        /* <DEDUP_REMOVED lines=17> */
.L_x_10107:
[----:B------:R-:W-:Y:S05]  /*1faa0*/  BSYNC B4 ;  /* 0x0000000000047941 */ /* 0x000fea0003800000 */
.L_x_10106:
        /* <DEDUP_REMOVED lines=18> */
.L_x_10109:
[----:B------:R-:W-:Y:S02]  /*1fbd0*/  ISETP.GE.AND P0, PT, R20, RZ, PT ;  /* 0x000000ff1400720c */ /* 0x000fe40003f06270 */
[----:B------:R-:W-:-:S11]  /*1fbe0*/  MOV R3, 0x3fd774eb ;  /* 0x3fd774eb00037802 */ /* 0x000fd60000000f00 */
[----:B------:R-:W-:-:S04]  /*1fbf0*/  @P0 FFMA.FTZ R0, R3, 0.93318945169448852539, -R0 ;  /* 0x3f6ee58103000823 */ /* 0x000fc80000010800 */
[----:B------:R-:W-:-:S07]  /*1fc00*/  @!P0 FFMA.FTZ R0, R3, 0.93318945169448852539, R0 ;  /* 0x3f6ee58103008823 */ /* 0x000fce0000010000 */
.L_x_10110:
[----:B------:R-:W-:Y:S05]  /*1fc10*/  BSYNC B0 ;  /* 0x0000000000007941 */ /* 0x000fea0003800000 */
.L_x_10108:
[C---:B------:R-:W-:Y:S01]  /*1fc20*/  FSETP.NEU.FTZ.AND P0, PT, |R20|.reuse, |R9|, PT ;  /* 0x400000091400720b */ /* 0x040fe20003f1d200 */
[----:B------:R-:W-:Y:S01]  /*1fc30*/  HFMA2.MMA R2, -RZ, RZ, 2.04296875, -15.78125 ;  /* 0x4016cbe4ff027435 */ /* 0x000fe200000001ff */
[----:B------:R-:W-:Y:S01]  /*1fc40*/  FSETP.NEU.FTZ.AND P1, PT, R21, RZ, PT ;  /* 0x000000ff1500720b */ /* 0x000fe20003f3d000 */
[----:B------:R-:W-:Y:S01]  /*1fc50*/  FADD.FTZ R4, |R9|, |R20| ;  /* 0x4000001409047221 */ /* 0x000fe20000010200 */
[----:B------:R-:W-:-:S09]  /*1fc60*/  ISETP.GE.AND P2, PT, R20, RZ, PT ;  /* 0x000000ff1400720c */ /* 0x000fd20003f46270 */
[----:B------:R-:W-:Y:S02]  /*1fc70*/  @!P0 FSEL R0, R2, 0.78539818525314331055, !P2 ;  /* 0x3f490fdb02008808 */ /* 0x000fe40005000000 */
[----:B------:R-:W-:Y:S02]  /*1fc80*/  @!P1 FSEL R0, RZ, 3.1415927410125732422, P2 ;  /* 0x40490fdbff009808 */ /* 0x000fe40001000000 */
[----:B------:R-:W-:Y:S02]  /*1fc90*/  FSETP.GTU.FTZ.AND P0, PT, |R4|, +INF , PT ;  /* 0x7f8000000400780b */ /* 0x000fe40003f1c200 */
[----:B------:R-:W-:-:S04]  /*1fca0*/  LOP3.LUT R9, R0, 0x80000000, R9, 0xb8, !PT ;  /* 0x8000000000097812 */ /* 0x000fc800078eb809 */
[----:B------:R-:W-:-:S07]  /*1fcb0*/  FSEL R4, R4, R9, P0 ;  /* 0x0000000904047208 */ /* 0x000fce0000000000 */
.L_x_10094:
[----:B------:R-:W-:Y:S05]  /*1fcc0*/  BSYNC B3 ;  /* 0x0000000000037941 */ /* 0x000fea0003800000 */
.L_x_10090:
[----:B------:R-:W-:Y:S02]  /*1fcd0*/  LOP3.LUT R21, R4, 0x80000000, R23, 0xb8, !PT ;  /* 0x8000000004157812 */ /* 0x000fe400078eb817 */
[----:B-1----:R-:W-:Y:S01]  /*1fce0*/  LOP3.LUT R20, R31, 0x80000000, R22, 0xb8, !PT ;  /* 0x800000001f147812 */ /* 0x002fe200078eb816 */
[----:B------:R-:W-:Y:S06]  /*1fcf0*/  BRA `(.L_x_10077) ;  /* 0x0000001400d07947 */ /* 0x000fec0003800000 */
.L_x_10079:
        /* <DEDUP_REMOVED lines=30> */
.L_x_10116:
[----:B------:R-:W-:Y:S05]  /*1fee0*/  BSYNC B4 ;  /* 0x0000000000047941 */ /* 0x000fea0003800000 */
.L_x_10115:
        /* <DEDUP_REMOVED lines=18> */
.L_x_10118:
[----:B------:R-:W-:Y:S02]  /*20010*/  ISETP.GE.AND P0, PT, R21, RZ, PT ;  /* 0x000000ff1500720c */ /* 0x000fe40003f06270 */
[----:B------:R-:W-:-:S11]  /*20020*/  MOV R3, 0x3fd774eb ;  /* 0x3fd774eb00037802 */ /* 0x000fd60000000f00 */
[----:B------:R-:W-:-:S04]  /*20030*/  @P0 FFMA.FTZ R0, R3, 0.93318945169448852539, -R0 ;  /* 0x3f6ee58103000823 */ /* 0x000fc80000010800 */
[----:B------:R-:W-:-:S07]  /*20040*/  @!P0 FFMA.FTZ R0, R3, 0.93318945169448852539, R0 ;  /* 0x3f6ee58103008823 */ /* 0x000fce0000010000 */
.L_x_10119:
[----:B------:R-:W-:Y:S05]  /*20050*/  BSYNC B0 ;  /* 0x0000000000007941 */ /* 0x000fea0003800000 */
.L_x_10117:
        /* <DEDUP_REMOVED lines=13> */
.L_x_10114:
        /* <DEDUP_REMOVED lines=12> */
.L_x_10122:
[----:B------:R-:W-:Y:S05]  /*201f0*/  BSYNC B4 ;  /* 0x0000000000047941 */ /* 0x000fea0003800000 */
.L_x_10121:
        /* <DEDUP_REMOVED lines=18> */
.L_x_10124:
[----:B------:R-:W-:Y:S02]  /*20320*/  ISETP.GE.AND P0, PT, R21, RZ, PT ;  /* 0x000000ff1500720c */ /* 0x000fe40003f06270 */
[----:B------:R-:W-:-:S11]  /*20330*/  MOV R3, 0x3fd774eb ;  /* 0x3fd774eb00037802 */ /* 0x000fd60000000f00 */
[----:B------:R-:W-:-:S04]  /*20340*/  @P0 FFMA.FTZ R0, R3, 0.93318945169448852539, -R0 ;  /* 0x3f6ee58103000823 */ /* 0x000fc80000010800 */
[----:B------:R-:W-:-:S07]  /*20350*/  @!P0 FFMA.FTZ R0, R3, 0.93318945169448852539, R0 ;  /* 0x3f6ee58103008823 */ /* 0x000fce0000010000 */
.L_x_10125:
[----:B------:R-:W-:Y:S05]  /*20360*/  BSYNC B0 ;  /* 0x0000000000007941 */ /* 0x000fea0003800000 */
.L_x_10123:
        /* <DEDUP_REMOVED lines=27> */
.L_x_10113:
        /* <DEDUP_REMOVED lines=33> */
.L_x_10127:
[----:B------:R-:W-:Y:S05]  /*20730*/  BSYNC B4 ;  /* 0x0000000000047941 */ /* 0x000fea0003800000 */
.L_x_10126:
        /* <DEDUP_REMOVED lines=18> */
.L_x_10129:
[----:B------:R-:W-:Y:S02]  /*20860*/  ISETP.GE.AND P0, PT, R21, RZ, PT ;  /* 0x000000ff1500720c */ /* 0x000fe40003f06270 */
[----:B------:R-:W-:-:S11]  /*20870*/  MOV R3, 0x3fd774eb ;  /* 0x3fd774eb00037802 */ /* 0x000fd60000000f00 */
[----:B------:R-:W-:-:S04]  /*20880*/  @P0 FFMA.FTZ R0, R3, 0.93318945169448852539, -R0 ;  /* 0x3f6ee58103000823 */ /* 0x000fc80000010800 */
[----:B------:R-:W-:-:S07]  /*20890*/  @!P0 FFMA.FTZ R0, R3, 0.93318945169448852539, R0 ;  /* 0x3f6ee58103008823 */ /* 0x000fce0000010000 */
.L_x_10130:
[----:B------:R-:W-:Y:S05]  /*208a0*/  BSYNC B0 ;  /* 0x0000000000007941 */ /* 0x000fea0003800000 */
.L_x_10128:
        /* <DEDUP_REMOVED lines=11> */
.L_x_10112:
        /* <DEDUP_REMOVED lines=23> */
.L_x_10134:
[----:B------:R-:W-:Y:S05]  /*20ad0*/  BSYNC B4 ;  /* 0x0000000000047941 */ /* 0x000fea0003800000 */
.L_x_10133:
        /* <DEDUP_REMOVED lines=24> */
.L_x_10132:
        /* <DEDUP_REMOVED lines=12> */
.L_x_10136:
[----:B------:R-:W-:Y:S05]  /*20d20*/  BSYNC B4 ;  /* 0x0000000000047941 */ /* 0x000fea0003800000 */
.L_x_10135:
        /* <DEDUP_REMOVED lines=38> */
.L_x_10131:
        /* <DEDUP_REMOVED lines=33> */
.L_x_10138:
[----:B------:R-:W-:Y:S05]  /*211a0*/  BSYNC B4 ;  /* 0x0000000000047941 */ /* 0x000fea0003800000 */
.L_x_10137:
        /* <DEDUP_REMOVED lines=21> */
.L_x_10120:
[----:B------:R-:W-:Y:S05]  /*21300*/  BSYNC B3 ;  /* 0x0000000000037941 */ /* 0x000fea0003800000 */
.L_x_10111:
[----:B------:R-:W-:Y:S01]  /*21310*/  FADD.FTZ R3, R30, 0.69314718246459960938 ;  /* 0x3f3172181e037421 */ /* 0x000fe20000010000 */
[----:B------:R-:W-:-:S04]  /*21320*/  LOP3.LUT R21, R0, 0x80000000, R23, 0xb8, !PT ;  /* 0x8000000000157812 */ /* 0x000fc800078eb817 */
[----:B------:R-:W-:Y:S01]  /*21330*/  LOP3.LUT R20, R3, 0x80000000, R22, 0xb8, !PT ;  /* 0x8000000003147812 */ /* 0x000fe200078eb816 */
[----:B------:R-:W-:Y:S06]  /*21340*/  BRA `(.L_x_10077) ;  /* 0x00000000003c7947 */ /* 0x000fec0003800000 */
.L_x_10078:
        /* <DEDUP_REMOVED lines=15> */
.L_x_10077:
[----:B------:R-:W-:Y:S05]  /*21440*/  BSYNC B2 ;  /* 0x0000000000027941 */ /* 0x000fea0003800000 */
.L_x_10076:
[----:B------:R-:W-:Y:S05]  /*21450*/  WARPSYNC.ALL ;  /* 0x0000000000007948 */ /* 0x000fea0003800000 */
[----:B------:R-:W1:Y:S01]  /*21460*/  S2R R0, SR_TID.X ;  /* 0x0000000000007919 */ /* 0x000e620000002100 */
[----:B------:R-:W-:Y:S01]  /*21470*/  BSSY B2, `(.L_x_10139) ;  /* 0x00002be000027945 */ /* 0x000fe20003800000 */
[----:B------:R-:W-:Y:S02]  /*21480*/  CS2R R22, SRZ ;  /* 0x0000000000167805 */ /* 0x000fe4000001ff00 */
[----:B-1----:R-:W-:-:S04]  /*21490*/  IADD3 R0, R0, 0x200, RZ ;  /* 0x0000020000007810 */ /* 0x002fc80007ffe0ff */
[----:B------:R-:W-:-:S13]  /*214a0*/  ISETP.GE.AND P0, PT, R0, UR4, PT ;  /* 0x0000000400007c0c */ /* 0x000fda000bf06270 */
        /* <DEDUP_REMOVED lines=35> */
[----:B------:R-:W-:-:S04]  /*216e0*/  FADD.FTZ R3, R9, -1 ;  /* 0xbf80000009037421 */ /* 0x000fc80000010000 */
        /* <DEDUP_REMOVED lines=75> */
.L_x_10146:
        /* <DEDUP_REMOVED lines=10> */
.L_x_10148:
[----:B------:R-:W-:-:S04]  /*21c40*/  FADD.FTZ R4, -R0, R5 ;  /* 0x0000000500047221 */ /* 0x000fc80000010100 */
[----:B------:R-:W-:-:S07]  /*21c50*/  FMUL.FTZ R4, R4, 0.5 ;  /* 0x3f00000004047820 */ /* 0x000fce0000410000 */
.L_x_10149:
[----:B------:R-:W-:Y:S05]  /*21c60*/  BSYNC B1 ;  /* 0x0000000000017941 */ /* 0x000fea0003800000 */
.L_x_10147:
        /* <DEDUP_REMOVED lines=11> */
.L_x_10151:
[----:B------:R-:W-:-:S04]  /*21d20*/  FADD.FTZ R6, R2, -R7 ;  /* 0x8000000702067221 */ /* 0x000fc80000010000 */
[----:B------:R-:W-:-:S07]  /*21d30*/  FMUL.FTZ R7, R6, 0.5 ;  /* 0x3f00000006077820 */ /* 0x000fce0000410000 */
.L_x_10152:
[----:B------:R-:W-:Y:S05]  /*21d40*/  BSYNC B1 ;  /* 0x0000000000017941 */ /* 0x000fea0003800000 */
.L_x_10150:
        /* <DEDUP_REMOVED lines=35> */
.L_x_10145:
[----:B------:R0:W1:Y:S02]  /*21f80*/  MUFU.SQRT R31, R30 ;  /* 0x0000001e001f7308 */ /* 0x0000640000002000 */
.L_x_10144:
[----:B------:R-:W-:Y:S05]  /*21f90*/  BSYNC B0 ;  /* 0x0000000000007941 */ /* 0x000fea0003800000 */
.L_x_10143:
        /* <DEDUP_REMOVED lines=35> */
.L_x_10156:
        /* <DEDUP_REMOVED lines=17> */
.L_x_10162:
[----:B------:R-:W-:-:S04]  /*222e0*/  FADD.FTZ R0, -R0, R5 ;  /* 0x0000000500007221 */ /* 0x000fc80000010100 */
[----:B------:R-:W-:-:S07]  /*222f0*/  FMUL.FTZ R0, R0, 0.5 ;  /* 0x3f00000000007820 */ /* 0x000fce0000410000 */
.L_x_10163:
[----:B------:R-:W-:Y:S05]  /*22300*/  BSYNC B4 ;  /* 0x0000000000047941 */ /* 0x000fea0003800000 */
.L_x_10161:
        /* <DEDUP_REMOVED lines=10> */
.L_x_10165:
[----:B------:R-:W-:-:S04]  /*223b0*/  FADD.FTZ R2, -R3, R2 ;  /* 0x0000000203027221 */ /* 0x000fc80000010100 */
[----:B------:R-:W-:-:S07]  /*223c0*/  FMUL.FTZ R3, R2, 0.5 ;  /* 0x3f00000002037820 */ /* 0x000fce0000410000 */
.L_x_10166:
[----:B------:R-:W-:Y:S05]  /*223d0*/  BSYNC B4 ;  /* 0x0000000000047941 */ /* 0x000fea0003800000 */
.L_x_10164:
[----:B------:R-:W-:Y:S01]  /*223e0*/  FADD.FTZ R3, R3, R0 ;  /* 0x0000000003037221 */ /* 0x000fe20000010000 */
[----:B------:R-:W-:-:S04]  /*223f0*/  FADD.FTZ R22, R9, R22 ;  /* 0x0000001609167221 */ /* 0x000fc80000010000 */
[----:B------:R-:W-:-:S06]  /*22400*/  FMUL.FTZ R22, R22, R3 ;  /* 0x0000000316167220 */ /* 0x000fcc0000410000 */
[----:B------:R-:W2:Y:S01]  /*22410*/  MUFU.SQRT R22, R22 ;  /* 0x0000001600167308 */ /* 0x000ea20000002000 */
[----:B------:R-:W-:Y:S05]  /*22420*/  BRA `(.L_x_10167) ;  /* 0x0000000000487947 */ /* 0x000fea0003800000 */
.L_x_10160:
        /* <DEDUP_REMOVED lines=12> */
.L_x_10159:
[----:B------:R-:W-:Y:S01]  /*224f0*/  FADD.FTZ R0, R22, 1 ;  /* 0x3f80000016007421 */ /* 0x000fe20000010000 */
[----:B------:R-:W-:Y:S01]  /*22500*/  MUFU.SQRT R3, R30 ;  /* 0x0000001e00037308 */ /* 0x000fe20000002000 */
[----:B------:R-:W-:Y:S02]  /*22510*/  MOV R9, 0x3f800000 ;  /* 0x3f80000000097802 */ /* 0x000fe40000000f00 */
[----:B------:R-:W-:-:S06]  /*22520*/  FMUL.FTZ R0, R0, 0.5 ;  /* 0x3f00000000007820 */ /* 0x000fcc0000410000 */
[----:B------:R-:W2:Y:S02]  /*22530*/  MUFU.SQRT R0, R0 ;  /* 0x0000000000007308 */ /* 0x000ea40000002000 */
[----:B--2---:R-:W-:-:S07]  /*22540*/  FMUL.FTZ R22, R3, R0 ;  /* 0x0000000003167220 */ /* 0x004fce0000410000 */
.L_x_10167:
[----:B------:R-:W-:Y:S05]  /*22550*/  BSYNC B1 ;  /* 0x0000000000017941 */ /* 0x000fea0003800000 */
.L_x_10158:
[----:B------:R-:W-:Y:S05]  /*22560*/  BRA `(.L_x_10168) ;  /* 0x0000000000087947 */ /* 0x000fea0003800000 */
.L_x_10155:
[----:B------:R-:W-:Y:S01]  /*22570*/  FMUL.FTZ R22, R22, 16777216 ;  /* 0x4b80000016167820 */ /* 0x000fe20000410000 */
[----:B------:R-:W-:-:S07]  /*22580*/  FMUL.FTZ R9, R9, 16777216 ;  /* 0x4b80000009097820 */ /* 0x000fce0000410000 */
.L_x_10168:
[----:B------:R-:W-:Y:S05]  /*22590*/  BSYNC B0 ;  /* 0x0000000000007941 */ /* 0x000fea0003800000 */
.L_x_10154:
        /* <DEDUP_REMOVED lines=17> */
.L_x_10170:
[----:B------:R-:W-:Y:S05]  /*226b0*/  BSYNC B4 ;  /* 0x0000000000047941 */ /* 0x000fea0003800000 */
.L_x_10169:
        /* <DEDUP_REMOVED lines=18> */
.L_x_10172:
[----:B------:R-:W-:Y:S02]  /*227e0*/  ISETP.GE.AND P0, PT, R22, RZ, PT ;  /* 0x000000ff1600720c */ /* 0x000fe40003f06270 */
[----:B------:R-:W-:-:S11]  /*227f0*/  MOV R3, 0x3fd774eb ;  /* 0x3fd774eb00037802 */ /* 0x000fd60000000f00 */
[----:B------:R-:W-:-:S04]  /*22800*/  @P0 FFMA.FTZ R0, R3, 0.93318945169448852539, -R0 ;  /* 0x3f6ee58103000823 */ /* 0x000fc80000010800 */
[----:B------:R-:W-:-:S07]  /*22810*/  @!P0 FFMA.FTZ R0, R3, 0.93318945169448852539, R0 ;  /* 0x3f6ee58103008823 */ /* 0x000fce0000010000 */
.L_x_10173:
[----:B------:R-:W-:Y:S05]  /*22820*/  BSYNC B0 ;  /* 0x0000000000007941 */ /* 0x000fea0003800000 */
.L_x_10171:
        /* <DEDUP_REMOVED lines=10> */
.L_x_10157:
[----:B------:R-:W-:Y:S05]  /*228d0*/  BSYNC B3 ;  /* 0x0000000000037941 */ /* 0x000fea0003800000 */
.L_x_10153:
[----:B------:R-:W-:Y:S02]  /*228e0*/  LOP3.LUT R23, R4, 0x80000000, R25, 0xb8, !PT ;  /* 0x8000000004177812 */ /* 0x000fe400078eb819 */
[----:B-1----:R-:W-:Y:S01]  /*228f0*/  LOP3.LUT R22, R31, 0x80000000, R24, 0xb8, !PT ;  /* 0x800000001f167812 */ /* 0x002fe200078eb818 */
[----:B------:R-:W-:Y:S06]  /*22900*/  BRA `(.L_x_10140) ;  /* 0x0000001400d07947 */ /* 0x000fec0003800000 */
.L_x_10142:
        /* <DEDUP_REMOVED lines=30> */
.L_x_10179:
[----:B------:R-:W-:Y:S05]  /*22af0*/  BSYNC B4 ;  /* 0x0000000000047941 */ /* 0x000fea0003800000 */
.L_x_10178:
        /* <DEDUP_REMOVED lines=18> */
.L_x_10181:
[----:B------:R-:W-:Y:S02]  /*22c20*/  ISETP.GE.AND P0, PT, R23, RZ, PT ;  /* 0x000000ff1700720c */ /* 0x000fe40003f06270 */
[----:B------:R-:W-:-:S11]  /*22c30*/  MOV R3, 0x3fd774eb ;  /* 0x3fd774eb00037802 */ /* 0x000fd60000000f00 */
[----:B------:R-:W-:-:S04]  /*22c40*/  @P0 FFMA.FTZ R0, R3, 0.93318945169448852539, -R0 ;  /* 0x3f6ee58103000823 */ /* 0x000fc80000010800 */
[----:B------:R-:W-:-:S07]  /*22c50*/  @!P0 FFMA.FTZ R0, R3, 0.93318945169448852539, R0 ;  /* 0x3f6ee58103008823 */ /* 0x000fce0000010000 */
.L_x_10182:
[----:B------:R-:W-:Y:S05]  /*22c60*/  BSYNC B0 ;  /* 0x0000000000007941 */ /* 0x000fea0003800000 */
.L_x_10180:
        /* <DEDUP_REMOVED lines=13> */
.L_x_10177:
        /* <DEDUP_REMOVED lines=12> */
.L_x_10185:
[----:B------:R-:W-:Y:S05]  /*22e00*/  BSYNC B4 ;  /* 0x0000000000047941 */ /* 0x000fea0003800000 */
.L_x_10184:
        /* <DEDUP_REMOVED lines=18> */
.L_x_10187:
[----:B------:R-:W-:Y:S02]  /*22f30*/  ISETP.GE.AND P0, PT, R23, RZ, PT ;  /* 0x000000ff1700720c */ /* 0x000fe40003f06270 */
[----:B------:R-:W-:-:S11]  /*22f40*/  MOV R3, 0x3fd774eb ;  /* 0x3fd774eb00037802 */ /* 0x000fd60000000f00 */
[----:B------:R-:W-:-:S04]  /*22f50*/  @P0 FFMA.FTZ R0, R3, 0.93318945169448852539, -R0 ;  /* 0x3f6ee58103000823 */ /* 0x000fc80000010800 */
[----:B------:R-:W-:-:S07]  /*22f60*/  @!P0 FFMA.FTZ R0, R3, 0.93318945169448852539, R0 ;  /* 0x3f6ee58103008823 */ /* 0x000fce0000010000 */
.L_x_10188:
[----:B------:R-:W-:Y:S05]  /*22f70*/  BSYNC B0 ;  /* 0x0000000000007941 */ /* 0x000fea0003800000 */
.L_x_10186:
        /* <DEDUP_REMOVED lines=27> */
.L_x_10176:
        /* <DEDUP_REMOVED lines=33> */
.L_x_10190:
[----:B------:R-:W-:Y:S05]  /*23340*/  BSYNC B4 ;  /* 0x0000000000047941 */ /* 0x000fea0003800000 */
.L_x_10189:
        /* <DEDUP_REMOVED lines=18> */
.L_x_10192:
[----:B------:R-:W-:Y:S02]  /*23470*/  ISETP.GE.AND P0, PT, R23, RZ, PT ;  /* 0x000000ff1700720c */ /* 0x000fe40003f06270 */
[----:B------:R-:W-:-:S11]  /*23480*/  MOV R3, 0x3fd774eb ;  /* 0x3fd774eb00037802 */ /* 0x000fd60000000f00 */
[----:B------:R-:W-:-:S04]  /*23490*/  @P0 FFMA.FTZ R0, R3, 0.93318945169448852539, -R0 ;  /* 0x3f6ee58103000823 */ /* 0x000fc80000010800 */
[----:B------:R-:W-:-:S07]  /*234a0*/  @!P0 FFMA.FTZ R0, R3, 0.93318945169448852539, R0 ;  /* 0x3f6ee58103008823 */ /* 0x000fce0000010000 */
.L_x_10193:
[----:B------:R-:W-:Y:S05]  /*234b0*/  BSYNC B0 ;  /* 0x0000000000007941 */ /* 0x000fea0003800000 */
.L_x_10191:
        /* <DEDUP_REMOVED lines=11> */
.L_x_10175:
        /* <DEDUP_REMOVED lines=23> */
.L_x_10197:
[----:B------:R-:W-:Y:S05]  /*236e0*/  BSYNC B4 ;  /* 0x0000000000047941 */ /* 0x000fea0003800000 */
.L_x_10196:
        /* <DEDUP_REMOVED lines=24> */
.L_x_10195:
        /* <DEDUP_REMOVED lines=12> */
.L_x_10199:
[----:B------:R-:W-:Y:S05]  /*23930*/  BSYNC B4 ;  /* 0x0000000000047941 */ /* 0x000fea0003800000 */
.L_x_10198:
        /* <DEDUP_REMOVED lines=10> */
[----:B------:R-:W-:-:S03]  /*239e0*/  FMUL.FTZ R7, R2, R7 ;  /* 0x0000000702077220 */ /* 0x000fc60000410000 */
[----:B------:R-:W-:Y:S01]  /*239f0*/  FMUL.FTZ R6, R4, R4 ;  /* 0x0000000404067220 */ /* 0x000fe20000410000 */
[----:B------:R-:W-:-:S03]  /*23a00*/  FFMA.FTZ R4, R3, R8, -0.015681877732276916504 ;  /* 0xbc80774803047423 */ /* 0x000fc60000010008 */
[----:B------:R-:W-:Y:S01]  /*23a10*/  FFMA.FTZ R6, R7, R7, R6 ;  /* 0x0000000707067223 */ /* 0x000fe20000010006 */
[----:B------:R-:W-:-:S04]  /*23a20*/  FFMA.FTZ R4, R3, R4, 0.042200751602649688721 ;  /* 0x3d2cdab203047423 */ /* 0x000fc80000010004 */
[C---:B------:R-:W-:Y:S01]  /*23a30*/  FFMA.FTZ R4, R3.reuse, R4, -0.074792981147766113281 ;  /* 0xbd992d1003047423 */ /* 0x040fe20000010004 */
[----:B------:R-:W0:Y:S03]  /*23a40*/  MUFU.SQRT R6, R6 ;  /* 0x0000000600067308 */ /* 0x000e260000002000 */
        /* <DEDUP_REMOVED lines=10> */
[----:B------:R-:W-:Y:S01]  /*23af0*/  FSETP.NEU.FTZ.AND P0, PT, |R24|, R9, PT ;  /* 0x000000091800720b */ /* 0x000fe20003f1d200 */
[----:B------:R-:W-:-:S02]  /*23b00*/  FADD.FTZ R9, R9, |R24| ;  /* 0x4000001809097221 */ /* 0x000fc40000010000 */
        /* <DEDUP_REMOVED lines=9> */
.L_x_10194:
        /* <DEDUP_REMOVED lines=33> */
.L_x_10201:
[----:B------:R-:W-:Y:S05]  /*23db0*/  BSYNC B4 ;  /* 0x0000000000047941 */ /* 0x000fea0003800000 */
.L_x_10200:
[----:B------:R-:W-:Y:S01]  /*23dc0*/  MOV R3, 0x3b33710b ;  /* 0x3b33710b00037802 */ /* 0x000fe20000000f00 */
[----:B------:R-:W-:Y:S01]  /*23dd0*/  FMUL.FTZ R2, R0, R0 ;  /* 0x0000000000027220 */ /* 0x000fe20000410000 */
[----:B------:R-:W-:Y:S02]  /*23de0*/  @!P6 MOV R5, 0x3fd774eb ;  /* 0x3fd774eb0005e802 */ /* 0x000fe40000000f00 */
[----:B------:R-:W-:Y:S01]  /*23df0*/  FSETP.NEU.FTZ.AND P0, PT, |R24|, R9, PT ;  /* 0x000000091800720b */ /* 0x000fe20003f1d200 */
[----:B------:R-:W-:Y:S01]  /*23e00*/  FFMA.FTZ R3, R2, R3, -0.015681877732276916504 ;  /* 0xbc80774802037423 */ /* 0x000fe20000010003 */
[----:B------:R-:W-:Y:S01]  /*23e10*/  FSETP.NEU.FTZ.AND P1, PT, R22, RZ, PT ;  /* 0x000000ff1600720b */ /* 0x000fe20003f3d000 */
[----:B------:R-:W-:Y:S02]  /*23e20*/  FADD.FTZ R9, R9, |R24| ;  /* 0x4000001809097221 */ /* 0x000fe40000010000 */
        /* <DEDUP_REMOVED lines=14> */
.L_x_10183:
[----:B------:R-:W-:Y:S05]  /*23f10*/  BSYNC B3 ;  /* 0x0000000000037941 */ /* 0x000fea0003800000 */
.L_x_10174:
[----:B------:R-:W-:Y:S01]  /*23f20*/  FADD.FTZ R3, R30, 0.69314718246459960938 ;  /* 0x3f3172181e037421 */ /* 0x000fe20000010000 */
[----:B------:R-:W-:-:S04]  /*23f30*/  LOP3.LUT R23, R0, 0x80000000, R25, 0xb8, !PT ;  /* 0x8000000000177812 */ /* 0x000fc800078eb819 */
[----:B------:R-:W-:Y:S01]  /*23f40*/  LOP3.LUT R22, R3, 0x80000000, R24, 0xb8, !PT ;  /* 0x8000000003167812 */ /* 0x000fe200078eb818 */
[----:B------:R-:W-:Y:S06]  /*23f50*/  BRA `(.L_x_10140) ;  /* 0x00000000003c7947 */ /* 0x000fec0003800000 */
.L_x_10141:
        /* <DEDUP_REMOVED lines=15> */
.L_x_10140:
[----:B------:R-:W-:Y:S05]  /*24050*/  BSYNC B2 ;  /* 0x0000000000027941 */ /* 0x000fea0003800000 */
.L_x_10139:
        /* <DEDUP_REMOVED lines=117> */
.L_x_10209:
        /* <DEDUP_REMOVED lines=10> */
.L_x_10211:
[----:B------:R-:W-:-:S04]  /*24850*/  FADD.FTZ R4, -R0, R5 ;  /* 0x0000000500047221 */ /* 0x000fc80000010100 */
[----:B------:R-:W-:-:S07]  /*24860*/  FMUL.FTZ R4, R4, 0.5 ;  /* 0x3f00000004047820 */ /* 0x000fce0000410000 */
.L_x_10212:
[----:B------:R-:W-:Y:S05]  /*24870*/  BSYNC B1 ;  /* 0x0000000000017941 */ /* 0x000fea0003800000 */
.L_x_10210:
        /* <DEDUP_REMOVED lines=11> */
.L_x_10214:
[----:B------:R-:W-:-:S04]  /*24930*/  FADD.FTZ R6, R2, -R7 ;  /* 0x8000000702067221 */ /* 0x000fc80000010000 */
[----:B------:R-:W-:-:S07]  /*24940*/  FMUL.FTZ R7, R6, 0.5 ;  /* 0x3f00000006077820 */ /* 0x000fce0000410000 */
.L_x_10215:
[----:B------:R-:W-:Y:S05]  /*24950*/  BSYNC B1 ;  /* 0x0000000000017941 */ /* 0x000fea0003800000 */
.L_x_10213:
        /* <DEDUP_REMOVED lines=35> */
.L_x_10208:
[----:B------:R0:W1:Y:S02]  /*24b90*/  MUFU.SQRT R31, R30 ;  /* 0x0000001e001f7308 */ /* 0x0000640000002000 */
.L_x_10207:
[----:B------:R-:W-:Y:S05]  /*24ba0*/  BSYNC B0 ;  /* 0x0000000000007941 */ /* 0x000fea0003800000 */
.L_x_10206:
        /* <DEDUP_REMOVED lines=35> */
.L_x_10219:
        /* <DEDUP_REMOVED lines=17> */
.L_x_10225:
[----:B------:R-:W-:-:S04]  /*24ef0*/  FADD.FTZ R0, -R0, R5 ;  /* 0x0000000500007221 */ /* 0x000fc80000010100 */
[----:B------:R-:W-:-:S07]  /*24f00*/  FMUL.FTZ R0, R0, 0.5 ;  /* 0x3f00000000007820 */ /* 0x000fce0000410000 */
.L_x_10226:
[----:B------:R-:W-:Y:S05]  /*24f10*/  BSYNC B4 ;  /* 0x0000000000047941 */ /* 0x000fea0003800000 */
.L_x_10224:
        /* <DEDUP_REMOVED lines=10> */
.L_x_10228:
[----:B------:R-:W-:-:S04]  /*24fc0*/  FADD.FTZ R2, -R3, R2 ;  /* 0x0000000203027221 */ /* 0x000fc80000010100 */
[----:B------:R-:W-:-:S07]  /*24fd0*/  FMUL.FTZ R3, R2, 0.5 ;  /* 0x3f00000002037820 */ /* 0x000fce0000410000 */
.L_x_10229:
[----:B------:R-:W-:Y:S05]  /*24fe0*/  BSYNC B4 ;  /* 0x0000000000047941 */ /* 0x000fea0003800000 */
.L_x_10227:
[----:B------:R-:W-:Y:S01]  /*24ff0*/  FADD.FTZ R3, R3, R0 ;  /* 0x0000000003037221 */ /* 0x000fe20000010000 */
[----:B------:R-:W-:-:S04]  /*25000*/  FADD.FTZ R24, R9, R24 ;  /* 0x0000001809187221 */ /* 0x000fc80000010000 */
[----:B------:R-:W-:-:S06]  /*25010*/  FMUL.FTZ R24, R24, R3 ;  /* 0x0000000318187220 */ /* 0x000fcc0000410000 */
[----:B------:R-:W2:Y:S01]  /*25020*/  MUFU.SQRT R24, R24 ;  /* 0x0000001800187308 */ /* 0x000ea20000002000 */
[----:B------:R-:W-:Y:S05]  /*25030*/  BRA `(.L_x_10230) ;  /* 0x0000000000487947 */ /* 0x000fea0003800000 */
.L_x_10223:
        /* <DEDUP_REMOVED lines=12> */
.L_x_10222:
[----:B------:R-:W-:Y:S01]  /*25100*/  FADD.FTZ R0, R24, 1 ;  /* 0x3f80000018007421 */ /* 0x000fe20000010000 */
[----:B------:R-:W-:Y:S01]  /*25110*/  MUFU.SQRT R3, R30 ;  /* 0x0000001e00037308 */ /* 0x000fe20000002000 */
[----:B------:R-:W-:Y:S02]  /*25120*/  MOV R9, 0x3f800000 ;  /* 0x3f80000000097802 */ /* 0x000fe40000000f00 */
[----:B------:R-:W-:-:S06]  /*25130*/  FMUL.FTZ R0, R0, 0.5 ;  /* 0x3f00000000007820 */ /* 0x000fcc0000410000 */
[----:B------:R-:W2:Y:S02]  /*25140*/  MUFU.SQRT R0, R0 ;  /* 0x0000000000007308 */ /* 0x000ea40000002000 */
[----:B--2---:R-:W-:-:S07]  /*25150*/  FMUL.FTZ R24, R3, R0 ;  /* 0x0000000003187220 */ /* 0x004fce0000410000 */
.L_x_10230:
[----:B------:R-:W-:Y:S05]  /*25160*/  BSYNC B1 ;  /* 0x0000000000017941 */ /* 0x000fea0003800000 */
.L_x_10221:
[----:B------:R-:W-:Y:S05]  /*25170*/  BRA `(.L_x_10231) ;  /* 0x0000000000087947 */ /* 0x000fea0003800000 */
.L_x_10218:
[----:B------:R-:W-:Y:S01]  /*25180*/  FMUL.FTZ R24, R24, 16777216 ;  /* 0x4b80000018187820 */ /* 0x000fe20000410000 */
[----:B------:R-:W-:-:S07]  /*25190*/  FMUL.FTZ R9, R9, 16777216 ;  /* 0x4b80000009097820 */ /* 0x000fce0000410000 */
.L_x_10231:
[----:B------:R-:W-:Y:S05]  /*251a0*/  BSYNC B0 ;  /* 0x0000000000007941 */ /* 0x000fea0003800000 */
.L_x_10217:
        /* <DEDUP_REMOVED lines=17> */
.L_x_10233:
[----:B------:R-:W-:Y:S05]  /*252c0*/  BSYNC B4 ;  /* 0x0000000000047941 */ /* 0x000fea0003800000 */
.L_x_10232:
        /* <DEDUP_REMOVED lines=18> */
.L_x_10235:
[----:B------:R-:W-:Y:S02]  /*253f0*/  ISETP.GE.AND P0, PT, R24, RZ, PT ;  /* 0x000000ff1800720c */ /* 0x000fe40003f06270 */
[----:B------:R-:W-:-:S11]  /*25400*/  MOV R3, 0x3fd774eb ;  /* 0x3fd774eb00037802 */ /* 0x000fd60000000f00 */
[----:B------:R-:W-:-:S04]  /*25410*/  @P0 FFMA.FTZ R0, R3, 0.93318945169448852539, -R0 ;  /* 0x3f6ee58103000823 */ /* 0x000fc80000010800 */
[----:B------:R-:W-:-:S07]  /*25420*/  @!P0 FFMA.FTZ R0, R3, 0.93318945169448852539, R0 ;  /* 0x3f6ee58103008823 */ /* 0x000fce0000010000 */
.L_x_10236:
[----:B------:R-:W-:Y:S05]  /*25430*/  BSYNC B0 ;  /* 0x0000000000007941 */ /* 0x000fea0003800000 */
.L_x_10234:
        /* <DEDUP_REMOVED lines=10> */
.L_x_10220:
[----:B------:R-:W-:Y:S05]  /*254e0*/  BSYNC B3 ;  /* 0x0000000000037941 */ /* 0x000fea0003800000 */
.L_x_10216:
[----:B------:R-:W-:Y:S02]  /*254f0*/  LOP3.LUT R25, R4, 0x80000000, R27, 0xb8, !PT ;  /* 0x8000000004197812 */ /* 0x000fe400078eb81b */
[----:B-1----:R-:W-:Y:S01]  /*25500*/  LOP3.LUT R24, R31, 0x80000000, R26, 0xb8, !PT ;  /* 0x800000001f187812 */ /* 0x002fe200078eb81a */
[----:B------:R-:W-:Y:S06]  /*25510*/  BRA `(.L_x_10203) ;  /* 0x0000001400d07947 */ /* 0x000fec0003800000 */
.L_x_10205:
        /* <DEDUP_REMOVED lines=30> */
.L_x_10242:
[----:B------:R-:W-:Y:S05]  /*25700*/  BSYNC B4 ;  /* 0x0000000000047941 */ /* 0x000fea0003800000 */
.L_x_10241:
        /* <DEDUP_REMOVED lines=18> */
.L_x_10244:
[----:B------:R-:W-:Y:S02]  /*25830*/  ISETP.GE.AND P0, PT, R25, RZ, PT ;  /* 0x000000ff1900720c */ /* 0x000fe40003f06270 */
[----:B------:R-:W-:-:S11]  /*25840*/  MOV R3, 0x3fd774eb ;  /* 0x3fd774eb00037802 */ /* 0x000fd60000000f00 */
[----:B------:R-:W-:-:S04]  /*25850*/  @P0 FFMA.FTZ R0, R3, 0.93318945169448852539, -R0 ;  /* 0x3f6ee58103000823 */ /* 0x000fc80000010800 */
[----:B------:R-:W-:-:S07]  /*25860*/  @!P0 FFMA.FTZ R0, R3, 0.93318945169448852539, R0 ;  /* 0x3f6ee58103008823 */ /* 0x000fce0000010000 */
.L_x_10245:
[----:B------:R-:W-:Y:S05]  /*25870*/  BSYNC B0 ;  /* 0x0000000000007941 */ /* 0x000fea0003800000 */
.L_x_10243:
        /* <DEDUP_REMOVED lines=13> */
.L_x_10240:
        /* <DEDUP_REMOVED lines=12> */
.L_x_10248:
[----:B------:R-:W-:Y:S05]  /*25a10*/  BSYNC B4 ;  /* 0x0000000000047941 */ /* 0x000fea0003800000 */
.L_x_10247:
        /* <DEDUP_REMOVED lines=18> */
.L_x_10250:
[----:B------:R-:W-:Y:S02]  /*25b40*/  ISETP.GE.AND P0, PT, R25, RZ, PT ;  /* 0x000000ff1900720c */ /* 0x000fe40003f06270 */
[----:B------:R-:W-:-:S11]  /*25b50*/  MOV R3, 0x3fd774eb ;  /* 0x3fd774eb00037802 */ /* 0x000fd60000000f00 */
[----:B------:R-:W-:-:S04]  /*25b60*/  @P0 FFMA.FTZ R0, R3, 0.93318945169448852539, -R0 ;  /* 0x3f6ee58103000823 */ /* 0x000fc80000010800 */
[----:B------:R-:W-:-:S07]  /*25b70*/  @!P0 FFMA.FTZ R0, R3, 0.93318945169448852539, R0 ;  /* 0x3f6ee58103008823 */ /* 0x000fce0000010000 */
.L_x_10251:
[----:B------:R-:W-:Y:S05]  /*25b80*/  BSYNC B0 ;  /* 0x0000000000007941 */ /* 0x000fea0003800000 */
.L_x_10249:
        /* <DEDUP_REMOVED lines=27> */
.L_x_10239:
        /* <DEDUP_REMOVED lines=33> */
.L_x_10253:
[----:B------:R-:W-:Y:S05]  /*25f50*/  BSYNC B4 ;  /* 0x0000000000047941 */ /* 0x000fea0003800000 */
.L_x_10252:
        /* <DEDUP_REMOVED lines=18> */
.L_x_10255:
[----:B------:R-:W-:Y:S02]  /*26080*/  ISETP.GE.AND P0, PT, R25, RZ, PT ;  /* 0x000000ff1900720c */ /* 0x000fe40003f06270 */
[----:B------:R-:W-:-:S11]  /*26090*/  MOV R3, 0x3fd774eb ;  /* 0x3fd774eb00037802 */ /* 0x000fd60000000f00 */
[----:B------:R-:W-:-:S04]  /*260a0*/  @P0 FFMA.FTZ R0, R3, 0.93318945169448852539, -R0 ;  /* 0x3f6ee58103000823 */ /* 0x000fc80000010800 */
[----:B------:R-:W-:-:S07]  /*260b0*/  @!P0 FFMA.FTZ R0, R3, 0.93318945169448852539, R0 ;  /* 0x3f6ee58103008823 */ /* 0x000fce0000010000 */
.L_x_10256:
[----:B------:R-:W-:Y:S05]  /*260c0*/  BSYNC B0 ;  /* 0x0000000000007941 */ /* 0x000fea0003800000 */
.L_x_10254:
        /* <DEDUP_REMOVED lines=11> */
.L_x_10238:
        /* <DEDUP_REMOVED lines=23> */
.L_x_10260:
[----:B------:R-:W-:Y:S05]  /*262f0*/  BSYNC B4 ;  /* 0x0000000000047941 */ /* 0x000fea0003800000 */
.L_x_10259:
        /* <DEDUP_REMOVED lines=24> */
.L_x_10258:
        /* <DEDUP_REMOVED lines=12> */
.L_x_10262:
[----:B------:R-:W-:Y:S05]  /*26540*/  BSYNC B4 ;  /* 0x0000000000047941 */ /* 0x000fea0003800000 */
.L_x_10261:
        /* <DEDUP_REMOVED lines=38> */
.L_x_10257:
        /* <DEDUP_REMOVED lines=33> */
.L_x_10264:
[----:B------:R-:W-:Y:S05]  /*269c0*/  BSYNC B4 ;  /* 0x0000000000047941 */ /* 0x000fea0003800000 */
.L_x_10263:
        /* <DEDUP_REMOVED lines=21> */
.L_x_10246:
[----:B------:R-:W-:Y:S05]  /*26b20*/  BSYNC B3 ;  /* 0x0000000000037941 */ /* 0x000fea0003800000 */
.L_x_10237:
[----:B------:R-:W-:Y:S01]  /*26b30*/  FADD.FTZ R3, R30, 0.69314718246459960938 ;  /* 0x3f3172181e037421 */ /* 0x000fe20000010000 */
[----:B------:R-:W-:-:S04]  /*26b40*/  LOP3.LUT R25, R0, 0x80000000, R27, 0xb8, !PT ;  /* 0x8000000000197812 */ /* 0x000fc800078eb81b */
[----:B------:R-:W-:Y:S01]  /*26b50*/  LOP3.LUT R24, R3, 0x80000000, R26, 0xb8, !PT ;  /* 0x8000000003187812 */ /* 0x000fe200078eb81a */
[----:B------:R-:W-:Y:S06]  /*26b60*/  BRA `(.L_x_10203) ;  /* 0x00000000003c7947 */ /* 0x000fec0003800000 */
.L_x_10204:
        /* <DEDUP_REMOVED lines=15> */
.L_x_10203:
[----:B------:R-:W-:Y:S05]  /*26c60*/  BSYNC B2 ;  /* 0x0000000000027941 */ /* 0x000fea0003800000 */
.L_x_10202:
[----:B------:R-:W-:Y:S05]  /*26c70*/  WARPSYNC.ALL ;  /* 0x0000000000007948 */ /* 0x000fea0003800000 */
[----:B------:R-:W1:Y:S01]  /*26c80*/  S2R R0, SR_TID.X ;  /* 0x0000000000007919 */ /* 0x000e620000002100 */
[----:B------:R-:W-:Y:S01]  /*26c90*/  BSSY B2, `(.L_x_10265) ;  /* 0x00002bf000027945 */ /* 0x000fe20003800000 */
[----:B------:R-:W-:Y:S01]  /*26ca0*/  HFMA2.MMA R9, -RZ, RZ, 0, 0 ;  /* 0x00000000ff097435 */ /* 0x000fe200000001ff */
        /* <DEDUP_REMOVED lines=114> */
.L_x_10272:
        /* <DEDUP_REMOVED lines=10> */
.L_x_10274:
[----:B------:R-:W-:-:S04]  /*27470*/  FADD.FTZ R4, -R0, R5 ;  /* 0x0000000500047221 */ /* 0x000fc80000010100 */
[----:B------:R-:W-:-:S07]  /*27480*/  FMUL.FTZ R4, R4, 0.5 ;  /* 0x3f00000004047820 */ /* 0x000fce0000410000 */
.L_x_10275:
[----:B------:R-:W-:Y:S05]  /*27490*/  BSYNC B1 ;  /* 0x0000000000017941 */ /* 0x000fea0003800000 */
.L_x_10273:
        /* <DEDUP_REMOVED lines=11> */
.L_x_10277:
[----:B------:R-:W-:-:S04]  /*27550*/  FADD.FTZ R6, R2, -R7 ;  /* 0x8000000702067221 */ /* 0x000fc80000010000 */
[----:B------:R-:W-:-:S07]  /*27560*/  FMUL.FTZ R7, R6, 0.5 ;  /* 0x3f00000006077820 */ /* 0x000fce0000410000 */
.L_x_10278:
[----:B------:R-:W-:Y:S05]  /*27570*/  BSYNC B1 ;  /* 0x0000000000017941 */ /* 0x000fea0003800000 */
.L_x_10276:
        /* <DEDUP_REMOVED lines=35> */
.L_x_10271:
[----:B------:R0:W1:Y:S02]  /*277b0*/  MUFU.SQRT R31, R30 ;  /* 0x0000001e001f7308 */ /* 0x0000640000002000 */
.L_x_10270:
[----:B------:R-:W-:Y:S05]  /*277c0*/  BSYNC B0 ;  /* 0x0000000000007941 */ /* 0x000fea0003800000 */
.L_x_10269:
        /* <DEDUP_REMOVED lines=35> */
.L_x_10282:
        /* <DEDUP_REMOVED lines=17> */
.L_x_10288:
[----:B------:R-:W-:-:S04]  /*27b10*/  FADD.FTZ R0, -R0, R5 ;  /* 0x0000000500007221 */ /* 0x000fc80000010100 */
[----:B------:R-:W-:-:S07]  /*27b20*/  FMUL.FTZ R0, R0, 0.5 ;  /* 0x3f00000000007820 */ /* 0x000fce0000410000 */
.L_x_10289:
[----:B------:R-:W-:Y:S05]  /*27b30*/  BSYNC B4 ;  /* 0x0000000000047941 */ /* 0x000fea0003800000 */
.L_x_10287:
        /* <DEDUP_REMOVED lines=10> */
.L_x_10291:
[----:B------:R-:W-:-:S04]  /*27be0*/  FADD.FTZ R2, -R3, R2 ;  /* 0x0000000203027221 */ /* 0x000fc80000010100 */
[----:B------:R-:W-:-:S07]  /*27bf0*/  FMUL.FTZ R3, R2, 0.5 ;  /* 0x3f00000002037820 */ /* 0x000fce0000410000 */
.L_x_10292:
[----:B------:R-:W-:Y:S05]  /*27c00*/  BSYNC B4 ;  /* 0x0000000000047941 */ /* 0x000fea0003800000 */
.L_x_10290:
[----:B------:R-:W-:Y:S01]  /*27c10*/  FADD.FTZ R3, R3, R0 ;  /* 0x0000000003037221 */ /* 0x000fe20000010000 */
[----:B------:R-:W-:-:S04]  /*27c20*/  FADD.FTZ R26, R33, R26 ;  /* 0x0000001a211a7221 */ /* 0x000fc80000010000 */
[----:B------:R-:W-:-:S06]  /*27c30*/  FMUL.FTZ R26, R26, R3 ;  /* 0x000000031a1a7220 */ /* 0x000fcc0000410000 */
[----:B------:R-:W2:Y:S01]  /*27c40*/  MUFU.SQRT R26, R26 ;  /* 0x0000001a001a7308 */ /* 0x000ea20000002000 */
[----:B------:R-:W-:Y:S05]  /*27c50*/  BRA `(.L_x_10293) ;  /* 0x0000000000487947 */ /* 0x000fea0003800000 */
.L_x_10286:
        /* <DEDUP_REMOVED lines=12> */
.L_x_10285:
[----:B------:R-:W-:Y:S01]  /*27d20*/  FADD.FTZ R0, R26, 1 ;  /* 0x3f8000001a007421 */ /* 0x000fe20000010000 */
[----:B------:R-:W-:Y:S01]  /*27d30*/  MUFU.SQRT R3, R30 ;  /* 0x0000001e00037308 */ /* 0x000fe20000002000 */
[----:B------:R-:W-:Y:S02]  /*27d40*/  MOV R33, 0x3f800000 ;  /* 0x3f80000000217802 */ /* 0x000fe40000000f00 */
[----:B------:R-:W-:-:S06]  /*27d50*/  FMUL.FTZ R0, R0, 0.5 ;  /* 0x3f00000000007820 */ /* 0x000fcc0000410000 */
[----:B------:R-:W2:Y:S02]  /*27d60*/  MUFU.SQRT R0, R0 ;  /* 0x0000000000007308 */ /* 0x000ea40000002000 */
[----:B--2---:R-:W-:-:S07]  /*27d70*/  FMUL.FTZ R26, R3, R0 ;  /* 0x00000000031a7220 */ /* 0x004fce0000410000 */
.L_x_10293:
[----:B------:R-:W-:Y:S05]  /*27d80*/  BSYNC B1 ;  /* 0x0000000000017941 */ /* 0x000fea0003800000 */
.L_x_10284:
[----:B------:R-:W-:Y:S05]  /*27d90*/  BRA `(.L_x_10294) ;  /* 0x0000000000087947 */ /* 0x000fea0003800000 */
.L_x_10281:
[----:B------:R-:W-:Y:S01]  /*27da0*/  FMUL.FTZ R26, R26, 16777216 ;  /* 0x4b8000001a1a7820 */ /* 0x000fe20000410000 */
[----:B------:R-:W-:-:S07]  /*27db0*/  FMUL.FTZ R33, R33, 16777216 ;  /* 0x4b80000021217820 */ /* 0x000fce0000410000 */
.L_x_10294:
[----:B------:R-:W-:Y:S05]  /*27dc0*/  BSYNC B0 ;  /* 0x0000000000007941 */ /* 0x000fea0003800000 */
.L_x_10280:
        /* <DEDUP_REMOVED lines=17> */
.L_x_10296:
[----:B------:R-:W-:Y:S05]  /*27ee0*/  BSYNC B4 ;  /* 0x0000000000047941 */ /* 0x000fea0003800000 */
.L_x_10295:
        /* <DEDUP_REMOVED lines=18> */
.L_x_10298:
[----:B------:R-:W-:Y:S02]  /*28010*/  ISETP.GE.AND P0, PT, R26, RZ, PT ;  /* 0x000000ff1a00720c */ /* 0x000fe40003f06270 */
[----:B------:R-:W-:-:S11]  /*28020*/  MOV R3, 0x3fd774eb ;  /* 0x3fd774eb00037802 */ /* 0x000fd60000000f00 */
[----:B------:R-:W-:-:S04]  /*28030*/  @P0 FFMA.FTZ R0, R3, 0.93318945169448852539, -R0 ;  /* 0x3f6ee58103000823 */ /* 0x000fc80000010800 */
[----:B------:R-:W-:-:S07]  /*28040*/  @!P0 FFMA.FTZ R0, R3, 0.93318945169448852539, R0 ;  /* 0x3f6ee58103008823 */ /* 0x000fce0000010000 */
.L_x_10299:
[----:B------:R-:W-:Y:S05]  /*28050*/  BSYNC B0 ;  /* 0x0000000000007941 */ /* 0x000fea0003800000 */
.L_x_10297:
        /* <DEDUP_REMOVED lines=10> */
.L_x_10283:
[----:B------:R-:W-:Y:S05]  /*28100*/  BSYNC B3 ;  /* 0x0000000000037941 */ /* 0x000fea0003800000 */
.L_x_10279:
[----:B------:R-:W-:Y:S02]  /*28110*/  LOP3.LUT R27, R4, 0x80000000, R11, 0xb8, !PT ;  /* 0x80000000041b7812 */ /* 0x000fe400078eb80b */
[----:B-1----:R-:W-:Y:S01]  /*28120*/  LOP3.LUT R26, R31, 0x80000000, R10, 0xb8, !PT ;  /* 0x800000001f1a7812 */ /* 0x002fe200078eb80a */
[----:B------:R-:W-:Y:S06]  /*28130*/  BRA `(.L_x_10266) ;  /* 0x0000001400d07947 */ /* 0x000fec0003800000 */
.L_x_10268:
        /* <DEDUP_REMOVED lines=30> */
.L_x_10305:
[----:B------:R-:W-:Y:S05]  /*28320*/  BSYNC B4 ;  /* 0x0000000000047941 */ /* 0x000fea0003800000 */
.L_x_10304:
        /* <DEDUP_REMOVED lines=18> */
.L_x_10307:
[----:B------:R-:W-:Y:S02]  /*28450*/  ISETP.GE.AND P0, PT, R30, RZ, PT ;  /* 0x000000ff1e00720c */ /* 0x000fe40003f06270 */
[----:B------:R-:W-:-:S11]  /*28460*/  MOV R3, 0x3fd774eb ;  /* 0x3fd774eb00037802 */ /* 0x000fd60000000f00 */
[----:B------:R-:W-:-:S04]  /*28470*/  @P0 FFMA.FTZ R0, R3, 0.93318945169448852539, -R0 ;  /* 0x3f6ee58103000823 */ /* 0x000fc80000010800 */
[----:B------:R-:W-:-:S07]  /*28480*/  @!P0 FFMA.FTZ R0, R3, 0.93318945169448852539, R0 ;  /* 0x3f6ee58103008823 */ /* 0x000fce0000010000 */
.L_x_10308:
[----:B------:R-:W-:Y:S05]  /*28490*/  BSYNC B0 ;  /* 0x0000000000007941 */ /* 0x000fea0003800000 */
.L_x_10306:
        /* <DEDUP_REMOVED lines=13> */
.L_x_10303:
        /* <DEDUP_REMOVED lines=12> */
.L_x_10311:
[----:B------:R-:W-:Y:S05]  /*28630*/  BSYNC B4 ;  /* 0x0000000000047941 */ /* 0x000fea0003800000 */
.L_x_10310:
        /* <DEDUP_REMOVED lines=18> */
.L_x_10313:
[----:B------:R-:W-:Y:S02]  /*28760*/  ISETP.GE.AND P0, PT, R30, RZ, PT ;  /* 0x000000ff1e00720c */ /* 0x000fe40003f06270 */
[----:B------:R-:W-:-:S11]  /*28770*/  MOV R3, 0x3fd774eb ;  /* 0x3fd774eb00037802 */ /* 0x000fd60000000f00 */
[----:B------:R-:W-:-:S04]  /*28780*/  @P0 FFMA.FTZ R0, R3, 0.93318945169448852539, -R0 ;  /* 0x3f6ee58103000823 */ /* 0x000fc80000010800 */
[----:B------:R-:W-:-:S07]  /*28790*/  @!P0 FFMA.FTZ R0, R3, 0.93318945169448852539, R0 ;  /* 0x3f6ee58103008823 */ /* 0x000fce0000010000 */
.L_x_10314:
[----:B------:R-:W-:Y:S05]  /*287a0*/  BSYNC B0 ;  /* 0x0000000000007941 */ /* 0x000fea0003800000 */
.L_x_10312:
        /* <DEDUP_REMOVED lines=27> */
.L_x_10302:
        /* <DEDUP_REMOVED lines=33> */
.L_x_10316:
[----:B------:R-:W-:Y:S05]  /*28b70*/  BSYNC B4 ;  /* 0x0000000000047941 */ /* 0x000fea0003800000 */
.L_x_10315:
        /* <DEDUP_REMOVED lines=18> */
.L_x_10318:
[----:B------:R-:W-:Y:S02]  /*28ca0*/  ISETP.GE.AND P0, PT, R30, RZ, PT ;  /* 0x000000ff1e00720c */ /* 0x000fe40003f06270 */
[----:B------:R-:W-:-:S11]  /*28cb0*/  MOV R3, 0x3fd774eb ;  /* 0x3fd774eb00037802 */ /* 0x000fd60000000f00 */
[----:B------:R-:W-:-:S04]  /*28cc0*/  @P0 FFMA.FTZ R0, R3, 0.93318945169448852539, -R0 ;  /* 0x3f6ee58103000823 */ /* 0x000fc80000010800 */
[----:B------:R-:W-:-:S07]  /*28cd0*/  @!P0 FFMA.FTZ R0, R3, 0.93318945169448852539, R0 ;  /* 0x3f6ee58103008823 */ /* 0x000fce0000010000 */
.L_x_10319:
[----:B------:R-:W-:Y:S05]  /*28ce0*/  BSYNC B0 ;  /* 0x0000000000007941 */ /* 0x000fea0003800000 */
.L_x_10317:
        /* <DEDUP_REMOVED lines=11> */
.L_x_10301:
        /* <DEDUP_REMOVED lines=23> */
.L_x_10323:
[----:B------:R-:W-:Y:S05]  /*28f10*/  BSYNC B4 ;  /* 0x0000000000047941 */ /* 0x000fea0003800000 */
.L_x_10322:
        /* <DEDUP_REMOVED lines=24> */
.L_x_10321:
        /* <DEDUP_REMOVED lines=12> */
.L_x_10325:
[----:B------:R-:W-:Y:S05]  /*29160*/  BSYNC B4 ;  /* 0x0000000000047941 */ /* 0x000fea0003800000 */
.L_x_10324:
[----:B------:R-:W-:Y:S01]  /*29170*/  HFMA2.MMA R2, -RZ, RZ, 0.89990234375, 10328 ;  /* 0x3b33710bff027435 */ /* 0x000fe200000001ff */
[----:B------:R-:W-:Y:S01]  /*29180*/  FMUL.FTZ R3, R0, R0 ;  /* 0x0000000000037220 */ /* 0x000fe20000410000 */
[----:B------:R-:W-:-:S08]  /*29190*/  FSETP.NEU.FTZ.AND P1, PT, R26, RZ, PT ;  /* 0x000000ff1a00720b */ /* 0x000fd00003f3d000 */
[----:B------:R-:W-:-:S04]  /*291a0*/  FFMA.FTZ R2, R3, R2, -0.015681877732276916504 ;  /* 0xbc80774803027423 */ /* 0x000fc80000010002 */
[----:B------:R-:W-:-:S04]  /*291b0*/  FFMA.FTZ R2, R3, R2, 0.042200751602649688721 ;  /* 0x3d2cdab203027423 */ /* 0x000fc80000010002 */
[----:B------:R-:W-:-:S04]  /*291c0*/  FFMA.FTZ R2, R3, R2, -0.074792981147766113281 ;  /* 0xbd992d1003027423 */ /* 0x000fc80000010002 */
[----:B------:R-:W-:-:S04]  /*291d0*/  FFMA.FTZ R2, R3, R2, 0.10640415549278259277 ;  /* 0x3dd9ea6c03027423 */ /* 0x000fc80000010002 */
[C---:B------:R-:W-:Y:S01]  /*291e0*/  FFMA.FTZ R4, R3.reuse, R2, -0.14207722246646881104 ;  /* 0xbe117cb103047423 */ /* 0x040fe20000010002 */
[CC--:B------:R-:W-:Y:S02]  /*291f0*/  VIMNMX R2, R30.reuse, R33.reuse, !PT ;  /* 0x000000211e027248 */ /* 0x0c0fe40007fe0100 */
[----:B------:R-:W-:Y:S01]  /*29200*/  VIMNMX R30, R30, R33, PT ;  /* 0x000000211e1e7248 */ /* 0x000fe20003fe0100 */
[C---:B------:R-:W-:Y:S01]  /*29210*/  FFMA.FTZ R4, R3.reuse, R4, 0.19993925094604492188 ;  /* 0x3e4cbce003047423 */ /* 0x040fe20000010004 */
[----:B------:R-:W-:Y:S02]  /*29220*/  LOP3.LUT R5, R2, 0xfe000000, RZ, 0xc0, !PT ;  /* 0xfe00000002057812 */ /* 0x000fe400078ec0ff */
[----:B------:R-:W-:Y:S01]  /*29230*/  FSETP.NEU.FTZ.AND P0, PT, R30, RZ, PT ;  /* 0x000000ff1e00720b */ /* 0x000fe20003f1d000 */
[----:B------:R-:W-:Y:S01]  /*29240*/  FFMA.FTZ R4, R3, R4, -0.33333197236061096191 ;  /* 0xbeaaaa7d03047423 */ /* 0x000fe20000010004 */
[C---:B------:R-:W-:Y:S02]  /*29250*/  IADD3 R7, -R5.reuse, 0x7e800000, RZ ;  /* 0x7e80000005077810 */ /* 0x040fe40007ffe1ff */
[----:B------:R-:W-:Y:S01]  /*29260*/  LOP3.LUT R5, R5, 0x800000, RZ, 0xfc, !PT ;  /* 0x0080000005057812 */ /* 0x000fe200078efcff */
[----:B------:R-:W-:-:S02]  /*29270*/  FMUL.FTZ R3, R3, R4 ;  /* 0x0000000403037220 */ /* 0x000fc40000410000 */
[-C--:B------:R-:W-:Y:S01]  /*29280*/  FMUL.FTZ R4, R30, R7.reuse ;  /* 0x000000071e047220 */ /* 0x080fe20000410000 */
[----:B------:R-:W-:Y:S01]  /*29290*/  FMUL.FTZ R7, R2, R7 ;  /* 0x0000000702077220 */ /* 0x000fe20000410000 */
[----:B------:R-:W-:Y:S01]  /*292a0*/  FFMA.FTZ R0, R3, R0, R0 ;  /* 0x0000000003007223 */ /* 0x000fe20000010000 */
[----:B------:R-:W-:Y:S01]  /*292b0*/  @!P6 MOV R3, 0x3fd774eb ;  /* 0x3fd774eb0003e802 */ /* 0x000fe20000000f00 */
[----:B------:R-:W-:-:S04]  /*292c0*/  FMUL.FTZ R4, R4, R4 ;  /* 0x0000000404047220 */ /* 0x000fc80000410000 */
[----:B------:R-:W-:Y:S01]  /*292d0*/  FFMA.FTZ R4, R7, R7, R4 ;  /* 0x0000000707047223 */ /* 0x000fe20000010004 */
[----:B------:R-:W-:-:S05]  /*292e0*/  @!P6 FFMA.FTZ R0, R3, 0.93318945169448852539, -R0 ;  /* 0x3f6ee5810300e823 */ /* 0x000fca0000010800 */
[----:B------:R-:W0:Y:S02]  /*292f0*/  MUFU.SQRT R4, R4 ;  /* 0x0000000400047308 */ /* 0x000e240000002000 */
[----:B0-----:R-:W-:Y:S01]  /*29300*/  @P0 FMUL.FTZ R2, R5, R4 ;  /* 0x0000000405020220 */ /* 0x001fe20000410000 */
[----:B------:R-:W-:-:S04]  /*29310*/  FSETP.NEU.FTZ.AND P0, PT, R30, +INF , PT ;  /* 0x7f8000001e00780b */ /* 0x000fc80003f1d000 */
[----:B------:R-:W-:Y:S02]  /*29320*/  FSEL R2, R2, +INF , P0 ;  /* 0x7f80000002027808 */ /* 0x000fe40000000000 */
[----:B------:R-:W-:Y:S01]  /*29330*/  FSETP.NEU.FTZ.AND P0, PT, |R10|, R33, PT ;  /* 0x000000210a00720b */ /* 0x000fe20003f1d200 */
[----:B------:R-:W-:-:S03]  /*29340*/  FADD.FTZ R33, R33, |R10| ;  /* 0x4000000a21217221 */ /* 0x000fc60000010000 */
        /* <DEDUP_REMOVED lines=8> */
.L_x_10320:
        /* <DEDUP_REMOVED lines=33> */
.L_x_10327:
[----:B------:R-:W-:Y:S05]  /*295e0*/  BSYNC B4 ;  /* 0x0000000000047941 */ /* 0x000fea0003800000 */
.L_x_10326:
        /* <DEDUP_REMOVED lines=21> */
.L_x_10309:
[----:B------:R-:W-:Y:S05]  /*29740*/  BSYNC B3 ;  /* 0x0000000000037941 */ /* 0x000fea0003800000 */
.L_x_10300:
[----:B------:R-:W-:Y:S01]  /*29750*/  FADD.FTZ R31, R31, 0.69314718246459960938 ;  /* 0x3f3172181f1f7421 */ /* 0x000fe20000010000 */
[----:B------:R-:W-:-:S04]  /*29760*/  LOP3.LUT R27, R0, 0x80000000, R11, 0xb8, !PT ;  /* 0x80000000001b7812 */ /* 0x000fc800078eb80b */
[----:B------:R-:W-:Y:S01]  /*29770*/  LOP3.LUT R26, R31, 0x80000000, R10, 0xb8, !PT ;  /* 0x800000001f1a7812 */ /* 0x000fe200078eb80a */
[----:B------:R-:W-:Y:S06]  /*29780*/  BRA `(.L_x_10266) ;  /* 0x00000000003c7947 */ /* 0x000fec0003800000 */
.L_x_10267:
        /* <DEDUP_REMOVED lines=15> */
.L_x_10266:
[----:B------:R-:W-:Y:S05]  /*29880*/  BSYNC B2 ;  /* 0x0000000000027941 */ /* 0x000fea0003800000 */
.L_x_10265:
[----:B------:R-:W-:Y:S05]  /*29890*/  WARPSYNC.ALL ;  /* 0x0000000000007948 */ /* 0x000fea0003800000 */
[----:B------:R-:W1:Y:S01]  /*298a0*/  S2R R0, SR_TID.X ;  /* 0x0000000000007919 */ /* 0x000e620000002100 */
[----:B------:R-:W-:Y:S01]  /*298b0*/  BSSY B2, `(.L_x_10328) ;  /* 0x00002be000027945 */ /* 0x000fe20003800000 */
[----:B------:R-:W-:Y:S01]  /*298c0*/  HFMA2.MMA R8, -RZ, RZ, 0, 0 ;  /* 0x00000000ff087435 */ /* 0x000fe200000001ff */
        /* <DEDUP_REMOVED lines=39> */
[----:B------:R-:W1:Y:S04]  /*29b40*/  MUFU.SQRT R8, R8 ;  /* 0x0000000800087308 */ /* 0x000e680000002000 */
[CC--:B------:R-:W-:Y:S02]  /*29b50*/  VIMNMX R6, R4.reuse, R9.reuse, !PT ;  /* 0x0000000904067248 */ /* 0x0c0fe40007fe0100 */
[----:B------:R-:W-:-:S04]  /*29b60*/  VIMNMX R4, R4, R9, PT ;  /* 0x0000000904047248 */ /* 0x000fc80003fe0100 */
[----:B------:R-:W-:Y:S01]  /*29b70*/  FSETP.NEU.FTZ.AND P1, PT, R4, RZ, PT ;  /* 0x000000ff0400720b */ /* 0x000fe20003f3d000 */
[----:B-1----:R-:W-:Y:S01]  /*29b80*/  @P0 FMUL.FTZ R2, R8, R7 ;  /* 0x0000000708020220 */ /* 0x002fe20000410000 */
        /* <DEDUP_REMOVED lines=9> */
[----:B------:R-:W1:Y:S02]  /*29c20*/  MUFU.SQRT R8, R8 ;  /* 0x0000000800087308 */ /* 0x000e640000002000 */
[----:B-1----:R-:W-:Y:S01]  /*29c30*/  @P1 FMUL.FTZ R6, R8, R7 ;  /* 0x0000000708061220 */ /* 0x002fe20000410000 */
[----:B------:R-:W-:-:S04]  /*29c40*/  FSETP.NEU.FTZ.AND P1, PT, R4, +INF , PT ;  /* 0x7f8000000400780b */ /* 0x000fc80003f3d000 */
[----:B------:R-:W-:-:S05]  /*29c50*/  FSEL R2, R6, +INF , P1 ;  /* 0x7f80000006027808 */ /* 0x000fca0000800000 */
[----:B------:R-:W-:-:S04]  /*29c60*/  FADD.FTZ R4, R5, R2 ;  /* 0x0000000205047221 */ /* 0x000fc80000010000 */
[----:B------:R-:W-:-:S05]  /*29c70*/  FMUL.FTZ R4, R4, 0.5 ;  /* 0x3f00000004047820 */ /* 0x000fca0000410000 */
[----:B0-----:R-:W-:-:S04]  /*29c80*/  FMNMX.NAN R30, R4, 1, !PT ;  /* 0x3f800000041e7809 */ /* 0x001fc80007820000 */
        /* <DEDUP_REMOVED lines=53> */
.L_x_10335:
        /* <DEDUP_REMOVED lines=10> */
.L_x_10337:
[----:B------:R-:W-:-:S04]  /*2a080*/  FADD.FTZ R4, -R0, R5 ;  /* 0x0000000500047221 */ /* 0x000fc80000010100 */
[----:B------:R-:W-:-:S07]  /*2a090*/  FMUL.FTZ R4, R4, 0.5 ;  /* 0x3f00000004047820 */ /* 0x000fce0000410000 */
.L_x_10338:
[----:B------:R-:W-:Y:S05]  /*2a0a0*/  BSYNC B1 ;  /* 0x0000000000017941 */ /* 0x000fea0003800000 */
.L_x_10336:
        /* <DEDUP_REMOVED lines=11> */
.L_x_10340:
[----:B------:R-:W-:-:S04]  /*2a160*/  FADD.FTZ R6, R2, -R7 ;  /* 0x8000000702067221 */ /* 0x000fc80000010000 */
[----:B------:R-:W-:-:S07]  /*2a170*/  FMUL.FTZ R7, R6, 0.5 ;  /* 0x3f00000006077820 */ /* 0x000fce0000410000 */
.L_x_10341:
[----:B------:R-:W-:Y:S05]  /*2a180*/  BSYNC B1 ;  /* 0x0000000000017941 */ /* 0x000fea0003800000 */
.L_x_10339:
        /* <DEDUP_REMOVED lines=35> */
.L_x_10334:
[----:B------:R0:W1:Y:S02]  /*2a3c0*/  MUFU.SQRT R31, R10 ;  /* 0x0000000a001f7308 */ /* 0x0000640000002000 */
.L_x_10333:
[----:B------:R-:W-:Y:S05]  /*2a3d0*/  BSYNC B0 ;  /* 0x0000000000007941 */ /* 0x000fea0003800000 */
.L_x_10332:
        /* <DEDUP_REMOVED lines=35> */
.L_x_10345:
        /* <DEDUP_REMOVED lines=17> */
.L_x_10351:
[----:B------:R-:W-:-:S04]  /*2a720*/  FADD.FTZ R0, -R0, R5 ;  /* 0x0000000500007221 */ /* 0x000fc80000010100 */
[----:B------:R-:W-:-:S07]  /*2a730*/  FMUL.FTZ R0, R0, 0.5 ;  /* 0x3f00000000007820 */ /* 0x000fce0000410000 */
.L_x_10352:
[----:B------:R-:W-:Y:S05]  /*2a740*/  BSYNC B4 ;  /* 0x0000000000047941 */ /* 0x000fea0003800000 */
.L_x_10350:
        /* <DEDUP_REMOVED lines=10> */
.L_x_10354:
[----:B------:R-:W-:-:S04]  /*2a7f0*/  FADD.FTZ R2, -R3, R2 ;  /* 0x0000000203027221 */ /* 0x000fc80000010100 */
[----:B------:R-:W-:-:S07]  /*2a800*/  FMUL.FTZ R3, R2, 0.5 ;  /* 0x3f00000002037820 */ /* 0x000fce0000410000 */
.L_x_10355:
[----:B------:R-:W-:Y:S05]  /*2a810*/  BSYNC B4 ;  /* 0x0000000000047941 */ /* 0x000fea0003800000 */
.L_x_10353:
[----:B------:R-:W-:Y:S01]  /*2a820*/  FADD.FTZ R3, R3, R0 ;  /* 0x0000000003037221 */ /* 0x000fe20000010000 */
[----:B------:R-:W-:-:S04]  /*2a830*/  FADD.FTZ R30, R11, R30 ;  /* 0x0000001e0b1e7221 */ /* 0x000fc80000010000 */
[----:B------:R-:W-:-:S06]  /*2a840*/  FMUL.FTZ R30, R30, R3 ;  /* 0x000000031e1e7220 */ /* 0x000fcc0000410000 */
[----:B------:R-:W2:Y:S01]  /*2a850*/  MUFU.SQRT R30, R30 ;  /* 0x0000001e001e7308 */ /* 0x000ea20000002000 */
[----:B------:R-:W-:Y:S05]  /*2a860*/  BRA `(.L_x_10356) ;  /* 0x0000000000487947 */ /* 0x000fea0003800000 */
.L_x_10349:
        /* <DEDUP_REMOVED lines=12> */
.L_x_10348:
[----:B------:R-:W-:Y:S01]  /*2a930*/  FADD.FTZ R0, R30, 1 ;  /* 0x3f8000001e007421 */ /* 0x000fe20000010000 */
[----:B------:R-:W-:Y:S01]  /*2a940*/  MUFU.SQRT R3, R10 ;  /* 0x0000000a00037308 */ /* 0x000fe20000002000 */
[----:B------:R-:W-:Y:S02]  /*2a950*/  MOV R11, 0x3f800000 ;  /* 0x3f800000000b7802 */ /* 0x000fe40000000f00 */
[----:B------:R-:W-:-:S06]  /*2a960*/  FMUL.FTZ R0, R0, 0.5 ;  /* 0x3f00000000007820 */ /* 0x000fcc0000410000 */
[----:B------:R-:W2:Y:S02]  /*2a970*/  MUFU.SQRT R0, R0 ;  /* 0x0000000000007308 */ /* 0x000ea40000002000 */
[----:B--2---:R-:W-:-:S07]  /*2a980*/  FMUL.FTZ R30, R3, R0 ;  /* 0x00000000031e7220 */ /* 0x004fce0000410000 */
.L_x_10356:
[----:B------:R-:W-:Y:S05]  /*2a990*/  BSYNC B1 ;  /* 0x0000000000017941 */ /* 0x000fea0003800000 */
.L_x_10347:
[----:B------:R-:W-:Y:S05]  /*2a9a0*/  BRA `(.L_x_10357) ;  /* 0x0000000000087947 */ /* 0x000fea0003800000 */
.L_x_10344:
[----:B------:R-:W-:Y:S01]  /*2a9b0*/  FMUL.FTZ R30, R30, 16777216 ;  /* 0x4b8000001e1e7820 */ /* 0x000fe20000410000 */
[----:B------:R-:W-:-:S07]  /*2a9c0*/  FMUL.FTZ R11, R11, 16777216 ;  /* 0x4b8000000b0b7820 */ /* 0x000fce0000410000 */
.L_x_10357:
[----:B------:R-:W-:Y:S05]  /*2a9d0*/  BSYNC B0 ;  /* 0x0000000000007941 */ /* 0x000fea0003800000 */
.L_x_10343:
        /* <DEDUP_REMOVED lines=17> */
.L_x_10359:
[----:B------:R-:W-:Y:S05]  /*2aaf0*/  BSYNC B4 ;  /* 0x0000000000047941 */ /* 0x000fea0003800000 */
.L_x_10358:
        /* <DEDUP_REMOVED lines=18> */
.L_x_10361:
[----:B------:R-:W-:Y:S02]  /*2ac20*/  ISETP.GE.AND P0, PT, R30, RZ, PT ;  /* 0x000000ff1e00720c */ /* 0x000fe40003f06270 */
[----:B------:R-:W-:-:S11]  /*2ac30*/  MOV R3, 0x3fd774eb ;  /* 0x3fd774eb00037802 */ /* 0x000fd60000000f00 */
[----:B------:R-:W-:-:S04]  /*2ac40*/  @P0 FFMA.FTZ R0, R3, 0.93318945169448852539, -R0 ;  /* 0x3f6ee58103000823 */ /* 0x000fc80000010800 */
[----:B------:R-:W-:-:S07]  /*2ac50*/  @!P0 FFMA.FTZ R0, R3, 0.93318945169448852539, R0 ;  /* 0x3f6ee58103008823 */ /* 0x000fce0000010000 */
.L_x_10362:
[----:B------:R-:W-:Y:S05]  /*2ac60*/  BSYNC B0 ;  /* 0x0000000000007941 */ /* 0x000fea0003800000 */
.L_x_10360:
        /* <DEDUP_REMOVED lines=10> */
.L_x_10346:
[----:B------:R-:W-:Y:S05]  /*2ad10*/  BSYNC B3 ;  /* 0x0000000000037941 */ /* 0x000fea0003800000 */
.L_x_10342:
[----:B------:R-:W-:Y:S02]  /*2ad20*/  LOP3.LUT R9, R4, 0x80000000, R13, 0xb8, !PT ;  /* 0x8000000004097812 */ /* 0x000fe400078eb80d */
[----:B-1----:R-:W-:Y:S01]  /*2ad30*/  LOP3.LUT R8, R31, 0x80000000, R12, 0xb8, !PT ;  /* 0x800000001f087812 */ /* 0x002fe200078eb80c */
[----:B------:R-:W-:Y:S06]  /*2ad40*/  BRA `(.L_x_10329) ;  /* 0x0000001400d07947 */ /* 0x000fec0003800000 */
.L_x_10331:
[----:B------:R-:W-:Y:S01]  /*2ad50*/  ISETP.GT.AND P0, PT, R12, -0x1, PT ;  /* 0xffffffff0c00780c */ /* 0x000fe20003f04270 */
[----:B------:R-:W-:-:S12]  /*2ad60*/  BSSY B3, `(.L_x_10363) ;  /* 0x000015f000037945 */ /* 0x000fd80003800000 */
[----:B------:R-:W-:Y:S05]  /*2ad70*/  @P0 BRA `(.L_x_10364) ;  /* 0x0000000c000c0947 */ /* 0x000fea0003800000 */
[----:B------:R-:W-:Y:S01]  /*2ad80*/  FADD.FTZ R11, -R12, -RZ ;  /* 0x800000ff0c0b7221 */ /* 0x000fe20000010100 */
[----:B------:R-:W-:-:S03]  /*2ad90*/  FADD.FTZ R10, -R13, -RZ ;  /* 0x800000ff0d0a7221 */ /* 0x000fc60000010100 */
[C---:B0-----:R-:W-:Y:S01]  /*2ada0*/  FADD.FTZ R30, |R11|.reuse, -RZ ;  /* 0x800000ff0b1e7221 */ /* 0x041fe20000010200 */
        /* <DEDUP_REMOVED lines=24> */
.L_x_10368:
[----:B------:R-:W-:Y:S05]  /*2af30*/  BSYNC B4 ;  /* 0x0000000000047941 */ /* 0x000fea0003800000 */
.L_x_10367:
        /* <DEDUP_REMOVED lines=18> */
.L_x_10370:
[----:B------:R-:W-:Y:S02]  /*2b060*/  ISETP.GE.AND P0, PT, R11, RZ, PT ;  /* 0x000000ff0b00720c */ /* 0x000fe40003f06270 */
[----:B------:R-:W-:-:S11]  /*2b070*/  MOV R3, 0x3fd774eb ;  /* 0x3fd774eb00037802 */ /* 0x000fd60000000f00 */
[----:B------:R-:W-:-:S04]  /*2b080*/  @P0 FFMA.FTZ R0, R3, 0.93318945169448852539, -R0 ;  /* 0x3f6ee58103000823 */ /* 0x000fc80000010800 */
[----:B------:R-:W-:-:S07]  /*2b090*/  @!P0 FFMA.FTZ R0, R3, 0.93318945169448852539, R0 ;  /* 0x3f6ee58103008823 */ /* 0x000fce0000010000 */
.L_x_10371:
[----:B------:R-:W-:Y:S05]  /*2b0a0*/  BSYNC B0 ;  /* 0x0000000000007941 */ /* 0x000fea0003800000 */
.L_x_10369:
        /* <DEDUP_REMOVED lines=13> */
.L_x_10366:
        /* <DEDUP_REMOVED lines=12> */
.L_x_10374:
[----:B------:R-:W-:Y:S05]  /*2b240*/  BSYNC B4 ;  /* 0x0000000000047941 */ /* 0x000fea0003800000 */
.L_x_10373:
        /* <DEDUP_REMOVED lines=18> */
.L_x_10376:
[----:B------:R-:W-:Y:S02]  /*2b370*/  ISETP.GE.AND P0, PT, R11, RZ, PT ;  /* 0x000000ff0b00720c */ /* 0x000fe40003f06270 */
[----:B------:R-:W-:-:S11]  /*2b380*/  MOV R3, 0x3fd774eb ;  /* 0x3fd774eb00037802 */ /* 0x000fd60000000f00 */
[----:B------:R-:W-:-:S04]  /*2b390*/  @P0 FFMA.FTZ R0, R3, 0.93318945169448852539, -R0 ;  /* 0x3f6ee58103000823 */ /* 0x000fc80000010800 */
[----:B------:R-:W-:-:S07]  /*2b3a0*/  @!P0 FFMA.FTZ R0, R3, 0.93318945169448852539, R0 ;  /* 0x3f6ee58103008823 */ /* 0x000fce0000010000 */
.L_x_10377:
[----:B------:R-:W-:Y:S05]  /*2b3b0*/  BSYNC B0 ;  /* 0x0000000000007941 */ /* 0x000fea0003800000 */
.L_x_10375:
        /* <DEDUP_REMOVED lines=27> */
.L_x_10365:
        /* <DEDUP_REMOVED lines=33> */
.L_x_10379:
[----:B------:R-:W-:Y:S05]  /*2b780*/  BSYNC B4 ;  /* 0x0000000000047941 */ /* 0x000fea0003800000 */
.L_x_10378:
        /* <DEDUP_REMOVED lines=18> */
.L_x_10381:
[----:B------:R-:W-:Y:S02]  /*2b8b0*/  ISETP.GE.AND P0, PT, R11, RZ, PT ;  /* 0x000000ff0b00720c */ /* 0x000fe40003f06270 */
[----:B------:R-:W-:-:S11]  /*2b8c0*/  MOV R3, 0x3fd774eb ;  /* 0x3fd774eb00037802 */ /* 0x000fd60000000f00 */
[----:B------:R-:W-:-:S04]  /*2b8d0*/  @P0 FFMA.FTZ R0, R3, 0.93318945169448852539, -R0 ;  /* 0x3f6ee58103000823 */ /* 0x000fc80000010800 */
[----:B------:R-:W-:-:S07]  /*2b8e0*/  @!P0 FFMA.FTZ R0, R3, 0.93318945169448852539, R0 ;  /* 0x3f6ee58103008823 */ /* 0x000fce0000010000 */
.L_x_10382:
[----:B------:R-:W-:Y:S05]  /*2b8f0*/  BSYNC B0 ;  /* 0x0000000000007941 */ /* 0x000fea0003800000 */
.L_x_10380:
        /* <DEDUP_REMOVED lines=11> */
.L_x_10364:
        /* <DEDUP_REMOVED lines=22> */
[----:B0-----:R-:W-:Y:S05]  /*2bb10*/  CALL.REL.NOINC `($__internal_18_$__cuda_sm3x_div_rn_ftz_f32_slowpath) ;  /* 0x0000000c00587944 */ /* 0x001fea0003c00000 */
.L_x_10386:
[----:B------:R-:W-:Y:S05]  /*2bb20*/  BSYNC B4 ;  /* 0x0000000000047941 */ /* 0x000fea0003800000 */
.L_x_10385:
        /* <DEDUP_REMOVED lines=24> */
.L_x_10384:
        /* <DEDUP_REMOVED lines=12> */
.L_x_10388:
[----:B------:R-:W-:Y:S05]  /*2bd70*/  BSYNC B4 ;  /* 0x0000000000047941 */ /* 0x000fea0003800000 */
.L_x_10387:
        /* <DEDUP_REMOVED lines=16> */
[----:B------:R-:W1:Y:S03]  /*2be80*/  MUFU.SQRT R6, R6 ;  /* 0x0000000600067308 */ /* 0x000e660000002000 */
[----:B------:R-:W-:-:S04]  /*2be90*/  FFMA.FTZ R4, R3, R4, 0.10640415549278259277 ;  /* 0x3dd9ea6c03047423 */ /* 0x000fc80000010004 */
[----:B------:R-:W-:-:S04]  /*2bea0*/  FFMA.FTZ R4, R3, R4, -0.14207722246646881104 ;  /* 0xbe117cb103047423 */ /* 0x000fc80000010004 */
[----:B------:R-:W-:-:S04]  /*2beb0*/  FFMA.FTZ R4, R3, R4, 0.19993925094604492188 ;  /* 0x3e4cbce003047423 */ /* 0x000fc80000010004 */
[----:B------:R-:W-:Y:S01]  /*2bec0*/  FFMA.FTZ R4, R3, R4, -0.33333197236061096191 ;  /* 0xbeaaaa7d03047423 */ /* 0x000fe20000010004 */
[----:B-1----:R-:W-:Y:S01]  /*2bed0*/  @P0 FMUL.FTZ R2, R5, R6 ;  /* 0x0000000605020220 */ /* 0x002fe20000410000 */
        /* <DEDUP_REMOVED lines=16> */
.L_x_10383:
        /* <DEDUP_REMOVED lines=33> */
.L_x_10390:
[----:B------:R-:W-:Y:S05]  /*2c1f0*/  BSYNC B4 ;  /* 0x0000000000047941 */ /* 0x000fea0003800000 */
.L_x_10389:
[----:B------:R-:W-:Y:S01]  /*2c200*/  MOV R3, 0x3b33710b ;  /* 0x3b33710b00037802 */ /* 0x000fe20000000f00 */
[----:B------:R-:W-:Y:S01]  /*2c210*/  FMUL.FTZ R2, R0, R0 ;  /* 0x0000000000027220 */ /* 0x000fe20000410000 */
[----:B------:R-:W-:Y:S02]  /*2c220*/  @!P6 MOV R5, 0x3fd774eb ;  /* 0x3fd774eb0005e802 */ /* 0x000fe40000000f00 */
[----:B------:R-:W-:Y:S01]  /*2c230*/  FSETP.NEU.FTZ.AND P0, PT, |R12|, R11, PT ;  /* 0x0000000b0c00720b */ /* 0x000fe20003f1d200 */
[C---:B------:R-:W-:Y:S01]  /*2c240*/  FFMA.FTZ R3, R2.reuse, R3, -0.015681877732276916504 ;  /* 0xbc80774802037423 */ /* 0x040fe20000010003 */
        /* <DEDUP_REMOVED lines=16> */
.L_x_10372:
[----:B------:R-:W-:Y:S05]  /*2c350*/  BSYNC B3 ;  /* 0x0000000000037941 */ /* 0x000fea0003800000 */
.L_x_10363:
[----:B------:R-:W-:Y:S01]  /*2c360*/  FADD.FTZ R3, R30, 0.69314718246459960938 ;  /* 0x3f3172181e037421 */ /* 0x000fe20000010000 */
[----:B------:R-:W-:-:S04]  /*2c370*/  LOP3.LUT R9, R0, 0x80000000, R13, 0xb8, !PT ;  /* 0x8000000000097812 */ /* 0x000fc800078eb80d */
[----:B------:R-:W-:Y:S01]  /*2c380*/  LOP3.LUT R8, R3, 0x80000000, R12, 0xb8, !PT ;  /* 0x8000000003087812 */ /* 0x000fe200078eb80c */
[----:B------:R-:W-:Y:S06]  /*2c390*/  BRA `(.L_x_10329) ;  /* 0x00000000003c7947 */ /* 0x000fec0003800000 */
.L_x_10330:
        /* <DEDUP_REMOVED lines=15> */
.L_x_10329:
[----:B------:R-:W-:Y:S05]  /*2c490*/  BSYNC B2 ;  /* 0x0000000000027941 */ /* 0x000fea0003800000 */
.L_x_10328:
[----:B------:R-:W-:Y:S05]  /*2c4a0*/  WARPSYNC.ALL ;  /* 0x0000000000007948 */ /* 0x000fea0003800000 */
[----:B------:R-:W1:Y:S01]  /*2c4b0*/  S2R R0, SR_TID.X ;  /* 0x0000000000007919 */ /* 0x000e620000002100 */
[----:B------:R-:W-:Y:S04]  /*2c4c0*/  BSSY B0, `(.L_x_10391) ;  /* 0x0000033000007945 */ /* 0x000fe80003800000 */
[----:B------:R-:W-:Y:S01]  /*2c4d0*/  BSSY B1, `(.L_x_10392) ;  /* 0x000002b000017945 */ /* 0x000fe20003800000 */
[----:B-1----:R-:W-:-:S13]  /*2c4e0*/  ISETP.GE.AND P0, PT, R0, UR4, PT ;  /* 0x0000000400007c0c */ /* 0x002fda000bf06270 */
[----:B------:R-:W1:Y:S01]  /*2c4f0*/  @!P0 LDC.64 R2, c[0x0][0x218] ;  /* 0x00008600ff028b82 */ /* 0x000e620000000a00 */
[C---:B------:R-:W-:Y:S02]  /*2c500*/  @!P0 IADD3 R5, R0.reuse, UR6, RZ ;  /* 0x0000000600058c10 */ /* 0x040fe4000fffe0ff */
[----:B------:R-:W-:-:S03]  /*2c510*/  @!P0 IADD3 R0, R0, 0x80, RZ ;  /* 0x0000008000008810 */ /* 0x000fc60007ffe0ff */
[----:B-1----:R-:W-:-:S05]  /*2c520*/  @!P0 IMAD.WIDE.U32 R2, R5, 0x8, R2 ;  /* 0x0000000805028825 */ /* 0x002fca00078e0002 */
[----:B------:R1:W-:Y:S01]  /*2c530*/  @!P0 STG.E.64 desc[UR8][R2.64], R14 ;  /* 0x0000000e02008986 */ /* 0x0003e2000c101b08 */
[----:B------:R-:W-:-:S13]  /*2c540*/  ISETP.GE.AND P0, PT, R0, UR4, PT ;  /* 0x0000000400007c0c */ /* 0x000fda000bf06270 */
[----:B-1----:R-:W-:Y:S05]  /*2c550*/  @P0 BRA `(.L_x_10393) ;  /* 0x0000000000300947 */ /* 0x002fea0003800000 */
[----:B------:R-:W1:Y:S01]  /*2c560*/  LDC.64 R2, c[0x0][0x218] ;  /* 0x00008600ff027b82 */ /* 0x000e620000000a00 */
[C---:B------:R-:W-:Y:S02]  /*2c570*/  IADD3 R5, R0.reuse, UR6, RZ ;  /* 0x0000000600057c10 */ /* 0x040fe4000fffe0ff */
[----:B------:R-:W-:-:S04]  /*2c580*/  IADD3 R0, R0, 0x80, RZ ;  /* 0x0000008000007810 */ /* 0x000fc80007ffe0ff */
[----:B------:R-:W-:Y:S01]  /*2c590*/  ISETP.GE.AND P0, PT, R0, UR4, PT ;  /* 0x0000000400007c0c */ /* 0x000fe2000bf06270 */
[----:B-1----:R-:W-:-:S05]  /*2c5a0*/  IMAD.WIDE.U32 R2, R5, 0x8, R2 ;  /* 0x0000000805027825 */ /* 0x002fca00078e0002 */
[----:B------:R1:W-:Y:S07]  /*2c5b0*/  STG.E.64 desc[UR8][R2.64], R16 ;  /* 0x0000001002007986 */ /* 0x0003ee000c101b08 */
[----:B------:R-:W-:Y:S05]  /*2c5c0*/  @P0 BRA `(.L_x_10394) ;  /* 0x0000000000300947 */ /* 0x000fea0003800000 */
[----:B-1----:R-:W1:Y:S01]  /*2c5d0*/  LDC.64 R2, c[0x0][0x218] ;  /* 0x00008600ff027b82 */ /* 0x002e620000000a00 */
[C---:B------:R-:W-:Y:S02]  /*2c5e0*/  IADD3 R5, R0.reuse, UR6, RZ ;  /* 0x0000000600057c10 */ /* 0x040fe4000fffe0ff */
[----:B------:R-:W-:-:S03]  /*2c5f0*/  IADD3 R0, R0, 0x80, RZ ;  /* 0x0000008000007810 */ /* 0x000fc60007ffe0ff */
[----:B-1----:R-:W-:-:S05]  /*2c600*/  IMAD.WIDE.U32 R2, R5, 0x8, R2 ;  /* 0x0000000805027825 */ /* 0x002fca00078e0002 */
[----:B------:R1:W-:Y:S02]  /*2c610*/  STG.E.64 desc[UR8][R2.64], R18 ;  /* 0x0000001202007986 */ /* 0x0003e4000c101b08 */
.L_x_10393:
[----:B------:R-:W-:-:S13]  /*2c620*/  ISETP.GE.AND P0, PT, R0, UR4, PT ;  /* 0x0000000400007c0c */ /* 0x000fda000bf06270 */
[----:B------:R-:W-:Y:S05]  /*2c630*/  @P0 BRA `(.L_x_10395) ;  /* 0x0000000000300947 */ /* 0x000fea0003800000 */
[----:B-1----:R-:W1:Y:S01]  /*2c640*/  LDC.64 R2, c[0x0][0x218] ;  /* 0x00008600ff027b82 */ /* 0x002e620000000a00 */
[C---:B------:R-:W-:Y:S02]  /*2c650*/  IADD3 R5, R0.reuse, UR6, RZ ;  /* 0x0000000600057c10 */ /* 0x040fe4000fffe0ff */
[----:B------:R-:W-:-:S03]  /*2c660*/  IADD3 R0, R0, 0x80, RZ ;  /* 0x0000008000007810 */ /* 0x000fc60007ffe0ff */
[----:B-1----:R-:W-:-:S05]  /*2c670*/  IMAD.WIDE.U32 R2, R5, 0x8, R2 ;  /* 0x0000000805027825 */ /* 0x002fca00078e0002 */
[----:B------:R2:W-:Y:S02]  /*2c680*/  STG.E.64 desc[UR8][R2.64], R20 ;  /* 0x0000001402007986 */ /* 0x0005e4000c101b08 */
.L_x_10394:
[----:B------:R-:W-:-:S13]  /*2c690*/  ISETP.GE.AND P0, PT, R0, UR4, PT ;  /* 0x0000000400007c0c */ /* 0x000fda000bf06270 */
[----:B------:R-:W-:Y:S05]  /*2c6a0*/  @P0 BRA `(.L_x_10396) ;  /* 0x0000000000340947 */ /* 0x000fea0003800000 */
[----:B-12---:R-:W1:Y:S01]  /*2c6b0*/  LDC.64 R2, c[0x0][0x218] ;  /* 0x00008600ff027b82 */ /* 0x006e620000000a00 */
[C---:B------:R-:W-:Y:S02]  /*2c6c0*/  IADD3 R5, R0.reuse, UR6, RZ ;  /* 0x0000000600057c10 */ /* 0x040fe4000fffe0ff */
[----:B------:R-:W-:-:S03]  /*2c6d0*/  IADD3 R0, R0, 0x80, RZ ;  /* 0x0000008000007810 */ /* 0x000fc60007ffe0ff */
[----:B-1----:R-:W-:-:S05]  /*2c6e0*/  IMAD.WIDE.U32 R2, R5, 0x8, R2 ;  /* 0x0000000805027825 */ /* 0x002fca00078e0002 */
[----:B------:R2:W-:Y:S02]  /*2c6f0*/  STG.E.64 desc[UR8][R2.64], R22 ;  /* 0x0000001602007986 */ /* 0x0005e4000c101b08 */
.L_x_10395:
[----:B------:R-:W-:-:S13]  /*2c700*/  ISETP.GE.AND P0, PT, R0, UR4, PT ;  /* 0x0000000400007c0c */ /* 0x000fda000bf06270 */
[----:B------:R-:W-:Y:S05]  /*2c710*/  @P0 BREAK B1 ;  /* 0x0000000000010942 */ /* 0x000fea0003800000 */
[----:B------:R-:W-:Y:S05]  /*2c720*/  @P0 BRA `(.L_x_10397) ;  /* 0x0000000000300947 */ /* 0x000fea0003800000 */
[----:B-12---:R-:W1:Y:S01]  /*2c730*/  LDC.64 R2, c[0x0][0x218] ;  /* 0x00008600ff027b82 */ /* 0x006e620000000a00 */
[C---:B------:R-:W-:Y:S02]  /*2c740*/  IADD3 R5, R0.reuse, UR6, RZ ;  /* 0x0000000600057c10 */ /* 0x040fe4000fffe0ff */
[----:B------:R-:W-:-:S03]  /*2c750*/  IADD3 R0, R0, 0x80, RZ ;  /* 0x0000008000007810 */ /* 0x000fc60007ffe0ff */
[----:B-1----:R-:W-:-:S05]  /*2c760*/  IMAD.WIDE.U32 R2, R5, 0x8, R2 ;  /* 0x0000000805027825 */ /* 0x002fca00078e0002 */
[----:B------:R3:W-:Y:S02]  /*2c770*/  STG.E.64 desc[UR8][R2.64], R24 ;  /* 0x0000001802007986 */ /* 0x0007e4000c101b08 */
.L_x_10396:
[----:B------:R-:W-:Y:S05]  /*2c780*/  BSYNC B1 ;  /* 0x0000000000017941 */ /* 0x000fea0003800000 */
.L_x_10392:
[----:B------:R-:W-:-:S13]  /*2c790*/  ISETP.GE.AND P0, PT, R0, UR4, PT ;  /* 0x0000000400007c0c */ /* 0x000fda000bf06270 */
[----:B-123--:R-:W1:Y:S01]  /*2c7a0*/  @!P0 LDC.64 R2, c[0x0][0x218] ;  /* 0x00008600ff028b82 */ /* 0x00ee620000000a00 */
[C---:B------:R-:W-:Y:S02]  /*2c7b0*/  @!P0 IADD3 R5, R0.reuse, UR6, RZ ;  /* 0x0000000600058c10 */ /* 0x040fe4000fffe0ff */
[----:B------:R-:W-:-:S03]  /*2c7c0*/  @!P0 IADD3 R0, R0, 0x80, RZ ;  /* 0x0000008000008810 */ /* 0x000fc60007ffe0ff */
[----:B-1----:R-:W-:-:S05]  /*2c7d0*/  @!P0 IMAD.WIDE.U32 R2, R5, 0x8, R2 ;  /* 0x0000000805028825 */ /* 0x002fca00078e0002 */
[----:B------:R3:W-:Y:S02]  /*2c7e0*/  @!P0 STG.E.64 desc[UR8][R2.64], R26 ;  /* 0x0000001a02008986 */ /* 0x0007e4000c101b08 */
.L_x_10397:
[----:B------:R-:W-:Y:S05]  /*2c7f0*/  BSYNC B0 ;  /* 0x0000000000007941 */ /* 0x000fea0003800000 */
.L_x_10391:
[----:B------:R-:W-:Y:S05]  /*2c800*/  WARPSYNC.ALL ;  /* 0x0000000000007948 */ /* 0x000fea0003800000 */
[----:B------:R-:W-:-:S13]  /*2c810*/  ISETP.GE.AND P0, PT, R0, UR4, PT ;  /* 0x0000000400007c0c */ /* 0x000fda000bf06270 */
[----:B------:R-:W-:Y:S05]  /*2c820*/  @P0 EXIT ;  /* 0x000000000000094d */ /* 0x000fea0003800000 */
[----:B-123--:R-:W1:Y:S01]  /*2c830*/  LDC.64 R2, c[0x0][0x218] ;  /* 0x00008600ff027b82 */ /* 0x00ee620000000a00 */
[----:B------:R-:W-:-:S05]  /*2c840*/  IADD3 R5, R0, UR6, RZ ;  /* 0x0000000600057c10 */ /* 0x000fca000fffe0ff */
[----:B-1----:R-:W-:-:S05]  /*2c850*/  IMAD.WIDE.U32 R2, R5, 0x8, R2 ;  /* 0x0000000805027825 */ /* 0x002fca00078e0002 */
[----:B------:R-:W-:Y:S01]  /*2c860*/  STG.E.64 desc[UR8][R2.64], R8 ;  /* 0x0000000802007986 */ /* 0x000fe2000c101b08 */
[----:B------:R-:W-:Y:S05]  /*2c870*/  EXIT ;  /* 0x000000000000794d */ /* 0x000fea0003800000 */
        .weak           $__internal_18_$__cuda_sm3x_div_rn_ftz_f32_slowpath
        .type           $__internal_18_$__cuda_sm3x_div_rn_ftz_f32_slowpath,@function
        .size           $__internal_18_$__cuda_sm3x_div_rn_ftz_f32_slowpath,(.L_x_21434 - $__internal_18_$__cuda_sm3x_div_rn_ftz_f32_slowpath)
$__internal_18_$__cuda_sm3x_div_rn_ftz_f32_slowpath:
[----:B------:R-:W-:Y:S01]  /*2c880*/  SHF.R.U32.HI R3, RZ, 0x17, R0 ;  /* 0x00000017ff037819 */ /* 0x000fe20000011600 */
[----:B------:R-:W-:Y:S04]  /*2c890*/  BSSY B0, `(.L_x_10398) ;  /* 0x0000046000007945 */ /* 0x000fe80003800000 */
[----:B------:R-:W-:Y:S01]  /*2c8a0*/  BSSY B1, `(.L_x_10399) ;  /* 0x000001e000017945 */ /* 0x000fe20003800000 */
[----:B------:R-:W-:-:S04]  /*2c8b0*/  LOP3.LUT R3, R3, 0xff, RZ, 0xc0, !PT ;  /* 0x000000ff03037812 */ /* 0x000fc800078ec0ff */
[----:B------:R-:W-:-:S04]  /*2c8c0*/  IADD3 R4, R3, -0x1, RZ ;  /* 0xffffffff03047810 */ /* 0x000fc80007ffe0ff */
[----:B------:R-:W-:Y:S02]  /*2c8d0*/  ISETP.GT.U32.AND P0, PT, R4, 0xfd, PT ;  /* 0x000000fd0400780c */ /* 0x000fe40003f04070 */
[----:B------:R-:W-:-:S04]  /*2c8e0*/  SHF.R.U32.HI R4, RZ, 0x17, R29 ;  /* 0x00000017ff047819 */ /* 0x000fc8000001161d */
[----:B------:R-:W-:-:S04]  /*2c8f0*/  LOP3.LUT R4, R4, 0xff, RZ, 0xc0, !PT ;  /* 0x000000ff04047812 */ /* 0x000fc800078ec0ff */
        /* <DEDUP_REMOVED lines=24> */
.L_x_10400:
[----:B------:R-:W-:Y:S05]  /*2ca80*/  BSYNC B1 ;  /* 0x0000000000017941 */ /* 0x000fea0003800000 */
.L_x_10399:
[----:B------:R-:W-:Y:S01]  /*2ca90*/  IADD3 R3, R3, -0x7f, RZ ;  /* 0xffffff8103037810 */ /* 0x000fe20007ffe0ff */
[----:B------:R-:W-:Y:S01]  /*2caa0*/  BSSY B1, `(.L_x_10405) ;  /* 0x000001b000017945 */ /* 0x000fe20003800000 */
[----:B------:R-:W-:-:S03]  /*2cab0*/  IADD3 R4, R4, -0x7f, RZ ;  /* 0xffffff8104047810 */ /* 0x000fc60007ffe0ff */
[----:B------:R-:W-:-:S04]  /*2cac0*/  IMAD R28, R3, -0x800000, R0 ;  /* 0xff800000031c7824 */ /* 0x000fc800078e0200 */
        /* <DEDUP_REMOVED lines=8> */
[----:B------:R-:W-:Y:S01]  /*2cb50*/  FFMA R0, R5, R29, R0 ;  /* 0x0000001d05007223 */ /* 0x000fe20000000000 */
[----:B------:R-:W-:-:S03]  /*2cb60*/  IADD3 R5, R4, -R3, RZ ;  /* 0x8000000304057210 */ /* 0x000fc60007ffe0ff */
[----:B------:R-:W-:-:S05]  /*2cb70*/  FFMA.FTZ R0, R7, R0, R29 ;  /* 0x0000000007007223 */ /* 0x000fca000001001d */
[----:B------:R-:W-:-:S04]  /*2cb80*/  SHF.R.U32.HI R4, RZ, 0x17, R0 ;  /* 0x00000017ff047819 */ /* 0x000fc80000011600 */
[----:B------:R-:W-:-:S04]  /*2cb90*/  LOP3.LUT R4, R4, 0xff, RZ, 0xc0, !PT ;  /* 0x000000ff04047812 */ /* 0x000fc800078ec0ff */
[----:B------:R-:W-:-:S04]  /*2cba0*/  IADD3 R3, R4, R5, RZ ;  /* 0x0000000504037210 */ /* 0x000fc80007ffe0ff */
[----:B------:R-:W-:-:S04]  /*2cbb0*/  IADD3 R4, R3, -0x1, RZ ;  /* 0xffffffff03047810 */ /* 0x000fc80007ffe0ff */
[----:B------:R-:W-:-:S13]  /*2cbc0*/  ISETP.GE.U32.AND P0, PT, R4, 0xfe, PT ;  /* 0x000000fe0400780c */ /* 0x000fda0003f06070 */
[----:B------:R-:W-:Y:S05]  /*2cbd0*/  @!P0 BRA `(.L_x_10406) ;  /* 0x0000000000188947 */ /* 0x000fea0003800000 */
[----:B------:R-:W-:-:S13]  /*2cbe0*/  ISETP.GT.AND P0, PT, R3, 0xfe, PT ;  /* 0x000000fe0300780c */ /* 0x000fda0003f04270 */
[----:B------:R-:W-:Y:S02]  /*2cbf0*/  @!P0 ISETP.GE.AND P1, PT, R3, 0x1, PT ;  /* 0x000000010300880c */ /* 0x000fe40003f26270 */
[----:B------:R-:W-:-:S04]  /*2cc00*/  LOP3.LUT R3, R0, 0x80000000, RZ, 0xc0, !PT ;  /* 0x8000000000037812 */ /* 0x000fc800078ec0ff */
[C---:B------:R-:W-:Y:S02]  /*2cc10*/  @!P0 SEL R0, R3.reuse, R0, !P1 ;  /* 0x0000000003008207 */ /* 0x040fe40004800000 */
[----:B------:R-:W-:Y:S01]  /*2cc20*/  @P0 LOP3.LUT R0, R3, 0x7f800000, RZ, 0xfc, !PT ;  /* 0x7f80000003000812 */ /* 0x000fe200078efcff */
[----:B------:R-:W-:Y:S06]  /*2cc30*/  BRA `(.L_x_10407) ;  /* 0x0000000000047947 */ /* 0x000fec0003800000 */
.L_x_10406:
[----:B------:R-:W-:-:S07]  /*2cc40*/  LEA R0, R5, R0, 0x17 ;  /* 0x0000000005007211 */ /* 0x000fce00078eb8ff */
.L_x_10407:
[----:B------:R-:W-:Y:S05]  /*2cc50*/  BSYNC B1 ;  /* 0x0000000000017941 */ /* 0x000fea0003800000 */
.L_x_10405:
[----:B------:R-:W-:Y:S05]  /*2cc60*/  BRA `(.L_x_10408) ;  /* 0x0000000000207947 */ /* 0x000fea0003800000 */
.L_x_10404:
[----:B------:R-:W-:-:S04]  /*2cc70*/  LOP3.LUT R29, R0, 0x80000000, R29, 0x48, !PT ;  /* 0x80000000001d7812 */ /* 0x000fc800078e481d */
[----:B------:R-:W-:Y:S01]  /*2cc80*/  LOP3.LUT R0, R29, 0x7f800000, RZ, 0xfc, !PT ;  /* 0x7f8000001d007812 */ /* 0x000fe200078efcff */
[----:B------:R-:W-:Y:S06]  /*2cc90*/  BRA `(.L_x_10408) ;  /* 0x0000000000147947 */ /* 0x000fec0003800000 */
.L_x_10403:
[----:B------:R-:W-:Y:S01]  /*2cca0*/  LOP3.LUT R0, R0, 0x80000000, R29, 0x48, !PT ;  /* 0x8000000000007812 */ /* 0x000fe200078e481d */
[----:B------:R-:W-:Y:S06]  /*2ccb0*/  BRA `(.L_x_10408) ;  /* 0x00000000000c7947 */ /* 0x000fec0003800000 */
.L_x_10402:
[----:B------:R-:W0:Y:S01]  /*2ccc0*/  MUFU.RSQ R0, -QNAN ;  /* 0xffc0000000007908 */ /* 0x000e220000001400 */
[----:B------:R-:W-:Y:S05]  /*2ccd0*/  BRA `(.L_x_10408) ;  /* 0x0000000000047947 */ /* 0x000fea0003800000 */
.L_x_10401:
[----:B------:R-:W-:-:S07]  /*2cce0*/  FADD.FTZ R0, R29, R0 ;  /* 0x000000001d007221 */ /* 0x000fce0000010000 */
.L_x_10408:
[----:B------:R-:W-:Y:S05]  /*2ccf0*/  BSYNC B0 ;  /* 0x0000000000007941 */ /* 0x000fea0003800000 */
.L_x_10398:
[----:B------:R-:W-:-:S06]  /*2cd00*/  HFMA2.MMA R3, -RZ, RZ, 0, 0 ;  /* 0x00000000ff037435 */ /* 0x000fcc00000001ff */
[----:B0-----:R-:W-:Y:S05]  /*2cd10*/  RET.REL.NODEC R2 `(_ZN2at6native29vectorized_elementwise_kernelILi2EZZZNS0_17asinh_kernel_cudaERNS_18TensorIteratorBaseEENKUlvE_clEvENKUlvE0_clEvEUlN3c107complexIfEEE_St5arrayIPcLm2EEEEviT0_T1_) ;  /* 0xfffffd3002b87950 */ /* 0x001fea0003c3ffff */
.L_x_10409:
        /* <DEDUP_REMOVED lines=14> */
.L_x_21434:


//--------------------- .text._ZN2at6native29vectorized_elementwise_kernelILi4EZZZNS0_17asinh_kernel_cudaERNS_18TensorIteratorBaseEENKUlvE_clEvENKUlvE0_clEvEUlN3c107complexIfEEE_St5arrayIPcLm2EEEEviT0_T1_ --------------------------
	.section	.text._ZN2at6native29vectorized_elementwise_kernelILi4EZZZNS0_17asinh_kernel_cudaERNS_18TensorIteratorBaseEENKUlvE_clEvENKUlvE0_clEvEUlN3c107complexIfEEE_St5arrayIPcLm2EEEEviT0_T1_,"ax",@progbits
	.align	128
        .global         _ZN2at6native29vectorized_elementwise_kernelILi4EZZZNS0_17asinh_kernel_cudaERNS_18TensorIteratorBaseEENKUlvE_clEvENKUlvE0_clEvEUlN3c107complexIfEEE_St5arrayIPcLm2EEEEviT0_T1_
        .type           _ZN2at6native29vectorized_elementwise_kernelILi4EZZZNS0_17asinh_kernel_cudaERNS_18TensorIteratorBaseEENKUlvE_clEvENKUlvE0_clEvEUlN3c107complexIfEEE_St5arrayIPcLm2EEEEviT0_T1_,@function
        .size           _ZN2at6native29vectorized_elementwise_kernelILi4EZZZNS0_17asinh_kernel_cudaERNS_18TensorIteratorBaseEENKUlvE_clEvENKUlvE0_clEvEUlN3c107complexIfEEE_St5arrayIPcLm2EEEEviT0_T1_,(.L_x_21435 - _ZN2at6native29vectorized_elementwise_kernelILi4EZZZNS0_17asinh_kernel_cudaERNS_18TensorIteratorBaseEENKUlvE_clEvENKUlvE0_clEvEUlN3c107complexIfEEE_St5arrayIPcLm2EEEEviT0_T1_)
        .other          _ZN2at6native29vectorized_elementwise_kernelILi4EZZZNS0_17asinh_kernel_cudaERNS_18TensorIteratorBaseEENKUlvE_clEvENKUlvE0_clEvEUlN3c107complexIfEEE_St5arrayIPcLm2EEEEviT0_T1_,@"STO_CUDA_ENTRY STV_DEFAULT"
_ZN2at6native29vectorized_elementwise_kernelILi4EZZZNS0_17asinh_kernel_cudaERNS_18TensorIteratorBaseEENKUlvE_clEvENKUlvE0_clEvEUlN3c107complexIfEEE_St5arrayIPcLm2EEEEviT0_T1_:
.text._ZN2at6native29vectorized_elementwise_kernelILi4EZZZNS0_17asinh_kernel_cudaERNS_18TensorIteratorBaseEENKUlvE_clEvENKUlvE0_clEvEUlN3c107complexIfEEE_St5arrayIPcLm2EEEEviT0_T1_:
        /* <DEDUP_REMOVED lines=129> */
.L_x_10418:
        /* <DEDUP_REMOVED lines=10> */
.L_x_10420:
[----:B------:R-:W-:-:S04]  /*08b0*/  FADD.FTZ R4, -R0, R5 ;  /* 0x0000000500047221 */ /* 0x000fc80000010100 */
[----:B------:R-:W-:-:S07]  /*08c0*/  FMUL.FTZ R4, R4, 0.5 ;  /* 0x3f00000004047820 */ /* 0x000fce0000410000 */
.L_x_10421:
[----:B------:R-:W-:Y:S05]  /*08d0*/  BSYNC B1 ;  /* 0x0000000000017941 */ /* 0x000fea0003800000 */
.L_x_10419:
        /* <DEDUP_REMOVED lines=11> */
.L_x_10423:
[----:B------:R-:W-:-:S04]  /*0990*/  FADD.FTZ R6, R2, -R7 ;  /* 0x8000000702067221 */ /* 0x000fc80000010000 */
[----:B------:R-:W-:-:S07]  /*09a0*/  FMUL.FTZ R7, R6, 0.5 ;  /* 0x3f00000006077820 */ /* 0x000fce0000410000 */
.L_x_10424:
[----:B------:R-:W-:Y:S05]  /*09b0*/  BSYNC B1 ;  /* 0x0000000000017941 */ /* 0x000fea0003800000 */
.L_x_10422:
        /* <DEDUP_REMOVED lines=35> */
.L_x_10417:
[----:B------:R0:W1:Y:S02]  /*0bf0*/  MUFU.SQRT R30, R26 ;  /* 0x0000001a001e7308 */ /* 0x0000640000002000 */
.L_x_10416:
[----:B------:R-:W-:Y:S05]  /*0c00*/  BSYNC B0 ;  /* 0x0000000000007941 */ /* 0x000fea0003800000 */
.L_x_10415:
        /* <DEDUP_REMOVED lines=35> */
.L_x_10428:
        /* <DEDUP_REMOVED lines=17> */
.L_x_10434:
[----:B------:R-:W-:-:S04]  /*0f50*/  FADD.FTZ R0, -R0, R5 ;  /* 0x0000000500007221 */ /* 0x000fc80000010100 */
[----:B------:R-:W-:-:S07]  /*0f60*/  FMUL.FTZ R0, R0, 0.5 ;  /* 0x3f00000000007820 */ /* 0x000fce0000410000 */
.L_x_10435:
[----:B------:R-:W-:Y:S05]  /*0f70*/  BSYNC B4 ;  /* 0x0000000000047941 */ /* 0x000fea0003800000 */
.L_x_10433:
        /* <DEDUP_REMOVED lines=10> */
.L_x_10437:
[----:B------:R-:W-:-:S04]  /*1020*/  FADD.FTZ R2, -R3, R2 ;  /* 0x0000000203027221 */ /* 0x000fc80000010100 */
[----:B------:R-:W-:-:S07]  /*1030*/  FMUL.FTZ R3, R2, 0.5 ;  /* 0x3f00000002037820 */ /* 0x000fce0000410000 */
.L_x_10438:
[----:B------:R-:W-:Y:S05]  /*1040*/  BSYNC B4 ;  /* 0x0000000000047941 */ /* 0x000fea0003800000 */
.L_x_10436:
[----:B------:R-:W-:Y:S01]  /*1050*/  FADD.FTZ R3, R3, R0 ;  /* 0x0000000003037221 */ /* 0x000fe20000010000 */
[----:B------:R-:W-:-:S04]  /*1060*/  FADD.FTZ R34, R25, R34 ;  /* 0x0000002219227221 */ /* 0x000fc80000010000 */
[----:B------:R-:W-:-:S06]  /*1070*/  FMUL.FTZ R34, R34, R3 ;  /* 0x0000000322227220 */ /* 0x000fcc0000410000 */
[----:B------:R-:W2:Y:S01]  /*1080*/  MUFU.SQRT R34, R34 ;  /* 0x0000002200227308 */ /* 0x000ea20000002000 */
[----:B------:R-:W-:Y:S05]  /*1090*/  BRA `(.L_x_10439) ;  /* 0x0000000000487947 */ /* 0x000fea0003800000 */
.L_x_10432:
        /* <DEDUP_REMOVED lines=12> */
.L_x_10431:
[----:B------:R-:W-:Y:S01]  /*1160*/  FADD.FTZ R0, R34, 1 ;  /* 0x3f80000022007421 */ /* 0x000fe20000010000 */
[----:B------:R-:W-:Y:S01]  /*1170*/  MUFU.SQRT R3, R26 ;  /* 0x0000001a00037308 */ /* 0x000fe20000002000 */
[----:B------:R-:W-:Y:S02]  /*1180*/  MOV R25, 0x3f800000 ;  /* 0x3f80000000197802 */ /* 0x000fe40000000f00 */
[----:B------:R-:W-:-:S06]  /*1190*/  FMUL.FTZ R0, R0, 0.5 ;  /* 0x3f00000000007820 */ /* 0x000fcc0000410000 */
[----:B------:R-:W2:Y:S02]  /*11a0*/  MUFU.SQRT R0, R0 ;  /* 0x0000000000007308 */ /* 0x000ea40000002000 */
[----:B--2---:R-:W-:-:S07]  /*11b0*/  FMUL.FTZ R34, R3, R0 ;  /* 0x0000000003227220 */ /* 0x004fce0000410000 */
.L_x_10439:
[----:B------:R-:W-:Y:S05]  /*11c0*/  BSYNC B1 ;  /* 0x0000000000017941 */ /* 0x000fea0003800000 */
.L_x_10430:
[----:B------:R-:W-:Y:S05]  /*11d0*/  BRA `(.L_x_10440) ;  /* 0x0000000000087947 */ /* 0x000fea0003800000 */
.L_x_10427:
[----:B------:R-:W-:Y:S01]  /*11e0*/  FMUL.FTZ R34, R34, 16777216 ;  /* 0x4b80000022227820 */ /* 0x000fe20000410000 */
[----:B------:R-:W-:-:S07]  /*11f0*/  FMUL.FTZ R25, R25, 16777216 ;  /* 0x4b80000019197820 */ /* 0x000fce0000410000 */
.L_x_10440:
[----:B------:R-:W-:Y:S05]  /*1200*/  BSYNC B0 ;  /* 0x0000000000007941 */ /* 0x000fea0003800000 */
.L_x_10426:
        /* <DEDUP_REMOVED lines=16> */
[----:B-1---5:R-:W-:Y:S05]  /*1310*/  CALL.REL.NOINC `($__internal_19_$__cuda_sm3x_div_rn_ftz_f32_slowpath) ;  /* 0x000002b400587944 */ /* 0x022fea0003c00000 */
.L_x_10442:
[----:B------:R-:W-:Y:S05]  /*1320*/  BSYNC B4 ;  /* 0x0000000000047941 */ /* 0x000fea0003800000 */
.L_x_10441:
        /* <DEDUP_REMOVED lines=18> */
.L_x_10444:
[----:B------:R-:W-:Y:S02]  /*1450*/  ISETP.GE.AND P0, PT, R34, RZ, PT ;  /* 0x000000ff2200720c */ /* 0x000fe40003f06270 */
[----:B------:R-:W-:-:S11]  /*1460*/  MOV R3, 0x3fd774eb ;  /* 0x3fd774eb00037802 */ /* 0x000fd60000000f00 */
[----:B------:R-:W-:-:S04]  /*1470*/  @P0 FFMA.FTZ R0, R3, 0.93318945169448852539, -R0 ;  /* 0x3f6ee58103000823 */ /* 0x000fc80000010800 */
[----:B------:R-:W-:-:S07]  /*1480*/  @!P0 FFMA.FTZ R0, R3, 0.93318945169448852539, R0 ;  /* 0x3f6ee58103008823 */ /* 0x000fce0000010000 */
.L_x_10445:
[----:B------:R-:W-:Y:S05]  /*1490*/  BSYNC B0 ;  /* 0x0000000000007941 */ /* 0x000fea0003800000 */
.L_x_10443:
        /* <DEDUP_REMOVED lines=10> */
.L_x_10429:
[----:B------:R-:W-:Y:S05]  /*1540*/  BSYNC B3 ;  /* 0x0000000000037941 */ /* 0x000fea0003800000 */
.L_x_10425:
[----:B-1----:R-:W-:Y:S02]  /*1550*/  LOP3.LUT R31, R30, 0x80000000, R31, 0xb8, !PT ;  /* 0x800000001e1f7812 */ /* 0x002fe400078eb81f */
[----:B------:R-:W-:Y:S01]  /*1560*/  LOP3.LUT R9, R4, 0x80000000, R9, 0xb8, !PT ;  /* 0x8000000004097812 */ /* 0x000fe200078eb809 */
[----:B------:R-:W-:Y:S06]  /*1570*/  BRA `(.L_x_10414) ;  /* 0x0000001400cc7947 */ /* 0x000fec0003800000 */
.L_x_10413:
        /* <DEDUP_REMOVED lines=29> */
[----:B-----5:R-:W-:Y:S05]  /*1750*/  CALL.REL.NOINC `($__internal_19_$__cuda_sm3x_div_rn_ftz_f32_slowpath) ;  /* 0x000002b000487944 */ /* 0x020fea0003c00000 */
.L_x_10451:
[----:B------:R-:W-:Y:S05]  /*1760*/  BSYNC B4 ;  /* 0x0000000000047941 */ /* 0x000fea0003800000 */
.L_x_10450:
        /* <DEDUP_REMOVED lines=18> */
.L_x_10453:
[----:B------:R-:W-:Y:S02]  /*1890*/  ISETP.GE.AND P0, PT, R27, RZ, PT ;  /* 0x000000ff1b00720c */ /* 0x000fe40003f06270 */
[----:B------:R-:W-:-:S11]  /*18a0*/  MOV R3, 0x3fd774eb ;  /* 0x3fd774eb00037802 */ /* 0x000fd60000000f00 */
[----:B------:R-:W-:-:S04]  /*18b0*/  @P0 FFMA.FTZ R0, R3, 0.93318945169448852539, -R0 ;  /* 0x3f6ee58103000823 */ /* 0x000fc80000010800 */
[----:B------:R-:W-:-:S07]  /*18c0*/  @!P0 FFMA.FTZ R0, R3, 0.93318945169448852539, R0 ;  /* 0x3f6ee58103008823 */ /* 0x000fce0000010000 */
.L_x_10454:
[----:B------:R-:W-:Y:S05]  /*18d0*/  BSYNC B0 ;  /* 0x0000000000007941 */ /* 0x000fea0003800000 */
.L_x_10452:
        /* <DEDUP_REMOVED lines=13> */
.L_x_10449:
        /* <DEDUP_REMOVED lines=12> */
.L_x_10457:
[----:B------:R-:W-:Y:S05]  /*1a70*/  BSYNC B4 ;  /* 0x0000000000047941 */ /* 0x000fea0003800000 */
.L_x_10456:
        /* <DEDUP_REMOVED lines=18> */
.L_x_10459:
[----:B------:R-:W-:Y:S02]  /*1ba0*/  ISETP.GE.AND P0, PT, R27, RZ, PT ;  /* 0x000000ff1b00720c */ /* 0x000fe40003f06270 */
[----:B------:R-:W-:-:S11]  /*1bb0*/  MOV R3, 0x3fd774eb ;  /* 0x3fd774eb00037802 */ /* 0x000fd60000000f00 */
[----:B------:R-:W-:-:S04]  /*1bc0*/  @P0 FFMA.FTZ R0, R3, 0.93318945169448852539, -R0 ;  /* 0x3f6ee58103000823 */ /* 0x000fc80000010800 */
[----:B------:R-:W-:-:S07]  /*1bd0*/  @!P0 FFMA.FTZ R0, R3, 0.93318945169448852539, R0 ;  /* 0x3f6ee58103008823 */ /* 0x000fce0000010000 */
.L_x_10460:
[----:B------:R-:W-:Y:S05]  /*1be0*/  BSYNC B0 ;  /* 0x0000000000007941 */ /* 0x000fea0003800000 */
.L_x_10458:
        /* <DEDUP_REMOVED lines=27> */
.L_x_10448:
        /* <DEDUP_REMOVED lines=32> */
[----:B-----5:R-:W-:Y:S05]  /*1fa0*/  CALL.REL.NOINC `($__internal_19_$__cuda_sm3x_div_rn_ftz_f32_slowpath) ;  /* 0x000002a800347944 */ /* 0x020fea0003c00000 */
.L_x_10462:
[----:B------:R-:W-:Y:S05]  /*1fb0*/  BSYNC B4 ;  /* 0x0000000000047941 */ /* 0x000fea0003800000 */
.L_x_10461:
        /* <DEDUP_REMOVED lines=18> */
.L_x_10464:
[----:B------:R-:W-:Y:S02]  /*20e0*/  ISETP.GE.AND P0, PT, R27, RZ, PT ;  /* 0x000000ff1b00720c */ /* 0x000fe40003f06270 */
[----:B------:R-:W-:-:S11]  /*20f0*/  MOV R3, 0x3fd774eb ;  /* 0x3fd774eb00037802 */ /* 0x000fd60000000f00 */
[----:B------:R-:W-:-:S04]  /*2100*/  @P0 FFMA.FTZ R0, R3, 0.93318945169448852539, -R0 ;  /* 0x3f6ee58103000823 */ /* 0x000fc80000010800 */
[----:B------:R-:W-:-:S07]  /*2110*/  @!P0 FFMA.FTZ R0, R3, 0.93318945169448852539, R0 ;  /* 0x3f6ee58103008823 */ /* 0x000fce0000010000 */
.L_x_10465:
[----:B------:R-:W-:Y:S05]  /*2120*/  BSYNC B0 ;  /* 0x0000000000007941 */ /* 0x000fea0003800000 */
.L_x_10463:
        /* <DEDUP_REMOVED lines=11> */
.L_x_10447:
        /* <DEDUP_REMOVED lines=23> */
.L_x_10469:
[----:B------:R-:W-:Y:S05]  /*2350*/  BSYNC B4 ;  /* 0x0000000000047941 */ /* 0x000fea0003800000 */
.L_x_10468:
        /* <DEDUP_REMOVED lines=24> */
.L_x_10467:
        /* <DEDUP_REMOVED lines=12> */
.L_x_10471:
[----:B------:R-:W-:Y:S05]  /*25a0*/  BSYNC B4 ;  /* 0x0000000000047941 */ /* 0x000fea0003800000 */
.L_x_10470:
        /* <DEDUP_REMOVED lines=38> */
.L_x_10466:
        /* <DEDUP_REMOVED lines=33> */
.L_x_10473:
[----:B------:R-:W-:Y:S05]  /*2a20*/  BSYNC B4 ;  /* 0x0000000000047941 */ /* 0x000fea0003800000 */
.L_x_10472:
        /* <DEDUP_REMOVED lines=21> */
.L_x_10455:
[----:B------:R-:W-:Y:S05]  /*2b80*/  BSYNC B3 ;  /* 0x0000000000037941 */ /* 0x000fea0003800000 */
.L_x_10446:
[----:B------:R-:W-:Y:S01]  /*2b90*/  FADD.FTZ R30, R30, 0.69314718246459960938 ;  /* 0x3f3172181e1e7421 */ /* 0x000fe20000010000 */
[----:B------:R-:W-:-:S04]  /*2ba0*/  LOP3.LUT R9, R0, 0x80000000, R9, 0xb8, !PT ;  /* 0x8000000000097812 */ /* 0x000fc800078eb809 */
[----:B------:R-:W-:Y:S01]  /*2bb0*/  LOP3.LUT R31, R30, 0x80000000, R31, 0xb8, !PT ;  /* 0x800000001e1f7812 */ /* 0x000fe200078eb81f */
[----:B------:R-:W-:Y:S06]  /*2bc0*/  BRA `(.L_x_10414) ;  /* 0x0000000000387947 */ /* 0x000fec0003800000 */
.L_x_10412:
        /* <DEDUP_REMOVED lines=14> */
.L_x_10414:
[----:B------:R-:W-:Y:S05]  /*2cb0*/  BSYNC B2 ;  /* 0x0000000000027941 */ /* 0x000fea0003800000 */
.L_x_10411:
        /* <DEDUP_REMOVED lines=109> */
.L_x_10481:
        /* <DEDUP_REMOVED lines=10> */
.L_x_10483:
[----:B------:R-:W-:-:S04]  /*3430*/  FADD.FTZ R4, -R0, R5 ;  /* 0x0000000500047221 */ /* 0x000fc80000010100 */
[----:B------:R-:W-:-:S07]  /*3440*/  FMUL.FTZ R4, R4, 0.5 ;  /* 0x3f00000004047820 */ /* 0x000fce0000410000 */
.L_x_10484:
[----:B------:R-:W-:Y:S05]  /*3450*/  BSYNC B1 ;  /* 0x0000000000017941 */ /* 0x000fea0003800000 */
.L_x_10482:
        /* <DEDUP_REMOVED lines=11> */
.L_x_10486:
[----:B------:R-:W-:-:S04]  /*3510*/  FADD.FTZ R6, R2, -R7 ;  /* 0x8000000702067221 */ /* 0x000fc80000010000 */
[----:B------:R-:W-:-:S07]  /*3520*/  FMUL.FTZ R7, R6, 0.5 ;  /* 0x3f00000006077820 */ /* 0x000fce0000410000 */
.L_x_10487:
[----:B------:R-:W-:Y:S05]  /*3530*/  BSYNC B1 ;  /* 0x0000000000017941 */ /* 0x000fea0003800000 */
.L_x_10485:
        /* <DEDUP_REMOVED lines=35> */
.L_x_10480:
[----:B------:R0:W1:Y:S02]  /*3770*/  MUFU.SQRT R25, R26 ;  /* 0x0000001a00197308 */ /* 0x0000640000002000 */
.L_x_10479:
[----:B------:R-:W-:Y:S05]  /*3780*/  BSYNC B0 ;  /* 0x0000000000007941 */ /* 0x000fea0003800000 */
.L_x_10478:
        /* <DEDUP_REMOVED lines=35> */
.L_x_10491:
        /* <DEDUP_REMOVED lines=17> */
.L_x_10497:
[----:B------:R-:W-:-:S04]  /*3ad0*/  FADD.FTZ R0, -R0, R5 ;  /* 0x0000000500007221 */ /* 0x000fc80000010100 */
[----:B------:R-:W-:-:S07]  /*3ae0*/  FMUL.FTZ R0, R0, 0.5 ;  /* 0x3f00000000007820 */ /* 0x000fce0000410000 */
.L_x_10498:
[----:B------:R-:W-:Y:S05]  /*3af0*/  BSYNC B4 ;  /* 0x0000000000047941 */ /* 0x000fea0003800000 */
.L_x_10496:
        /* <DEDUP_REMOVED lines=10> */
.L_x_10500:
[----:B------:R-:W-:-:S04]  /*3ba0*/  FADD.FTZ R2, -R3, R2 ;  /* 0x0000000203027221 */ /* 0x000fc80000010100 */
[----:B------:R-:W-:-:S07]  /*3bb0*/  FMUL.FTZ R3, R2, 0.5 ;  /* 0x3f00000002037820 */ /* 0x000fce0000410000 */
.L_x_10501:
[----:B------:R-:W-:Y:S05]  /*3bc0*/  BSYNC B4 ;  /* 0x0000000000047941 */ /* 0x000fea0003800000 */
.L_x_10499:
[----:B------:R-:W-:Y:S01]  /*3bd0*/  FADD.FTZ R3, R3, R0 ;  /* 0x0000000003037221 */ /* 0x000fe20000010000 */
[----:B------:R-:W-:-:S04]  /*3be0*/  FADD.FTZ R30, R27, R30 ;  /* 0x0000001e1b1e7221 */ /* 0x000fc80000010000 */
[----:B------:R-:W-:-:S06]  /*3bf0*/  FMUL.FTZ R30, R30, R3 ;  /* 0x000000031e1e7220 */ /* 0x000fcc0000410000 */
[----:B------:R-:W2:Y:S01]  /*3c00*/  MUFU.SQRT R30, R30 ;  /* 0x0000001e001e7308 */ /* 0x000ea20000002000 */
[----:B------:R-:W-:Y:S05]  /*3c10*/  BRA `(.L_x_10502) ;  /* 0x0000000000487947 */ /* 0x000fea0003800000 */
.L_x_10495:
        /* <DEDUP_REMOVED lines=12> */
.L_x_10494:
[----:B------:R-:W-:Y:S01]  /*3ce0*/  FADD.FTZ R0, R30, 1 ;  /* 0x3f8000001e007421 */ /* 0x000fe20000010000 */
[----:B------:R-:W-:Y:S01]  /*3cf0*/  MUFU.SQRT R3, R26 ;  /* 0x0000001a00037308 */ /* 0x000fe20000002000 */
[----:B------:R-:W-:Y:S02]  /*3d00*/  MOV R27, 0x3f800000 ;  /* 0x3f800000001b7802 */ /* 0x000fe40000000f00 */
[----:B------:R-:W-:-:S06]  /*3d10*/  FMUL.FTZ R0, R0, 0.5 ;  /* 0x3f00000000007820 */ /* 0x000fcc0000410000 */
[----:B------:R-:W2:Y:S02]  /*3d20*/  MUFU.SQRT R0, R0 ;  /* 0x0000000000007308 */ /* 0x000ea40000002000 */
[----:B--2---:R-:W-:-:S07]  /*3d30*/  FMUL.FTZ R30, R3, R0 ;  /* 0x00000000031e7220 */ /* 0x004fce0000410000 */
.L_x_10502:
[----:B------:R-:W-:Y:S05]  /*3d40*/  BSYNC B1 ;  /* 0x0000000000017941 */ /* 0x000fea0003800000 */
.L_x_10493:
[----:B------:R-:W-:Y:S05]  /*3d50*/  BRA `(.L_x_10503) ;  /* 0x0000000000087947 */ /* 0x000fea0003800000 */
.L_x_10490:
[----:B------:R-:W-:Y:S01]  /*3d60*/  FMUL.FTZ R30, R30, 16777216 ;  /* 0x4b8000001e1e7820 */ /* 0x000fe20000410000 */
[----:B------:R-:W-:-:S07]  /*3d70*/  FMUL.FTZ R27, R27, 16777216 ;  /* 0x4b8000001b1b7820 */ /* 0x000fce0000410000 */
.L_x_10503:
[----:B------:R-:W-:Y:S05]  /*3d80*/  BSYNC B0 ;  /* 0x0000000000007941 */ /* 0x000fea0003800000 */
.L_x_10489:
        /* <DEDUP_REMOVED lines=17> */
.L_x_10505:
[----:B------:R-:W-:Y:S05]  /*3ea0*/  BSYNC B4 ;  /* 0x0000000000047941 */ /* 0x000fea0003800000 */
.L_x_10504:
        /* <DEDUP_REMOVED lines=18> */
.L_x_10507:
[----:B------:R-:W-:Y:S02]  /*3fd0*/  ISETP.GE.AND P0, PT, R30, RZ, PT ;  /* 0x000000ff1e00720c */ /* 0x000fe40003f06270 */
[----:B------:R-:W-:-:S11]  /*3fe0*/  MOV R3, 0x3fd774eb ;  /* 0x3fd774eb00037802 */ /* 0x000fd60000000f00 */
[----:B------:R-:W-:-:S04]  /*3ff0*/  @P0 FFMA.FTZ R0, R3, 0.93318945169448852539, -R0 ;  /* 0x3f6ee58103000823 */ /* 0x000fc80000010800 */
[----:B------:R-:W-:-:S07]  /*4000*/  @!P0 FFMA.FTZ R0, R3, 0.93318945169448852539, R0 ;  /* 0x3f6ee58103008823 */ /* 0x000fce0000010000 */
.L_x_10508:
[----:B------:R-:W-:Y:S05]  /*4010*/  BSYNC B0 ;  /* 0x0000000000007941 */ /* 0x000fea0003800000 */
.L_x_10506:
        /* <DEDUP_REMOVED lines=10> */
.L_x_10492:
[----:B------:R-:W-:Y:S05]  /*40c0*/  BSYNC B3 ;  /* 0x0000000000037941 */ /* 0x000fea0003800000 */
.L_x_10488:
[----:B------:R-:W-:Y:S02]  /*40d0*/  LOP3.LUT R11, R4, 0x80000000, R11, 0xb8, !PT ;  /* 0x80000000040b7812 */ /* 0x000fe400078eb80b */
[----:B-1----:R-:W-:Y:S01]  /*40e0*/  LOP3.LUT R10, R25, 0x80000000, R10, 0xb8, !PT ;  /* 0x80000000190a7812 */ /* 0x002fe200078eb80a */
[----:B------:R-:W-:Y:S06]  /*40f0*/  BRA `(.L_x_10477) ;  /* 0x0000001400cc7947 */ /* 0x000fec0003800000 */
.L_x_10476:
        /* <DEDUP_REMOVED lines=29> */
[----:B-----5:R-:W-:Y:S05]  /*42d0*/  CALL.REL.NOINC `($__internal_19_$__cuda_sm3x_div_rn_ftz_f32_slowpath) ;  /* 0x0000028400687944 */ /* 0x020fea0003c00000 */
.L_x_10514:
[----:B------:R-:W-:Y:S05]  /*42e0*/  BSYNC B4 ;  /* 0x0000000000047941 */ /* 0x000fea0003800000 */
.L_x_10513:
        /* <DEDUP_REMOVED lines=18> */
.L_x_10516:
[----:B------:R-:W-:Y:S02]  /*4410*/  ISETP.GE.AND P0, PT, R27, RZ, PT ;  /* 0x000000ff1b00720c */ /* 0x000fe40003f06270 */
[----:B------:R-:W-:-:S11]  /*4420*/  MOV R3, 0x3fd774eb ;  /* 0x3fd774eb00037802 */ /* 0x000fd60000000f00 */
[----:B------:R-:W-:-:S04]  /*4430*/  @P0 FFMA.FTZ R0, R3, 0.93318945169448852539, -R0 ;  /* 0x3f6ee58103000823 */ /* 0x000fc80000010800 */
[----:B------:R-:W-:-:S07]  /*4440*/  @!P0 FFMA.FTZ R0, R3, 0.93318945169448852539, R0 ;  /* 0x3f6ee58103008823 */ /* 0x000fce0000010000 */
.L_x_10517:
[----:B------:R-:W-:Y:S05]  /*4450*/  BSYNC B0 ;  /* 0x0000000000007941 */ /* 0x000fea0003800000 */
.L_x_10515:
        /* <DEDUP_REMOVED lines=13> */
.L_x_10512:
        /* <DEDUP_REMOVED lines=12> */
.L_x_10520:
[----:B------:R-:W-:Y:S05]  /*45f0*/  BSYNC B4 ;  /* 0x0000000000047941 */ /* 0x000fea0003800000 */
.L_x_10519:
        /* <DEDUP_REMOVED lines=18> */
.L_x_10522:
[----:B------:R-:W-:Y:S02]  /*4720*/  ISETP.GE.AND P0, PT, R27, RZ, PT ;  /* 0x000000ff1b00720c */ /* 0x000fe40003f06270 */
[----:B------:R-:W-:-:S11]  /*4730*/  MOV R3, 0x3fd774eb ;  /* 0x3fd774eb00037802 */ /* 0x000fd60000000f00 */
[----:B------:R-:W-:-:S04]  /*4740*/  @P0 FFMA.FTZ R0, R3, 0.93318945169448852539, -R0 ;  /* 0x3f6ee58103000823 */ /* 0x000fc80000010800 */
[----:B------:R-:W-:-:S07]  /*4750*/  @!P0 FFMA.FTZ R0, R3, 0.93318945169448852539, R0 ;  /* 0x3f6ee58103008823 */ /* 0x000fce0000010000 */
.L_x_10523:
[----:B------:R-:W-:Y:S05]  /*4760*/  BSYNC B0 ;  /* 0x0000000000007941 */ /* 0x000fea0003800000 */
.L_x_10521:
        /* <DEDUP_REMOVED lines=27> */
.L_x_10511:
        /* <DEDUP_REMOVED lines=33> */
.L_x_10525:
[----:B------:R-:W-:Y:S05]  /*4b30*/  BSYNC B4 ;  /* 0x0000000000047941 */ /* 0x000fea0003800000 */
.L_x_10524:
        /* <DEDUP_REMOVED lines=18> */
.L_x_10527:
[----:B------:R-:W-:Y:S02]  /*4c60*/  ISETP.GE.AND P0, PT, R27, RZ, PT ;  /* 0x000000ff1b00720c */ /* 0x000fe40003f06270 */
[----:B------:R-:W-:-:S11]  /*4c70*/  MOV R3, 0x3fd774eb ;  /* 0x3fd774eb00037802 */ /* 0x000fd60000000f00 */
[----:B------:R-:W-:-:S04]  /*4c80*/  @P0 FFMA.FTZ R0, R3, 0.93318945169448852539, -R0 ;  /* 0x3f6ee58103000823 */ /* 0x000fc80000010800 */
[----:B------:R-:W-:-:S07]  /*4c90*/  @!P0 FFMA.FTZ R0, R3, 0.93318945169448852539, R0 ;  /* 0x3f6ee58103008823 */ /* 0x000fce0000010000 */
.L_x_10528:
[----:B------:R-:W-:Y:S05]  /*4ca0*/  BSYNC B0 ;  /* 0x0000000000007941 */ /* 0x000fea0003800000 */
.L_x_10526:
        /* <DEDUP_REMOVED lines=11> */
.L_x_10510:
        /* <DEDUP_REMOVED lines=23> */
.L_x_10532:
[----:B------:R-:W-:Y:S05]  /*4ed0*/  BSYNC B4 ;  /* 0x0000000000047941 */ /* 0x000fea0003800000 */
.L_x_10531:
        /* <DEDUP_REMOVED lines=24> */
.L_x_10530:
        /* <DEDUP_REMOVED lines=12> */
.L_x_10534:
[----:B------:R-:W-:Y:S05]  /*5120*/  BSYNC B4 ;  /* 0x0000000000047941 */ /* 0x000fea0003800000 */
.L_x_10533:
        /* <DEDUP_REMOVED lines=38> */
.L_x_10529:
        /* <DEDUP_REMOVED lines=33> */
.L_x_10536:
[----:B------:R-:W-:Y:S05]  /*55a0*/  BSYNC B4 ;  /* 0x0000000000047941 */ /* 0x000fea0003800000 */
.L_x_10535:
        /* <DEDUP_REMOVED lines=21> */
.L_x_10518:
[----:B------:R-:W-:Y:S05]  /*5700*/  BSYNC B3 ;  /* 0x0000000000037941 */ /* 0x000fea0003800000 */
.L_x_10509:
[----:B------:R-:W-:Y:S01]  /*5710*/  FADD.FTZ R25, R25, 0.69314718246459960938 ;  /* 0x3f31721819197421 */ /* 0x000fe20000010000 */
[----:B------:R-:W-:-:S04]  /*5720*/  LOP3.LUT R11, R0, 0x80000000, R11, 0xb8, !PT ;  /* 0x80000000000b7812 */ /* 0x000fc800078eb80b */
[----:B------:R-:W-:Y:S01]  /*5730*/  LOP3.LUT R10, R25, 0x80000000, R10, 0xb8, !PT ;  /* 0x80000000190a7812 */ /* 0x000fe200078eb80a */
[----:B------:R-:W-:Y:S06]  /*5740*/  BRA `(.L_x_10477) ;  /* 0x0000000000387947 */ /* 0x000fec0003800000 */
.L_x_10475:
        /* <DEDUP_REMOVED lines=14> */
.L_x_10477:
[----:B------:R-:W-:Y:S05]  /*5830*/  BSYNC B2 ;  /* 0x0000000000027941 */ /* 0x000fea0003800000 */
.L_x_10474:
        /* <DEDUP_REMOVED lines=109> */
.L_x_10544:
        /* <DEDUP_REMOVED lines=10> */
.L_x_10546:
[----:B------:R-:W-:-:S04]  /*5fb0*/  FADD.FTZ R4, -R0, R5 ;  /* 0x0000000500047221 */ /* 0x000fc80000010100 */
[----:B------:R-:W-:-:S07]  /*5fc0*/  FMUL.FTZ R4, R4, 0.5 ;  /* 0x3f00000004047820 */ /* 0x000fce0000410000 */
.L_x_10547:
[----:B------:R-:W-:Y:S05]  /*5fd0*/  BSYNC B1 ;  /* 0x0000000000017941 */ /* 0x000fea0003800000 */
.L_x_10545:
        /* <DEDUP_REMOVED lines=11> */
.L_x_10549:
[----:B------:R-:W-:-:S04]  /*6090*/  FADD.FTZ R6, R2, -R7 ;  /* 0x8000000702067221 */ /* 0x000fc80000010000 */
[----:B------:R-:W-:-:S07]  /*60a0*/  FMUL.FTZ R7, R6, 0.5 ;  /* 0x3f00000006077820 */ /* 0x000fce0000410000 */
.L_x_10550:
[----:B------:R-:W-:Y:S05]  /*60b0*/  BSYNC B1 ;  /* 0x0000000000017941 */ /* 0x000fea0003800000 */
.L_x_10548:
        /* <DEDUP_REMOVED lines=35> */
.L_x_10543:
[----:B------:R0:W1:Y:S02]  /*62f0*/  MUFU.SQRT R25, R26 ;  /* 0x0000001a00197308 */ /* 0x0000640000002000 */
.L_x_10542:
[----:B------:R-:W-:Y:S05]  /*6300*/  BSYNC B0 ;  /* 0x0000000000007941 */ /* 0x000fea0003800000 */
.L_x_10541:
        /* <DEDUP_REMOVED lines=35> */
.L_x_10554:
        /* <DEDUP_REMOVED lines=17> */
.L_x_10560:
[----:B------:R-:W-:-:S04]  /*6650*/  FADD.FTZ R0, -R0, R5 ;  /* 0x0000000500007221 */ /* 0x000fc80000010100 */
[----:B------:R-:W-:-:S07]  /*6660*/  FMUL.FTZ R0, R0, 0.5 ;  /* 0x3f00000000007820 */ /* 0x000fce0000410000 */
.L_x_10561:
[----:B------:R-:W-:Y:S05]  /*6670*/  BSYNC B4 ;  /* 0x0000000000047941 */ /* 0x000fea0003800000 */
.L_x_10559:
        /* <DEDUP_REMOVED lines=10> */
.L_x_10563:
[----:B------:R-:W-:-:S04]  /*6720*/  FADD.FTZ R2, -R3, R2 ;  /* 0x0000000203027221 */ /* 0x000fc80000010100 */
[----:B------:R-:W-:-:S07]  /*6730*/  FMUL.FTZ R3, R2, 0.5 ;  /* 0x3f00000002037820 */ /* 0x000fce0000410000 */
.L_x_10564:
[----:B------:R-:W-:Y:S05]  /*6740*/  BSYNC B4 ;  /* 0x0000000000047941 */ /* 0x000fea0003800000 */
.L_x_10562:
[----:B------:R-:W-:Y:S01]  /*6750*/  FADD.FTZ R3, R3, R0 ;  /* 0x0000000003037221 */ /* 0x000fe20000010000 */
[----:B------:R-:W-:-:S04]  /*6760*/  FADD.FTZ R30, R27, R30 ;  /* 0x0000001e1b1e7221 */ /* 0x000fc80000010000 */
[----:B------:R-:W-:-:S06]  /*6770*/  FMUL.FTZ R30, R30, R3 ;  /* 0x000000031e1e7220 */ /* 0x000fcc0000410000 */
[----:B------:R-:W2:Y:S01]  /*6780*/  MUFU.SQRT R30, R30 ;  /* 0x0000001e001e7308 */ /* 0x000ea20000002000 */
[----:B------:R-:W-:Y:S05]  /*6790*/  BRA `(.L_x_10565) ;  /* 0x0000000000487947 */ /* 0x000fea0003800000 */
.L_x_10558:
        /* <DEDUP_REMOVED lines=12> */
.L_x_10557:
[----:B------:R-:W-:Y:S01]  /*6860*/  FADD.FTZ R0, R30, 1 ;  /* 0x3f8000001e007421 */ /* 0x000fe20000010000 */
[----:B------:R-:W-:Y:S01]  /*6870*/  MUFU.SQRT R3, R26 ;  /* 0x0000001a00037308 */ /* 0x000fe20000002000 */
[----:B------:R-:W-:Y:S02]  /*6880*/  MOV R27, 0x3f800000 ;  /* 0x3f800000001b7802 */ /* 0x000fe40000000f00 */
[----:B------:R-:W-:-:S06]  /*6890*/  FMUL.FTZ R0, R0, 0.5 ;  /* 0x3f00000000007820 */ /* 0x000fcc0000410000 */
[----:B------:R-:W2:Y:S02]  /*68a0*/  MUFU.SQRT R0, R0 ;  /* 0x0000000000007308 */ /* 0x000ea40000002000 */
[----:B--2---:R-:W-:-:S07]  /*68b0*/  FMUL.FTZ R30, R3, R0 ;  /* 0x00000000031e7220 */ /* 0x004fce0000410000 */
.L_x_10565:
[----:B------:R-:W-:Y:S05]  /*68c0*/  BSYNC B1 ;  /* 0x0000000000017941 */ /* 0x000fea0003800000 */
.L_x_10556:
[----:B------:R-:W-:Y:S05]  /*68d0*/  BRA `(.L_x_10566) ;  /* 0x0000000000087947 */ /* 0x000fea0003800000 */
.L_x_10553:
[----:B------:R-:W-:Y:S01]  /*68e0*/  FMUL.FTZ R30, R30, 16777216 ;  /* 0x4b8000001e1e7820 */ /* 0x000fe20000410000 */
[----:B------:R-:W-:-:S07]  /*68f0*/  FMUL.FTZ R27, R27, 16777216 ;  /* 0x4b8000001b1b7820 */ /* 0x000fce0000410000 */
.L_x_10566:
[----:B------:R-:W-:Y:S05]  /*6900*/  BSYNC B0 ;  /* 0x0000000000007941 */ /* 0x000fea0003800000 */
.L_x_10552:
        /* <DEDUP_REMOVED lines=16> */
[----:B-1----:R-:W-:Y:S05]  /*6a10*/  CALL.REL.NOINC `($__internal_19_$__cuda_sm3x_div_rn_ftz_f32_slowpath) ;  /* 0x0000025c00987944 */ /* 0x002fea0003c00000 */
.L_x_10568:
[----:B------:R-:W-:Y:S05]  /*6a20*/  BSYNC B4 ;  /* 0x0000000000047941 */ /* 0x000fea0003800000 */
.L_x_10567:
        /* <DEDUP_REMOVED lines=18> */
.L_x_10570:
[----:B------:R-:W-:Y:S02]  /*6b50*/  ISETP.GE.AND P0, PT, R30, RZ, PT ;  /* 0x000000ff1e00720c */ /* 0x000fe40003f06270 */
[----:B------:R-:W-:-:S11]  /*6b60*/  MOV R3, 0x3fd774eb ;  /* 0x3fd774eb00037802 */ /* 0x000fd60000000f00 */
[----:B------:R-:W-:-:S04]  /*6b70*/  @P0 FFMA.FTZ R0, R3, 0.93318945169448852539, -R0 ;  /* 0x3f6ee58103000823 */ /* 0x000fc80000010800 */
[----:B------:R-:W-:-:S07]  /*6b80*/  @!P0 FFMA.FTZ R0, R3, 0.93318945169448852539, R0 ;  /* 0x3f6ee58103008823 */ /* 0x000fce0000010000 */
.L_x_10571:
[----:B------:R-:W-:Y:S05]  /*6b90*/  BSYNC B0 ;  /* 0x0000000000007941 */ /* 0x000fea0003800000 */
.L_x_10569:
        /* <DEDUP_REMOVED lines=10> */
.L_x_10555:
[----:B------:R-:W-:Y:S05]  /*6c40*/  BSYNC B3 ;  /* 0x0000000000037941 */ /* 0x000fea0003800000 */
.L_x_10551:
[----:B------:R-:W-:Y:S02]  /*6c50*/  LOP3.LUT R13, R4, 0x80000000, R13, 0xb8, !PT ;  /* 0x80000000040d7812 */ /* 0x000fe400078eb80d */
[----:B-1----:R-:W-:Y:S01]  /*6c60*/  LOP3.LUT R12, R25, 0x80000000, R12, 0xb8, !PT ;  /* 0x80000000190c7812 */ /* 0x002fe200078eb80c */
[----:B------:R-:W-:Y:S06]  /*6c70*/  BRA `(.L_x_10540) ;  /* 0x0000001400cc7947 */ /* 0x000fec0003800000 */
.L_x_10539:
        /* <DEDUP_REMOVED lines=29> */
[----:B------:R-:W-:Y:S05]  /*6e50*/  CALL.REL.NOINC `($__internal_19_$__cuda_sm3x_div_rn_ftz_f32_slowpath) ;  /* 0x0000025800887944 */ /* 0x000fea0003c00000 */
.L_x_10577:
[----:B------:R-:W-:Y:S05]  /*6e60*/  BSYNC B4 ;  /* 0x0000000000047941 */ /* 0x000fea0003800000 */
.L_x_10576:
        /* <DEDUP_REMOVED lines=18> */
.L_x_10579:
[----:B------:R-:W-:Y:S02]  /*6f90*/  ISETP.GE.AND P0, PT, R27, RZ, PT ;  /* 0x000000ff1b00720c */ /* 0x000fe40003f06270 */
[----:B------:R-:W-:-:S11]  /*6fa0*/  MOV R3, 0x3fd774eb ;  /* 0x3fd774eb00037802 */ /* 0x000fd60000000f00 */
[----:B------:R-:W-:-:S04]  /*6fb0*/  @P0 FFMA.FTZ R0, R3, 0.93318945169448852539, -R0 ;  /* 0x3f6ee58103000823 */ /* 0x000fc80000010800 */
[----:B------:R-:W-:-:S07]  /*6fc0*/  @!P0 FFMA.FTZ R0, R3, 0.93318945169448852539, R0 ;  /* 0x3f6ee58103008823 */ /* 0x000fce0000010000 */
.L_x_10580:
[----:B------:R-:W-:Y:S05]  /*6fd0*/  BSYNC B0 ;  /* 0x0000000000007941 */ /* 0x000fea0003800000 */
.L_x_10578:
        /* <DEDUP_REMOVED lines=13> */
.L_x_10575:
        /* <DEDUP_REMOVED lines=11> */
[----:B------:R-:W-:Y:S05]  /*7160*/  CALL.REL.NOINC `($__internal_19_$__cuda_sm3x_div_rn_ftz_f32_slowpath) ;  /* 0x0000025400c47944 */ /* 0x000fea0003c00000 */
.L_x_10583:
[----:B------:R-:W-:Y:S05]  /*7170*/  BSYNC B4 ;  /* 0x0000000000047941 */ /* 0x000fea0003800000 */
.L_x_10582:
        /* <DEDUP_REMOVED lines=18> */
.L_x_10585:
[----:B------:R-:W-:Y:S02]  /*72a0*/  ISETP.GE.AND P0, PT, R27, RZ, PT ;  /* 0x000000ff1b00720c */ /* 0x000fe40003f06270 */
[----:B------:R-:W-:-:S11]  /*72b0*/  MOV R3, 0x3fd774eb ;  /* 0x3fd774eb00037802 */ /* 0x000fd60000000f00 */
[----:B------:R-:W-:-:S04]  /*72c0*/  @P0 FFMA.FTZ R0, R3, 0.93318945169448852539, -R0 ;  /* 0x3f6ee58103000823 */ /* 0x000fc80000010800 */
[----:B------:R-:W-:-:S07]  /*72d0*/  @!P0 FFMA.FTZ R0, R3, 0.93318945169448852539, R0 ;  /* 0x3f6ee58103008823 */ /* 0x000fce0000010000 */
.L_x_10586:
[----:B------:R-:W-:Y:S05]  /*72e0*/  BSYNC B0 ;  /* 0x0000000000007941 */ /* 0x000fea0003800000 */
.L_x_10584:
        /* <DEDUP_REMOVED lines=27> */
.L_x_10574:
        /* <DEDUP_REMOVED lines=32> */
[----:B------:R-:W-:Y:S05]  /*76a0*/  CALL.REL.NOINC `($__internal_19_$__cuda_sm3x_div_rn_ftz_f32_slowpath) ;  /* 0x0000025000747944 */ /* 0x000fea0003c00000 */
.L_x_10588:
[----:B------:R-:W-:Y:S05]  /*76b0*/  BSYNC B4 ;  /* 0x0000000000047941 */ /* 0x000fea0003800000 */
.L_x_10587:
        /* <DEDUP_REMOVED lines=18> */
.L_x_10590:
[----:B------:R-:W-:Y:S02]  /*77e0*/  ISETP.GE.AND P0, PT, R27, RZ, PT ;  /* 0x000000ff1b00720c */ /* 0x000fe40003f06270 */
[----:B------:R-:W-:-:S11]  /*77f0*/  MOV R3, 0x3fd774eb ;  /* 0x3fd774eb00037802 */ /* 0x000fd60000000f00 */
[----:B------:R-:W-:-:S04]  /*7800*/  @P0 FFMA.FTZ R0, R3, 0.93318945169448852539, -R0 ;  /* 0x3f6ee58103000823 */ /* 0x000fc80000010800 */
[----:B------:R-:W-:-:S07]  /*7810*/  @!P0 FFMA.FTZ R0, R3, 0.93318945169448852539, R0 ;  /* 0x3f6ee58103008823 */ /* 0x000fce0000010000 */
.L_x_10591:
[----:B------:R-:W-:Y:S05]  /*7820*/  BSYNC B0 ;  /* 0x0000000000007941 */ /* 0x000fea0003800000 */
.L_x_10589:
        /* <DEDUP_REMOVED lines=11> */
.L_x_10573:
        /* <DEDUP_REMOVED lines=23> */
.L_x_10595:
[----:B------:R-:W-:Y:S05]  /*7a50*/  BSYNC B4 ;  /* 0x0000000000047941 */ /* 0x000fea0003800000 */
.L_x_10594:
        /* <DEDUP_REMOVED lines=24> */
.L_x_10593:
        /* <DEDUP_REMOVED lines=12> */
.L_x_10597:
[----:B------:R-:W-:Y:S05]  /*7ca0*/  BSYNC B4 ;  /* 0x0000000000047941 */ /* 0x000fea0003800000 */
.L_x_10596:
        /* <DEDUP_REMOVED lines=38> */
.L_x_10592:
        /* <DEDUP_REMOVED lines=33> */
.L_x_10599:
[----:B------:R-:W-:Y:S05]  /*8120*/  BSYNC B4 ;  /* 0x0000000000047941 */ /* 0x000fea0003800000 */
.L_x_10598:
        /* <DEDUP_REMOVED lines=21> */
.L_x_10581:
[----:B------:R-:W-:Y:S05]  /*8280*/  BSYNC B3 ;  /* 0x0000000000037941 */ /* 0x000fea0003800000 */
.L_x_10572:
[----:B------:R-:W-:Y:S01]  /*8290*/  FADD.FTZ R25, R25, 0.69314718246459960938 ;  /* 0x3f31721819197421 */ /* 0x000fe20000010000 */
[----:B------:R-:W-:-:S04]  /*82a0*/  LOP3.LUT R13, R0, 0x80000000, R13, 0xb8, !PT ;  /* 0x80000000000d7812 */ /* 0x000fc800078eb80d */
[----:B------:R-:W-:Y:S01]  /*82b0*/  LOP3.LUT R12, R25, 0x80000000, R12, 0xb8, !PT ;  /* 0x80000000190c7812 */ /* 0x000fe200078eb80c */
[----:B------:R-:W-:Y:S06]  /*82c0*/  BRA `(.L_x_10540) ;  /* 0x0000000000387947 */ /* 0x000fec0003800000 */
.L_x_10538:
        /* <DEDUP_REMOVED lines=14> */
.L_x_10540:
[----:B------:R-:W-:Y:S05]  /*83b0*/  BSYNC B2 ;  /* 0x0000000000027941 */ /* 0x000fea0003800000 */
.L_x_10537:
        /* <DEDUP_REMOVED lines=109> */
.L_x_10607:
        /* <DEDUP_REMOVED lines=10> */
.L_x_10609:
[----:B------:R-:W-:-:S04]  /*8b30*/  FADD.FTZ R4, -R0, R5 ;  /* 0x0000000500047221 */ /* 0x000fc80000010100 */
[----:B------:R-:W-:-:S07]  /*8b40*/  FMUL.FTZ R4, R4, 0.5 ;  /* 0x3f00000004047820 */ /* 0x000fce0000410000 */
.L_x_10610:
[----:B------:R-:W-:Y:S05]  /*8b50*/  BSYNC B1 ;  /* 0x0000000000017941 */ /* 0x000fea0003800000 */
.L_x_10608:
        /* <DEDUP_REMOVED lines=11> */
.L_x_10612:
[----:B------:R-:W-:-:S04]  /*8c10*/  FADD.FTZ R6, R2, -R7 ;  /* 0x8000000702067221 */ /* 0x000fc80000010000 */
[----:B------:R-:W-:-:S07]  /*8c20*/  FMUL.FTZ R7, R6, 0.5 ;  /* 0x3f00000006077820 */ /* 0x000fce0000410000 */
.L_x_10613:
[----:B------:R-:W-:Y:S05]  /*8c30*/  BSYNC B1 ;  /* 0x0000000000017941 */ /* 0x000fea0003800000 */
.L_x_10611:
        /* <DEDUP_REMOVED lines=35> */
.L_x_10606:
[----:B------:R0:W1:Y:S02]  /*8e70*/  MUFU.SQRT R25, R26 ;  /* 0x0000001a00197308 */ /* 0x0000640000002000 */
.L_x_10605:
[----:B------:R-:W-:Y:S05]  /*8e80*/  BSYNC B0 ;  /* 0x0000000000007941 */ /* 0x000fea0003800000 */
.L_x_10604:
        /* <DEDUP_REMOVED lines=35> */
.L_x_10617:
        /* <DEDUP_REMOVED lines=17> */
.L_x_10623:
[----:B------:R-:W-:-:S04]  /*91d0*/  FADD.FTZ R0, -R0, R5 ;  /* 0x0000000500007221 */ /* 0x000fc80000010100 */
[----:B------:R-:W-:-:S07]  /*91e0*/  FMUL.FTZ R0, R0, 0.5 ;  /* 0x3f00000000007820 */ /* 0x000fce0000410000 */
.L_x_10624:
[----:B------:R-:W-:Y:S05]  /*91f0*/  BSYNC B4 ;  /* 0x0000000000047941 */ /* 0x000fea0003800000 */
.L_x_10622:
        /* <DEDUP_REMOVED lines=10> */
.L_x_10626:
[----:B------:R-:W-:-:S04]  /*92a0*/  FADD.FTZ R2, -R3, R2 ;  /* 0x0000000203027221 */ /* 0x000fc80000010100 */
[----:B------:R-:W-:-:S07]  /*92b0*/  FMUL.FTZ R3, R2, 0.5 ;  /* 0x3f00000002037820 */ /* 0x000fce0000410000 */
.L_x_10627:
[----:B------:R-:W-:Y:S05]  /*92c0*/  BSYNC B4 ;  /* 0x0000000000047941 */ /* 0x000fea0003800000 */
.L_x_10625:
[----:B------:R-:W-:Y:S01]  /*92d0*/  FADD.FTZ R3, R3, R0 ;  /* 0x0000000003037221 */ /* 0x000fe20000010000 */
[----:B------:R-:W-:-:S04]  /*92e0*/  FADD.FTZ R30, R27, R30 ;  /* 0x0000001e1b1e7221 */ /* 0x000fc80000010000 */
[----:B------:R-:W-:-:S06]  /*92f0*/  FMUL.FTZ R30, R30, R3 ;  /* 0x000000031e1e7220 */ /* 0x000fcc0000410000 */
[----:B------:R-:W2:Y:S01]  /*9300*/  MUFU.SQRT R30, R30 ;  /* 0x0000001e001e7308 */ /* 0x000ea20000002000 */
[----:B------:R-:W-:Y:S05]  /*9310*/  BRA `(.L_x_10628) ;  /* 0x0000000000487947 */ /* 0x000fea0003800000 */
.L_x_10621:
        /* <DEDUP_REMOVED lines=12> */
.L_x_10620:
[----:B------:R-:W-:Y:S01]  /*93e0*/  FADD.FTZ R0, R30, 1 ;  /* 0x3f8000001e007421 */ /* 0x000fe20000010000 */
[----:B------:R-:W-:Y:S01]  /*93f0*/  MUFU.SQRT R3, R26 ;  /* 0x0000001a00037308 */ /* 0x000fe20000002000 */
[----:B------:R-:W-:Y:S02]  /*9400*/  MOV R27, 0x3f800000 ;  /* 0x3f800000001b7802 */ /* 0x000fe40000000f00 */
[----:B------:R-:W-:-:S06]  /*9410*/  FMUL.FTZ R0, R0, 0.5 ;  /* 0x3f00000000007820 */ /* 0x000fcc0000410000 */
[----:B------:R-:W2:Y:S02]  /*9420*/  MUFU.SQRT R0, R0 ;  /* 0x0000000000007308 */ /* 0x000ea40000002000 */
[----:B--2---:R-:W-:-:S07]  /*9430*/  FMUL.FTZ R30, R3, R0 ;  /* 0x00000000031e7220 */ /* 0x004fce0000410000 */
.L_x_10628:
[----:B------:R-:W-:Y:S05]  /*9440*/  BSYNC B1 ;  /* 0x0000000000017941 */ /* 0x000fea0003800000 */
.L_x_10619:
[----:B------:R-:W-:Y:S05]  /*9450*/  BRA `(.L_x_10629) ;  /* 0x0000000000087947 */ /* 0x000fea0003800000 */
.L_x_10616:
[----:B------:R-:W-:Y:S01]  /*9460*/  FMUL.FTZ R30, R30, 16777216 ;  /* 0x4b8000001e1e7820 */ /* 0x000fe20000410000 */
[----:B------:R-:W-:-:S07]  /*9470*/  FMUL.FTZ R27, R27, 16777216 ;  /* 0x4b8000001b1b7820 */ /* 0x000fce0000410000 */
.L_x_10629:
[----:B------:R-:W-:Y:S05]  /*9480*/  BSYNC B0 ;  /* 0x0000000000007941 */ /* 0x000fea0003800000 */
.L_x_10615:
        /* <DEDUP_REMOVED lines=17> */
.L_x_10631:
[----:B------:R-:W-:Y:S05]  /*95a0*/  BSYNC B4 ;  /* 0x0000000000047941 */ /* 0x000fea0003800000 */
.L_x_10630:
        /* <DEDUP_REMOVED lines=18> */
.L_x_10633:
[----:B------:R-:W-:Y:S02]  /*96d0*/  ISETP.GE.AND P0, PT, R30, RZ, PT ;  /* 0x000000ff1e00720c */ /* 0x000fe40003f06270 */
[----:B------:R-:W-:-:S11]  /*96e0*/  MOV R3, 0x3fd774eb ;  /* 0x3fd774eb00037802 */ /* 0x000fd60000000f00 */
[----:B------:R-:W-:-:S04]  /*96f0*/  @P0 FFMA.FTZ R0, R3, 0.93318945169448852539, -R0 ;  /* 0x3f6ee58103000823 */ /* 0x000fc80000010800 */
[----:B------:R-:W-:-:S07]  /*9700*/  @!P0 FFMA.FTZ R0, R3, 0.93318945169448852539, R0 ;  /* 0x3f6ee58103008823 */ /* 0x000fce0000010000 */
.L_x_10634:
[----:B------:R-:W-:Y:S05]  /*9710*/  BSYNC B0 ;  /* 0x0000000000007941 */ /* 0x000fea0003800000 */
.L_x_10632:
        /* <DEDUP_REMOVED lines=10> */
.L_x_10618:
[----:B------:R-:W-:Y:S05]  /*97c0*/  BSYNC B3 ;  /* 0x0000000000037941 */ /* 0x000fea0003800000 */
.L_x_10614:
[----:B------:R-:W-:Y:S02]  /*97d0*/  LOP3.LUT R15, R4, 0x80000000, R15, 0xb8, !PT ;  /* 0x80000000040f7812 */ /* 0x000fe400078eb80f */
[----:B-1----:R-:W-:Y:S01]  /*97e0*/  LOP3.LUT R14, R25, 0x80000000, R14, 0xb8, !PT ;  /* 0x80000000190e7812 */ /* 0x002fe200078eb80e */
[----:B------:R-:W-:Y:S06]  /*97f0*/  BRA `(.L_x_10603) ;  /* 0x0000001400cc7947 */ /* 0x000fec0003800000 */
.L_x_10602:
        /* <DEDUP_REMOVED lines=30> */
.L_x_10640:
[----:B------:R-:W-:Y:S05]  /*99e0*/  BSYNC B4 ;  /* 0x0000000000047941 */ /* 0x000fea0003800000 */
.L_x_10639:
        /* <DEDUP_REMOVED lines=18> */
.L_x_10642:
[----:B------:R-:W-:Y:S02]  /*9b10*/  ISETP.GE.AND P0, PT, R27, RZ, PT ;  /* 0x000000ff1b00720c */ /* 0x000fe40003f06270 */
[----:B------:R-:W-:-:S11]  /*9b20*/  MOV R3, 0x3fd774eb ;  /* 0x3fd774eb00037802 */ /* 0x000fd60000000f00 */
[----:B------:R-:W-:-:S04]  /*9b30*/  @P0 FFMA.FTZ R0, R3, 0.93318945169448852539, -R0 ;  /* 0x3f6ee58103000823 */ /* 0x000fc80000010800 */
[----:B------:R-:W-:-:S07]  /*9b40*/  @!P0 FFMA.FTZ R0, R3, 0.93318945169448852539, R0 ;  /* 0x3f6ee58103008823 */ /* 0x000fce0000010000 */
.L_x_10643:
[----:B------:R-:W-:Y:S05]  /*9b50*/  BSYNC B0 ;  /* 0x0000000000007941 */ /* 0x000fea0003800000 */
.L_x_10641:
        /* <DEDUP_REMOVED lines=13> */
.L_x_10638:
        /* <DEDUP_REMOVED lines=12> */
.L_x_10646:
[----:B------:R-:W-:Y:S05]  /*9cf0*/  BSYNC B4 ;  /* 0x0000000000047941 */ /* 0x000fea0003800000 */
.L_x_10645:
        /* <DEDUP_REMOVED lines=18> */
.L_x_10648:
[----:B------:R-:W-:Y:S02]  /*9e20*/  ISETP.GE.AND P0, PT, R27, RZ, PT ;  /* 0x000000ff1b00720c */ /* 0x000fe40003f06270 */
[----:B------:R-:W-:-:S11]  /*9e30*/  MOV R3, 0x3fd774eb ;  /* 0x3fd774eb00037802 */ /* 0x000fd60000000f00 */
[----:B------:R-:W-:-:S04]  /*9e40*/  @P0 FFMA.FTZ R0, R3, 0.93318945169448852539, -R0 ;  /* 0x3f6ee58103000823 */ /* 0x000fc80000010800 */
[----:B------:R-:W-:-:S07]  /*9e50*/  @!P0 FFMA.FTZ R0, R3, 0.93318945169448852539, R0 ;  /* 0x3f6ee58103008823 */ /* 0x000fce0000010000 */
.L_x_10649:
[----:B------:R-:W-:Y:S05]  /*9e60*/  BSYNC B0 ;  /* 0x0000000000007941 */ /* 0x000fea0003800000 */
.L_x_10647:
        /* <DEDUP_REMOVED lines=27> */
.L_x_10637:
        /* <DEDUP_REMOVED lines=33> */
.L_x_10651:
[----:B------:R-:W-:Y:S05]  /*a230*/  BSYNC B4 ;  /* 0x0000000000047941 */ /* 0x000fea0003800000 */
.L_x_10650:
        /* <DEDUP_REMOVED lines=18> */
.L_x_10653:
[----:B------:R-:W-:Y:S02]  /*a360*/  ISETP.GE.AND P0, PT, R27, RZ, PT ;  /* 0x000000ff1b00720c */ /* 0x000fe40003f06270 */
[----:B------:R-:W-:-:S11]  /*a370*/  MOV R3, 0x3fd774eb ;  /* 0x3fd774eb00037802 */ /* 0x000fd60000000f00 */
[----:B------:R-:W-:-:S04]  /*a380*/  @P0 FFMA.FTZ R0, R3, 0.93318945169448852539, -R0 ;  /* 0x3f6ee58103000823 */ /* 0x000fc80000010800 */
[----:B------:R-:W-:-:S07]  /*a390*/  @!P0 FFMA.FTZ R0, R3, 0.93318945169448852539, R0 ;  /* 0x3f6ee58103008823 */ /* 0x000fce0000010000 */
.L_x_10654:
[----:B------:R-:W-:Y:S05]  /*a3a0*/  BSYNC B0 ;  /* 0x0000000000007941 */ /* 0x000fea0003800000 */
.L_x_10652:
        /* <DEDUP_REMOVED lines=11> */
.L_x_10636:
        /* <DEDUP_REMOVED lines=23> */
.L_x_10658:
[----:B------:R-:W-:Y:S05]  /*a5d0*/  BSYNC B4 ;  /* 0x0000000000047941 */ /* 0x000fea0003800000 */
.L_x_10657:
        /* <DEDUP_REMOVED lines=24> */
.L_x_10656:
        /* <DEDUP_REMOVED lines=12> */
.L_x_10660:
[----:B------:R-:W-:Y:S05]  /*a820*/  BSYNC B4 ;  /* 0x0000000000047941 */ /* 0x000fea0003800000 */
.L_x_10659:
        /* <DEDUP_REMOVED lines=38> */
.L_x_10655:
        /* <DEDUP_REMOVED lines=33> */
.L_x_10662:
[----:B------:R-:W-:Y:S05]  /*aca0*/  BSYNC B4 ;  /* 0x0000000000047941 */ /* 0x000fea0003800000 */
.L_x_10661:
        /* <DEDUP_REMOVED lines=21> */
.L_x_10644:
[----:B------:R-:W-:Y:S05]  /*ae00*/  BSYNC B3 ;  /* 0x0000000000037941 */ /* 0x000fea0003800000 */
.L_x_10635:
[----:B------:R-:W-:Y:S01]  /*ae10*/  FADD.FTZ R25, R25, 0.69314718246459960938 ;  /* 0x3f31721819197421 */ /* 0x000fe20000010000 */
[----:B------:R-:W-:-:S04]  /*ae20*/  LOP3.LUT R15, R0, 0x80000000, R15, 0xb8, !PT ;  /* 0x80000000000f7812 */ /* 0x000fc800078eb80f */
[----:B------:R-:W-:Y:S01]  /*ae30*/  LOP3.LUT R14, R25, 0x80000000, R14, 0xb8, !PT ;  /* 0x80000000190e7812 */ /* 0x000fe200078eb80e */
[----:B------:R-:W-:Y:S06]  /*ae40*/  BRA `(.L_x_10603) ;  /* 0x0000000000387947 */ /* 0x000fec0003800000 */
.L_x_10601:
        /* <DEDUP_REMOVED lines=14> */
.L_x_10603:
[----:B------:R-:W-:Y:S05]  /*af30*/  BSYNC B2 ;  /* 0x0000000000027941 */ /* 0x000fea0003800000 */
.L_x_10600:
        /* <DEDUP_REMOVED lines=109> */
.L_x_10670:
        /* <DEDUP_REMOVED lines=10> */
.L_x_10672:
[----:B------:R-:W-:-:S04]  /*b6b0*/  FADD.FTZ R4, -R0, R5 ;  /* 0x0000000500047221 */ /* 0x000fc80000010100 */
[----:B------:R-:W-:-:S07]  /*b6c0*/  FMUL.FTZ R4, R4, 0.5 ;  /* 0x3f00000004047820 */ /* 0x000fce0000410000 */
.L_x_10673:
[----:B------:R-:W-:Y:S05]  /*b6d0*/  BSYNC B1 ;  /* 0x0000000000017941 */ /* 0x000fea0003800000 */
.L_x_10671:
        /* <DEDUP_REMOVED lines=11> */
.L_x_10675:
[----:B------:R-:W-:-:S04]  /*b790*/  FADD.FTZ R6, R2, -R7 ;  /* 0x8000000702067221 */ /* 0x000fc80000010000 */
[----:B------:R-:W-:-:S07]  /*b7a0*/  FMUL.FTZ R7, R6, 0.5 ;  /* 0x3f00000006077820 */ /* 0x000fce0000410000 */
.L_x_10676:
[----:B------:R-:W-:Y:S05]  /*b7b0*/  BSYNC B1 ;  /* 0x0000000000017941 */ /* 0x000fea0003800000 */
.L_x_10674:
        /* <DEDUP_REMOVED lines=35> */
.L_x_10669:
[----:B------:R0:W1:Y:S02]  /*b9f0*/  MUFU.SQRT R25, R26 ;  /* 0x0000001a00197308 */ /* 0x0000640000002000 */
.L_x_10668:
[----:B------:R-:W-:Y:S05]  /*ba00*/  BSYNC B0 ;  /* 0x0000000000007941 */ /* 0x000fea0003800000 */
.L_x_10667:
        /* <DEDUP_REMOVED lines=35> */
.L_x_10680:
        /* <DEDUP_REMOVED lines=17> */
.L_x_10686:
[----:B------:R-:W-:-:S04]  /*bd50*/  FADD.FTZ R0, -R0, R5 ;  /* 0x0000000500007221 */ /* 0x000fc80000010100 */
[----:B------:R-:W-:-:S07]  /*bd60*/  FMUL.FTZ R0, R0, 0.5 ;  /* 0x3f00000000007820 */ /* 0x000fce0000410000 */
.L_x_10687:
[----:B------:R-:W-:Y:S05]  /*bd70*/  BSYNC B4 ;  /* 0x0000000000047941 */ /* 0x000fea0003800000 */
.L_x_10685:
        /* <DEDUP_REMOVED lines=10> */
.L_x_10689:
[----:B------:R-:W-:-:S04]  /*be20*/  FADD.FTZ R2, -R3, R2 ;  /* 0x0000000203027221 */ /* 0x000fc80000010100 */
[----:B------:R-:W-:-:S07]  /*be30*/  FMUL.FTZ R3, R2, 0.5 ;  /* 0x3f00000002037820 */ /* 0x000fce0000410000 */
.L_x_10690:
[----:B------:R-:W-:Y:S05]  /*be40*/  BSYNC B4 ;  /* 0x0000000000047941 */ /* 0x000fea0003800000 */
.L_x_10688:
[----:B------:R-:W-:Y:S01]  /*be50*/  FADD.FTZ R3, R3, R0 ;  /* 0x0000000003037221 */ /* 0x000fe20000010000 */
[----:B------:R-:W-:-:S04]  /*be60*/  FADD.FTZ R30, R27, R30 ;  /* 0x0000001e1b1e7221 */ /* 0x000fc80000010000 */
[----:B------:R-:W-:-:S06]  /*be70*/  FMUL.FTZ R30, R30, R3 ;  /* 0x000000031e1e7220 */ /* 0x000fcc0000410000 */
[----:B------:R-:W2:Y:S01]  /*be80*/  MUFU.SQRT R30, R30 ;  /* 0x0000001e001e7308 */ /* 0x000ea20000002000 */
[----:B------:R-:W-:Y:S05]  /*be90*/  BRA `(.L_x_10691) ;  /* 0x0000000000487947 */ /* 0x000fea0003800000 */
.L_x_10684:
        /* <DEDUP_REMOVED lines=12> */
.L_x_10683:
[----:B------:R-:W-:Y:S01]  /*bf60*/  FADD.FTZ R0, R30, 1 ;  /* 0x3f8000001e007421 */ /* 0x000fe20000010000 */
[----:B------:R-:W-:Y:S01]  /*bf70*/  MUFU.SQRT R3, R26 ;  /* 0x0000001a00037308 */ /* 0x000fe20000002000 */
[----:B------:R-:W-:Y:S02]  /*bf80*/  MOV R27, 0x3f800000 ;  /* 0x3f800000001b7802 */ /* 0x000fe40000000f00 */
[----:B------:R-:W-:-:S06]  /*bf90*/  FMUL.FTZ R0, R0, 0.5 ;  /* 0x3f00000000007820 */ /* 0x000fcc0000410000 */
[----:B------:R-:W2:Y:S02]  /*bfa0*/  MUFU.SQRT R0, R0 ;  /* 0x0000000000007308 */ /* 0x000ea40000002000 */
[----:B--2---:R-:W-:-:S07]  /*bfb0*/  FMUL.FTZ R30, R3, R0 ;  /* 0x00000000031e7220 */ /* 0x004fce0000410000 */
.L_x_10691:
[----:B------:R-:W-:Y:S05]  /*bfc0*/  BSYNC B1 ;  /* 0x0000000000017941 */ /* 0x000fea0003800000 */
.L_x_10682:
[----:B------:R-:W-:Y:S05]  /*bfd0*/  BRA `(.L_x_10692) ;  /* 0x0000000000087947 */ /* 0x000fea0003800000 */
.L_x_10679:
[----:B------:R-:W-:Y:S01]  /*bfe0*/  FMUL.FTZ R30, R30, 16777216 ;  /* 0x4b8000001e1e7820 */ /* 0x000fe20000410000 */
[----:B------:R-:W-:-:S07]  /*bff0*/  FMUL.FTZ R27, R27, 16777216 ;  /* 0x4b8000001b1b7820 */ /* 0x000fce0000410000 */
.L_x_10692:
[----:B------:R-:W-:Y:S05]  /*c000*/  BSYNC B0 ;  /* 0x0000000000007941 */ /* 0x000fea0003800000 */
.L_x_10678:
        /* <DEDUP_REMOVED lines=17> */
.L_x_10694:
[----:B------:R-:W-:Y:S05]  /*c120*/  BSYNC B4 ;  /* 0x0000000000047941 */ /* 0x000fea0003800000 */
.L_x_10693:
        /* <DEDUP_REMOVED lines=18> */
.L_x_10696:
[----:B------:R-:W-:Y:S02]  /*c250*/  ISETP.GE.AND P0, PT, R30, RZ, PT ;  /* 0x000000ff1e00720c */ /* 0x000fe40003f06270 */
[----:B------:R-:W-:-:S11]  /*c260*/  MOV R3, 0x3fd774eb ;  /* 0x3fd774eb00037802 */ /* 0x000fd60000000f00 */
[----:B------:R-:W-:-:S04]  /*c270*/  @P0 FFMA.FTZ R0, R3, 0.93318945169448852539, -R0 ;  /* 0x3f6ee58103000823 */ /* 0x000fc80000010800 */
[----:B------:R-:W-:-:S07]  /*c280*/  @!P0 FFMA.FTZ R0, R3, 0.93318945169448852539, R0 ;  /* 0x3f6ee58103008823 */ /* 0x000fce0000010000 */
.L_x_10697:
[----:B------:R-:W-:Y:S05]  /*c290*/  BSYNC B0 ;  /* 0x0000000000007941 */ /* 0x000fea0003800000 */
.L_x_10695:
        /* <DEDUP_REMOVED lines=10> */
.L_x_10681:
[----:B------:R-:W-:Y:S05]  /*c340*/  BSYNC B3 ;  /* 0x0000000000037941 */ /* 0x000fea0003800000 */
.L_x_10677:
[----:B------:R-:W-:Y:S02]  /*c350*/  LOP3.LUT R17, R4, 0x80000000, R17, 0xb8, !PT ;  /* 0x8000000004117812 */ /* 0x000fe400078eb811 */
[----:B-1----:R-:W-:Y:S01]  /*c360*/  LOP3.LUT R16, R25, 0x80000000, R16, 0xb8, !PT ;  /* 0x8000000019107812 */ /* 0x002fe200078eb810 */
[----:B------:R-:W-:Y:S06]  /*c370*/  BRA `(.L_x_10666) ;  /* 0x0000001400cc7947 */ /* 0x000fec0003800000 */
.L_x_10665:
        /* <DEDUP_REMOVED lines=30> */
.L_x_10703:
[----:B------:R-:W-:Y:S05]  /*c560*/  BSYNC B4 ;  /* 0x0000000000047941 */ /* 0x000fea0003800000 */
.L_x_10702:
        /* <DEDUP_REMOVED lines=18> */
.L_x_10705:
[----:B------:R-:W-:Y:S02]  /*c690*/  ISETP.GE.AND P0, PT, R27, RZ, PT ;  /* 0x000000ff1b00720c */ /* 0x000fe40003f06270 */
[----:B------:R-:W-:-:S11]  /*c6a0*/  MOV R3, 0x3fd774eb ;  /* 0x3fd774eb00037802 */ /* 0x000fd60000000f00 */
[----:B------:R-:W-:-:S04]  /*c6b0*/  @P0 FFMA.FTZ R0, R3, 0.93318945169448852539, -R0 ;  /* 0x3f6ee58103000823 */ /* 0x000fc80000010800 */
[----:B------:R-:W-:-:S07]  /*c6c0*/  @!P0 FFMA.FTZ R0, R3, 0.93318945169448852539, R0 ;  /* 0x3f6ee58103008823 */ /* 0x000fce0000010000 */
.L_x_10706:
[----:B------:R-:W-:Y:S05]  /*c6d0*/  BSYNC B0 ;  /* 0x0000000000007941 */ /* 0x000fea0003800000 */
.L_x_10704:
        /* <DEDUP_REMOVED lines=13> */
.L_x_10701:
        /* <DEDUP_REMOVED lines=12> */
.L_x_10709:
[----:B------:R-:W-:Y:S05]  /*c870*/  BSYNC B4 ;  /* 0x0000000000047941 */ /* 0x000fea0003800000 */
.L_x_10708:
        /* <DEDUP_REMOVED lines=18> */
.L_x_10711:
[----:B------:R-:W-:Y:S02]  /*c9a0*/  ISETP.GE.AND P0, PT, R27, RZ, PT ;  /* 0x000000ff1b00720c */ /* 0x000fe40003f06270 */
[----:B------:R-:W-:-:S11]  /*c9b0*/  MOV R3, 0x3fd774eb ;  /* 0x3fd774eb00037802 */ /* 0x000fd60000000f00 */
[----:B------:R-:W-:-:S04]  /*c9c0*/  @P0 FFMA.FTZ R0, R3, 0.93318945169448852539, -R0 ;  /* 0x3f6ee58103000823 */ /* 0x000fc80000010800 */
[----:B------:R-:W-:-:S07]  /*c9d0*/  @!P0 FFMA.FTZ R0, R3, 0.93318945169448852539, R0 ;  /* 0x3f6ee58103008823 */ /* 0x000fce0000010000 */
.L_x_10712:
[----:B------:R-:W-:Y:S05]  /*c9e0*/  BSYNC B0 ;  /* 0x0000000000007941 */ /* 0x000fea0003800000 */
.L_x_10710:
        /* <DEDUP_REMOVED lines=27> */
.L_x_10700:
        /* <DEDUP_REMOVED lines=33> */
.L_x_10714:
[----:B------:R-:W-:Y:S05]  /*cdb0*/  BSYNC B4 ;  /* 0x0000000000047941 */ /* 0x000fea0003800000 */
.L_x_10713:
        /* <DEDUP_REMOVED lines=18> */
.L_x_10716:
[----:B------:R-:W-:Y:S02]  /*cee0*/  ISETP.GE.AND P0, PT, R27, RZ, PT ;  /* 0x000000ff1b00720c */ /* 0x000fe40003f06270 */
[----:B------:R-:W-:-:S11]  /*cef0*/  MOV R3, 0x3fd774eb ;  /* 0x3fd774eb00037802 */ /* 0x000fd60000000f00 */
[----:B------:R-:W-:-:S04]  /*cf00*/  @P0 FFMA.FTZ R0, R3, 0.93318945169448852539, -R0 ;  /* 0x3f6ee58103000823 */ /* 0x000fc80000010800 */
[----:B------:R-:W-:-:S07]  /*cf10*/  @!P0 FFMA.FTZ R0, R3, 0.93318945169448852539, R0 ;  /* 0x3f6ee58103008823 */ /* 0x000fce0000010000 */
.L_x_10717:
[----:B------:R-:W-:Y:S05]  /*cf20*/  BSYNC B0 ;  /* 0x0000000000007941 */ /* 0x000fea0003800000 */
.L_x_10715:
        /* <DEDUP_REMOVED lines=11> */
.L_x_10699:
        /* <DEDUP_REMOVED lines=23> */
.L_x_10721:
[----:B------:R-:W-:Y:S05]  /*d150*/  BSYNC B4 ;  /* 0x0000000000047941 */ /* 0x000fea0003800000 */
.L_x_10720:
        /* <DEDUP_REMOVED lines=24> */
.L_x_10719:
        /* <DEDUP_REMOVED lines=12> */
.L_x_10723:
[----:B------:R-:W-:Y:S05]  /*d3a0*/  BSYNC B4 ;  /* 0x0000000000047941 */ /* 0x000fea0003800000 */
.L_x_10722:
        /* <DEDUP_REMOVED lines=38> */
.L_x_10718:
        /* <DEDUP_REMOVED lines=33> */
.L_x_10725:
[----:B------:R-:W-:Y:S05]  /*d820*/  BSYNC B4 ;  /* 0x0000000000047941 */ /* 0x000fea0003800000 */
.L_x_10724:
        /* <DEDUP_REMOVED lines=21> */
.L_x_10707:
[----:B------:R-:W-:Y:S05]  /*d980*/  BSYNC B3 ;  /* 0x0000000000037941 */ /* 0x000fea0003800000 */
.L_x_10698:
[----:B------:R-:W-:Y:S01]  /*d990*/  FADD.FTZ R25, R25, 0.69314718246459960938 ;  /* 0x3f31721819197421 */ /* 0x000fe20000010000 */
[----:B------:R-:W-:-:S04]  /*d9a0*/  LOP3.LUT R17, R0, 0x80000000, R17, 0xb8, !PT ;  /* 0x8000000000117812 */ /* 0x000fc800078eb811 */
[----:B------:R-:W-:Y:S01]  /*d9b0*/  LOP3.LUT R16, R25, 0x80000000, R16, 0xb8, !PT ;  /* 0x8000000019107812 */ /* 0x000fe200078eb810 */
[----:B------:R-:W-:Y:S06]  /*d9c0*/  BRA `(.L_x_10666) ;  /* 0x0000000000387947 */ /* 0x000fec0003800000 */
.L_x_10664:
        /* <DEDUP_REMOVED lines=14> */
.L_x_10666:
[----:B------:R-:W-:Y:S05]  /*dab0*/  BSYNC B2 ;  /* 0x0000000000027941 */ /* 0x000fea0003800000 */
.L_x_10663:
        /* <DEDUP_REMOVED lines=109> */
.L_x_10733:
        /* <DEDUP_REMOVED lines=10> */
.L_x_10735:
[----:B------:R-:W-:-:S04]  /*e230*/  FADD.FTZ R4, -R0, R5 ;  /* 0x0000000500047221 */ /* 0x000fc80000010100 */
[----:B------:R-:W-:-:S07]  /*e240*/  FMUL.FTZ R4, R4, 0.5 ;  /* 0x3f00000004047820 */ /* 0x000fce0000410000 */
.L_x_10736:
[----:B------:R-:W-:Y:S05]  /*e250*/  BSYNC B1 ;  /* 0x0000000000017941 */ /* 0x000fea0003800000 */
.L_x_10734:
        /* <DEDUP_REMOVED lines=11> */
.L_x_10738:
[----:B------:R-:W-:-:S04]  /*e310*/  FADD.FTZ R6, R2, -R7 ;  /* 0x8000000702067221 */ /* 0x000fc80000010000 */
[----:B------:R-:W-:-:S07]  /*e320*/  FMUL.FTZ R7, R6, 0.5 ;  /* 0x3f00000006077820 */ /* 0x000fce0000410000 */
.L_x_10739:
[----:B------:R-:W-:Y:S05]  /*e330*/  BSYNC B1 ;  /* 0x0000000000017941 */ /* 0x000fea0003800000 */
.L_x_10737:
        /* <DEDUP_REMOVED lines=35> */
.L_x_10732:
[----:B------:R0:W1:Y:S02]  /*e570*/  MUFU.SQRT R25, R26 ;  /* 0x0000001a00197308 */ /* 0x0000640000002000 */
.L_x_10731:
[----:B------:R-:W-:Y:S05]  /*e580*/  BSYNC B0 ;  /* 0x0000000000007941 */ /* 0x000fea0003800000 */
.L_x_10730:
        /* <DEDUP_REMOVED lines=35> */
.L_x_10743:
        /* <DEDUP_REMOVED lines=17> */
.L_x_10749:
[----:B------:R-:W-:-:S04]  /*e8d0*/  FADD.FTZ R0, -R0, R5 ;  /* 0x0000000500007221 */ /* 0x000fc80000010100 */
[----:B------:R-:W-:-:S07]  /*e8e0*/  FMUL.FTZ R0, R0, 0.5 ;  /* 0x3f00000000007820 */ /* 0x000fce0000410000 */
.L_x_10750:
[----:B------:R-:W-:Y:S05]  /*e8f0*/  BSYNC B4 ;  /* 0x0000000000047941 */ /* 0x000fea0003800000 */
.L_x_10748:
        /* <DEDUP_REMOVED lines=10> */
.L_x_10752:
[----:B------:R-:W-:-:S04]  /*e9a0*/  FADD.FTZ R2, -R3, R2 ;  /* 0x0000000203027221 */ /* 0x000fc80000010100 */
[----:B------:R-:W-:-:S07]  /*e9b0*/  FMUL.FTZ R3, R2, 0.5 ;  /* 0x3f00000002037820 */ /* 0x000fce0000410000 */
.L_x_10753:
[----:B------:R-:W-:Y:S05]  /*e9c0*/  BSYNC B4 ;  /* 0x0000000000047941 */ /* 0x000fea0003800000 */
.L_x_10751:
[----:B------:R-:W-:Y:S01]  /*e9d0*/  FADD.FTZ R3, R3, R0 ;  /* 0x0000000003037221 */ /* 0x000fe20000010000 */
[----:B------:R-:W-:-:S04]  /*e9e0*/  FADD.FTZ R30, R27, R30 ;  /* 0x0000001e1b1e7221 */ /* 0x000fc80000010000 */
[----:B------:R-:W-:-:S06]  /*e9f0*/  FMUL.FTZ R30, R30, R3 ;  /* 0x000000031e1e7220 */ /* 0x000fcc0000410000 */
[----:B------:R-:W2:Y:S01]  /*ea00*/  MUFU.SQRT R30, R30 ;  /* 0x0000001e001e7308 */ /* 0x000ea20000002000 */
[----:B------:R-:W-:Y:S05]  /*ea10*/  BRA `(.L_x_10754) ;  /* 0x0000000000487947 */ /* 0x000fea0003800000 */
.L_x_10747:
        /* <DEDUP_REMOVED lines=12> */
.L_x_10746:
[----:B------:R-:W-:Y:S01]  /*eae0*/  FADD.FTZ R0, R30, 1 ;  /* 0x3f8000001e007421 */ /* 0x000fe20000010000 */
[----:B------:R-:W-:Y:S01]  /*eaf0*/  MUFU.SQRT R3, R26 ;  /* 0x0000001a00037308 */ /* 0x000fe20000002000 */
[----:B------:R-:W-:Y:S02]  /*eb00*/  MOV R27, 0x3f800000 ;  /* 0x3f800000001b7802 */ /* 0x000fe40000000f00 */
[----:B------:R-:W-:-:S06]  /*eb10*/  FMUL.FTZ R0, R0, 0.5 ;  /* 0x3f00000000007820 */ /* 0x000fcc0000410000 */
[----:B------:R-:W2:Y:S02]  /*eb20*/  MUFU.SQRT R0, R0 ;  /* 0x0000000000007308 */ /* 0x000ea40000002000 */
[----:B--2---:R-:W-:-:S07]  /*eb30*/  FMUL.FTZ R30, R3, R0 ;  /* 0x00000000031e7220 */ /* 0x004fce0000410000 */
.L_x_10754:
[----:B------:R-:W-:Y:S05]  /*eb40*/  BSYNC B1 ;  /* 0x0000000000017941 */ /* 0x000fea0003800000 */
.L_x_10745:
[----:B------:R-:W-:Y:S05]  /*eb50*/  BRA `(.L_x_10755) ;  /* 0x0000000000087947 */ /* 0x000fea0003800000 */
.L_x_10742:
[----:B------:R-:W-:Y:S01]  /*eb60*/  FMUL.FTZ R30, R30, 16777216 ;  /* 0x4b8000001e1e7820 */ /* 0x000fe20000410000 */
[----:B------:R-:W-:-:S07]  /*eb70*/  FMUL.FTZ R27, R27, 16777216 ;  /* 0x4b8000001b1b7820 */ /* 0x000fce0000410000 */
.L_x_10755:
[----:B------:R-:W-:Y:S05]  /*eb80*/  BSYNC B0 ;  /* 0x0000000000007941 */ /* 0x000fea0003800000 */
.L_x_10741:
        /* <DEDUP_REMOVED lines=17> */
.L_x_10757:
[----:B------:R-:W-:Y:S05]  /*eca0*/  BSYNC B4 ;  /* 0x0000000000047941 */ /* 0x000fea0003800000 */
.L_x_10756:
        /* <DEDUP_REMOVED lines=18> */
.L_x_10759:
[----:B------:R-:W-:Y:S02]  /*edd0*/  ISETP.GE.AND P0, PT, R30, RZ, PT ;  /* 0x000000ff1e00720c */ /* 0x000fe40003f06270 */
[----:B------:R-:W-:-:S11]  /*ede0*/  MOV R3, 0x3fd774eb ;  /* 0x3fd774eb00037802 */ /* 0x000fd60000000f00 */
[----:B------:R-:W-:-:S04]  /*edf0*/  @P0 FFMA.FTZ R0, R3, 0.93318945169448852539, -R0 ;  /* 0x3f6ee58103000823 */ /* 0x000fc80000010800 */
[----:B------:R-:W-:-:S07]  /*ee00*/  @!P0 FFMA.FTZ R0, R3, 0.93318945169448852539, R0 ;  /* 0x3f6ee58103008823 */ /* 0x000fce0000010000 */
.L_x_10760:
[----:B------:R-:W-:Y:S05]  /*ee10*/  BSYNC B0 ;  /* 0x0000000000007941 */ /* 0x000fea0003800000 */
.L_x_10758:
        /* <DEDUP_REMOVED lines=10> */
.L_x_10744:
[----:B------:R-:W-:Y:S05]  /*eec0*/  BSYNC B3 ;  /* 0x0000000000037941 */ /* 0x000fea0003800000 */
.L_x_10740:
[----:B------:R-:W-:Y:S02]  /*eed0*/  LOP3.LUT R19, R4, 0x80000000, R19, 0xb8, !PT ;  /* 0x8000000004137812 */ /* 0x000fe400078eb813 */
[----:B-1----:R-:W-:Y:S01]  /*eee0*/  LOP3.LUT R18, R25, 0x80000000, R18, 0xb8, !PT ;  /* 0x8000000019127812 */ /* 0x002fe200078eb812 */
[----:B------:R-:W-:Y:S06]  /*eef0*/  BRA `(.L_x_10729) ;  /* 0x0000001400cc7947 */ /* 0x000fec0003800000 */
.L_x_10728:
        /* <DEDUP_REMOVED lines=30> */
.L_x_10766:
[----:B------:R-:W-:Y:S05]  /*f0e0*/  BSYNC B4 ;  /* 0x0000000000047941 */ /* 0x000fea0003800000 */
.L_x_10765:
        /* <DEDUP_REMOVED lines=18> */
.L_x_10768:
[----:B------:R-:W-:Y:S02]  /*f210*/  ISETP.GE.AND P0, PT, R27, RZ, PT ;  /* 0x000000ff1b00720c */ /* 0x000fe40003f06270 */
[----:B------:R-:W-:-:S11]  /*f220*/  MOV R3, 0x3fd774eb ;  /* 0x3fd774eb00037802 */ /* 0x000fd60000000f00 */
[----:B------:R-:W-:-:S04]  /*f230*/  @P0 FFMA.FTZ R0, R3, 0.93318945169448852539, -R0 ;  /* 0x3f6ee58103000823 */ /* 0x000fc80000010800 */
[----:B------:R-:W-:-:S07]  /*f240*/  @!P0 FFMA.FTZ R0, R3, 0.93318945169448852539, R0 ;  /* 0x3f6ee58103008823 */ /* 0x000fce0000010000 */
.L_x_10769:
[----:B------:R-:W-:Y:S05]  /*f250*/  BSYNC B0 ;  /* 0x0000000000007941 */ /* 0x000fea0003800000 */
.L_x_10767:
        /* <DEDUP_REMOVED lines=13> */
.L_x_10764:
        /* <DEDUP_REMOVED lines=12> */
.L_x_10772:
[----:B------:R-:W-:Y:S05]  /*f3f0*/  BSYNC B4 ;  /* 0x0000000000047941 */ /* 0x000fea0003800000 */
.L_x_10771:
        /* <DEDUP_REMOVED lines=18> */
.L_x_10774:
[----:B------:R-:W-:Y:S02]  /*f520*/  ISETP.GE.AND P0, PT, R27, RZ, PT ;  /* 0x000000ff1b00720c */ /* 0x000fe40003f06270 */
[----:B------:R-:W-:-:S11]  /*f530*/  MOV R3, 0x3fd774eb ;  /* 0x3fd774eb00037802 */ /* 0x000fd60000000f00 */
[----:B------:R-:W-:-:S04]  /*f540*/  @P0 FFMA.FTZ R0, R3, 0.93318945169448852539, -R0 ;  /* 0x3f6ee58103000823 */ /* 0x000fc80000010800 */
[----:B------:R-:W-:-:S07]  /*f550*/  @!P0 FFMA.FTZ R0, R3, 0.93318945169448852539, R0 ;  /* 0x3f6ee58103008823 */ /* 0x000fce0000010000 */
.L_x_10775:
[----:B------:R-:W-:Y:S05]  /*f560*/  BSYNC B0 ;  /* 0x0000000000007941 */ /* 0x000fea0003800000 */
.L_x_10773:
        /* <DEDUP_REMOVED lines=27> */
.L_x_10763:
        /* <DEDUP_REMOVED lines=33> */
.L_x_10777:
[----:B------:R-:W-:Y:S05]  /*f930*/  BSYNC B4 ;  /* 0x0000000000047941 */ /* 0x000fea0003800000 */
.L_x_10776:
        /* <DEDUP_REMOVED lines=18> */
.L_x_10779:
[----:B------:R-:W-:Y:S02]  /*fa60*/  ISETP.GE.AND P0, PT, R27, RZ, PT ;  /* 0x000000ff1b00720c */ /* 0x000fe40003f06270 */
[----:B------:R-:W-:-:S11]  /*fa70*/  MOV R3, 0x3fd774eb ;  /* 0x3fd774eb00037802 */ /* 0x000fd60000000f00 */
[----:B------:R-:W-:-:S04]  /*fa80*/  @P0 FFMA.FTZ R0, R3, 0.93318945169448852539, -R0 ;  /* 0x3f6ee58103000823 */ /* 0x000fc80000010800 */
[----:B------:R-:W-:-:S07]  /*fa90*/  @!P0 FFMA.FTZ R0, R3, 0.93318945169448852539, R0 ;  /* 0x3f6ee58103008823 */ /* 0x000fce0000010000 */
.L_x_10780:
[----:B------:R-:W-:Y:S05]  /*faa0*/  BSYNC B0 ;  /* 0x0000000000007941 */ /* 0x000fea0003800000 */
.L_x_10778:
        /* <DEDUP_REMOVED lines=11> */
.L_x_10762:
        /* <DEDUP_REMOVED lines=23> */
.L_x_10784:
[----:B------:R-:W-:Y:S05]  /*fcd0*/  BSYNC B4 ;  /* 0x0000000000047941 */ /* 0x000fea0003800000 */
.L_x_10783:
        /* <DEDUP_REMOVED lines=24> */
.L_x_10782:
        /* <DEDUP_REMOVED lines=12> */
.L_x_10786:
[----:B------:R-:W-:Y:S05]  /*ff20*/  BSYNC B4 ;  /* 0x0000000000047941 */ /* 0x000fea0003800000 */
.L_x_10785:
        /* <DEDUP_REMOVED lines=38> */
.L_x_10781:
        /* <DEDUP_REMOVED lines=33> */
.L_x_10788:
[----:B------:R-:W-:Y:S05]  /*103a0*/  BSYNC B4 ;  /* 0x0000000000047941 */ /* 0x000fea0003800000 */
.L_x_10787:
        /* <DEDUP_REMOVED lines=21> */
.L_x_10770:
[----:B------:R-:W-:Y:S05]  /*10500*/  BSYNC B3 ;  /* 0x0000000000037941 */ /* 0x000fea0003800000 */
.L_x_10761:
[----:B------:R-:W-:Y:S01]  /*10510*/  FADD.FTZ R25, R25, 0.69314718246459960938 ;  /* 0x3f31721819197421 */ /* 0x000fe20000010000 */
[----:B------:R-:W-:-:S04]  /*10520*/  LOP3.LUT R19, R0, 0x80000000, R19, 0xb8, !PT ;  /* 0x8000000000137812 */ /* 0x000fc800078eb813 */
[----:B------:R-:W-:Y:S01]  /*10530*/  LOP3.LUT R18, R25, 0x80000000, R18, 0xb8, !PT ;  /* 0x8000000019127812 */ /* 0x000fe200078eb812 */
[----:B------:R-:W-:Y:S06]  /*10540*/  BRA `(.L_x_10729) ;  /* 0x0000000000387947 */ /* 0x000fec0003800000 */
.L_x_10727:
        /* <DEDUP_REMOVED lines=14> */
.L_x_10729:
[----:B------:R-:W-:Y:S05]  /*10630*/  BSYNC B2 ;  /* 0x0000000000027941 */ /* 0x000fea0003800000 */
.L_x_10726:
        /* <DEDUP_REMOVED lines=109> */
.L_x_10796:
        /* <DEDUP_REMOVED lines=10> */
.L_x_10798:
[----:B------:R-:W-:-:S04]  /*10db0*/  FADD.FTZ R4, -R0, R5 ;  /* 0x0000000500047221 */ /* 0x000fc80000010100 */
[----:B------:R-:W-:-:S07]  /*10dc0*/  FMUL.FTZ R4, R4, 0.5 ;  /* 0x3f00000004047820 */ /* 0x000fce0000410000 */
.L_x_10799:
[----:B------:R-:W-:Y:S05]  /*10dd0*/  BSYNC B1 ;  /* 0x0000000000017941 */ /* 0x000fea0003800000 */
.L_x_10797:
        /* <DEDUP_REMOVED lines=11> */
.L_x_10801:
[----:B------:R-:W-:-:S04]  /*10e90*/  FADD.FTZ R6, R2, -R7 ;  /* 0x8000000702067221 */ /* 0x000fc80000010000 */
[----:B------:R-:W-:-:S07]  /*10ea0*/  FMUL.FTZ R7, R6, 0.5 ;  /* 0x3f00000006077820 */ /* 0x000fce0000410000 */
.L_x_10802:
[----:B------:R-:W-:Y:S05]  /*10eb0*/  BSYNC B1 ;  /* 0x0000000000017941 */ /* 0x000fea0003800000 */
.L_x_10800:
        /* <DEDUP_REMOVED lines=35> */
.L_x_10795:
[----:B------:R0:W1:Y:S02]  /*110f0*/  MUFU.SQRT R25, R26 ;  /* 0x0000001a00197308 */ /* 0x0000640000002000 */
.L_x_10794:
[----:B------:R-:W-:Y:S05]  /*11100*/  BSYNC B0 ;  /* 0x0000000000007941 */ /* 0x000fea0003800000 */
.L_x_10793:
        /* <DEDUP_REMOVED lines=35> */
.L_x_10806:
        /* <DEDUP_REMOVED lines=17> */
.L_x_10812:
[----:B------:R-:W-:-:S04]  /*11450*/  FADD.FTZ R0, -R0, R5 ;  /* 0x0000000500007221 */ /* 0x000fc80000010100 */
[----:B------:R-:W-:-:S07]  /*11460*/  FMUL.FTZ R0, R0, 0.5 ;  /* 0x3f00000000007820 */ /* 0x000fce0000410000 */
.L_x_10813:
[----:B------:R-:W-:Y:S05]  /*11470*/  BSYNC B4 ;  /* 0x0000000000047941 */ /* 0x000fea0003800000 */
.L_x_10811:
        /* <DEDUP_REMOVED lines=10> */
.L_x_10815:
[----:B------:R-:W-:-:S04]  /*11520*/  FADD.FTZ R2, -R3, R2 ;  /* 0x0000000203027221 */ /* 0x000fc80000010100 */
[----:B------:R-:W-:-:S07]  /*11530*/  FMUL.FTZ R3, R2, 0.5 ;  /* 0x3f00000002037820 */ /* 0x000fce0000410000 */
.L_x_10816:
[----:B------:R-:W-:Y:S05]  /*11540*/  BSYNC B4 ;  /* 0x0000000000047941 */ /* 0x000fea0003800000 */
.L_x_10814:
[----:B------:R-:W-:Y:S01]  /*11550*/  FADD.FTZ R3, R3, R0 ;  /* 0x0000000003037221 */ /* 0x000fe20000010000 */
[----:B------:R-:W-:-:S04]  /*11560*/  FADD.FTZ R30, R27, R30 ;  /* 0x0000001e1b1e7221 */ /* 0x000fc80000010000 */
[----:B------:R-:W-:-:S06]  /*11570*/  FMUL.FTZ R30, R30, R3 ;  /* 0x000000031e1e7220 */ /* 0x000fcc0000410000 */
[----:B------:R-:W2:Y:S01]  /*11580*/  MUFU.SQRT R30, R30 ;  /* 0x0000001e001e7308 */ /* 0x000ea20000002000 */
[----:B------:R-:W-:Y:S05]  /*11590*/  BRA `(.L_x_10817) ;  /* 0x0000000000487947 */ /* 0x000fea0003800000 */
.L_x_10810:
        /* <DEDUP_REMOVED lines=12> */
.L_x_10809:
[----:B------:R-:W-:Y:S01]  /*11660*/  FADD.FTZ R0, R30, 1 ;  /* 0x3f8000001e007421 */ /* 0x000fe20000010000 */
[----:B------:R-:W-:Y:S01]  /*11670*/  MUFU.SQRT R3, R26 ;  /* 0x0000001a00037308 */ /* 0x000fe20000002000 */
[----:B------:R-:W-:Y:S02]  /*11680*/  MOV R27, 0x3f800000 ;  /* 0x3f800000001b7802 */ /* 0x000fe40000000f00 */
[----:B------:R-:W-:-:S06]  /*11690*/  FMUL.FTZ R0, R0, 0.5 ;  /* 0x3f00000000007820 */ /* 0x000fcc0000410000 */
[----:B------:R-:W2:Y:S02]  /*116a0*/  MUFU.SQRT R0, R0 ;  /* 0x0000000000007308 */ /* 0x000ea40000002000 */
[----:B--2---:R-:W-:-:S07]  /*116b0*/  FMUL.FTZ R30, R3, R0 ;  /* 0x00000000031e7220 */ /* 0x004fce0000410000 */
.L_x_10817:
[----:B------:R-:W-:Y:S05]  /*116c0*/  BSYNC B1 ;  /* 0x0000000000017941 */ /* 0x000fea0003800000 */
.L_x_10808:
[----:B------:R-:W-:Y:S05]  /*116d0*/  BRA `(.L_x_10818) ;  /* 0x0000000000087947 */ /* 0x000fea0003800000 */
.L_x_10805:
[----:B------:R-:W-:Y:S01]  /*116e0*/  FMUL.FTZ R30, R30, 16777216 ;  /* 0x4b8000001e1e7820 */ /* 0x000fe20000410000 */
[----:B------:R-:W-:-:S07]  /*116f0*/  FMUL.FTZ R27, R27, 16777216 ;  /* 0x4b8000001b1b7820 */ /* 0x000fce0000410000 */
.L_x_10818:
[----:B------:R-:W-:Y:S05]  /*11700*/  BSYNC B0 ;  /* 0x0000000000007941 */ /* 0x000fea0003800000 */
.L_x_10804:
        /* <DEDUP_REMOVED lines=17> */
.L_x_10820:
[----:B------:R-:W-:Y:S05]  /*11820*/  BSYNC B4 ;  /* 0x0000000000047941 */ /* 0x000fea0003800000 */
.L_x_10819:
        /* <DEDUP_REMOVED lines=18> */
.L_x_10822:
[----:B------:R-:W-:Y:S02]  /*11950*/  ISETP.GE.AND P0, PT, R30, RZ, PT ;  /* 0x000000ff1e00720c */ /* 0x000fe40003f06270 */
[----:B------:R-:W-:-:S11]  /*11960*/  MOV R3, 0x3fd774eb ;  /* 0x3fd774eb00037802 */ /* 0x000fd60000000f00 */
[----:B------:R-:W-:-:S04]  /*11970*/  @P0 FFMA.FTZ R0, R3, 0.93318945169448852539, -R0 ;  /* 0x3f6ee58103000823 */ /* 0x000fc80000010800 */
[----:B------:R-:W-:-:S07]  /*11980*/  @!P0 FFMA.FTZ R0, R3, 0.93318945169448852539, R0 ;  /* 0x3f6ee58103008823 */ /* 0x000fce0000010000 */
.L_x_10823:
[----:B------:R-:W-:Y:S05]  /*11990*/  BSYNC B0 ;  /* 0x0000000000007941 */ /* 0x000fea0003800000 */
.L_x_10821:
        /* <DEDUP_REMOVED lines=10> */
.L_x_10807:
[----:B------:R-:W-:Y:S05]  /*11a40*/  BSYNC B3 ;  /* 0x0000000000037941 */ /* 0x000fea0003800000 */
.L_x_10803:
[----:B------:R-:W-:Y:S02]  /*11a50*/  LOP3.LUT R21, R4, 0x80000000, R21, 0xb8, !PT ;  /* 0x8000000004157812 */ /* 0x000fe400078eb815 */
[----:B-1----:R-:W-:Y:S01]  /*11a60*/  LOP3.LUT R20, R25, 0x80000000, R20, 0xb8, !PT ;  /* 0x8000000019147812 */ /* 0x002fe200078eb814 */
[----:B------:R-:W-:Y:S06]  /*11a70*/  BRA `(.L_x_10792) ;  /* 0x0000001400cc7947 */ /* 0x000fec0003800000 */
.L_x_10791:
        /* <DEDUP_REMOVED lines=30> */
.L_x_10829:
[----:B------:R-:W-:Y:S05]  /*11c60*/  BSYNC B4 ;  /* 0x0000000000047941 */ /* 0x000fea0003800000 */
.L_x_10828:
        /* <DEDUP_REMOVED lines=18> */
.L_x_10831:
[----:B------:R-:W-:Y:S02]  /*11d90*/  ISETP.GE.AND P0, PT, R27, RZ, PT ;  /* 0x000000ff1b00720c */ /* 0x000fe40003f06270 */
[----:B------:R-:W-:-:S11]  /*11da0*/  MOV R3, 0x3fd774eb ;  /* 0x3fd774eb00037802 */ /* 0x000fd60000000f00 */
[----:B------:R-:W-:-:S04]  /*11db0*/  @P0 FFMA.FTZ R0, R3, 0.93318945169448852539, -R0 ;  /* 0x3f6ee58103000823 */ /* 0x000fc80000010800 */
[----:B------:R-:W-:-:S07]  /*11dc0*/  @!P0 FFMA.FTZ R0, R3, 0.93318945169448852539, R0 ;  /* 0x3f6ee58103008823 */ /* 0x000fce0000010000 */
.L_x_10832:
[----:B------:R-:W-:Y:S05]  /*11dd0*/  BSYNC B0 ;  /* 0x0000000000007941 */ /* 0x000fea0003800000 */
.L_x_10830:
        /* <DEDUP_REMOVED lines=13> */
.L_x_10827:
        /* <DEDUP_REMOVED lines=12> */
.L_x_10835:
[----:B------:R-:W-:Y:S05]  /*11f70*/  BSYNC B4 ;  /* 0x0000000000047941 */ /* 0x000fea0003800000 */
.L_x_10834:
        /* <DEDUP_REMOVED lines=18> */
.L_x_10837:
[----:B------:R-:W-:Y:S02]  /*120a0*/  ISETP.GE.AND P0, PT, R27, RZ, PT ;  /* 0x000000ff1b00720c */ /* 0x000fe40003f06270 */
[----:B------:R-:W-:-:S11]  /*120b0*/  MOV R3, 0x3fd774eb ;  /* 0x3fd774eb00037802 */ /* 0x000fd60000000f00 */
[----:B------:R-:W-:-:S04]  /*120c0*/  @P0 FFMA.FTZ R0, R3, 0.93318945169448852539, -R0 ;  /* 0x3f6ee58103000823 */ /* 0x000fc80000010800 */
[----:B------:R-:W-:-:S07]  /*120d0*/  @!P0 FFMA.FTZ R0, R3, 0.93318945169448852539, R0 ;  /* 0x3f6ee58103008823 */ /* 0x000fce0000010000 */
.L_x_10838:
[----:B------:R-:W-:Y:S05]  /*120e0*/  BSYNC B0 ;  /* 0x0000000000007941 */ /* 0x000fea0003800000 */
.L_x_10836:
        /* <DEDUP_REMOVED lines=27> */
.L_x_10826:
        /* <DEDUP_REMOVED lines=33> */
.L_x_10840:
[----:B------:R-:W-:Y:S05]  /*124b0*/  BSYNC B4 ;  /* 0x0000000000047941 */ /* 0x000fea0003800000 */
.L_x_10839:
        /* <DEDUP_REMOVED lines=18> */
.L_x_10842:
[----:B------:R-:W-:Y:S02]  /*125e0*/  ISETP.GE.AND P0, PT, R27, RZ, PT ;  /* 0x000000ff1b00720c */ /* 0x000fe40003f06270 */
[----:B------:R-:W-:-:S11]  /*125f0*/  MOV R3, 0x3fd774eb ;  /* 0x3fd774eb00037802 */ /* 0x000fd60000000f00 */
[----:B------:R-:W-:-:S04]  /*12600*/  @P0 FFMA.FTZ R0, R3, 0.93318945169448852539, -R0 ;  /* 0x3f6ee58103000823 */ /* 0x000fc80000010800 */
[----:B------:R-:W-:-:S07]  /*12610*/  @!P0 FFMA.FTZ R0, R3, 0.93318945169448852539, R0 ;  /* 0x3f6ee58103008823 */ /* 0x000fce0000010000 */
.L_x_10843:
[----:B------:R-:W-:Y:S05]  /*12620*/  BSYNC B0 ;  /* 0x0000000000007941 */ /* 0x000fea0003800000 */
.L_x_10841:
        /* <DEDUP_REMOVED lines=11> */
.L_x_10825:
        /* <DEDUP_REMOVED lines=23> */
.L_x_10847:
[----:B------:R-:W-:Y:S05]  /*12850*/  BSYNC B4 ;  /* 0x0000000000047941 */ /* 0x000fea0003800000 */
.L_x_10846:
        /* <DEDUP_REMOVED lines=24> */
.L_x_10845:
        /* <DEDUP_REMOVED lines=12> */
.L_x_10849:
[----:B------:R-:W-:Y:S05]  /*12aa0*/  BSYNC B4 ;  /* 0x0000000000047941 */ /* 0x000fea0003800000 */
.L_x_10848:
        /* <DEDUP_REMOVED lines=38> */
.L_x_10844:
        /* <DEDUP_REMOVED lines=33> */
.L_x_10851:
[----:B------:R-:W-:Y:S05]  /*12f20*/  BSYNC B4 ;  /* 0x0000000000047941 */ /* 0x000fea0003800000 */
.L_x_10850:
        /* <DEDUP_REMOVED lines=21> */
.L_x_10833:
[----:B------:R-:W-:Y:S05]  /*13080*/  BSYNC B3 ;  /* 0x0000000000037941 */ /* 0x000fea0003800000 */
.L_x_10824:
[----:B------:R-:W-:Y:S01]  /*13090*/  FADD.FTZ R25, R25, 0.69314718246459960938 ;  /* 0x3f31721819197421 */ /* 0x000fe20000010000 */
[----:B------:R-:W-:-:S04]  /*130a0*/  LOP3.LUT R21, R0, 0x80000000, R21, 0xb8, !PT ;  /* 0x8000000000157812 */ /* 0x000fc800078eb815 */
[----:B------:R-:W-:Y:S01]  /*130b0*/  LOP3.LUT R20, R25, 0x80000000, R20, 0xb8, !PT ;  /* 0x8000000019147812 */ /* 0x000fe200078eb814 */
[----:B------:R-:W-:Y:S06]  /*130c0*/  BRA `(.L_x_10792) ;  /* 0x0000000000387947 */ /* 0x000fec0003800000 */
.L_x_10790:
        /* <DEDUP_REMOVED lines=14> */
.L_x_10792:
[----:B------:R-:W-:Y:S05]  /*131b0*/  BSYNC B2 ;  /* 0x0000000000027941 */ /* 0x000fea0003800000 */
.L_x_10789:
        /* <DEDUP_REMOVED lines=109> */
.L_x_10859:
        /* <DEDUP_REMOVED lines=10> */
.L_x_10861:
[----:B------:R-:W-:-:S04]  /*13930*/  FADD.FTZ R4, -R0, R5 ;  /* 0x0000000500047221 */ /* 0x000fc80000010100 */
[----:B------:R-:W-:-:S07]  /*13940*/  FMUL.FTZ R4, R4, 0.5 ;  /* 0x3f00000004047820 */ /* 0x000fce0000410000 */
.L_x_10862:
[----:B------:R-:W-:Y:S05]  /*13950*/  BSYNC B1 ;  /* 0x0000000000017941 */ /* 0x000fea0003800000 */
.L_x_10860:
        /* <DEDUP_REMOVED lines=11> */
.L_x_10864:
[----:B------:R-:W-:-:S04]  /*13a10*/  FADD.FTZ R6, R2, -R7 ;  /* 0x8000000702067221 */ /* 0x000fc80000010000 */
[----:B------:R-:W-:-:S07]  /*13a20*/  FMUL.FTZ R7, R6, 0.5 ;  /* 0x3f00000006077820 */ /* 0x000fce0000410000 */
.L_x_10865:
[----:B------:R-:W-:Y:S05]  /*13a30*/  BSYNC B1 ;  /* 0x0000000000017941 */ /* 0x000fea0003800000 */
.L_x_10863:
        /* <DEDUP_REMOVED lines=35> */
.L_x_10858:
[----:B------:R0:W1:Y:S02]  /*13c70*/  MUFU.SQRT R25, R26 ;  /* 0x0000001a00197308 */ /* 0x0000640000002000 */
.L_x_10857:
[----:B------:R-:W-:Y:S05]  /*13c80*/  BSYNC B0 ;  /* 0x0000000000007941 */ /* 0x000fea0003800000 */
.L_x_10856:
        /* <DEDUP_REMOVED lines=35> */
.L_x_10869:
        /* <DEDUP_REMOVED lines=17> */
.L_x_10875:
[----:B------:R-:W-:-:S04]  /*13fd0*/  FADD.FTZ R0, -R0, R5 ;  /* 0x0000000500007221 */ /* 0x000fc80000010100 */
[----:B------:R-:W-:-:S07]  /*13fe0*/  FMUL.FTZ R0, R0, 0.5 ;  /* 0x3f00000000007820 */ /* 0x000fce0000410000 */
.L_x_10876:
[----:B------:R-:W-:Y:S05]  /*13ff0*/  BSYNC B4 ;  /* 0x0000000000047941 */ /* 0x000fea0003800000 */
.L_x_10874:
        /* <DEDUP_REMOVED lines=10> */
.L_x_10878:
[----:B------:R-:W-:-:S04]  /*140a0*/  FADD.FTZ R2, -R3, R2 ;  /* 0x0000000203027221 */ /* 0x000fc80000010100 */
[----:B------:R-:W-:-:S07]  /*140b0*/  FMUL.FTZ R3, R2, 0.5 ;  /* 0x3f00000002037820 */ /* 0x000fce0000410000 */
.L_x_10879:
[----:B------:R-:W-:Y:S05]  /*140c0*/  BSYNC B4 ;  /* 0x0000000000047941 */ /* 0x000fea0003800000 */
.L_x_10877:
[----:B------:R-:W-:Y:S01]  /*140d0*/  FADD.FTZ R3, R3, R0 ;  /* 0x0000000003037221 */ /* 0x000fe20000010000 */
[----:B------:R-:W-:-:S04]  /*140e0*/  FADD.FTZ R30, R27, R30 ;  /* 0x0000001e1b1e7221 */ /* 0x000fc80000010000 */
[----:B------:R-:W-:-:S06]  /*140f0*/  FMUL.FTZ R30, R30, R3 ;  /* 0x000000031e1e7220 */ /* 0x000fcc0000410000 */
[----:B------:R-:W2:Y:S01]  /*14100*/  MUFU.SQRT R30, R30 ;  /* 0x0000001e001e7308 */ /* 0x000ea20000002000 */
[----:B------:R-:W-:Y:S05]  /*14110*/  BRA `(.L_x_10880) ;  /* 0x0000000000487947 */ /* 0x000fea0003800000 */
.L_x_10873:
        /* <DEDUP_REMOVED lines=12> */
.L_x_10872:
[----:B------:R-:W-:Y:S01]  /*141e0*/  FADD.FTZ R0, R30, 1 ;  /* 0x3f8000001e007421 */ /* 0x000fe20000010000 */
[----:B------:R-:W-:Y:S01]  /*141f0*/  MUFU.SQRT R3, R26 ;  /* 0x0000001a00037308 */ /* 0x000fe20000002000 */
[----:B------:R-:W-:Y:S02]  /*14200*/  MOV R27, 0x3f800000 ;  /* 0x3f800000001b7802 */ /* 0x000fe40000000f00 */
[----:B------:R-:W-:-:S06]  /*14210*/  FMUL.FTZ R0, R0, 0.5 ;  /* 0x3f00000000007820 */ /* 0x000fcc0000410000 */
[----:B------:R-:W2:Y:S02]  /*14220*/  MUFU.SQRT R0, R0 ;  /* 0x0000000000007308 */ /* 0x000ea40000002000 */
[----:B--2---:R-:W-:-:S07]  /*14230*/  FMUL.FTZ R30, R3, R0 ;  /* 0x00000000031e7220 */ /* 0x004fce0000410000 */
.L_x_10880:
[----:B------:R-:W-:Y:S05]  /*14240*/  BSYNC B1 ;  /* 0x0000000000017941 */ /* 0x000fea0003800000 */
.L_x_10871:
[----:B------:R-:W-:Y:S05]  /*14250*/  BRA `(.L_x_10881) ;  /* 0x0000000000087947 */ /* 0x000fea0003800000 */
.L_x_10868:
[----:B------:R-:W-:Y:S01]  /*14260*/  FMUL.FTZ R30, R30, 16777216 ;  /* 0x4b8000001e1e7820 */ /* 0x000fe20000410000 */
[----:B------:R-:W-:-:S07]  /*14270*/  FMUL.FTZ R27, R27, 16777216 ;  /* 0x4b8000001b1b7820 */ /* 0x000fce0000410000 */
.L_x_10881:
[----:B------:R-:W-:Y:S05]  /*14280*/  BSYNC B0 ;  /* 0x0000000000007941 */ /* 0x000fea0003800000 */
.L_x_10867:
        /* <DEDUP_REMOVED lines=17> */
.L_x_10883:
[----:B------:R-:W-:Y:S05]  /*143a0*/  BSYNC B4 ;  /* 0x0000000000047941 */ /* 0x000fea0003800000 */
.L_x_10882:
        /* <DEDUP_REMOVED lines=18> */
.L_x_10885:
[----:B------:R-:W-:Y:S02]  /*144d0*/  ISETP.GE.AND P0, PT, R30, RZ, PT ;  /* 0x000000ff1e00720c */ /* 0x000fe40003f06270 */
[----:B------:R-:W-:-:S11]  /*144e0*/  MOV R3, 0x3fd774eb ;  /* 0x3fd774eb00037802 */ /* 0x000fd60000000f00 */
[----:B------:R-:W-:-:S04]  /*144f0*/  @P0 FFMA.FTZ R0, R3, 0.93318945169448852539, -R0 ;  /* 0x3f6ee58103000823 */ /* 0x000fc80000010800 */
[----:B------:R-:W-:-:S07]  /*14500*/  @!P0 FFMA.FTZ R0, R3, 0.93318945169448852539, R0 ;  /* 0x3f6ee58103008823 */ /* 0x000fce0000010000 */
.L_x_10886:
[----:B------:R-:W-:Y:S05]  /*14510*/  BSYNC B0 ;  /* 0x0000000000007941 */ /* 0x000fea0003800000 */
.L_x_10884:
        /* <DEDUP_REMOVED lines=10> */
.L_x_10870:
[----:B------:R-:W-:Y:S05]  /*145c0*/  BSYNC B3 ;  /* 0x0000000000037941 */ /* 0x000fea0003800000 */
.L_x_10866:
[----:B------:R-:W-:Y:S02]  /*145d0*/  LOP3.LUT R23, R4, 0x80000000, R23, 0xb8, !PT ;  /* 0x8000000004177812 */ /* 0x000fe400078eb817 */
[----:B-1----:R-:W-:Y:S01]  /*145e0*/  LOP3.LUT R22, R25, 0x80000000, R22, 0xb8, !PT ;  /* 0x8000000019167812 */ /* 0x002fe200078eb816 */
[----:B------:R-:W-:Y:S06]  /*145f0*/  BRA `(.L_x_10855) ;  /* 0x0000001400cc7947 */ /* 0x000fec0003800000 */
.L_x_10854:
        /* <DEDUP_REMOVED lines=30> */
.L_x_10892:
[----:B------:R-:W-:Y:S05]  /*147e0*/  BSYNC B4 ;  /* 0x0000000000047941 */ /* 0x000fea0003800000 */
.L_x_10891:
        /* <DEDUP_REMOVED lines=18> */
.L_x_10894:
[----:B------:R-:W-:Y:S02]  /*14910*/  ISETP.GE.AND P0, PT, R27, RZ, PT ;  /* 0x000000ff1b00720c */ /* 0x000fe40003f06270 */
[----:B------:R-:W-:-:S11]  /*14920*/  MOV R3, 0x3fd774eb ;  /* 0x3fd774eb00037802 */ /* 0x000fd60000000f00 */
[----:B------:R-:W-:-:S04]  /*14930*/  @P0 FFMA.FTZ R0, R3, 0.93318945169448852539, -R0 ;  /* 0x3f6ee58103000823 */ /* 0x000fc80000010800 */
[----:B------:R-:W-:-:S07]  /*14940*/  @!P0 FFMA.FTZ R0, R3, 0.93318945169448852539, R0 ;  /* 0x3f6ee58103008823 */ /* 0x000fce0000010000 */
.L_x_10895:
[----:B------:R-:W-:Y:S05]  /*14950*/  BSYNC B0 ;  /* 0x0000000000007941 */ /* 0x000fea0003800000 */
.L_x_10893:
        /* <DEDUP_REMOVED lines=13> */
.L_x_10890:
        /* <DEDUP_REMOVED lines=12> */
.L_x_10898:
[----:B------:R-:W-:Y:S05]  /*14af0*/  BSYNC B4 ;  /* 0x0000000000047941 */ /* 0x000fea0003800000 */
.L_x_10897:
        /* <DEDUP_REMOVED lines=18> */
.L_x_10900:
[----:B------:R-:W-:Y:S02]  /*14c20*/  ISETP.GE.AND P0, PT, R27, RZ, PT ;  /* 0x000000ff1b00720c */ /* 0x000fe40003f06270 */
[----:B------:R-:W-:-:S11]  /*14c30*/  MOV R3, 0x3fd774eb ;  /* 0x3fd774eb00037802 */ /* 0x000fd60000000f00 */
[----:B------:R-:W-:-:S04]  /*14c40*/  @P0 FFMA.FTZ R0, R3, 0.93318945169448852539, -R0 ;  /* 0x3f6ee58103000823 */ /* 0x000fc80000010800 */
[----:B------:R-:W-:-:S07]  /*14c50*/  @!P0 FFMA.FTZ R0, R3, 0.93318945169448852539, R0 ;  /* 0x3f6ee58103008823 */ /* 0x000fce0000010000 */
.L_x_10901:
[----:B------:R-:W-:Y:S05]  /*14c60*/  BSYNC B0 ;  /* 0x0000000000007941 */ /* 0x000fea0003800000 */
.L_x_10899:
        /* <DEDUP_REMOVED lines=27> */
.L_x_10889:
        /* <DEDUP_REMOVED lines=33> */
.L_x_10903:
[----:B------:R-:W-:Y:S05]  /*15030*/  BSYNC B4 ;  /* 0x0000000000047941 */ /* 0x000fea0003800000 */
.L_x_10902:
        /* <DEDUP_REMOVED lines=18> */
.L_x_10905:
[----:B------:R-:W-:Y:S02]  /*15160*/  ISETP.GE.AND P0, PT, R27, RZ, PT ;  /* 0x000000ff1b00720c */ /* 0x000fe40003f06270 */
[----:B------:R-:W-:-:S11]  /*15170*/  MOV R3, 0x3fd774eb ;  /* 0x3fd774eb00037802 */ /* 0x000fd60000000f00 */
[----:B------:R-:W-:-:S04]  /*15180*/  @P0 FFMA.FTZ R0, R3, 0.93318945169448852539, -R0 ;  /* 0x3f6ee58103000823 */ /* 0x000fc80000010800 */
[----:B------:R-:W-:-:S07]  /*15190*/  @!P0 FFMA.FTZ R0, R3, 0.93318945169448852539, R0 ;  /* 0x3f6ee58103008823 */ /* 0x000fce0000010000 */
.L_x_10906:
[----:B------:R-:W-:Y:S05]  /*151a0*/  BSYNC B0 ;  /* 0x0000000000007941 */ /* 0x000fea0003800000 */
.L_x_10904:
        /* <DEDUP_REMOVED lines=11> */
.L_x_10888:
        /* <DEDUP_REMOVED lines=23> */
.L_x_10910:
[----:B------:R-:W-:Y:S05]  /*153d0*/  BSYNC B4 ;  /* 0x0000000000047941 */ /* 0x000fea0003800000 */
.L_x_10909:
        /* <DEDUP_REMOVED lines=24> */
.L_x_10908:
        /* <DEDUP_REMOVED lines=12> */
.L_x_10912:
[----:B------:R-:W-:Y:S05]  /*15620*/  BSYNC B4 ;  /* 0x0000000000047941 */ /* 0x000fea0003800000 */
.L_x_10911:
        /* <DEDUP_REMOVED lines=38> */
.L_x_10907:
        /* <DEDUP_REMOVED lines=33> */
.L_x_10914:
[----:B------:R-:W-:Y:S05]  /*15aa0*/  BSYNC B4 ;  /* 0x0000000000047941 */ /* 0x000fea0003800000 */
.L_x_10913:
        /* <DEDUP_REMOVED lines=21> */
.L_x_10896:
[----:B------:R-:W-:Y:S05]  /*15c00*/  BSYNC B3 ;  /* 0x0000000000037941 */ /* 0x000fea0003800000 */
.L_x_10887:
[----:B------:R-:W-:Y:S01]  /*15c10*/  FADD.FTZ R25, R25, 0.69314718246459960938 ;  /* 0x3f31721819197421 */ /* 0x000fe20000010000 */
[----:B------:R-:W-:-:S04]  /*15c20*/  LOP3.LUT R23, R0, 0x80000000, R23, 0xb8, !PT ;  /* 0x8000000000177812 */ /* 0x000fc800078eb817 */
[----:B------:R-:W-:Y:S01]  /*15c30*/  LOP3.LUT R22, R25, 0x80000000, R22, 0xb8, !PT ;  /* 0x8000000019167812 */ /* 0x000fe200078eb816 */
[----:B------:R-:W-:Y:S06]  /*15c40*/  BRA `(.L_x_10855) ;  /* 0x0000000000387947 */ /* 0x000fec0003800000 */
.L_x_10853:
        /* <DEDUP_REMOVED lines=14> */
.L_x_10855:
[----:B------:R-:W-:Y:S05]  /*15d30*/  BSYNC B2 ;  /* 0x0000000000027941 */ /* 0x000fea0003800000 */
.L_x_10852:
        /* <DEDUP_REMOVED lines=12> */
.L_x_10410:
        /* <DEDUP_REMOVED lines=170> */
.L_x_10922:
        /* <DEDUP_REMOVED lines=10> */
.L_x_10924:
[----:B------:R-:W-:-:S04]  /*16940*/  FADD.FTZ R7, -R2, R5 ;  /* 0x0000000502077221 */ /* 0x000fc80000010100 */
[----:B------:R-:W-:-:S07]  /*16950*/  FMUL.FTZ R7, R7, 0.5 ;  /* 0x3f00000007077820 */ /* 0x000fce0000410000 */
.L_x_10925:
[----:B------:R-:W-:Y:S05]  /*16960*/  BSYNC B1 ;  /* 0x0000000000017941 */ /* 0x000fea0003800000 */
.L_x_10923:
        /* <DEDUP_REMOVED lines=11> */
.L_x_10927:
[----:B------:R-:W-:-:S04]  /*16a20*/  FADD.FTZ R8, R4, -R9 ;  /* 0x8000000904087221 */ /* 0x000fc80000010000 */
[----:B------:R-:W-:-:S07]  /*16a30*/  FMUL.FTZ R8, R8, 0.5 ;  /* 0x3f00000008087820 */ /* 0x000fce0000410000 */
.L_x_10928:
[----:B------:R-:W-:Y:S05]  /*16a40*/  BSYNC B1 ;  /* 0x0000000000017941 */ /* 0x000fea0003800000 */
.L_x_10926:
        /* <DEDUP_REMOVED lines=35> */
.L_x_10921:
[----:B------:R0:W1:Y:S02]  /*16c80*/  MUFU.SQRT R9, R0 ;  /* 0x0000000000097308 */ /* 0x0000640000002000 */
.L_x_10920:
[----:B------:R-:W-:Y:S05]  /*16c90*/  BSYNC B0 ;  /* 0x0000000000007941 */ /* 0x000fea0003800000 */
.L_x_10919:
        /* <DEDUP_REMOVED lines=35> */
.L_x_10932:
        /* <DEDUP_REMOVED lines=17> */
.L_x_10938:
[----:B0-----:R-:W-:-:S04]  /*16fe0*/  FADD.FTZ R0, -R2, R5 ;  /* 0x0000000502007221 */ /* 0x001fc80000010100 */
[----:B------:R-:W-:-:S07]  /*16ff0*/  FMUL.FTZ R0, R0, 0.5 ;  /* 0x3f00000000007820 */ /* 0x000fce0000410000 */
.L_x_10939:
[----:B------:R-:W-:Y:S05]  /*17000*/  BSYNC B4 ;  /* 0x0000000000047941 */ /* 0x000fea0003800000 */
.L_x_10937:
        /* <DEDUP_REMOVED lines=10> */
.L_x_10941:
[----:B------:R-:W-:-:S04]  /*170b0*/  FADD.FTZ R3, -R3, R4 ;  /* 0x0000000403037221 */ /* 0x000fc80000010100 */
[----:B------:R-:W-:-:S07]  /*170c0*/  FMUL.FTZ R3, R3, 0.5 ;  /* 0x3f00000003037820 */ /* 0x000fce0000410000 */
.L_x_10942:
[----:B------:R-:W-:Y:S05]  /*170d0*/  BSYNC B4 ;  /* 0x0000000000047941 */ /* 0x000fea0003800000 */
.L_x_10940:
[----:B------:R-:W-:Y:S01]  /*170e0*/  FADD.FTZ R3, R3, R0 ;  /* 0x0000000003037221 */ /* 0x000fe20000010000 */
[----:B------:R-:W-:Y:S01]  /*170f0*/  FADD.FTZ R6, R6, |R17| ;  /* 0x4000001106067221 */ /* 0x000fe20000010000 */
[----:B------:R-:W-:-:S03]  /*17100*/  MOV R14, R29 ;  /* 0x0000001d000e7202 */ /* 0x000fc60000000f00 */
[----:B------:R-:W-:-:S04]  /*17110*/  FMUL.FTZ R3, R6, R3 ;  /* 0x0000000306037220 */ /* 0x000fc80000410000 */
[----:B------:R2:W3:Y:S01]  /*17120*/  MUFU.SQRT R15, R3 ;  /* 0x00000003000f7308 */ /* 0x0004e20000002000 */
[----:B------:R-:W-:Y:S05]  /*17130*/  BRA `(.L_x_10943) ;  /* 0x00000000004c7947 */ /* 0x000fea0003800000 */
.L_x_10936:
        /* <DEDUP_REMOVED lines=13> */
.L_x_10935:
[----:B------:R-:W-:Y:S01]  /*17210*/  FADD.FTZ R2, R6, 1 ;  /* 0x3f80000006027421 */ /* 0x000fe20000010000 */
[----:B------:R-:W-:Y:S01]  /*17220*/  MUFU.SQRT R15, R0 ;  /* 0x00000000000f7308 */ /* 0x000fe20000002000 */
[----:B------:R-:W-:Y:S02]  /*17230*/  HFMA2.MMA R14, -RZ, RZ, 1.875, 0 ;  /* 0x3f800000ff0e7435 */ /* 0x000fe400000001ff */
[----:B------:R-:W-:-:S06]  /*17240*/  FMUL.FTZ R2, R2, 0.5 ;  /* 0x3f00000002027820 */ /* 0x000fcc0000410000 */
[----:B------:R-:W2:Y:S02]  /*17250*/  MUFU.SQRT R2, R2 ;  /* 0x0000000200027308 */ /* 0x000ea40000002000 */
[----:B--2---:R-:W-:-:S07]  /*17260*/  FMUL.FTZ R15, R15, R2 ;  /* 0x000000020f0f7220 */ /* 0x004fce0000410000 */
.L_x_10943:
[----:B------:R-:W-:Y:S05]  /*17270*/  BSYNC B1 ;  /* 0x0000000000017941 */ /* 0x000fea0003800000 */
.L_x_10934:
[----:B------:R-:W-:Y:S05]  /*17280*/  BRA `(.L_x_10944) ;  /* 0x0000000000087947 */ /* 0x000fea0003800000 */
.L_x_10931:
[----:B------:R-:W-:Y:S01]  /*17290*/  FMUL.FTZ R15, R6, 16777216 ;  /* 0x4b800000060f7820 */ /* 0x000fe20000410000 */
[----:B------:R-:W-:-:S07]  /*172a0*/  FMUL.FTZ R14, |R17|, 16777216 ;  /* 0x4b800000110e7820 */ /* 0x000fce0000410200 */
.L_x_10944:
[----:B------:R-:W-:Y:S05]  /*172b0*/  BSYNC B0 ;  /* 0x0000000000007941 */ /* 0x000fea0003800000 */
.L_x_10930:
        /* <DEDUP_REMOVED lines=16> */
[----:B-1----:R-:W-:Y:S05]  /*173c0*/  CALL.REL.NOINC `($__internal_19_$__cuda_sm3x_div_rn_ftz_f32_slowpath) ;  /* 0x00000154002c7944 */ /* 0x002fea0003c00000 */
.L_x_10946:
[----:B------:R-:W-:Y:S05]  /*173d0*/  BSYNC B4 ;  /* 0x0000000000047941 */ /* 0x000fea0003800000 */
.L_x_10945:
        /* <DEDUP_REMOVED lines=18> */
.L_x_10948:
[----:B------:R-:W-:Y:S02]  /*17500*/  ISETP.GE.AND P0, PT, R15, RZ, PT ;  /* 0x000000ff0f00720c */ /* 0x000fe40003f06270 */
[----:B------:R-:W-:-:S11]  /*17510*/  MOV R3, 0x3fd774eb ;  /* 0x3fd774eb00037802 */ /* 0x000fd60000000f00 */
[----:B------:R-:W-:-:S04]  /*17520*/  @P0 FFMA.FTZ R0, R3, 0.93318945169448852539, -R0 ;  /* 0x3f6ee58103000823 */ /* 0x000fc80000010800 */
[----:B------:R-:W-:-:S07]  /*17530*/  @!P0 FFMA.FTZ R0, R3, 0.93318945169448852539, R0 ;  /* 0x3f6ee58103008823 */ /* 0x000fce0000010000 */
.L_x_10949:
[----:B------:R-:W-:Y:S05]  /*17540*/  BSYNC B0 ;  /* 0x0000000000007941 */ /* 0x000fea0003800000 */
.L_x_10947:
        /* <DEDUP_REMOVED lines=13> */
.L_x_10933:
[----:B------:R-:W-:Y:S05]  /*17620*/  BSYNC B3 ;  /* 0x0000000000037941 */ /* 0x000fea0003800000 */
.L_x_10929:
[----:B------:R-:W-:Y:S02]  /*17630*/  LOP3.LUT R15, R0, 0x80000000, R17, 0xb8, !PT ;  /* 0x80000000000f7812 */ /* 0x000fe400078eb811 */
[----:B-1----:R-:W-:Y:S01]  /*17640*/  LOP3.LUT R14, R9, 0x80000000, R16, 0xb8, !PT ;  /* 0x80000000090e7812 */ /* 0x002fe200078eb810 */
[----:B------:R-:W-:Y:S06]  /*17650*/  BRA `(.L_x_10916) ;  /* 0x0000001800047947 */ /* 0x000fec0003800000 */
.L_x_10918:
        /* <DEDUP_REMOVED lines=30> */
.L_x_10955:
[----:B------:R-:W-:Y:S05]  /*17840*/  BSYNC B4 ;  /* 0x0000000000047941 */ /* 0x000fea0003800000 */
.L_x_10954:
        /* <DEDUP_REMOVED lines=19> */
.L_x_10957:
[----:B------:R-:W-:Y:S01]  /*17980*/  FADD.FTZ R2, -R16, -RZ ;  /* 0x800000ff10027221 */ /* 0x000fe20000010100 */
[----:B------:R-:W-:-:S04]  /*17990*/  MOV R3, 0x3fd774eb ;  /* 0x3fd774eb00037802 */ /* 0x000fc80000000f00 */
[----:B------:R-:W-:-:S13]  /*179a0*/  ISETP.GE.AND P0, PT, R2, RZ, PT ;  /* 0x000000ff0200720c */ /* 0x000fda0003f06270 */
[----:B------:R-:W-:-:S04]  /*179b0*/  @P0 FFMA.FTZ R0, R3, 0.93318945169448852539, -R0 ;  /* 0x3f6ee58103000823 */ /* 0x000fc80000010800 */
[----:B------:R-:W-:-:S07]  /*179c0*/  @!P0 FFMA.FTZ R0, R3, 0.93318945169448852539, R0 ;  /* 0x3f6ee58103008823 */ /* 0x000fce0000010000 */
.L_x_10958:
[----:B------:R-:W-:Y:S05]  /*179d0*/  BSYNC B0 ;  /* 0x0000000000007941 */ /* 0x000fea0003800000 */
.L_x_10956:
        /* <DEDUP_REMOVED lines=14> */
.L_x_10953:
        /* <DEDUP_REMOVED lines=12> */
.L_x_10961:
[----:B------:R-:W-:Y:S05]  /*17b80*/  BSYNC B4 ;  /* 0x0000000000047941 */ /* 0x000fea0003800000 */
.L_x_10960:
        /* <DEDUP_REMOVED lines=19> */
.L_x_10963:
[----:B------:R-:W-:Y:S01]  /*17cc0*/  FADD.FTZ R0, -R16, -RZ ;  /* 0x800000ff10007221 */ /* 0x000fe20000010100 */
[----:B------:R-:W-:-:S04]  /*17cd0*/  MOV R2, 0x3fd774eb ;  /* 0x3fd774eb00027802 */ /* 0x000fc80000000f00 */
[----:B------:R-:W-:-:S13]  /*17ce0*/  ISETP.GE.AND P0, PT, R0, RZ, PT ;  /* 0x000000ff0000720c */ /* 0x000fda0003f06270 */
[----:B------:R-:W-:-:S04]  /*17cf0*/  @P0 FFMA.FTZ R3, R2, 0.93318945169448852539, -R3 ;  /* 0x3f6ee58102030823 */ /* 0x000fc80000010803 */
[----:B------:R-:W-:-:S07]  /*17d00*/  @!P0 FFMA.FTZ R3, R2, 0.93318945169448852539, R3 ;  /* 0x3f6ee58102038823 */ /* 0x000fce0000010003 */
.L_x_10964:
[----:B------:R-:W-:Y:S05]  /*17d10*/  BSYNC B0 ;  /* 0x0000000000007941 */ /* 0x000fea0003800000 */
.L_x_10962:
        /* <DEDUP_REMOVED lines=30> */
.L_x_10952:
        /* <DEDUP_REMOVED lines=33> */
.L_x_10966:
[----:B------:R-:W-:Y:S05]  /*18110*/  BSYNC B4 ;  /* 0x0000000000047941 */ /* 0x000fea0003800000 */
.L_x_10965:
        /* <DEDUP_REMOVED lines=19> */
.L_x_10968:
[----:B------:R-:W-:Y:S01]  /*18250*/  FADD.FTZ R2, -R16, -RZ ;  /* 0x800000ff10027221 */ /* 0x000fe20000010100 */
[----:B------:R-:W-:-:S04]  /*18260*/  MOV R3, 0x3fd774eb ;  /* 0x3fd774eb00037802 */ /* 0x000fc80000000f00 */
[----:B------:R-:W-:-:S13]  /*18270*/  ISETP.GE.AND P0, PT, R2, RZ, PT ;  /* 0x000000ff0200720c */ /* 0x000fda0003f06270 */
[----:B------:R-:W-:-:S04]  /*18280*/  @P0 FFMA.FTZ R0, R3, 0.93318945169448852539, -R0 ;  /* 0x3f6ee58103000823 */ /* 0x000fc80000010800 */
[----:B------:R-:W-:-:S07]  /*18290*/  @!P0 FFMA.FTZ R0, R3, 0.93318945169448852539, R0 ;  /* 0x3f6ee58103008823 */ /* 0x000fce0000010000 */
.L_x_10969:
[----:B------:R-:W-:Y:S05]  /*182a0*/  BSYNC B0 ;  /* 0x0000000000007941 */ /* 0x000fea0003800000 */
.L_x_10967:
        /* <DEDUP_REMOVED lines=12> */
.L_x_10951:
        /* <DEDUP_REMOVED lines=23> */
.L_x_10973:
[----:B------:R-:W-:Y:S05]  /*184e0*/  BSYNC B4 ;  /* 0x0000000000047941 */ /* 0x000fea0003800000 */
.L_x_10972:
        /* <DEDUP_REMOVED lines=24> */
.L_x_10971:
        /* <DEDUP_REMOVED lines=12> */
.L_x_10975:
[----:B------:R-:W-:Y:S05]  /*18730*/  BSYNC B4 ;  /* 0x0000000000047941 */ /* 0x000fea0003800000 */
.L_x_10974:
        /* <DEDUP_REMOVED lines=40> */
.L_x_10970:
        /* <DEDUP_REMOVED lines=30> */
[----:B------:R-:W-:Y:S05]  /*18ba0*/  CALL.REL.NOINC `($__internal_19_$__cuda_sm3x_div_rn_ftz_f32_slowpath) ;  /* 0x0000013c00347944 */ /* 0x000fea0003c00000 */
.L_x_10977:
[----:B------:R-:W-:Y:S05]  /*18bb0*/  BSYNC B4 ;  /* 0x0000000000047941 */ /* 0x000fea0003800000 */
.L_x_10976:
        /* <DEDUP_REMOVED lines=23> */
.L_x_10959:
[----:B------:R-:W-:Y:S05]  /*18d30*/  BSYNC B3 ;  /* 0x0000000000037941 */ /* 0x000fea0003800000 */
.L_x_10950:
[----:B------:R-:W-:Y:S01]  /*18d40*/  FADD.FTZ R3, R15, 0.69314718246459960938 ;  /* 0x3f3172180f037421 */ /* 0x000fe20000010000 */
[----:B------:R-:W-:-:S04]  /*18d50*/  LOP3.LUT R15, R0, 0x80000000, R17, 0xb8, !PT ;  /* 0x80000000000f7812 */ /* 0x000fc800078eb811 */
[----:B------:R-:W-:Y:S01]  /*18d60*/  LOP3.LUT R14, R3, 0x80000000, R16, 0xb8, !PT ;  /* 0x80000000030e7812 */ /* 0x000fe200078eb810 */
[----:B------:R-:W-:Y:S06]  /*18d70*/  BRA `(.L_x_10916) ;  /* 0x00000000003c7947 */ /* 0x000fec0003800000 */
.L_x_10917:
        /* <DEDUP_REMOVED lines=15> */
.L_x_10916:
[----:B------:R-:W-:Y:S05]  /*18e70*/  BSYNC B2 ;  /* 0x0000000000027941 */ /* 0x000fea0003800000 */
.L_x_10915:
        /* <DEDUP_REMOVED lines=118> */
.L_x_10985:
        /* <DEDUP_REMOVED lines=10> */
.L_x_10987:
[----:B------:R-:W-:-:S04]  /*19680*/  FADD.FTZ R7, -R2, R5 ;  /* 0x0000000502077221 */ /* 0x000fc80000010100 */
[----:B------:R-:W-:-:S07]  /*19690*/  FMUL.FTZ R7, R7, 0.5 ;  /* 0x3f00000007077820 */ /* 0x000fce0000410000 */
.L_x_10988:
[----:B------:R-:W-:Y:S05]  /*196a0*/  BSYNC B1 ;  /* 0x0000000000017941 */ /* 0x000fea0003800000 */
.L_x_10986:
        /* <DEDUP_REMOVED lines=11> */
.L_x_10990:
[----:B------:R-:W-:-:S04]  /*19760*/  FADD.FTZ R8, R4, -R9 ;  /* 0x8000000904087221 */ /* 0x000fc80000010000 */
[----:B------:R-:W-:-:S07]  /*19770*/  FMUL.FTZ R8, R8, 0.5 ;  /* 0x3f00000008087820 */ /* 0x000fce0000410000 */
.L_x_10991:
[----:B------:R-:W-:Y:S05]  /*19780*/  BSYNC B1 ;  /* 0x0000000000017941 */ /* 0x000fea0003800000 */
.L_x_10989:
        /* <DEDUP_REMOVED lines=35> */
.L_x_10984:
[----:B------:R0:W1:Y:S02]  /*199c0*/  MUFU.SQRT R9, R0 ;  /* 0x0000000000097308 */ /* 0x0000640000002000 */
.L_x_10983:
[----:B------:R-:W-:Y:S05]  /*199d0*/  BSYNC B0 ;  /* 0x0000000000007941 */ /* 0x000fea0003800000 */
.L_x_10982:
        /* <DEDUP_REMOVED lines=35> */
.L_x_10995:
        /* <DEDUP_REMOVED lines=17> */
.L_x_11001:
[----:B0-----:R-:W-:-:S04]  /*19d20*/  FADD.FTZ R0, -R2, R5 ;  /* 0x0000000502007221 */ /* 0x001fc80000010100 */
[----:B------:R-:W-:-:S07]  /*19d30*/  FMUL.FTZ R0, R0, 0.5 ;  /* 0x3f00000000007820 */ /* 0x000fce0000410000 */
.L_x_11002:
[----:B------:R-:W-:Y:S05]  /*19d40*/  BSYNC B4 ;  /* 0x0000000000047941 */ /* 0x000fea0003800000 */
.L_x_11000:
        /* <DEDUP_REMOVED lines=10> */
.L_x_11004:
[----:B------:R-:W-:-:S04]  /*19df0*/  FADD.FTZ R3, -R3, R4 ;  /* 0x0000000403037221 */ /* 0x000fc80000010100 */
[----:B------:R-:W-:-:S07]  /*19e00*/  FMUL.FTZ R3, R3, 0.5 ;  /* 0x3f00000003037820 */ /* 0x000fce0000410000 */
.L_x_11005:
[----:B------:R-:W-:Y:S05]  /*19e10*/  BSYNC B4 ;  /* 0x0000000000047941 */ /* 0x000fea0003800000 */
.L_x_11003:
[----:B------:R-:W-:Y:S01]  /*19e20*/  FADD.FTZ R3, R3, R0 ;  /* 0x0000000003037221 */ /* 0x000fe20000010000 */
[----:B------:R-:W-:Y:S01]  /*19e30*/  FADD.FTZ R6, R6, |R19| ;  /* 0x4000001306067221 */ /* 0x000fe20000010000 */
[----:B------:R-:W-:-:S03]  /*19e40*/  MOV R16, R29 ;  /* 0x0000001d00107202 */ /* 0x000fc60000000f00 */
[----:B------:R-:W-:-:S04]  /*19e50*/  FMUL.FTZ R3, R6, R3 ;  /* 0x0000000306037220 */ /* 0x000fc80000410000 */
[----:B------:R2:W3:Y:S01]  /*19e60*/  MUFU.SQRT R17, R3 ;  /* 0x0000000300117308 */ /* 0x0004e20000002000 */
[----:B------:R-:W-:Y:S05]  /*19e70*/  BRA `(.L_x_11006) ;  /* 0x00000000004c7947 */ /* 0x000fea0003800000 */
.L_x_10999:
        /* <DEDUP_REMOVED lines=13> */
.L_x_10998:
[----:B------:R-:W-:Y:S01]  /*19f50*/  FADD.FTZ R2, R6, 1 ;  /* 0x3f80000006027421 */ /* 0x000fe20000010000 */
[----:B------:R-:W-:Y:S01]  /*19f60*/  MUFU.SQRT R17, R0 ;  /* 0x0000000000117308 */ /* 0x000fe20000002000 */
[----:B------:R-:W-:Y:S02]  /*19f70*/  HFMA2.MMA R16, -RZ, RZ, 1.875, 0 ;  /* 0x3f800000ff107435 */ /* 0x000fe400000001ff */
[----:B------:R-:W-:-:S06]  /*19f80*/  FMUL.FTZ R2, R2, 0.5 ;  /* 0x3f00000002027820 */ /* 0x000fcc0000410000 */
[----:B------:R-:W2:Y:S02]  /*19f90*/  MUFU.SQRT R2, R2 ;  /* 0x0000000200027308 */ /* 0x000ea40000002000 */
[----:B--2---:R-:W-:-:S07]  /*19fa0*/  FMUL.FTZ R17, R17, R2 ;  /* 0x0000000211117220 */ /* 0x004fce0000410000 */
.L_x_11006:
[----:B------:R-:W-:Y:S05]  /*19fb0*/  BSYNC B1 ;  /* 0x0000000000017941 */ /* 0x000fea0003800000 */
.L_x_10997:
[----:B------:R-:W-:Y:S05]  /*19fc0*/  BRA `(.L_x_11007) ;  /* 0x0000000000087947 */ /* 0x000fea0003800000 */
.L_x_10994:
[----:B------:R-:W-:Y:S01]  /*19fd0*/  FMUL.FTZ R17, R6, 16777216 ;  /* 0x4b80000006117820 */ /* 0x000fe20000410000 */
[----:B------:R-:W-:-:S07]  /*19fe0*/  FMUL.FTZ R16, |R19|, 16777216 ;  /* 0x4b80000013107820 */ /* 0x000fce0000410200 */
.L_x_11007:
[----:B------:R-:W-:Y:S05]  /*19ff0*/  BSYNC B0 ;  /* 0x0000000000007941 */ /* 0x000fea0003800000 */
.L_x_10993:
        /* <DEDUP_REMOVED lines=17> */
.L_x_11009:
[----:B------:R-:W-:Y:S05]  /*1a110*/  BSYNC B4 ;  /* 0x0000000000047941 */ /* 0x000fea0003800000 */
.L_x_11008:
        /* <DEDUP_REMOVED lines=18> */
.L_x_11011:
[----:B------:R-:W-:Y:S02]  /*1a240*/  ISETP.GE.AND P0, PT, R17, RZ, PT ;  /* 0x000000ff1100720c */ /* 0x000fe40003f06270 */
[----:B------:R-:W-:-:S11]  /*1a250*/  MOV R3, 0x3fd774eb ;  /* 0x3fd774eb00037802 */ /* 0x000fd60000000f00 */
[----:B------:R-:W-:-:S04]  /*1a260*/  @P0 FFMA.FTZ R0, R3, 0.93318945169448852539, -R0 ;  /* 0x3f6ee58103000823 */ /* 0x000fc80000010800 */
[----:B------:R-:W-:-:S07]  /*1a270*/  @!P0 FFMA.FTZ R0, R3, 0.93318945169448852539, R0 ;  /* 0x3f6ee58103008823 */ /* 0x000fce0000010000 */
.L_x_11012:
[----:B------:R-:W-:Y:S05]  /*1a280*/  BSYNC B0 ;  /* 0x0000000000007941 */ /* 0x000fea0003800000 */
.L_x_11010:
        /* <DEDUP_REMOVED lines=13> */
.L_x_10996:
[----:B------:R-:W-:Y:S05]  /*1a360*/  BSYNC B3 ;  /* 0x0000000000037941 */ /* 0x000fea0003800000 */
.L_x_10992:
[----:B------:R-:W-:Y:S02]  /*1a370*/  LOP3.LUT R17, R0, 0x80000000, R19, 0xb8, !PT ;  /* 0x8000000000117812 */ /* 0x000fe400078eb813 */
[----:B-1----:R-:W-:Y:S01]  /*1a380*/  LOP3.LUT R16, R9, 0x80000000, R18, 0xb8, !PT ;  /* 0x8000000009107812 */ /* 0x002fe200078eb812 */
[----:B------:R-:W-:Y:S06]  /*1a390*/  BRA `(.L_x_10979) ;  /* 0x0000001800047947 */ /* 0x000fec0003800000 */
.L_x_10981:
        /* <DEDUP_REMOVED lines=30> */
.L_x_11018:
[----:B------:R-:W-:Y:S05]  /*1a580*/  BSYNC B4 ;  /* 0x0000000000047941 */ /* 0x000fea0003800000 */
.L_x_11017:
        /* <DEDUP_REMOVED lines=19> */
.L_x_11020:
[----:B------:R-:W-:Y:S01]  /*1a6c0*/  FADD.FTZ R2, -R18, -RZ ;  /* 0x800000ff12027221 */ /* 0x000fe20000010100 */
[----:B------:R-:W-:-:S04]  /*1a6d0*/  MOV R3, 0x3fd774eb ;  /* 0x3fd774eb00037802 */ /* 0x000fc80000000f00 */
[----:B------:R-:W-:-:S13]  /*1a6e0*/  ISETP.GE.AND P0, PT, R2, RZ, PT ;  /* 0x000000ff0200720c */ /* 0x000fda0003f06270 */
[----:B------:R-:W-:-:S04]  /*1a6f0*/  @P0 FFMA.FTZ R0, R3, 0.93318945169448852539, -R0 ;  /* 0x3f6ee58103000823 */ /* 0x000fc80000010800 */
[----:B------:R-:W-:-:S07]  /*1a700*/  @!P0 FFMA.FTZ R0, R3, 0.93318945169448852539, R0 ;  /* 0x3f6ee58103008823 */ /* 0x000fce0000010000 */
.L_x_11021:
[----:B------:R-:W-:Y:S05]  /*1a710*/  BSYNC B0 ;  /* 0x0000000000007941 */ /* 0x000fea0003800000 */
.L_x_11019:
        /* <DEDUP_REMOVED lines=14> */
.L_x_11016:
        /* <DEDUP_REMOVED lines=12> */
.L_x_11024:
[----:B------:R-:W-:Y:S05]  /*1a8c0*/  BSYNC B4 ;  /* 0x0000000000047941 */ /* 0x000fea0003800000 */
.L_x_11023:
        /* <DEDUP_REMOVED lines=19> */
.L_x_11026:
[----:B------:R-:W-:Y:S01]  /*1aa00*/  FADD.FTZ R0, -R18, -RZ ;  /* 0x800000ff12007221 */ /* 0x000fe20000010100 */
[----:B------:R-:W-:-:S04]  /*1aa10*/  MOV R2, 0x3fd774eb ;  /* 0x3fd774eb00027802 */ /* 0x000fc80000000f00 */
[----:B------:R-:W-:-:S13]  /*1aa20*/  ISETP.GE.AND P0, PT, R0, RZ, PT ;  /* 0x000000ff0000720c */ /* 0x000fda0003f06270 */
[----:B------:R-:W-:-:S04]  /*1aa30*/  @P0 FFMA.FTZ R3, R2, 0.93318945169448852539, -R3 ;  /* 0x3f6ee58102030823 */ /* 0x000fc80000010803 */
[----:B------:R-:W-:-:S07]  /*1aa40*/  @!P0 FFMA.FTZ R3, R2, 0.93318945169448852539, R3 ;  /* 0x3f6ee58102038823 */ /* 0x000fce0000010003 */
.L_x_11027:
[----:B------:R-:W-:Y:S05]  /*1aa50*/  BSYNC B0 ;  /* 0x0000000000007941 */ /* 0x000fea0003800000 */
.L_x_11025:
        /* <DEDUP_REMOVED lines=30> */
.L_x_11015:
        /* <DEDUP_REMOVED lines=33> */
.L_x_11029:
[----:B------:R-:W-:Y:S05]  /*1ae50*/  BSYNC B4 ;  /* 0x0000000000047941 */ /* 0x000fea0003800000 */
.L_x_11028:
        /* <DEDUP_REMOVED lines=19> */
.L_x_11031:
[----:B------:R-:W-:Y:S01]  /*1af90*/  FADD.FTZ R2, -R18, -RZ ;  /* 0x800000ff12027221 */ /* 0x000fe20000010100 */
[----:B------:R-:W-:-:S04]  /*1afa0*/  MOV R3, 0x3fd774eb ;  /* 0x3fd774eb00037802 */ /* 0x000fc80000000f00 */
[----:B------:R-:W-:-:S13]  /*1afb0*/  ISETP.GE.AND P0, PT, R2, RZ, PT ;  /* 0x000000ff0200720c */ /* 0x000fda0003f06270 */
[----:B------:R-:W-:-:S04]  /*1afc0*/  @P0 FFMA.FTZ R0, R3, 0.93318945169448852539, -R0 ;  /* 0x3f6ee58103000823 */ /* 0x000fc80000010800 */
[----:B------:R-:W-:-:S07]  /*1afd0*/  @!P0 FFMA.FTZ R0, R3, 0.93318945169448852539, R0 ;  /* 0x3f6ee58103008823 */ /* 0x000fce0000010000 */
.L_x_11032:
[----:B------:R-:W-:Y:S05]  /*1afe0*/  BSYNC B0 ;  /* 0x0000000000007941 */ /* 0x000fea0003800000 */
.L_x_11030:
        /* <DEDUP_REMOVED lines=12> */
.L_x_11014:
        /* <DEDUP_REMOVED lines=23> */
.L_x_11036:
[----:B------:R-:W-:Y:S05]  /*1b220*/  BSYNC B4 ;  /* 0x0000000000047941 */ /* 0x000fea0003800000 */
.L_x_11035:
        /* <DEDUP_REMOVED lines=24> */
.L_x_11034:
        /* <DEDUP_REMOVED lines=12> */
.L_x_11038:
[----:B------:R-:W-:Y:S05]  /*1b470*/  BSYNC B4 ;  /* 0x0000000000047941 */ /* 0x000fea0003800000 */
.L_x_11037:
        /* <DEDUP_REMOVED lines=40> */
.L_x_11033:
        /* <DEDUP_REMOVED lines=33> */
.L_x_11040:
[----:B------:R-:W-:Y:S05]  /*1b910*/  BSYNC B4 ;  /* 0x0000000000047941 */ /* 0x000fea0003800000 */
.L_x_11039:
        /* <DEDUP_REMOVED lines=21> */
.L_x_11022:
[----:B------:R-:W-:Y:S05]  /*1ba70*/  BSYNC B3 ;  /* 0x0000000000037941 */ /* 0x000fea0003800000 */
.L_x_11013:
[----:B------:R-:W-:Y:S01]  /*1ba80*/  FADD.FTZ R3, R17, 0.69314718246459960938 ;  /* 0x3f31721811037421 */ /* 0x000fe20000010000 */
[----:B------:R-:W-:-:S04]  /*1ba90*/  LOP3.LUT R17, R0, 0x80000000, R19, 0xb8, !PT ;  /* 0x8000000000117812 */ /* 0x000fc800078eb813 */
[----:B------:R-:W-:Y:S01]  /*1baa0*/  LOP3.LUT R16, R3, 0x80000000, R18, 0xb8, !PT ;  /* 0x8000000003107812 */ /* 0x000fe200078eb812 */
[----:B------:R-:W-:Y:S06]  /*1bab0*/  BRA `(.L_x_10979) ;  /* 0x00000000003c7947 */ /* 0x000fec0003800000 */
.L_x_10980:
        /* <DEDUP_REMOVED lines=15> */
.L_x_10979:
[----:B------:R-:W-:Y:S05]  /*1bbb0*/  BSYNC B2 ;  /* 0x0000000000027941 */ /* 0x000fea0003800000 */
.L_x_10978:
        /* <DEDUP_REMOVED lines=118> */
.L_x_11048:
        /* <DEDUP_REMOVED lines=10> */
.L_x_11050:
[----:B------:R-:W-:-:S04]  /*1c3c0*/  FADD.FTZ R4, -R0, R5 ;  /* 0x0000000500047221 */ /* 0x000fc80000010100 */
[----:B------:R-:W-:-:S07]  /*1c3d0*/  FMUL.FTZ R4, R4, 0.5 ;  /* 0x3f00000004047820 */ /* 0x000fce0000410000 */
.L_x_11051:
[----:B------:R-:W-:Y:S05]  /*1c3e0*/  BSYNC B1 ;  /* 0x0000000000017941 */ /* 0x000fea0003800000 */
.L_x_11049:
        /* <DEDUP_REMOVED lines=11> */
.L_x_11053:
[----:B------:R-:W-:-:S04]  /*1c4a0*/  FADD.FTZ R6, R2, -R7 ;  /* 0x8000000702067221 */ /* 0x000fc80000010000 */
[----:B------:R-:W-:-:S07]  /*1c4b0*/  FMUL.FTZ R7, R6, 0.5 ;  /* 0x3f00000006077820 */ /* 0x000fce0000410000 */
.L_x_11054:
[----:B------:R-:W-:Y:S05]  /*1c4c0*/  BSYNC B1 ;  /* 0x0000000000017941 */ /* 0x000fea0003800000 */
.L_x_11052:
        /* <DEDUP_REMOVED lines=35> */
.L_x_11047:
[----:B------:R0:W1:Y:S02]  /*1c700*/  MUFU.SQRT R31, R30 ;  /* 0x0000001e001f7308 */ /* 0x0000640000002000 */
.L_x_11046:
[----:B------:R-:W-:Y:S05]  /*1c710*/  BSYNC B0 ;  /* 0x0000000000007941 */ /* 0x000fea0003800000 */
.L_x_11045:
        /* <DEDUP_REMOVED lines=35> */
.L_x_11058:
        /* <DEDUP_REMOVED lines=17> */
.L_x_11064:
[----:B------:R-:W-:-:S04]  /*1ca60*/  FADD.FTZ R0, -R0, R5 ;  /* 0x0000000500007221 */ /* 0x000fc80000010100 */
[----:B------:R-:W-:-:S07]  /*1ca70*/  FMUL.FTZ R0, R0, 0.5 ;  /* 0x3f00000000007820 */ /* 0x000fce0000410000 */
.L_x_11065:
[----:B------:R-:W-:Y:S05]  /*1ca80*/  BSYNC B4 ;  /* 0x0000000000047941 */ /* 0x000fea0003800000 */
.L_x_11063:
        /* <DEDUP_REMOVED lines=10> */
.L_x_11067:
[----:B------:R-:W-:-:S04]  /*1cb30*/  FADD.FTZ R2, -R3, R2 ;  /* 0x0000000203027221 */ /* 0x000fc80000010100 */
[----:B------:R-:W-:-:S07]  /*1cb40*/  FMUL.FTZ R3, R2, 0.5 ;  /* 0x3f00000002037820 */ /* 0x000fce0000410000 */
.L_x_11068:
[----:B------:R-:W-:Y:S05]  /*1cb50*/  BSYNC B4 ;  /* 0x0000000000047941 */ /* 0x000fea0003800000 */
.L_x_11066:
[----:B------:R-:W-:Y:S01]  /*1cb60*/  FADD.FTZ R3, R3, R0 ;  /* 0x0000000003037221 */ /* 0x000fe20000010000 */
[----:B------:R-:W-:-:S04]  /*1cb70*/  FADD.FTZ R18, R18, |R21| ;  /* 0x4000001512127221 */ /* 0x000fc80000010000 */
[----:B------:R-:W-:-:S06]  /*1cb80*/  FMUL.FTZ R18, R18, R3 ;  /* 0x0000000312127220 */ /* 0x000fcc0000410000 */
[----:B------:R-:W2:Y:S01]  /*1cb90*/  MUFU.SQRT R18, R18 ;  /* 0x0000001200127308 */ /* 0x000ea20000002000 */
[----:B------:R-:W-:Y:S05]  /*1cba0*/  BRA `(.L_x_11069) ;  /* 0x0000000000487947 */ /* 0x000fea0003800000 */
.L_x_11062:
        /* <DEDUP_REMOVED lines=12> */
.L_x_11061:
[----:B------:R-:W-:Y:S01]  /*1cc70*/  FADD.FTZ R0, R18, 1 ;  /* 0x3f80000012007421 */ /* 0x000fe20000010000 */
[----:B------:R-:W-:Y:S01]  /*1cc80*/  MUFU.SQRT R3, R30 ;  /* 0x0000001e00037308 */ /* 0x000fe20000002000 */
[----:B------:R-:W-:Y:S02]  /*1cc90*/  MOV R9, 0x3f800000 ;  /* 0x3f80000000097802 */ /* 0x000fe40000000f00 */
[----:B------:R-:W-:-:S06]  /*1cca0*/  FMUL.FTZ R0, R0, 0.5 ;  /* 0x3f00000000007820 */ /* 0x000fcc0000410000 */
[----:B------:R-:W2:Y:S02]  /*1ccb0*/  MUFU.SQRT R0, R0 ;  /* 0x0000000000007308 */ /* 0x000ea40000002000 */
[----:B--2---:R-:W-:-:S07]  /*1ccc0*/  FMUL.FTZ R18, R3, R0 ;  /* 0x0000000003127220 */ /* 0x004fce0000410000 */
.L_x_11069:
[----:B------:R-:W-:Y:S05]  /*1ccd0*/  BSYNC B1 ;  /* 0x0000000000017941 */ /* 0x000fea0003800000 */
.L_x_11060:
[----:B------:R-:W-:Y:S05]  /*1cce0*/  BRA `(.L_x_11070) ;  /* 0x0000000000087947 */ /* 0x000fea0003800000 */
.L_x_11057:
[----:B------:R-:W-:Y:S01]  /*1ccf0*/  FMUL.FTZ R18, R18, 16777216 ;  /* 0x4b80000012127820 */ /* 0x000fe20000410000 */
[----:B------:R-:W-:-:S07]  /*1cd00*/  FMUL.FTZ R9, |R21|, 16777216 ;  /* 0x4b80000015097820 */ /* 0x000fce0000410200 */
.L_x_11070:
[----:B------:R-:W-:Y:S05]  /*1cd10*/  BSYNC B0 ;  /* 0x0000000000007941 */ /* 0x000fea0003800000 */
.L_x_11056:
        /* <DEDUP_REMOVED lines=16> */
[----:B01----:R-:W-:Y:S05]  /*1ce20*/  CALL.REL.NOINC `($__internal_19_$__cuda_sm3x_div_rn_ftz_f32_slowpath) ;  /* 0x000000f800947944 */ /* 0x003fea0003c00000 */
.L_x_11072:
[----:B------:R-:W-:Y:S05]  /*1ce30*/  BSYNC B4 ;  /* 0x0000000000047941 */ /* 0x000fea0003800000 */
.L_x_11071:
        /* <DEDUP_REMOVED lines=18> */
.L_x_11074:
[----:B------:R-:W-:Y:S02]  /*1cf60*/  ISETP.GE.AND P0, PT, R18, RZ, PT ;  /* 0x000000ff1200720c */ /* 0x000fe40003f06270 */
[----:B------:R-:W-:-:S11]  /*1cf70*/  MOV R3, 0x3fd774eb ;  /* 0x3fd774eb00037802 */ /* 0x000fd60000000f00 */
[----:B------:R-:W-:-:S04]  /*1cf80*/  @P0 FFMA.FTZ R0, R3, 0.93318945169448852539, -R0 ;  /* 0x3f6ee58103000823 */ /* 0x000fc80000010800 */
[----:B------:R-:W-:-:S07]  /*1cf90*/  @!P0 FFMA.FTZ R0, R3, 0.93318945169448852539, R0 ;  /* 0x3f6ee58103008823 */ /* 0x000fce0000010000 */
.L_x_11075:
[----:B------:R-:W-:Y:S05]  /*1cfa0*/  BSYNC B0 ;  /* 0x0000000000007941 */ /* 0x000fea0003800000 */
.L_x_11073:
        /* <DEDUP_REMOVED lines=13> */
.L_x_11059:
[----:B------:R-:W-:Y:S05]  /*1d080*/  BSYNC B3 ;  /* 0x0000000000037941 */ /* 0x000fea0003800000 */
.L_x_11055:
[----:B------:R-:W-:Y:S02]  /*1d090*/  LOP3.LUT R19, R4, 0x80000000, R21, 0xb8, !PT ;  /* 0x8000000004137812 */ /* 0x000fe400078eb815 */
[----:B-1----:R-:W-:Y:S01]  /*1d0a0*/  LOP3.LUT R18, R31, 0x80000000, R20, 0xb8, !PT ;  /* 0x800000001f127812 */ /* 0x002fe200078eb814 */
[----:B------:R-:W-:Y:S06]  /*1d0b0*/  BRA `(.L_x_11042) ;  /* 0x0000001400dc7947 */ /* 0x000fec0003800000 */
.L_x_11044:
        /* <DEDUP_REMOVED lines=30> */
.L_x_11081:
[----:B------:R-:W-:Y:S05]  /*1d2a0*/  BSYNC B4 ;  /* 0x0000000000047941 */ /* 0x000fea0003800000 */
.L_x_11080:
        /* <DEDUP_REMOVED lines=18> */
.L_x_11083:
[----:B------:R-:W-:Y:S02]  /*1d3d0*/  ISETP.GE.AND P0, PT, R19, RZ, PT ;  /* 0x000000ff1300720c */ /* 0x000fe40003f06270 */
[----:B------:R-:W-:-:S11]  /*1d3e0*/  MOV R3, 0x3fd774eb ;  /* 0x3fd774eb00037802 */ /* 0x000fd60000000f00 */
[----:B------:R-:W-:-:S04]  /*1d3f0*/  @P0 FFMA.FTZ R0, R3, 0.93318945169448852539, -R0 ;  /* 0x3f6ee58103000823 */ /* 0x000fc80000010800 */
[----:B------:R-:W-:-:S07]  /*1d400*/  @!P0 FFMA.FTZ R0, R3, 0.93318945169448852539, R0 ;  /* 0x3f6ee58103008823 */ /* 0x000fce0000010000 */
.L_x_11084:
[----:B------:R-:W-:Y:S05]  /*1d410*/  BSYNC B0 ;  /* 0x0000000000007941 */ /* 0x000fea0003800000 */
.L_x_11082:
        /* <DEDUP_REMOVED lines=14> */
.L_x_11079:
        /* <DEDUP_REMOVED lines=12> */
.L_x_11087:
[----:B------:R-:W-:Y:S05]  /*1d5c0*/  BSYNC B4 ;  /* 0x0000000000047941 */ /* 0x000fea0003800000 */
.L_x_11086:
        /* <DEDUP_REMOVED lines=18> */
.L_x_11089:
[----:B------:R-:W-:Y:S02]  /*1d6f0*/  ISETP.GE.AND P0, PT, R19, RZ, PT ;  /* 0x000000ff1300720c */ /* 0x000fe40003f06270 */
[----:B------:R-:W-:-:S11]  /*1d700*/  MOV R3, 0x3fd774eb ;  /* 0x3fd774eb00037802 */ /* 0x000fd60000000f00 */
[----:B------:R-:W-:-:S04]  /*1d710*/  @P0 FFMA.FTZ R0, R3, 0.93318945169448852539, -R0 ;  /* 0x3f6ee58103000823 */ /* 0x000fc80000010800 */
[----:B------:R-:W-:-:S07]  /*1d720*/  @!P0 FFMA.FTZ R0, R3, 0.93318945169448852539, R0 ;  /* 0x3f6ee58103008823 */ /* 0x000fce0000010000 */
.L_x_11090:
[----:B------:R-:W-:Y:S05]  /*1d730*/  BSYNC B0 ;  /* 0x0000000000007941 */ /* 0x000fea0003800000 */
.L_x_11088:
        /* <DEDUP_REMOVED lines=28> */
.L_x_11078:
        /* <DEDUP_REMOVED lines=33> */
.L_x_11092:
[----:B------:R-:W-:Y:S05]  /*1db10*/  BSYNC B4 ;  /* 0x0000000000047941 */ /* 0x000fea0003800000 */
.L_x_11091:
        /* <DEDUP_REMOVED lines=18> */
.L_x_11094:
[----:B------:R-:W-:Y:S02]  /*1dc40*/  ISETP.GE.AND P0, PT, R19, RZ, PT ;  /* 0x000000ff1300720c */ /* 0x000fe40003f06270 */
[----:B------:R-:W-:-:S11]  /*1dc50*/  MOV R3, 0x3fd774eb ;  /* 0x3fd774eb00037802 */ /* 0x000fd60000000f00 */
[----:B------:R-:W-:-:S04]  /*1dc60*/  @P0 FFMA.FTZ R0, R3, 0.93318945169448852539, -R0 ;  /* 0x3f6ee58103000823 */ /* 0x000fc80000010800 */
[----:B------:R-:W-:-:S07]  /*1dc70*/  @!P0 FFMA.FTZ R0, R3, 0.93318945169448852539, R0 ;  /* 0x3f6ee58103008823 */ /* 0x000fce0000010000 */
.L_x_11095:
[----:B------:R-:W-:Y:S05]  /*1dc80*/  BSYNC B0 ;  /* 0x0000000000007941 */ /* 0x000fea0003800000 */
.L_x_11093:
        /* <DEDUP_REMOVED lines=12> */
.L_x_11077:
        /* <DEDUP_REMOVED lines=23> */
.L_x_11099:
[----:B------:R-:W-:Y:S05]  /*1dec0*/  BSYNC B4 ;  /* 0x0000000000047941 */ /* 0x000fea0003800000 */
.L_x_11098:
        /* <DEDUP_REMOVED lines=24> */
.L_x_11097:
        /* <DEDUP_REMOVED lines=12> */
.L_x_11101:
[----:B------:R-:W-:Y:S05]  /*1e110*/  BSYNC B4 ;  /* 0x0000000000047941 */ /* 0x000fea0003800000 */
.L_x_11100:
        /* <DEDUP_REMOVED lines=38> */
.L_x_11096:
        /* <DEDUP_REMOVED lines=33> */
.L_x_11103:
[----:B------:R-:W-:Y:S05]  /*1e590*/  BSYNC B4 ;  /* 0x0000000000047941 */ /* 0x000fea0003800000 */
.L_x_11102:
        /* <DEDUP_REMOVED lines=21> */
.L_x_11085:
[----:B------:R-:W-:Y:S05]  /*1e6f0*/  BSYNC B3 ;  /* 0x0000000000037941 */ /* 0x000fea0003800000 */
.L_x_11076:
[----:B------:R-:W-:Y:S01]  /*1e700*/  FADD.FTZ R3, R18, 0.69314718246459960938 ;  /* 0x3f31721812037421 */ /* 0x000fe20000010000 */
[----:B------:R-:W-:-:S04]  /*1e710*/  LOP3.LUT R19, R0, 0x80000000, R21, 0xb8, !PT ;  /* 0x8000000000137812 */ /* 0x000fc800078eb815 */
[----:B------:R-:W-:Y:S01]  /*1e720*/  LOP3.LUT R18, R3, 0x80000000, R20, 0xb8, !PT ;  /* 0x8000000003127812 */ /* 0x000fe200078eb814 */
[----:B------:R-:W-:Y:S06]  /*1e730*/  BRA `(.L_x_11042) ;  /* 0x00000000003c7947 */ /* 0x000fec0003800000 */
.L_x_11043:
        /* <DEDUP_REMOVED lines=15> */
.L_x_11042:
[----:B------:R-:W-:Y:S05]  /*1e830*/  BSYNC B2 ;  /* 0x0000000000027941 */ /* 0x000fea0003800000 */
.L_x_11041:
        /* <DEDUP_REMOVED lines=117> */
.L_x_11111:
        /* <DEDUP_REMOVED lines=10> */
.L_x_11113:
[----:B------:R-:W-:-:S04]  /*1f030*/  FADD.FTZ R4, -R0, R5 ;  /* 0x0000000500047221 */ /* 0x000fc80000010100 */
[----:B------:R-:W-:-:S07]  /*1f040*/  FMUL.FTZ R4, R4, 0.5 ;  /* 0x3f00000004047820 */ /* 0x000fce0000410000 */
.L_x_11114:
[----:B------:R-:W-:Y:S05]  /*1f050*/  BSYNC B1 ;  /* 0x0000000000017941 */ /* 0x000fea0003800000 */
.L_x_11112:
        /* <DEDUP_REMOVED lines=11> */
.L_x_11116:
[----:B------:R-:W-:-:S04]  /*1f110*/  FADD.FTZ R6, R2, -R7 ;  /* 0x8000000702067221 */ /* 0x000fc80000010000 */
[----:B------:R-:W-:-:S07]  /*1f120*/  FMUL.FTZ R7, R6, 0.5 ;  /* 0x3f00000006077820 */ /* 0x000fce0000410000 */
.L_x_11117:
[----:B------:R-:W-:Y:S05]  /*1f130*/  BSYNC B1 ;  /* 0x0000000000017941 */ /* 0x000fea0003800000 */
.L_x_11115:
        /* <DEDUP_REMOVED lines=35> */
.L_x_11110:
[----:B------:R0:W1:Y:S02]  /*1f370*/  MUFU.SQRT R31, R30 ;  /* 0x0000001e001f7308 */ /* 0x0000640000002000 */
.L_x_11109:
[----:B------:R-:W-:Y:S05]  /*1f380*/  BSYNC B0 ;  /* 0x0000000000007941 */ /* 0x000fea0003800000 */
.L_x_11108:
        /* <DEDUP_REMOVED lines=35> */
.L_x_11121:
        /* <DEDUP_REMOVED lines=17> */
.L_x_11127:
[----:B------:R-:W-:-:S04]  /*1f6d0*/  FADD.FTZ R0, -R0, R5 ;  /* 0x0000000500007221 */ /* 0x000fc80000010100 */
[----:B------:R-:W-:-:S07]  /*1f6e0*/  FMUL.FTZ R0, R0, 0.5 ;  /* 0x3f00000000007820 */ /* 0x000fce0000410000 */
.L_x_11128:
[----:B------:R-:W-:Y:S05]  /*1f6f0*/  BSYNC B4 ;  /* 0x0000000000047941 */ /* 0x000fea0003800000 */
.L_x_11126:
        /* <DEDUP_REMOVED lines=10> */
.L_x_11130:
[----:B------:R-:W-:-:S04]  /*1f7a0*/  FADD.FTZ R2, -R3, R2 ;  /* 0x0000000203027221 */ /* 0x000fc80000010100 */
[----:B------:R-:W-:-:S07]  /*1f7b0*/  FMUL.FTZ R3, R2, 0.5 ;  /* 0x3f00000002037820 */ /* 0x000fce0000410000 */
.L_x_11131:
[----:B------:R-:W-:Y:S05]  /*1f7c0*/  BSYNC B4 ;  /* 0x0000000000047941 */ /* 0x000fea0003800000 */
.L_x_11129:
[----:B------:R-:W-:Y:S01]  /*1f7d0*/  FADD.FTZ R3, R3, R0 ;  /* 0x0000000003037221 */ /* 0x000fe20000010000 */
[----:B------:R-:W-:-:S04]  /*1f7e0*/  FADD.FTZ R20, R20, |R23| ;  /* 0x4000001714147221 */ /* 0x000fc80000010000 */
[----:B------:R-:W-:-:S06]  /*1f7f0*/  FMUL.FTZ R20, R20, R3 ;  /* 0x0000000314147220 */ /* 0x000fcc0000410000 */
[----:B------:R-:W2:Y:S01]  /*1f800*/  MUFU.SQRT R20, R20 ;  /* 0x0000001400147308 */ /* 0x000ea20000002000 */
[----:B------:R-:W-:Y:S05]  /*1f810*/  BRA `(.L_x_11132) ;  /* 0x0000000000487947 */ /* 0x000fea0003800000 */
.L_x_11125:
        /* <DEDUP_REMOVED lines=12> */
.L_x_11124:
[----:B------:R-:W-:Y:S01]  /*1f8e0*/  FADD.FTZ R0, R20, 1 ;  /* 0x3f80000014007421 */ /* 0x000fe20000010000 */
[----:B0-----:R-:W-:Y:S01]  /*1f8f0*/  MUFU.SQRT R30, R30 ;  /* 0x0000001e001e7308 */ /* 0x001fe20000002000 */
[----:B------:R-:W-:Y:S02]  /*1f900*/  MOV R9, 0x3f800000 ;  /* 0x3f80000000097802 */ /* 0x000fe40000000f00 */
[----:B------:R-:W-:-:S05]  /*1f910*/  FMUL.FTZ R0, R0, 0.5 ;  /* 0x3f00000000007820 */ /* 0x000fca0000410000 */
[----:B------:R-:W0:Y:S02]  /*1f920*/  MUFU.SQRT R3, R0 ;  /* 0x0000000000037308 */ /* 0x000e240000002000 */
[----:B0-----:R-:W-:-:S07]  /*1f930*/  FMUL.FTZ R20, R30, R3 ;  /* 0x000000031e147220 */ /* 0x001fce0000410000 */
.L_x_11132:
[----:B------:R-:W-:Y:S05]  /*1f940*/  BSYNC B1 ;  /* 0x0000000000017941 */ /* 0x000fea0003800000 */
.L_x_11123:
[----:B------:R-:W-:Y:S05]  /*1f950*/  BRA `(.L_x_11133) ;  /* 0x0000000000087947 */ /* 0x000fea0003800000 */
.L_x_11120:
[----:B------:R-:W-:Y:S01]  /*1f960*/  FMUL.FTZ R20, R20, 16777216 ;  /* 0x4b80000014147820 */ /* 0x000fe20000410000 */
[----:B------:R-:W-:-:S07]  /*1f970*/  FMUL.FTZ R9, |R23|, 16777216 ;  /* 0x4b80000017097820 */ /* 0x000fce0000410200 */
.L_x_11133:
[----:B------:R-:W-:Y:S05]  /*1f980*/  BSYNC B0 ;  /* 0x0000000000007941 */ /* 0x000fea0003800000 */
.L_x_11119:
        /* <DEDUP_REMOVED lines=17> */
.L_x_11135:
[----:B------:R-:W-:Y:S05]  /*1faa0*/  BSYNC B4 ;  /* 0x0000000000047941 */ /* 0x000fea0003800000 */
.L_x_11134:
        /* <DEDUP_REMOVED lines=18> */
.L_x_11137:
[----:B------:R-:W-:Y:S02]  /*1fbd0*/  ISETP.GE.AND P0, PT, R20, RZ, PT ;  /* 0x000000ff1400720c */ /* 0x000fe40003f06270 */
[----:B------:R-:W-:-:S11]  /*1fbe0*/  MOV R3, 0x3fd774eb ;  /* 0x3fd774eb00037802 */ /* 0x000fd60000000f00 */
[----:B------:R-:W-:-:S04]  /*1fbf0*/  @P0 FFMA.FTZ R0, R3, 0.93318945169448852539, -R0 ;  /* 0x3f6ee58103000823 */ /* 0x000fc80000010800 */
[----:B------:R-:W-:-:S07]  /*1fc00*/  @!P0 FFMA.FTZ R0, R3, 0.93318945169448852539, R0 ;  /* 0x3f6ee58103008823 */ /* 0x000fce0000010000 */
.L_x_11138:
[----:B------:R-:W-:Y:S05]  /*1fc10*/  BSYNC B0 ;  /* 0x0000000000007941 */ /* 0x000fea0003800000 */
.L_x_11136:
        /* <DEDUP_REMOVED lines=10> */
.L_x_11122:
[----:B------:R-:W-:Y:S05]  /*1fcc0*/  BSYNC B3 ;  /* 0x0000000000037941 */ /* 0x000fea0003800000 */
.L_x_11118:
[----:B------:R-:W-:Y:S02]  /*1fcd0*/  LOP3.LUT R21, R4, 0x80000000, R23, 0xb8, !PT ;  /* 0x8000000004157812 */ /* 0x000fe400078eb817 */
[----:B-1----:R-:W-:Y:S01]  /*1fce0*/  LOP3.LUT R20, R31, 0x80000000, R22, 0xb8, !PT ;  /* 0x800000001f147812 */ /* 0x002fe200078eb816 */
[----:B------:R-:W-:Y:S06]  /*1fcf0*/  BRA `(.L_x_11105) ;  /* 0x0000001400d07947 */ /* 0x000fec0003800000 */
.L_x_11107:
        /* <DEDUP_REMOVED lines=30> */
.L_x_11144:
[----:B------:R-:W-:Y:S05]  /*1fee0*/  BSYNC B4 ;  /* 0x0000000000047941 */ /* 0x000fea0003800000 */
.L_x_11143:
        /* <DEDUP_REMOVED lines=18> */
.L_x_11146:
[----:B------:R-:W-:Y:S02]  /*20010*/  ISETP.GE.AND P0, PT, R21, RZ, PT ;  /* 0x000000ff1500720c */ /* 0x000fe40003f06270 */
[----:B------:R-:W-:-:S11]  /*20020*/  MOV R3, 0x3fd774eb ;  /* 0x3fd774eb00037802 */ /* 0x000fd60000000f00 */
[----:B------:R-:W-:-:S04]  /*20030*/  @P0 FFMA.FTZ R0, R3, 0.93318945169448852539, -R0 ;  /* 0x3f6ee58103000823 */ /* 0x000fc80000010800 */
[----:B------:R-:W-:-:S07]  /*20040*/  @!P0 FFMA.FTZ R0, R3, 0.93318945169448852539, R0 ;  /* 0x3f6ee58103008823 */ /* 0x000fce0000010000 */
.L_x_11147:
[----:B------:R-:W-:Y:S05]  /*20050*/  BSYNC B0 ;  /* 0x0000000000007941 */ /* 0x000fea0003800000 */
.L_x_11145:
        /* <DEDUP_REMOVED lines=13> */
.L_x_11142:
        /* <DEDUP_REMOVED lines=12> */
.L_x_11150:
[----:B------:R-:W-:Y:S05]  /*201f0*/  BSYNC B4 ;  /* 0x0000000000047941 */ /* 0x000fea0003800000 */
.L_x_11149:
        /* <DEDUP_REMOVED lines=18> */
.L_x_11152:
[----:B------:R-:W-:Y:S02]  /*20320*/  ISETP.GE.AND P0, PT, R21, RZ, PT ;  /* 0x000000ff1500720c */ /* 0x000fe40003f06270 */
[----:B------:R-:W-:-:S11]  /*20330*/  MOV R3, 0x3fd774eb ;  /* 0x3fd774eb00037802 */ /* 0x000fd60000000f00 */
[----:B------:R-:W-:-:S04]  /*20340*/  @P0 FFMA.FTZ R0, R3, 0.93318945169448852539, -R0 ;  /* 0x3f6ee58103000823 */ /* 0x000fc80000010800 */
[----:B------:R-:W-:-:S07]  /*20350*/  @!P0 FFMA.FTZ R0, R3, 0.93318945169448852539, R0 ;  /* 0x3f6ee58103008823 */ /* 0x000fce0000010000 */
.L_x_11153:
[----:B------:R-:W-:Y:S05]  /*20360*/  BSYNC B0 ;  /* 0x0000000000007941 */ /* 0x000fea0003800000 */
.L_x_11151:
        /* <DEDUP_REMOVED lines=27> */
.L_x_11141:
        /* <DEDUP_REMOVED lines=33> */
.L_x_11155:
[----:B------:R-:W-:Y:S05]  /*20730*/  BSYNC B4 ;  /* 0x0000000000047941 */ /* 0x000fea0003800000 */
.L_x_11154:
        /* <DEDUP_REMOVED lines=18> */
.L_x_11157:
[----:B------:R-:W-:Y:S02]  /*20860*/  ISETP.GE.AND P0, PT, R21, RZ, PT ;  /* 0x000000ff1500720c */ /* 0x000fe40003f06270 */
[----:B------:R-:W-:-:S11]  /*20870*/  MOV R3, 0x3fd774eb ;  /* 0x3fd774eb00037802 */ /* 0x000fd60000000f00 */
[----:B------:R-:W-:-:S04]  /*20880*/  @P0 FFMA.FTZ R0, R3, 0.93318945169448852539, -R0 ;  /* 0x3f6ee58103000823 */ /* 0x000fc80000010800 */
[----:B------:R-:W-:-:S07]  /*20890*/  @!P0 FFMA.FTZ R0, R3, 0.93318945169448852539, R0 ;  /* 0x3f6ee58103008823 */ /* 0x000fce0000010000 */
.L_x_11158:
[----:B------:R-:W-:Y:S05]  /*208a0*/  BSYNC B0 ;  /* 0x0000000000007941 */ /* 0x000fea0003800000 */
.L_x_11156:
        /* <DEDUP_REMOVED lines=11> */
.L_x_11140:
        /* <DEDUP_REMOVED lines=23> */
.L_x_11162:
[----:B------:R-:W-:Y:S05]  /*20ad0*/  BSYNC B4 ;  /* 0x0000000000047941 */ /* 0x000fea0003800000 */
.L_x_11161:
        /* <DEDUP_REMOVED lines=24> */
.L_x_11160:
        /* <DEDUP_REMOVED lines=12> */
.L_x_11164:
[----:B------:R-:W-:Y:S05]  /*20d20*/  BSYNC B4 ;  /* 0x0000000000047941 */ /* 0x000fea0003800000 */
.L_x_11163:
        /* <DEDUP_REMOVED lines=38> */
.L_x_11159:
        /* <DEDUP_REMOVED lines=33> */
.L_x_11166:
[----:B------:R-:W-:Y:S05]  /*211a0*/  BSYNC B4 ;  /* 0x0000000000047941 */ /* 0x000fea0003800000 */
.L_x_11165:
        /* <DEDUP_REMOVED lines=21> */
.L_x_11148:
[----:B------:R-:W-:Y:S05]  /*21300*/  BSYNC B3 ;  /* 0x0000000000037941 */ /* 0x000fea0003800000 */
.L_x_11139:
[----:B------:R-:W-:Y:S01]  /*21310*/  FADD.FTZ R3, R30, 0.69314718246459960938 ;  /* 0x3f3172181e037421 */ /* 0x000fe20000010000 */
[----:B------:R-:W-:-:S04]  /*21320*/  LOP3.LUT R21, R0, 0x80000000, R23, 0xb8, !PT ;  /* 0x8000000000157812 */ /* 0x000fc800078eb817 */
[----:B------:R-:W-:Y:S01]  /*21330*/  LOP3.LUT R20, R3, 0x80000000, R22, 0xb8, !PT ;  /* 0x8000000003147812 */ /* 0x000fe200078eb816 */
[----:B------:R-:W-:Y:S06]  /*21340*/  BRA `(.L_x_11105) ;  /* 0x00000000003c7947 */ /* 0x000fec0003800000 */
.L_x_11106:
        /* <DEDUP_REMOVED lines=15> */
.L_x_11105:
[----:B------:R-:W-:Y:S05]  /*21440*/  BSYNC B2 ;  /* 0x0000000000027941 */ /* 0x000fea0003800000 */
.L_x_11104:
        /* <DEDUP_REMOVED lines=117> */
.L_x_11174:
        /* <DEDUP_REMOVED lines=10> */
.L_x_11176:
[----:B------:R-:W-:-:S04]  /*21c40*/  FADD.FTZ R4, -R0, R5 ;  /* 0x0000000500047221 */ /* 0x000fc80000010100 */
[----:B------:R-:W-:-:S07]  /*21c50*/  FMUL.FTZ R4, R4, 0.5 ;  /* 0x3f00000004047820 */ /* 0x000fce0000410000 */
.L_x_11177:
[----:B------:R-:W-:Y:S05]  /*21c60*/  BSYNC B1 ;  /* 0x0000000000017941 */ /* 0x000fea0003800000 */
.L_x_11175:
        /* <DEDUP_REMOVED lines=11> */
.L_x_11179:
[----:B------:R-:W-:-:S04]  /*21d20*/  FADD.FTZ R6, R2, -R7 ;  /* 0x8000000702067221 */ /* 0x000fc80000010000 */
[----:B------:R-:W-:-:S07]  /*21d30*/  FMUL.FTZ R7, R6, 0.5 ;  /* 0x3f00000006077820 */ /* 0x000fce0000410000 */
.L_x_11180:
[----:B------:R-:W-:Y:S05]  /*21d40*/  BSYNC B1 ;  /* 0x0000000000017941 */ /* 0x000fea0003800000 */
.L_x_11178:
        /* <DEDUP_REMOVED lines=35> */
.L_x_11173:
[----:B------:R0:W1:Y:S02]  /*21f80*/  MUFU.SQRT R31, R30 ;  /* 0x0000001e001f7308 */ /* 0x0000640000002000 */
.L_x_11172:
[----:B------:R-:W-:Y:S05]  /*21f90*/  BSYNC B0 ;  /* 0x0000000000007941 */ /* 0x000fea0003800000 */
.L_x_11171:
        /* <DEDUP_REMOVED lines=35> */
.L_x_11184:
        /* <DEDUP_REMOVED lines=17> */
.L_x_11190:
[----:B------:R-:W-:-:S04]  /*222e0*/  FADD.FTZ R0, -R0, R5 ;  /* 0x0000000500007221 */ /* 0x000fc80000010100 */
[----:B------:R-:W-:-:S07]  /*222f0*/  FMUL.FTZ R0, R0, 0.5 ;  /* 0x3f00000000007820 */ /* 0x000fce0000410000 */
.L_x_11191:
[----:B------:R-:W-:Y:S05]  /*22300*/  BSYNC B4 ;  /* 0x0000000000047941 */ /* 0x000fea0003800000 */
.L_x_11189:
        /* <DEDUP_REMOVED lines=10> */
.L_x_11193:
[----:B------:R-:W-:-:S04]  /*223b0*/  FADD.FTZ R2, -R3, R2 ;  /* 0x0000000203027221 */ /* 0x000fc80000010100 */
[----:B------:R-:W-:-:S07]  /*223c0*/  FMUL.FTZ R3, R2, 0.5 ;  /* 0x3f00000002037820 */ /* 0x000fce0000410000 */
.L_x_11194:
[----:B------:R-:W-:Y:S05]  /*223d0*/  BSYNC B4 ;  /* 0x0000000000047941 */ /* 0x000fea0003800000 */
.L_x_11192:
[----:B------:R-:W-:Y:S01]  /*223e0*/  FADD.FTZ R3, R3, R0 ;  /* 0x0000000003037221 */ /* 0x000fe20000010000 */
[----:B------:R-:W-:-:S04]  /*223f0*/  FADD.FTZ R22, R9, R22 ;  /* 0x0000001609167221 */ /* 0x000fc80000010000 */
[----:B------:R-:W-:-:S06]  /*22400*/  FMUL.FTZ R22, R22, R3 ;  /* 0x0000000316167220 */ /* 0x000fcc0000410000 */
[----:B------:R-:W2:Y:S01]  /*22410*/  MUFU.SQRT R22, R22 ;  /* 0x0000001600167308 */ /* 0x000ea20000002000 */
[----:B------:R-:W-:Y:S05]  /*22420*/  BRA `(.L_x_11195) ;  /* 0x0000000000487947 */ /* 0x000fea0003800000 */
.L_x_11188:
        /* <DEDUP_REMOVED lines=12> */
.L_x_11187:
[----:B------:R-:W-:Y:S01]  /*224f0*/  FADD.FTZ R0, R22, 1 ;  /* 0x3f80000016007421 */ /* 0x000fe20000010000 */
[----:B------:R-:W-:Y:S01]  /*22500*/  MUFU.SQRT R3, R30 ;  /* 0x0000001e00037308 */ /* 0x000fe20000002000 */
[----:B------:R-:W-:Y:S02]  /*22510*/  MOV R9, 0x3f800000 ;  /* 0x3f80000000097802 */ /* 0x000fe40000000f00 */
[----:B------:R-:W-:-:S06]  /*22520*/  FMUL.FTZ R0, R0, 0.5 ;  /* 0x3f00000000007820 */ /* 0x000fcc0000410000 */
[----:B------:R-:W2:Y:S02]  /*22530*/  MUFU.SQRT R0, R0 ;  /* 0x0000000000007308 */ /* 0x000ea40000002000 */
[----:B--2---:R-:W-:-:S07]  /*22540*/  FMUL.FTZ R22, R3, R0 ;  /* 0x0000000003167220 */ /* 0x004fce0000410000 */
.L_x_11195:
[----:B------:R-:W-:Y:S05]  /*22550*/  BSYNC B1 ;  /* 0x0000000000017941 */ /* 0x000fea0003800000 */
.L_x_11186:
[----:B------:R-:W-:Y:S05]  /*22560*/  BRA `(.L_x_11196) ;  /* 0x0000000000087947 */ /* 0x000fea0003800000 */
.L_x_11183:
[----:B------:R-:W-:Y:S01]  /*22570*/  FMUL.FTZ R22, R22, 16777216 ;  /* 0x4b80000016167820 */ /* 0x000fe20000410000 */
[----:B------:R-:W-:-:S07]  /*22580*/  FMUL.FTZ R9, R9, 16777216 ;  /* 0x4b80000009097820 */ /* 0x000fce0000410000 */
.L_x_11196:
[----:B------:R-:W-:Y:S05]  /*22590*/  BSYNC B0 ;  /* 0x0000000000007941 */ /* 0x000fea0003800000 */
.L_x_11182:
        /* <DEDUP_REMOVED lines=17> */
.L_x_11198:
[----:B------:R-:W-:Y:S05]  /*226b0*/  BSYNC B4 ;  /* 0x0000000000047941 */ /* 0x000fea0003800000 */
.L_x_11197:
        /* <DEDUP_REMOVED lines=18> */
.L_x_11200:
[----:B------:R-:W-:Y:S02]  /*227e0*/  ISETP.GE.AND P0, PT, R22, RZ, PT ;  /* 0x000000ff1600720c */ /* 0x000fe40003f06270 */
[----:B------:R-:W-:-:S11]  /*227f0*/  MOV R3, 0x3fd774eb ;  /* 0x3fd774eb00037802 */ /* 0x000fd60000000f00 */
[----:B------:R-:W-:-:S04]  /*22800*/  @P0 FFMA.FTZ R0, R3, 0.93318945169448852539, -R0 ;  /* 0x3f6ee58103000823 */ /* 0x000fc80000010800 */
[----:B------:R-:W-:-:S07]  /*22810*/  @!P0 FFMA.FTZ R0, R3, 0.93318945169448852539, R0 ;  /* 0x3f6ee58103008823 */ /* 0x000fce0000010000 */
.L_x_11201:
[----:B------:R-:W-:Y:S05]  /*22820*/  BSYNC B0 ;  /* 0x0000000000007941 */ /* 0x000fea0003800000 */
.L_x_11199:
        /* <DEDUP_REMOVED lines=10> */
.L_x_11185:
[----:B------:R-:W-:Y:S05]  /*228d0*/  BSYNC B3 ;  /* 0x0000000000037941 */ /* 0x000fea0003800000 */
.L_x_11181:
[----:B------:R-:W-:Y:S02]  /*228e0*/  LOP3.LUT R23, R4, 0x80000000, R25, 0xb8, !PT ;  /* 0x8000000004177812 */ /* 0x000fe400078eb819 */
[----:B-1----:R-:W-:Y:S01]  /*228f0*/  LOP3.LUT R22, R31, 0x80000000, R24, 0xb8, !PT ;  /* 0x800000001f167812 */ /* 0x002fe200078eb818 */
[----:B------:R-:W-:Y:S06]  /*22900*/  BRA `(.L_x_11168) ;  /* 0x0000001400d07947 */ /* 0x000fec0003800000 */
.L_x_11170:
        /* <DEDUP_REMOVED lines=30> */
.L_x_11207:
[----:B------:R-:W-:Y:S05]  /*22af0*/  BSYNC B4 ;  /* 0x0000000000047941 */ /* 0x000fea0003800000 */
.L_x_11206:
        /* <DEDUP_REMOVED lines=18> */
.L_x_11209:
[----:B------:R-:W-:Y:S02]  /*22c20*/  ISETP.GE.AND P0, PT, R23, RZ, PT ;  /* 0x000000ff1700720c */ /* 0x000fe40003f06270 */
[----:B------:R-:W-:-:S11]  /*22c30*/  MOV R3, 0x3fd774eb ;  /* 0x3fd774eb00037802 */ /* 0x000fd60000000f00 */
[----:B------:R-:W-:-:S04]  /*22c40*/  @P0 FFMA.FTZ R0, R3, 0.93318945169448852539, -R0 ;  /* 0x3f6ee58103000823 */ /* 0x000fc80000010800 */
[----:B------:R-:W-:-:S07]  /*22c50*/  @!P0 FFMA.FTZ R0, R3, 0.93318945169448852539, R0 ;  /* 0x3f6ee58103008823 */ /* 0x000fce0000010000 */
.L_x_11210:
[----:B------:R-:W-:Y:S05]  /*22c60*/  BSYNC B0 ;  /* 0x0000000000007941 */ /* 0x000fea0003800000 */
.L_x_11208:
        /* <DEDUP_REMOVED lines=13> */
.L_x_11205:
        /* <DEDUP_REMOVED lines=12> */
.L_x_11213:
[----:B------:R-:W-:Y:S05]  /*22e00*/  BSYNC B4 ;  /* 0x0000000000047941 */ /* 0x000fea0003800000 */
.L_x_11212:
        /* <DEDUP_REMOVED lines=18> */
.L_x_11215:
[----:B------:R-:W-:Y:S02]  /*22f30*/  ISETP.GE.AND P0, PT, R23, RZ, PT ;  /* 0x000000ff1700720c */ /* 0x000fe40003f06270 */
[----:B------:R-:W-:-:S11]  /*22f40*/  MOV R3, 0x3fd774eb ;  /* 0x3fd774eb00037802 */ /* 0x000fd60000000f00 */
[----:B------:R-:W-:-:S04]  /*22f50*/  @P0 FFMA.FTZ R0, R3, 0.93318945169448852539, -R0 ;  /* 0x3f6ee58103000823 */ /* 0x000fc80000010800 */
[----:B------:R-:W-:-:S07]  /*22f60*/  @!P0 FFMA.FTZ R0, R3, 0.93318945169448852539, R0 ;  /* 0x3f6ee58103008823 */ /* 0x000fce0000010000 */
.L_x_11216:
[----:B------:R-:W-:Y:S05]  /*22f70*/  BSYNC B0 ;  /* 0x0000000000007941 */ /* 0x000fea0003800000 */
.L_x_11214:
        /* <DEDUP_REMOVED lines=27> */
.L_x_11204:
        /* <DEDUP_REMOVED lines=33> */
.L_x_11218:
[----:B------:R-:W-:Y:S05]  /*23340*/  BSYNC B4 ;  /* 0x0000000000047941 */ /* 0x000fea0003800000 */
.L_x_11217:
        /* <DEDUP_REMOVED lines=18> */
.L_x_11220:
[----:B------:R-:W-:Y:S02]  /*23470*/  ISETP.GE.AND P0, PT, R23, RZ, PT ;  /* 0x000000ff1700720c */ /* 0x000fe40003f06270 */
[----:B------:R-:W-:-:S11]  /*23480*/  MOV R3, 0x3fd774eb ;  /* 0x3fd774eb00037802 */ /* 0x000fd60000000f00 */
[----:B------:R-:W-:-:S04]  /*23490*/  @P0 FFMA.FTZ R0, R3, 0.93318945169448852539, -R0 ;  /* 0x3f6ee58103000823 */ /* 0x000fc80000010800 */
[----:B------:R-:W-:-:S07]  /*234a0*/  @!P0 FFMA.FTZ R0, R3, 0.93318945169448852539, R0 ;  /* 0x3f6ee58103008823 */ /* 0x000fce0000010000 */
.L_x_11221:
[----:B------:R-:W-:Y:S05]  /*234b0*/  BSYNC B0 ;  /* 0x0000000000007941 */ /* 0x000fea0003800000 */
.L_x_11219:
        /* <DEDUP_REMOVED lines=11> */
.L_x_11203:
        /* <DEDUP_REMOVED lines=23> */
.L_x_11225:
[----:B------:R-:W-:Y:S05]  /*236e0*/  BSYNC B4 ;  /* 0x0000000000047941 */ /* 0x000fea0003800000 */
.L_x_11224:
        /* <DEDUP_REMOVED lines=24> */
.L_x_11223:
        /* <DEDUP_REMOVED lines=12> */
.L_x_11227:
[----:B------:R-:W-:Y:S05]  /*23930*/  BSYNC B4 ;  /* 0x0000000000047941 */ /* 0x000fea0003800000 */
.L_x_11226:
        /* <DEDUP_REMOVED lines=38> */
.L_x_11222:
        /* <DEDUP_REMOVED lines=33> */
.L_x_11229:
[----:B------:R-:W-:Y:S05]  /*23db0*/  BSYNC B4 ;  /* 0x0000000000047941 */ /* 0x000fea0003800000 */
.L_x_11228:
        /* <DEDUP_REMOVED lines=21> */
.L_x_11211:
[----:B------:R-:W-:Y:S05]  /*23f10*/  BSYNC B3 ;  /* 0x0000000000037941 */ /* 0x000fea0003800000 */
.L_x_11202:
[----:B------:R-:W-:Y:S01]  /*23f20*/  FADD.FTZ R3, R30, 0.69314718246459960938 ;  /* 0x3f3172181e037421 */ /* 0x000fe20000010000 */
[----:B------:R-:W-:-:S04]  /*23f30*/  LOP3.LUT R23, R0, 0x80000000, R25, 0xb8, !PT ;  /* 0x8000000000177812 */ /* 0x000fc800078eb819 */
[----:B------:R-:W-:Y:S01]  /*23f40*/  LOP3.LUT R22, R3, 0x80000000, R24, 0xb8, !PT ;  /* 0x8000000003167812 */ /* 0x000fe200078eb818 */
[----:B------:R-:W-:Y:S06]  /*23f50*/  BRA `(.L_x_11168) ;  /* 0x00000000003c7947 */ /* 0x000fec0003800000 */
.L_x_11169:
        /* <DEDUP_REMOVED lines=15> */
.L_x_11168:
[----:B------:R-:W-:Y:S05]  /*24050*/  BSYNC B2 ;  /* 0x0000000000027941 */ /* 0x000fea0003800000 */
.L_x_11167:
        /* <DEDUP_REMOVED lines=117> */
.L_x_11237:
        /* <DEDUP_REMOVED lines=10> */
.L_x_11239:
[----:B------:R-:W-:-:S04]  /*24850*/  FADD.FTZ R4, -R0, R5 ;  /* 0x0000000500047221 */ /* 0x000fc80000010100 */
[----:B------:R-:W-:-:S07]  /*24860*/  FMUL.FTZ R4, R4, 0.5 ;  /* 0x3f00000004047820 */ /* 0x000fce0000410000 */
.L_x_11240:
[----:B------:R-:W-:Y:S05]  /*24870*/  BSYNC B1 ;  /* 0x0000000000017941 */ /* 0x000fea0003800000 */
.L_x_11238:
        /* <DEDUP_REMOVED lines=11> */
.L_x_11242:
[----:B------:R-:W-:-:S04]  /*24930*/  FADD.FTZ R6, R2, -R7 ;  /* 0x8000000702067221 */ /* 0x000fc80000010000 */
[----:B------:R-:W-:-:S07]  /*24940*/  FMUL.FTZ R7, R6, 0.5 ;  /* 0x3f00000006077820 */ /* 0x000fce0000410000 */
.L_x_11243:
[----:B------:R-:W-:Y:S05]  /*24950*/  BSYNC B1 ;  /* 0x0000000000017941 */ /* 0x000fea0003800000 */
.L_x_11241:
        /* <DEDUP_REMOVED lines=35> */
.L_x_11236:
[----:B------:R0:W1:Y:S02]  /*24b90*/  MUFU.SQRT R31, R30 ;  /* 0x0000001e001f7308 */ /* 0x0000640000002000 */
.L_x_11235:
[----:B------:R-:W-:Y:S05]  /*24ba0*/  BSYNC B0 ;  /* 0x0000000000007941 */ /* 0x000fea0003800000 */
.L_x_11234:
        /* <DEDUP_REMOVED lines=35> */
.L_x_11247:
        /* <DEDUP_REMOVED lines=17> */
.L_x_11253:
[----:B------:R-:W-:-:S04]  /*24ef0*/  FADD.FTZ R0, -R0, R5 ;  /* 0x0000000500007221 */ /* 0x000fc80000010100 */
[----:B------:R-:W-:-:S07]  /*24f00*/  FMUL.FTZ R0, R0, 0.5 ;  /* 0x3f00000000007820 */ /* 0x000fce0000410000 */
.L_x_11254:
[----:B------:R-:W-:Y:S05]  /*24f10*/  BSYNC B4 ;  /* 0x0000000000047941 */ /* 0x000fea0003800000 */
.L_x_11252:
        /* <DEDUP_REMOVED lines=10> */
.L_x_11256:
[----:B------:R-:W-:-:S04]  /*24fc0*/  FADD.FTZ R2, -R3, R2 ;  /* 0x0000000203027221 */ /* 0x000fc80000010100 */
[----:B------:R-:W-:-:S07]  /*24fd0*/  FMUL.FTZ R3, R2, 0.5 ;  /* 0x3f00000002037820 */ /* 0x000fce0000410000 */
.L_x_11257:
[----:B------:R-:W-:Y:S05]  /*24fe0*/  BSYNC B4 ;  /* 0x0000000000047941 */ /* 0x000fea0003800000 */
.L_x_11255:
[----:B------:R-:W-:Y:S01]  /*24ff0*/  FADD.FTZ R3, R3, R0 ;  /* 0x0000000003037221 */ /* 0x000fe20000010000 */
[----:B------:R-:W-:-:S04]  /*25000*/  FADD.FTZ R24, R9, R24 ;  /* 0x0000001809187221 */ /* 0x000fc80000010000 */
[----:B------:R-:W-:-:S06]  /*25010*/  FMUL.FTZ R24, R24, R3 ;  /* 0x0000000318187220 */ /* 0x000fcc0000410000 */
[----:B------:R-:W2:Y:S01]  /*25020*/  MUFU.SQRT R24, R24 ;  /* 0x0000001800187308 */ /* 0x000ea20000002000 */
[----:B------:R-:W-:Y:S05]  /*25030*/  BRA `(.L_x_11258) ;  /* 0x0000000000487947 */ /* 0x000fea0003800000 */
.L_x_11251:
        /* <DEDUP_REMOVED lines=12> */
.L_x_11250:
[----:B------:R-:W-:Y:S01]  /*25100*/  FADD.FTZ R0, R24, 1 ;  /* 0x3f80000018007421 */ /* 0x000fe20000010000 */
[----:B------:R-:W-:Y:S01]  /*25110*/  MUFU.SQRT R3, R30 ;  /* 0x0000001e00037308 */ /* 0x000fe20000002000 */
[----:B------:R-:W-:Y:S02]  /*25120*/  MOV R9, 0x3f800000 ;  /* 0x3f80000000097802 */ /* 0x000fe40000000f00 */
[----:B------:R-:W-:-:S06]  /*25130*/  FMUL.FTZ R0, R0, 0.5 ;  /* 0x3f00000000007820 */ /* 0x000fcc0000410000 */
[----:B------:R-:W2:Y:S02]  /*25140*/  MUFU.SQRT R0, R0 ;  /* 0x0000000000007308 */ /* 0x000ea40000002000 */
[----:B--2---:R-:W-:-:S07]  /*25150*/  FMUL.FTZ R24, R3, R0 ;  /* 0x0000000003187220 */ /* 0x004fce0000410000 */
.L_x_11258:
[----:B------:R-:W-:Y:S05]  /*25160*/  BSYNC B1 ;  /* 0x0000000000017941 */ /* 0x000fea0003800000 */
.L_x_11249:
[----:B------:R-:W-:Y:S05]  /*25170*/  BRA `(.L_x_11259) ;  /* 0x0000000000087947 */ /* 0x000fea0003800000 */
.L_x_11246:
[----:B------:R-:W-:Y:S01]  /*25180*/  FMUL.FTZ R24, R24, 16777216 ;  /* 0x4b80000018187820 */ /* 0x000fe20000410000 */
[----:B------:R-:W-:-:S07]  /*25190*/  FMUL.FTZ R9, R9, 16777216 ;  /* 0x4b80000009097820 */ /* 0x000fce0000410000 */
.L_x_11259:
[----:B------:R-:W-:Y:S05]  /*251a0*/  BSYNC B0 ;  /* 0x0000000000007941 */ /* 0x000fea0003800000 */
.L_x_11245:
        /* <DEDUP_REMOVED lines=17> */
.L_x_11261:
[----:B------:R-:W-:Y:S05]  /*252c0*/  BSYNC B4 ;  /* 0x0000000000047941 */ /* 0x000fea0003800000 */
.L_x_11260:
        /* <DEDUP_REMOVED lines=18> */
.L_x_11263:
[----:B------:R-:W-:Y:S02]  /*253f0*/  ISETP.GE.AND P0, PT, R24, RZ, PT ;  /* 0x000000ff1800720c */ /* 0x000fe40003f06270 */
[----:B------:R-:W-:-:S11]  /*25400*/  MOV R3, 0x3fd774eb ;  /* 0x3fd774eb00037802 */ /* 0x000fd60000000f00 */
[----:B------:R-:W-:-:S04]  /*25410*/  @P0 FFMA.FTZ R0, R3, 0.93318945169448852539, -R0 ;  /* 0x3f6ee58103000823 */ /* 0x000fc80000010800 */
[----:B------:R-:W-:-:S07]  /*25420*/  @!P0 FFMA.FTZ R0, R3, 0.93318945169448852539, R0 ;  /* 0x3f6ee58103008823 */ /* 0x000fce0000010000 */
.L_x_11264:
[----:B------:R-:W-:Y:S05]  /*25430*/  BSYNC B0 ;  /* 0x0000000000007941 */ /* 0x000fea0003800000 */
.L_x_11262:
        /* <DEDUP_REMOVED lines=10> */
.L_x_11248:
[----:B------:R-:W-:Y:S05]  /*254e0*/  BSYNC B3 ;  /* 0x0000000000037941 */ /* 0x000fea0003800000 */
.L_x_11244:
[----:B------:R-:W-:Y:S02]  /*254f0*/  LOP3.LUT R25, R4, 0x80000000, R27, 0xb8, !PT ;  /* 0x8000000004197812 */ /* 0x000fe400078eb81b */
[----:B-1----:R-:W-:Y:S01]  /*25500*/  LOP3.LUT R24, R31, 0x80000000, R26, 0xb8, !PT ;  /* 0x800000001f187812 */ /* 0x002fe200078eb81a */
[----:B------:R-:W-:Y:S06]  /*25510*/  BRA `(.L_x_11231) ;  /* 0x0000001400d07947 */ /* 0x000fec0003800000 */
.L_x_11233:
        /* <DEDUP_REMOVED lines=30> */
.L_x_11270:
[----:B------:R-:W-:Y:S05]  /*25700*/  BSYNC B4 ;  /* 0x0000000000047941 */ /* 0x000fea0003800000 */
.L_x_11269:
        /* <DEDUP_REMOVED lines=18> */
.L_x_11272:
[----:B------:R-:W-:Y:S02]  /*25830*/  ISETP.GE.AND P0, PT, R25, RZ, PT ;  /* 0x000000ff1900720c */ /* 0x000fe40003f06270 */
[----:B------:R-:W-:-:S11]  /*25840*/  MOV R3, 0x3fd774eb ;  /* 0x3fd774eb00037802 */ /* 0x000fd60000000f00 */
[----:B------:R-:W-:-:S04]  /*25850*/  @P0 FFMA.FTZ R0, R3, 0.93318945169448852539, -R0 ;  /* 0x3f6ee58103000823 */ /* 0x000fc80000010800 */
[----:B------:R-:W-:-:S07]  /*25860*/  @!P0 FFMA.FTZ R0, R3, 0.93318945169448852539, R0 ;  /* 0x3f6ee58103008823 */ /* 0x000fce0000010000 */
.L_x_11273:
[----:B------:R-:W-:Y:S05]  /*25870*/  BSYNC B0 ;  /* 0x0000000000007941 */ /* 0x000fea0003800000 */
.L_x_11271:
        /* <DEDUP_REMOVED lines=13> */
.L_x_11268:
        /* <DEDUP_REMOVED lines=12> */
.L_x_11276:
[----:B------:R-:W-:Y:S05]  /*25a10*/  BSYNC B4 ;  /* 0x0000000000047941 */ /* 0x000fea0003800000 */
.L_x_11275:
        /* <DEDUP_REMOVED lines=18> */
.L_x_11278:
[----:B------:R-:W-:Y:S02]  /*25b40*/  ISETP.GE.AND P0, PT, R25, RZ, PT ;  /* 0x000000ff1900720c */ /* 0x000fe40003f06270 */
[----:B------:R-:W-:-:S11]  /*25b50*/  MOV R3, 0x3fd774eb ;  /* 0x3fd774eb00037802 */ /* 0x000fd60000000f00 */
[----:B------:R-:W-:-:S04]  /*25b60*/  @P0 FFMA.FTZ R0, R3, 0.93318945169448852539, -R0 ;  /* 0x3f6ee58103000823 */ /* 0x000fc80000010800 */
[----:B------:R-:W-:-:S07]  /*25b70*/  @!P0 FFMA.FTZ R0, R3, 0.93318945169448852539, R0 ;  /* 0x3f6ee58103008823 */ /* 0x000fce0000010000 */
.L_x_11279:
[----:B------:R-:W-:Y:S05]  /*25b80*/  BSYNC B0 ;  /* 0x0000000000007941 */ /* 0x000fea0003800000 */
.L_x_11277:
        /* <DEDUP_REMOVED lines=27> */
.L_x_11267:
        /* <DEDUP_REMOVED lines=33> */
.L_x_11281:
[----:B------:R-:W-:Y:S05]  /*25f50*/  BSYNC B4 ;  /* 0x0000000000047941 */ /* 0x000fea0003800000 */
.L_x_11280:
        /* <DEDUP_REMOVED lines=18> */
.L_x_11283:
[----:B------:R-:W-:Y:S02]  /*26080*/  ISETP.GE.AND P0, PT, R25, RZ, PT ;  /* 0x000000ff1900720c */ /* 0x000fe40003f06270 */
[----:B------:R-:W-:-:S11]  /*26090*/  MOV R3, 0x3fd774eb ;  /* 0x3fd774eb00037802 */ /* 0x000fd60000000f00 */
[----:B------:R-:W-:-:S04]  /*260a0*/  @P0 FFMA.FTZ R0, R3, 0.93318945169448852539, -R0 ;  /* 0x3f6ee58103000823 */ /* 0x000fc80000010800 */
[----:B------:R-:W-:-:S07]  /*260b0*/  @!P0 FFMA.FTZ R0, R3, 0.93318945169448852539, R0 ;  /* 0x3f6ee58103008823 */ /* 0x000fce0000010000 */
.L_x_11284:
[----:B------:R-:W-:Y:S05]  /*260c0*/  BSYNC B0 ;  /* 0x0000000000007941 */ /* 0x000fea0003800000 */
.L_x_11282:
        /* <DEDUP_REMOVED lines=11> */
.L_x_11266:
        /* <DEDUP_REMOVED lines=23> */
.L_x_11288:
[----:B------:R-:W-:Y:S05]  /*262f0*/  BSYNC B4 ;  /* 0x0000000000047941 */ /* 0x000fea0003800000 */
.L_x_11287:
        /* <DEDUP_REMOVED lines=24> */
.L_x_11286:
        /* <DEDUP_REMOVED lines=12> */
.L_x_11290:
[----:B------:R-:W-:Y:S05]  /*26540*/  BSYNC B4 ;  /* 0x0000000000047941 */ /* 0x000fea0003800000 */
.L_x_11289:
        /* <DEDUP_REMOVED lines=38> */
.L_x_11285:
        /* <DEDUP_REMOVED lines=33> */
.L_x_11292:
[----:B------:R-:W-:Y:S05]  /*269c0*/  BSYNC B4 ;  /* 0x0000000000047941 */ /* 0x000fea0003800000 */
.L_x_11291:
        /* <DEDUP_REMOVED lines=21> */
.L_x_11274:
[----:B------:R-:W-:Y:S05]  /*26b20*/  BSYNC B3 ;  /* 0x0000000000037941 */ /* 0x000fea0003800000 */
.L_x_11265:
[----:B------:R-:W-:Y:S01]  /*26b30*/  FADD.FTZ R3, R30, 0.69314718246459960938 ;  /* 0x3f3172181e037421 */ /* 0x000fe20000010000 */
[----:B------:R-:W-:-:S04]  /*26b40*/  LOP3.LUT R25, R0, 0x80000000, R27, 0xb8, !PT ;  /* 0x8000000000197812 */ /* 0x000fc800078eb81b */
[----:B------:R-:W-:Y:S01]  /*26b50*/  LOP3.LUT R24, R3, 0x80000000, R26, 0xb8, !PT ;  /* 0x8000000003187812 */ /* 0x000fe200078eb81a */
[----:B------:R-:W-:Y:S06]  /*26b60*/  BRA `(.L_x_11231) ;  /* 0x00000000003c7947 */ /* 0x000fec0003800000 */
.L_x_11232:
        /* <DEDUP_REMOVED lines=15> */
.L_x_11231:
[----:B------:R-:W-:Y:S05]  /*26c60*/  BSYNC B2 ;  /* 0x0000000000027941 */ /* 0x000fea0003800000 */
.L_x_11230:
        /* <DEDUP_REMOVED lines=118> */
.L_x_11300:
        /* <DEDUP_REMOVED lines=10> */
.L_x_11302:
[----:B------:R-:W-:-:S04]  /*27470*/  FADD.FTZ R4, -R0, R5 ;  /* 0x0000000500047221 */ /* 0x000fc80000010100 */
[----:B------:R-:W-:-:S07]  /*27480*/  FMUL.FTZ R4, R4, 0.5 ;  /* 0x3f00000004047820 */ /* 0x000fce0000410000 */
.L_x_11303:
[----:B------:R-:W-:Y:S05]  /*27490*/  BSYNC B1 ;  /* 0x0000000000017941 */ /* 0x000fea0003800000 */
.L_x_11301:
        /* <DEDUP_REMOVED lines=11> */
.L_x_11305:
[----:B------:R-:W-:-:S04]  /*27550*/  FADD.FTZ R6, R2, -R7 ;  /* 0x8000000702067221 */ /* 0x000fc80000010000 */
[----:B------:R-:W-:-:S07]  /*27560*/  FMUL.FTZ R7, R6, 0.5 ;  /* 0x3f00000006077820 */ /* 0x000fce0000410000 */
.L_x_11306:
[----:B------:R-:W-:Y:S05]  /*27570*/  BSYNC B1 ;  /* 0x0000000000017941 */ /* 0x000fea0003800000 */
.L_x_11304:
        /* <DEDUP_REMOVED lines=35> */
.L_x_11299:
[----:B------:R0:W1:Y:S02]  /*277b0*/  MUFU.SQRT R31, R30 ;  /* 0x0000001e001f7308 */ /* 0x0000640000002000 */
.L_x_11298:
[----:B------:R-:W-:Y:S05]  /*277c0*/  BSYNC B0 ;  /* 0x0000000000007941 */ /* 0x000fea0003800000 */
.L_x_11297:
        /* <DEDUP_REMOVED lines=35> */
.L_x_11310:
        /* <DEDUP_REMOVED lines=17> */
.L_x_11316:
[----:B------:R-:W-:-:S04]  /*27b10*/  FADD.FTZ R0, -R0, R5 ;  /* 0x0000000500007221 */ /* 0x000fc80000010100 */
[----:B------:R-:W-:-:S07]  /*27b20*/  FMUL.FTZ R0, R0, 0.5 ;  /* 0x3f00000000007820 */ /* 0x000fce0000410000 */
.L_x_11317:
[----:B------:R-:W-:Y:S05]  /*27b30*/  BSYNC B4 ;  /* 0x0000000000047941 */ /* 0x000fea0003800000 */
.L_x_11315:
        /* <DEDUP_REMOVED lines=10> */
.L_x_11319:
[----:B------:R-:W-:-:S04]  /*27be0*/  FADD.FTZ R2, -R3, R2 ;  /* 0x0000000203027221 */ /* 0x000fc80000010100 */
[----:B------:R-:W-:-:S07]  /*27bf0*/  FMUL.FTZ R3, R2, 0.5 ;  /* 0x3f00000002037820 */ /* 0x000fce0000410000 */
.L_x_11320:
[----:B------:R-:W-:Y:S05]  /*27c00*/  BSYNC B4 ;  /* 0x0000000000047941 */ /* 0x000fea0003800000 */
.L_x_11318:
[----:B------:R-:W-:Y:S01]  /*27c10*/  FADD.FTZ R3, R3, R0 ;  /* 0x0000000003037221 */ /* 0x000fe20000010000 */
[----:B------:R-:W-:-:S04]  /*27c20*/  FADD.FTZ R26, R33, R26 ;  /* 0x0000001a211a7221 */ /* 0x000fc80000010000 */
[----:B------:R-:W-:-:S06]  /*27c30*/  FMUL.FTZ R26, R26, R3 ;  /* 0x000000031a1a7220 */ /* 0x000fcc0000410000 */
[----:B------:R-:W2:Y:S01]  /*27c40*/  MUFU.SQRT R26, R26 ;  /* 0x0000001a001a7308 */ /* 0x000ea20000002000 */
[----:B------:R-:W-:Y:S05]  /*27c50*/  BRA `(.L_x_11321) ;  /* 0x0000000000487947 */ /* 0x000fea0003800000 */
.L_x_11314:
        /* <DEDUP_REMOVED lines=12> */
.L_x_11313:
[----:B------:R-:W-:Y:S01]  /*27d20*/  FADD.FTZ R0, R26, 1 ;  /* 0x3f8000001a007421 */ /* 0x000fe20000010000 */
[----:B------:R-:W-:Y:S01]  /*27d30*/  MUFU.SQRT R3, R30 ;  /* 0x0000001e00037308 */ /* 0x000fe20000002000 */
[----:B------:R-:W-:Y:S02]  /*27d40*/  MOV R33, 0x3f800000 ;  /* 0x3f80000000217802 */ /* 0x000fe40000000f00 */
[----:B------:R-:W-:-:S06]  /*27d50*/  FMUL.FTZ R0, R0, 0.5 ;  /* 0x3f00000000007820 */ /* 0x000fcc0000410000 */
[----:B------:R-:W2:Y:S02]  /*27d60*/  MUFU.SQRT R0, R0 ;  /* 0x0000000000007308 */ /* 0x000ea40000002000 */
[----:B--2---:R-:W-:-:S07]  /*27d70*/  FMUL.FTZ R26, R3, R0 ;  /* 0x00000000031a7220 */ /* 0x004fce0000410000 */
.L_x_11321:
[----:B------:R-:W-:Y:S05]  /*27d80*/  BSYNC B1 ;  /* 0x0000000000017941 */ /* 0x000fea0003800000 */
.L_x_11312:
[----:B------:R-:W-:Y:S05]  /*27d90*/  BRA `(.L_x_11322) ;  /* 0x0000000000087947 */ /* 0x000fea0003800000 */
.L_x_11309:
[----:B------:R-:W-:Y:S01]  /*27da0*/  FMUL.FTZ R26, R26, 16777216 ;  /* 0x4b8000001a1a7820 */ /* 0x000fe20000410000 */
[----:B------:R-:W-:-:S07]  /*27db0*/  FMUL.FTZ R33, R33, 16777216 ;  /* 0x4b80000021217820 */ /* 0x000fce0000410000 */
.L_x_11322:
[----:B------:R-:W-:Y:S05]  /*27dc0*/  BSYNC B0 ;  /* 0x0000000000007941 */ /* 0x000fea0003800000 */
.L_x_11308:
        /* <DEDUP_REMOVED lines=17> */
.L_x_11324:
[----:B------:R-:W-:Y:S05]  /*27ee0*/  BSYNC B4 ;  /* 0x0000000000047941 */ /* 0x000fea0003800000 */
.L_x_11323:
        /* <DEDUP_REMOVED lines=18> */
.L_x_11326:
[----:B------:R-:W-:Y:S02]  /*28010*/  ISETP.GE.AND P0, PT, R26, RZ, PT ;  /* 0x000000ff1a00720c */ /* 0x000fe40003f06270 */
[----:B------:R-:W-:-:S11]  /*28020*/  MOV R3, 0x3fd774eb ;  /* 0x3fd774eb00037802 */ /* 0x000fd60000000f00 */
[----:B------:R-:W-:-:S04]  /*28030*/  @P0 FFMA.FTZ R0, R3, 0.93318945169448852539, -R0 ;  /* 0x3f6ee58103000823 */ /* 0x000fc80000010800 */
[----:B------:R-:W-:-:S07]  /*28040*/  @!P0 FFMA.FTZ R0, R3, 0.93318945169448852539, R0 ;  /* 0x3f6ee58103008823 */ /* 0x000fce0000010000 */
.L_x_11327:
[----:B------:R-:W-:Y:S05]  /*28050*/  BSYNC B0 ;  /* 0x0000000000007941 */ /* 0x000fea0003800000 */
.L_x_11325:
        /* <DEDUP_REMOVED lines=10> */
.L_x_11311:
[----:B------:R-:W-:Y:S05]  /*28100*/  BSYNC B3 ;  /* 0x0000000000037941 */ /* 0x000fea0003800000 */
.L_x_11307:
[----:B------:R-:W-:Y:S02]  /*28110*/  LOP3.LUT R27, R4, 0x80000000, R11, 0xb8, !PT ;  /* 0x80000000041b7812 */ /* 0x000fe400078eb80b */
[----:B-1----:R-:W-:Y:S01]  /*28120*/  LOP3.LUT R26, R31, 0x80000000, R10, 0xb8, !PT ;  /* 0x800000001f1a7812 */ /* 0x002fe200078eb80a */
[----:B------:R-:W-:Y:S06]  /*28130*/  BRA `(.L_x_11294) ;  /* 0x0000001400d07947 */ /* 0x000fec0003800000 */
.L_x_11296:
        /* <DEDUP_REMOVED lines=30> */
.L_x_11333:
[----:B------:R-:W-:Y:S05]  /*28320*/  BSYNC B4 ;  /* 0x0000000000047941 */ /* 0x000fea0003800000 */
.L_x_11332:
        /* <DEDUP_REMOVED lines=18> */
.L_x_11335:
[----:B------:R-:W-:Y:S02]  /*28450*/  ISETP.GE.AND P0, PT, R30, RZ, PT ;  /* 0x000000ff1e00720c */ /* 0x000fe40003f06270 */
[----:B------:R-:W-:-:S11]  /*28460*/  MOV R3, 0x3fd774eb ;  /* 0x3fd774eb00037802 */ /* 0x000fd60000000f00 */
[----:B------:R-:W-:-:S04]  /*28470*/  @P0 FFMA.FTZ R0, R3, 0.93318945169448852539, -R0 ;  /* 0x3f6ee58103000823 */ /* 0x000fc80000010800 */
[----:B------:R-:W-:-:S07]  /*28480*/  @!P0 FFMA.FTZ R0, R3, 0.93318945169448852539, R0 ;  /* 0x3f6ee58103008823 */ /* 0x000fce0000010000 */
.L_x_11336:
[----:B------:R-:W-:Y:S05]  /*28490*/  BSYNC B0 ;  /* 0x0000000000007941 */ /* 0x000fea0003800000 */
.L_x_11334:
        /* <DEDUP_REMOVED lines=13> */
.L_x_11331:
        /* <DEDUP_REMOVED lines=12> */
.L_x_11339:
[----:B------:R-:W-:Y:S05]  /*28630*/  BSYNC B4 ;  /* 0x0000000000047941 */ /* 0x000fea0003800000 */
.L_x_11338:
        /* <DEDUP_REMOVED lines=18> */
.L_x_11341:
[----:B------:R-:W-:Y:S02]  /*28760*/  ISETP.GE.AND P0, PT, R30, RZ, PT ;  /* 0x000000ff1e00720c */ /* 0x000fe40003f06270 */
[----:B------:R-:W-:-:S11]  /*28770*/  MOV R3, 0x3fd774eb ;  /* 0x3fd774eb00037802 */ /* 0x000fd60000000f00 */
[----:B------:R-:W-:-:S04]  /*28780*/  @P0 FFMA.FTZ R0, R3, 0.93318945169448852539, -R0 ;  /* 0x3f6ee58103000823 */ /* 0x000fc80000010800 */
[----:B------:R-:W-:-:S07]  /*28790*/  @!P0 FFMA.FTZ R0, R3, 0.93318945169448852539, R0 ;  /* 0x3f6ee58103008823 */ /* 0x000fce0000010000 */
.L_x_11342:
[----:B------:R-:W-:Y:S05]  /*287a0*/  BSYNC B0 ;  /* 0x0000000000007941 */ /* 0x000fea0003800000 */
.L_x_11340:
        /* <DEDUP_REMOVED lines=27> */
.L_x_11330:
        /* <DEDUP_REMOVED lines=33> */
.L_x_11344:
[----:B------:R-:W-:Y:S05]  /*28b70*/  BSYNC B4 ;  /* 0x0000000000047941 */ /* 0x000fea0003800000 */
.L_x_11343:
        /* <DEDUP_REMOVED lines=18> */
.L_x_11346:
[----:B------:R-:W-:Y:S02]  /*28ca0*/  ISETP.GE.AND P0, PT, R30, RZ, PT ;  /* 0x000000ff1e00720c */ /* 0x000fe40003f06270 */
[----:B------:R-:W-:-:S11]  /*28cb0*/  MOV R3, 0x3fd774eb ;  /* 0x3fd774eb00037802 */ /* 0x000fd60000000f00 */
[----:B------:R-:W-:-:S04]  /*28cc0*/  @P0 FFMA.FTZ R0, R3, 0.93318945169448852539, -R0 ;  /* 0x3f6ee58103000823 */ /* 0x000fc80000010800 */
[----:B------:R-:W-:-:S07]  /*28cd0*/  @!P0 FFMA.FTZ R0, R3, 0.93318945169448852539, R0 ;  /* 0x3f6ee58103008823 */ /* 0x000fce0000010000 */
.L_x_11347:
[----:B------:R-:W-:Y:S05]  /*28ce0*/  BSYNC B0 ;  /* 0x0000000000007941 */ /* 0x000fea0003800000 */
.L_x_11345:
        /* <DEDUP_REMOVED lines=11> */
.L_x_11329:
        /* <DEDUP_REMOVED lines=23> */
.L_x_11351:
[----:B------:R-:W-:Y:S05]  /*28f10*/  BSYNC B4 ;  /* 0x0000000000047941 */ /* 0x000fea0003800000 */
.L_x_11350:
        /* <DEDUP_REMOVED lines=24> */
.L_x_11349:
        /* <DEDUP_REMOVED lines=12> */
.L_x_11353:
[----:B------:R-:W-:Y:S05]  /*29160*/  BSYNC B4 ;  /* 0x0000000000047941 */ /* 0x000fea0003800000 */
.L_x_11352:
        /* <DEDUP_REMOVED lines=38> */
.L_x_11348:
        /* <DEDUP_REMOVED lines=33> */
.L_x_11355:
[----:B------:R-:W-:Y:S05]  /*295e0*/  BSYNC B4 ;  /* 0x0000000000047941 */ /* 0x000fea0003800000 */
.L_x_11354:
        /* <DEDUP_REMOVED lines=21> */
.L_x_11337:
[----:B------:R-:W-:Y:S05]  /*29740*/  BSYNC B3 ;  /* 0x0000000000037941 */ /* 0x000fea0003800000 */
.L_x_11328:
[----:B------:R-:W-:Y:S01]  /*29750*/  FADD.FTZ R31, R31, 0.69314718246459960938 ;  /* 0x3f3172181f1f7421 */ /* 0x000fe20000010000 */
[----:B------:R-:W-:-:S04]  /*29760*/  LOP3.LUT R27, R0, 0x80000000, R11, 0xb8, !PT ;  /* 0x80000000001b7812 */ /* 0x000fc800078eb80b */
[----:B------:R-:W-:Y:S01]  /*29770*/  LOP3.LUT R26, R31, 0x80000000, R10, 0xb8, !PT ;  /* 0x800000001f1a7812 */ /* 0x000fe200078eb80a */
[----:B------:R-:W-:Y:S06]  /*29780*/  BRA `(.L_x_11294) ;  /* 0x00000000003c7947 */ /* 0x000fec0003800000 */
.L_x_11295:
        /* <DEDUP_REMOVED lines=15> */
.L_x_11294:
[----:B------:R-:W-:Y:S05]  /*29880*/  BSYNC B2 ;  /* 0x0000000000027941 */ /* 0x000fea0003800000 */
.L_x_11293:
        /* <DEDUP_REMOVED lines=117> */
.L_x_11363:
        /* <DEDUP_REMOVED lines=10> */
.L_x_11365:
[----:B------:R-:W-:-:S04]  /*2a080*/  FADD.FTZ R4, -R0, R5 ;  /* 0x0000000500047221 */ /* 0x000fc80000010100 */
[----:B------:R-:W-:-:S07]  /*2a090*/  FMUL.FTZ R4, R4, 0.5 ;  /* 0x3f00000004047820 */ /* 0x000fce0000410000 */
.L_x_11366:
[----:B------:R-:W-:Y:S05]  /*2a0a0*/  BSYNC B1 ;  /* 0x0000000000017941 */ /* 0x000fea0003800000 */
.L_x_11364:
        /* <DEDUP_REMOVED lines=11> */
.L_x_11368:
[----:B------:R-:W-:-:S04]  /*2a160*/  FADD.FTZ R6, R2, -R7 ;  /* 0x8000000702067221 */ /* 0x000fc80000010000 */
[----:B------:R-:W-:-:S07]  /*2a170*/  FMUL.FTZ R7, R6, 0.5 ;  /* 0x3f00000006077820 */ /* 0x000fce0000410000 */
.L_x_11369:
[----:B------:R-:W-:Y:S05]  /*2a180*/  BSYNC B1 ;  /* 0x0000000000017941 */ /* 0x000fea0003800000 */
.L_x_11367:
        /* <DEDUP_REMOVED lines=35> */
.L_x_11362:
[----:B------:R0:W1:Y:S02]  /*2a3c0*/  MUFU.SQRT R31, R10 ;  /* 0x0000000a001f7308 */ /* 0x0000640000002000 */
.L_x_11361:
[----:B------:R-:W-:Y:S05]  /*2a3d0*/  BSYNC B0 ;  /* 0x0000000000007941 */ /* 0x000fea0003800000 */
.L_x_11360:
        /* <DEDUP_REMOVED lines=35> */
.L_x_11373:
        /* <DEDUP_REMOVED lines=17> */
.L_x_11379:
[----:B------:R-:W-:-:S04]  /*2a720*/  FADD.FTZ R0, -R0, R5 ;  /* 0x0000000500007221 */ /* 0x000fc80000010100 */
[----:B------:R-:W-:-:S07]  /*2a730*/  FMUL.FTZ R0, R0, 0.5 ;  /* 0x3f00000000007820 */ /* 0x000fce0000410000 */
.L_x_11380:
[----:B------:R-:W-:Y:S05]  /*2a740*/  BSYNC B4 ;  /* 0x0000000000047941 */ /* 0x000fea0003800000 */
.L_x_11378:
        /* <DEDUP_REMOVED lines=10> */
.L_x_11382:
[----:B------:R-:W-:-:S04]  /*2a7f0*/  FADD.FTZ R2, -R3, R2 ;  /* 0x0000000203027221 */ /* 0x000fc80000010100 */
[----:B------:R-:W-:-:S07]  /*2a800*/  FMUL.FTZ R3, R2, 0.5 ;  /* 0x3f00000002037820 */ /* 0x000fce0000410000 */
.L_x_11383:
[----:B------:R-:W-:Y:S05]  /*2a810*/  BSYNC B4 ;  /* 0x0000000000047941 */ /* 0x000fea0003800000 */
.L_x_11381:
[----:B------:R-:W-:Y:S01]  /*2a820*/  FADD.FTZ R3, R3, R0 ;  /* 0x0000000003037221 */ /* 0x000fe20000010000 */
[----:B------:R-:W-:-:S04]  /*2a830*/  FADD.FTZ R30, R11, R30 ;  /* 0x0000001e0b1e7221 */ /* 0x000fc80000010000 */
[----:B------:R-:W-:-:S06]  /*2a840*/  FMUL.FTZ R30, R30, R3 ;  /* 0x000000031e1e7220 */ /* 0x000fcc0000410000 */
[----:B------:R-:W2:Y:S01]  /*2a850*/  MUFU.SQRT R30, R30 ;  /* 0x0000001e001e7308 */ /* 0x000ea20000002000 */
[----:B------:R-:W-:Y:S05]  /*2a860*/  BRA `(.L_x_11384) ;  /* 0x0000000000487947 */ /* 0x000fea0003800000 */
.L_x_11377:
        /* <DEDUP_REMOVED lines=12> */
.L_x_11376:
[----:B------:R-:W-:Y:S01]  /*2a930*/  FADD.FTZ R0, R30, 1 ;  /* 0x3f8000001e007421 */ /* 0x000fe20000010000 */
[----:B------:R-:W-:Y:S01]  /*2a940*/  MUFU.SQRT R3, R10 ;  /* 0x0000000a00037308 */ /* 0x000fe20000002000 */
[----:B------:R-:W-:Y:S02]  /*2a950*/  MOV R11, 0x3f800000 ;  /* 0x3f800000000b7802 */ /* 0x000fe40000000f00 */
[----:B------:R-:W-:-:S06]  /*2a960*/  FMUL.FTZ R0, R0, 0.5 ;  /* 0x3f00000000007820 */ /* 0x000fcc0000410000 */
[----:B------:R-:W2:Y:S02]  /*2a970*/  MUFU.SQRT R0, R0 ;  /* 0x0000000000007308 */ /* 0x000ea40000002000 */
[----:B--2---:R-:W-:-:S07]  /*2a980*/  FMUL.FTZ R30, R3, R0 ;  /* 0x00000000031e7220 */ /* 0x004fce0000410000 */
.L_x_11384:
[----:B------:R-:W-:Y:S05]  /*2a990*/  BSYNC B1 ;  /* 0x0000000000017941 */ /* 0x000fea0003800000 */
.L_x_11375:
[----:B------:R-:W-:Y:S05]  /*2a9a0*/  BRA `(.L_x_11385) ;  /* 0x0000000000087947 */ /* 0x000fea0003800000 */
.L_x_11372:
[----:B------:R-:W-:Y:S01]  /*2a9b0*/  FMUL.FTZ R30, R30, 16777216 ;  /* 0x4b8000001e1e7820 */ /* 0x000fe20000410000 */
[----:B------:R-:W-:-:S07]  /*2a9c0*/  FMUL.FTZ R11, R11, 16777216 ;  /* 0x4b8000000b0b7820 */ /* 0x000fce0000410000 */
.L_x_11385:
[----:B------:R-:W-:Y:S05]  /*2a9d0*/  BSYNC B0 ;  /* 0x0000000000007941 */ /* 0x000fea0003800000 */
.L_x_11371:
        /* <DEDUP_REMOVED lines=17> */
.L_x_11387:
[----:B------:R-:W-:Y:S05]  /*2aaf0*/  BSYNC B4 ;  /* 0x0000000000047941 */ /* 0x000fea0003800000 */
.L_x_11386:
        /* <DEDUP_REMOVED lines=18> */
.L_x_11389:
[----:B------:R-:W-:Y:S02]  /*2ac20*/  ISETP.GE.AND P0, PT, R30, RZ, PT ;  /* 0x000000ff1e00720c */ /* 0x000fe40003f06270 */
[----:B------:R-:W-:-:S11]  /*2ac30*/  MOV R3, 0x3fd774eb ;  /* 0x3fd774eb00037802 */ /* 0x000fd60000000f00 */
[----:B------:R-:W-:-:S04]  /*2ac40*/  @P0 FFMA.FTZ R0, R3, 0.93318945169448852539, -R0 ;  /* 0x3f6ee58103000823 */ /* 0x000fc80000010800 */
[----:B------:R-:W-:-:S07]  /*2ac50*/  @!P0 FFMA.FTZ R0, R3, 0.93318945169448852539, R0 ;  /* 0x3f6ee58103008823 */ /* 0x000fce0000010000 */
.L_x_11390:
[----:B------:R-:W-:Y:S05]  /*2ac60*/  BSYNC B0 ;  /* 0x0000000000007941 */ /* 0x000fea0003800000 */
.L_x_11388:
        /* <DEDUP_REMOVED lines=10> */
.L_x_11374:
[----:B------:R-:W-:Y:S05]  /*2ad10*/  BSYNC B3 ;  /* 0x0000000000037941 */ /* 0x000fea0003800000 */
.L_x_11370:
[----:B------:R-:W-:Y:S02]  /*2ad20*/  LOP3.LUT R9, R4, 0x80000000, R13, 0xb8, !PT ;  /* 0x8000000004097812 */ /* 0x000fe400078eb80d */
[----:B-1----:R-:W-:Y:S01]  /*2ad30*/  LOP3.LUT R8, R31, 0x80000000, R12, 0xb8, !PT ;  /* 0x800000001f087812 */ /* 0x002fe200078eb80c */
[----:B------:R-:W-:Y:S06]  /*2ad40*/  BRA `(.L_x_11357) ;  /* 0x0000001400d07947 */ /* 0x000fec0003800000 */
.L_x_11359:
        /* <DEDUP_REMOVED lines=30> */
.L_x_11396:
[----:B------:R-:W-:Y:S05]  /*2af30*/  BSYNC B4 ;  /* 0x0000000000047941 */ /* 0x000fea0003800000 */
.L_x_11395:
        /* <DEDUP_REMOVED lines=18> */
.L_x_11398:
[----:B------:R-:W-:Y:S02]  /*2b060*/  ISETP.GE.AND P0, PT, R11, RZ, PT ;  /* 0x000000ff0b00720c */ /* 0x000fe40003f06270 */
[----:B------:R-:W-:-:S11]  /*2b070*/  MOV R3, 0x3fd774eb ;  /* 0x3fd774eb00037802 */ /* 0x000fd60000000f00 */
[----:B------:R-:W-:-:S04]  /*2b080*/  @P0 FFMA.FTZ R0, R3, 0.93318945169448852539, -R0 ;  /* 0x3f6ee58103000823 */ /* 0x000fc80000010800 */
[----:B------:R-:W-:-:S07]  /*2b090*/  @!P0 FFMA.FTZ R0, R3, 0.93318945169448852539, R0 ;  /* 0x3f6ee58103008823 */ /* 0x000fce0000010000 */
.L_x_11399:
[----:B------:R-:W-:Y:S05]  /*2b0a0*/  BSYNC B0 ;  /* 0x0000000000007941 */ /* 0x000fea0003800000 */
.L_x_11397:
        /* <DEDUP_REMOVED lines=13> */
.L_x_11394:
        /* <DEDUP_REMOVED lines=12> */
.L_x_11402:
[----:B------:R-:W-:Y:S05]  /*2b240*/  BSYNC B4 ;  /* 0x0000000000047941 */ /* 0x000fea0003800000 */
.L_x_11401:
        /* <DEDUP_REMOVED lines=18> */
.L_x_11404:
[----:B------:R-:W-:Y:S02]  /*2b370*/  ISETP.GE.AND P0, PT, R11, RZ, PT ;  /* 0x000000ff0b00720c */ /* 0x000fe40003f06270 */
[----:B------:R-:W-:-:S11]  /*2b380*/  MOV R3, 0x3fd774eb ;  /* 0x3fd774eb00037802 */ /* 0x000fd60000000f00 */
[----:B------:R-:W-:-:S04]  /*2b390*/  @P0 FFMA.FTZ R0, R3, 0.93318945169448852539, -R0 ;  /* 0x3f6ee58103000823 */ /* 0x000fc80000010800 */
[----:B------:R-:W-:-:S07]  /*2b3a0*/  @!P0 FFMA.FTZ R0, R3, 0.93318945169448852539, R0 ;  /* 0x3f6ee58103008823 */ /* 0x000fce0000010000 */
.L_x_11405:
[----:B------:R-:W-:Y:S05]  /*2b3b0*/  BSYNC B0 ;  /* 0x0000000000007941 */ /* 0x000fea0003800000 */
.L_x_11403:
        /* <DEDUP_REMOVED lines=27> */
.L_x_11393:
        /* <DEDUP_REMOVED lines=33> */
.L_x_11407:
[----:B------:R-:W-:Y:S05]  /*2b780*/  BSYNC B4 ;  /* 0x0000000000047941 */ /* 0x000fea0003800000 */
.L_x_11406:
        /* <DEDUP_REMOVED lines=18> */
.L_x_11409:
[----:B------:R-:W-:Y:S02]  /*2b8b0*/  ISETP.GE.AND P0, PT, R11, RZ, PT ;  /* 0x000000ff0b00720c */ /* 0x000fe40003f06270 */
[----:B------:R-:W-:-:S11]  /*2b8c0*/  MOV R3, 0x3fd774eb ;  /* 0x3fd774eb00037802 */ /* 0x000fd60000000f00 */
[----:B------:R-:W-:-:S04]  /*2b8d0*/  @P0 FFMA.FTZ R0, R3, 0.93318945169448852539, -R0 ;  /* 0x3f6ee58103000823 */ /* 0x000fc80000010800 */
[----:B------:R-:W-:-:S07]  /*2b8e0*/  @!P0 FFMA.FTZ R0, R3, 0.93318945169448852539, R0 ;  /* 0x3f6ee58103008823 */ /* 0x000fce0000010000 */
.L_x_11410:
[----:B------:R-:W-:Y:S05]  /*2b8f0*/  BSYNC B0 ;  /* 0x0000000000007941 */ /* 0x000fea0003800000 */
.L_x_11408:
        /* <DEDUP_REMOVED lines=11> */
.L_x_11392:
        /* <DEDUP_REMOVED lines=22> */
[----:B0-----:R-:W-:Y:S05]  /*2bb10*/  CALL.REL.NOINC `($__internal_19_$__cuda_sm3x_div_rn_ftz_f32_slowpath) ;  /* 0x0000000c00587944 */ /* 0x001fea0003c00000 */
.L_x_11414:
[----:B------:R-:W-:Y:S05]  /*2bb20*/  BSYNC B4 ;  /* 0x0000000000047941 */ /* 0x000fea0003800000 */
.L_x_11413:
        /* <DEDUP_REMOVED lines=24> */
.L_x_11412:
        /* <DEDUP_REMOVED lines=12> */
.L_x_11416:
[----:B------:R-:W-:Y:S05]  /*2bd70*/  BSYNC B4 ;  /* 0x0000000000047941 */ /* 0x000fea0003800000 */
.L_x_11415:
        /* <DEDUP_REMOVED lines=38> */
.L_x_11411:
        /* <DEDUP_REMOVED lines=33> */
.L_x_11418:
[----:B------:R-:W-:Y:S05]  /*2c1f0*/  BSYNC B4 ;  /* 0x0000000000047941 */ /* 0x000fea0003800000 */
.L_x_11417:
        /* <DEDUP_REMOVED lines=21> */
.L_x_11400:
[----:B------:R-:W-:Y:S05]  /*2c350*/  BSYNC B3 ;  /* 0x0000000000037941 */ /* 0x000fea0003800000 */
.L_x_11391:
[----:B------:R-:W-:Y:S01]  /*2c360*/  FADD.FTZ R3, R30, 0.69314718246459960938 ;  /* 0x3f3172181e037421 */ /* 0x000fe20000010000 */
[----:B------:R-:W-:-:S04]  /*2c370*/  LOP3.LUT R9, R0, 0x80000000, R13, 0xb8, !PT ;  /* 0x8000000000097812 */ /* 0x000fc800078eb80d */
[----:B------:R-:W-:Y:S01]  /*2c380*/  LOP3.LUT R8, R3, 0x80000000, R12, 0xb8, !PT ;  /* 0x8000000003087812 */ /* 0x000fe200078eb80c */
[----:B------:R-:W-:Y:S06]  /*2c390*/  BRA `(.L_x_11357) ;  /* 0x00000000003c7947 */ /* 0x000fec0003800000 */
.L_x_11358:
        /* <DEDUP_REMOVED lines=15> */
.L_x_11357:
[----:B------:R-:W-:Y:S05]  /*2c490*/  BSYNC B2 ;  /* 0x0000000000027941 */ /* 0x000fea0003800000 */
.L_x_11356:
        /* <DEDUP_REMOVED lines=24> */
.L_x_11421:
[----:B------:R-:W-:-:S13]  /*2c620*/  ISETP.GE.AND P0, PT, R0, UR4, PT ;  /* 0x0000000400007c0c */ /* 0x000fda000bf06270 */
[----:B------:R-:W-:Y:S05]  /*2c630*/  @P0 BRA `(.L_x_11423) ;  /* 0x0000000000300947 */ /* 0x000fea0003800000 */
[----:B-1----:R-:W1:Y:S01]  /*2c640*/  LDC.64 R2, c[0x0][0x218] ;  /* 0x00008600ff027b82 */ /* 0x002e620000000a00 */
[C---:B------:R-:W-:Y:S02]  /*2c650*/  IADD3 R5, R0.reuse, UR6, RZ ;  /* 0x0000000600057c10 */ /* 0x040fe4000fffe0ff */
[----:B------:R-:W-:-:S03]  /*2c660*/  IADD3 R0, R0, 0x80, RZ ;  /* 0x0000008000007810 */ /* 0x000fc60007ffe0ff */
[----:B-1----:R-:W-:-:S05]  /*2c670*/  IMAD.WIDE.U32 R2, R5, 0x8, R2 ;  /* 0x0000000805027825 */ /* 0x002fca00078e0002 */
[----:B------:R2:W-:Y:S02]  /*2c680*/  STG.E.64 desc[UR8][R2.64], R20 ;  /* 0x0000001402007986 */ /* 0x0005e4000c101b08 */
.L_x_11422:
[----:B------:R-:W-:-:S13]  /*2c690*/  ISETP.GE.AND P0, PT, R0, UR4, PT ;  /* 0x0000000400007c0c */ /* 0x000fda000bf06270 */
[----:B------:R-:W-:Y:S05]  /*2c6a0*/  @P0 BRA `(.L_x_11424) ;  /* 0x0000000000340947 */ /* 0x000fea0003800000 */
[----:B-12---:R-:W1:Y:S01]  /*2c6b0*/  LDC.64 R2, c[0x0][0x218] ;  /* 0x00008600ff027b82 */ /* 0x006e620000000a00 */
[C---:B------:R-:W-:Y:S02]  /*2c6c0*/  IADD3 R5, R0.reuse, UR6, RZ ;  /* 0x0000000600057c10 */ /* 0x040fe4000fffe0ff */
[----:B------:R-:W-:-:S03]  /*2c6d0*/  IADD3 R0, R0, 0x80, RZ ;  /* 0x0000008000007810 */ /* 0x000fc60007ffe0ff */
[----:B-1----:R-:W-:-:S05]  /*2c6e0*/  IMAD.WIDE.U32 R2, R5, 0x8, R2 ;  /* 0x0000000805027825 */ /* 0x002fca00078e0002 */
[----:B------:R2:W-:Y:S02]  /*2c6f0*/  STG.E.64 desc[UR8][R2.64], R22 ;  /* 0x0000001602007986 */ /* 0x0005e4000c101b08 */
.L_x_11423:
        /* <DEDUP_REMOVED lines=8> */
.L_x_11424:
[----:B------:R-:W-:Y:S05]  /*2c780*/  BSYNC B1 ;  /* 0x0000000000017941 */ /* 0x000fea0003800000 */
.L_x_11420:
[----:B------:R-:W-:-:S13]  /*2c790*/  ISETP.GE.AND P0, PT, R0, UR4, PT ;  /* 0x0000000400007c0c */ /* 0x000fda000bf06270 */
[----:B-123--:R-:W1:Y:S01]  /*2c7a0*/  @!P0 LDC.64 R2, c[0x0][0x218] ;  /* 0x00008600ff028b82 */ /* 0x00ee620000000a00 */
[C---:B------:R-:W-:Y:S02]  /*2c7b0*/  @!P0 IADD3 R5, R0.reuse, UR6, RZ ;  /* 0x0000000600058c10 */ /* 0x040fe4000fffe0ff */
[----:B------:R-:W-:-:S03]  /*2c7c0*/  @!P0 IADD3 R0, R0, 0x80, RZ ;  /* 0x0000008000008810 */ /* 0x000fc60007ffe0ff */
[----:B-1----:R-:W-:-:S05]  /*2c7d0*/  @!P0 IMAD.WIDE.U32 R2, R5, 0x8, R2 ;  /* 0x0000000805028825 */ /* 0x002fca00078e0002 */
[----:B------:R3:W-:Y:S02]  /*2c7e0*/  @!P0 STG.E.64 desc[UR8][R2.64], R26 ;  /* 0x0000001a02008986 */ /* 0x0007e4000c101b08 */
.L_x_11425:
[----:B------:R-:W-:Y:S05]  /*2c7f0*/  BSYNC B0 ;  /* 0x0000000000007941 */ /* 0x000fea0003800000 */
.L_x_11419:
        /* <DEDUP_REMOVED lines=8> */
        .weak           $__internal_19_$__cuda_sm3x_div_rn_ftz_f32_slowpath
        .type           $__internal_19_$__cuda_sm3x_div_rn_ftz_f32_slowpath,@function
        .size           $__internal_19_$__cuda_sm3x_div_rn_ftz_f32_slowpath,(.L_x_21435 - $__internal_19_$__cuda_sm3x_div_rn_ftz_f32_slowpath)
$__internal_19_$__cuda_sm3x_div_rn_ftz_f32_slowpath:
        /* <DEDUP_REMOVED lines=32> */
.L_x_11428:
[----:B------:R-:W-:Y:S05]  /*2ca80*/  BSYNC B1 ;  /* 0x0000000000017941 */ /* 0x000fea0003800000 */
.L_x_11427:
        /* <DEDUP_REMOVED lines=27> */
.L_x_11434:
[----:B------:R-:W-:-:S07]  /*2cc40*/  LEA R0, R5, R0, 0x17 ;  /* 0x0000000005007211 */ /* 0x000fce00078eb8ff */
.L_x_11435:
[----:B------:R-:W-:Y:S05]  /*2cc50*/  BSYNC B1 ;  /* 0x0000000000017941 */ /* 0x000fea0003800000 */
.L_x_11433:
[----:B------:R-:W-:Y:S05]  /*2cc60*/  BRA `(.L_x_11436) ;  /* 0x0000000000207947 */ /* 0x000fea0003800000 */
.L_x_11432:
[----:B------:R-:W-:-:S04]  /*2cc70*/  LOP3.LUT R29, R0, 0x80000000, R29, 0x48, !PT ;  /* 0x80000000001d7812 */ /* 0x000fc800078e481d */
[----:B------:R-:W-:Y:S01]  /*2cc80*/  LOP3.LUT R0, R29, 0x7f800000, RZ, 0xfc, !PT ;  /* 0x7f8000001d007812 */ /* 0x000fe200078efcff */
[----:B------:R-:W-:Y:S06]  /*2cc90*/  BRA `(.L_x_11436) ;  /* 0x0000000000147947 */ /* 0x000fec0003800000 */
.L_x_11431:
[----:B------:R-:W-:Y:S01]  /*2cca0*/  LOP3.LUT R0, R0, 0x80000000, R29, 0x48, !PT ;  /* 0x8000000000007812 */ /* 0x000fe200078e481d */
[----:B------:R-:W-:Y:S06]  /*2ccb0*/  BRA `(.L_x_11436) ;  /* 0x00000000000c7947 */ /* 0x000fec0003800000 */
.L_x_11430:
[----:B------:R-:W0:Y:S01]  /*2ccc0*/  MUFU.RSQ R0, -QNAN ;  /* 0xffc0000000007908 */ /* 0x000e220000001400 */
[----:B------:R-:W-:Y:S05]  /*2ccd0*/  BRA `(.L_x_11436) ;  /* 0x0000000000047947 */ /* 0x000fea0003800000 */
.L_x_11429:
[----:B------:R-:W-:-:S07]  /*2cce0*/  FADD.FTZ R0, R29, R0 ;  /* 0x000000001d007221 */ /* 0x000fce0000010000 */
.L_x_11436:
[----:B------:R-:W-:Y:S05]  /*2ccf0*/  BSYNC B0 ;  /* 0x0000000000007941 */ /* 0x000fea0003800000 */
.L_x_11426:
[----:B------:R-:W-:-:S06]  /*2cd00*/  HFMA2.MMA R3, -RZ, RZ, 0, 0 ;  /* 0x00000000ff037435 */ /* 0x000fcc00000001ff */
[----:B0-----:R-:W-:Y:S05]  /*2cd10*/  RET.REL.NODEC R2 `(_ZN2at6native29vectorized_elementwise_kernelILi4EZZZNS0_17asinh_kernel_cudaERNS_18TensorIteratorBaseEENKUlvE_clEvENKUlvE0_clEvEUlN3c107complexIfEEE_St5arrayIPcLm2EEEEviT0_T1_) ;  /* 0xfffffd3002b87950 */ /* 0x001fea0003c3ffff */
.L_x_11437:
        /* <DEDUP_REMOVED lines=14> */
.L_x_21435:


//--------------------- .text._ZN2at6native29vectorized_elementwise_kernelILi8EZZZNS0_17asinh_kernel_cudaERNS_18TensorIteratorBaseEENKUlvE_clEvENKUlvE0_clEvEUlN3c107complexIfEEE_St5arrayIPcLm2EEEEviT0_T1_ --------------------------
	.section	.text._ZN2at6native29vectorized_elementwise_kernelILi8EZZZNS0_17asinh_kernel_cudaERNS_18TensorIteratorBaseEENKUlvE_clEvENKUlvE0_clEvEUlN3c107complexIfEEE_St5arrayIPcLm2EEEEviT0_T1_,"ax",@progbits
	.align	128
        .global         _ZN2at6native29vectorized_elementwise_kernelILi8EZZZNS0_17asinh_kernel_cudaERNS_18TensorIteratorBaseEENKUlvE_clEvENKUlvE0_clEvEUlN3c107complexIfEEE_St5arrayIPcLm2EEEEviT0_T1_
        .type           _ZN2at6native29vectorized_elementwise_kernelILi8EZZZNS0_17asinh_kernel_cudaERNS_18TensorIteratorBaseEENKUlvE_clEvENKUlvE0_clEvEUlN3c107complexIfEEE_St5arrayIPcLm2EEEEviT0_T1_,@function
        .size           _ZN2at6native29vectorized_elementwise_kernelILi8EZZZNS0_17asinh_kernel_cudaERNS_18TensorIteratorBaseEENKUlvE_clEvENKUlvE0_clEvEUlN3c107complexIfEEE_St5arrayIPcLm2EEEEviT0_T1_,(.L_x_21436 - _ZN2at6native29vectorized_elementwise_kernelILi8EZZZNS0_17asinh_kernel_cudaERNS_18TensorIteratorBaseEENKUlvE_clEvENKUlvE0_clEvEUlN3c107complexIfEEE_St5arrayIPcLm2EEEEviT0_T1_)
        .other          _ZN2at6native29vectorized_elementwise_kernelILi8EZZZNS0_17asinh_kernel_cudaERNS_18TensorIteratorBaseEENKUlvE_clEvENKUlvE0_clEvEUlN3c107complexIfEEE_St5arrayIPcLm2EEEEviT0_T1_,@"STO_CUDA_ENTRY STV_DEFAULT"
_ZN2at6native29vectorized_elementwise_kernelILi8EZZZNS0_17asinh_kernel_cudaERNS_18TensorIteratorBaseEENKUlvE_clEvENKUlvE0_clEvEUlN3c107complexIfEEE_St5arrayIPcLm2EEEEviT0_T1_:
.text._ZN2at6native29vectorized_elementwise_kernelILi8EZZZNS0_17asinh_kernel_cudaERNS_18TensorIteratorBaseEENKUlvE_clEvENKUlvE0_clEvEUlN3c107complexIfEEE_St5arrayIPcLm2EEEEviT0_T1_:
        /* <DEDUP_REMOVED lines=129> */
.L_x_11446:
        /* <DEDUP_REMOVED lines=10> */
.L_x_11448:
[----:B------:R-:W-:-:S04]  /*08b0*/  FADD.FTZ R4, -R0, R5 ;  /* 0x0000000500047221 */ /* 0x000fc80000010100 */
[----:B------:R-:W-:-:S07]  /*08c0*/  FMUL.FTZ R4, R4, 0.5 ;  /* 0x3f00000004047820 */ /* 0x000fce0000410000 */
.L_x_11449:
[----:B------:R-:W-:Y:S05]  /*08d0*/  BSYNC B1 ;  /* 0x0000000000017941 */ /* 0x000fea0003800000 */
.L_x_11447:
        /* <DEDUP_REMOVED lines=11> */
.L_x_11451:
[----:B------:R-:W-:-:S04]  /*0990*/  FADD.FTZ R6, R2, -R7 ;  /* 0x8000000702067221 */ /* 0x000fc80000010000 */
[----:B------:R-:W-:-:S07]  /*09a0*/  FMUL.FTZ R7, R6, 0.5 ;  /* 0x3f00000006077820 */ /* 0x000fce0000410000 */
.L_x_11452:
[----:B------:R-:W-:Y:S05]  /*09b0*/  BSYNC B1 ;  /* 0x0000000000017941 */ /* 0x000fea0003800000 */
.L_x_11450:
        /* <DEDUP_REMOVED lines=35> */
.L_x_11445:
[----:B------:R0:W1:Y:S02]  /*0bf0*/  MUFU.SQRT R30, R26 ;  /* 0x0000001a001e7308 */ /* 0x0000640000002000 */
.L_x_11444:
[----:B------:R-:W-:Y:S05]  /*0c00*/  BSYNC B0 ;  /* 0x0000000000007941 */ /* 0x000fea0003800000 */
.L_x_11443:
        /* <DEDUP_REMOVED lines=35> */
.L_x_11456:
        /* <DEDUP_REMOVED lines=17> */
.L_x_11462:
[----:B------:R-:W-:-:S04]  /*0f50*/  FADD.FTZ R0, -R0, R5 ;  /* 0x0000000500007221 */ /* 0x000fc80000010100 */
[----:B------:R-:W-:-:S07]  /*0f60*/  FMUL.FTZ R0, R0, 0.5 ;  /* 0x3f00000000007820 */ /* 0x000fce0000410000 */
.L_x_11463:
[----:B------:R-:W-:Y:S05]  /*0f70*/  BSYNC B4 ;  /* 0x0000000000047941 */ /* 0x000fea0003800000 */
.L_x_11461:
        /* <DEDUP_REMOVED lines=10> */
.L_x_11465:
[----:B------:R-:W-:-:S04]  /*1020*/  FADD.FTZ R2, -R3, R2 ;  /* 0x0000000203027221 */ /* 0x000fc80000010100 */
[----:B------:R-:W-:-:S07]  /*1030*/  FMUL.FTZ R3, R2, 0.5 ;  /* 0x3f00000002037820 */ /* 0x000fce0000410000 */
.L_x_11466:
[----:B------:R-:W-:Y:S05]  /*1040*/  BSYNC B4 ;  /* 0x0000000000047941 */ /* 0x000fea0003800000 */
.L_x_11464:
[----:B------:R-:W-:Y:S01]  /*1050*/  FADD.FTZ R3, R3, R0 ;  /* 0x0000000003037221 */ /* 0x000fe20000010000 */
[----:B------:R-:W-:-:S04]  /*1060*/  FADD.FTZ R34, R25, R34 ;  /* 0x0000002219227221 */ /* 0x000fc80000010000 */
[----:B------:R-:W-:-:S06]  /*1070*/  FMUL.FTZ R34, R34, R3 ;  /* 0x0000000322227220 */ /* 0x000fcc0000410000 */
[----:B------:R-:W2:Y:S01]  /*1080*/  MUFU.SQRT R34, R34 ;  /* 0x0000002200227308 */ /* 0x000ea20000002000 */
[----:B------:R-:W-:Y:S05]  /*1090*/  BRA `(.L_x_11467) ;  /* 0x0000000000487947 */ /* 0x000fea0003800000 */
.L_x_11460:
        /* <DEDUP_REMOVED lines=12> */
.L_x_11459:
[----:B------:R-:W-:Y:S01]  /*1160*/  FADD.FTZ R0, R34, 1 ;  /* 0x3f80000022007421 */ /* 0x000fe20000010000 */
[----:B------:R-:W-:Y:S01]  /*1170*/  MUFU.SQRT R3, R26 ;  /* 0x0000001a00037308 */ /* 0x000fe20000002000 */
[----:B------:R-:W-:Y:S02]  /*1180*/  MOV R25, 0x3f800000 ;  /* 0x3f80000000197802 */ /* 0x000fe40000000f00 */
[----:B------:R-:W-:-:S06]  /*1190*/  FMUL.FTZ R0, R0, 0.5 ;  /* 0x3f00000000007820 */ /* 0x000fcc0000410000 */
[----:B------:R-:W2:Y:S02]  /*11a0*/  MUFU.SQRT R0, R0 ;  /* 0x0000000000007308 */ /* 0x000ea40000002000 */
[----:B--2---:R-:W-:-:S07]  /*11b0*/  FMUL.FTZ R34, R3, R0 ;  /* 0x0000000003227220 */ /* 0x004fce0000410000 */
.L_x_11467:
[----:B------:R-:W-:Y:S05]  /*11c0*/  BSYNC B1 ;  /* 0x0000000000017941 */ /* 0x000fea0003800000 */
.L_x_11458:
[----:B------:R-:W-:Y:S05]  /*11d0*/  BRA `(.L_x_11468) ;  /* 0x0000000000087947 */ /* 0x000fea0003800000 */
.L_x_11455:
[----:B------:R-:W-:Y:S01]  /*11e0*/  FMUL.FTZ R34, R34, 16777216 ;  /* 0x4b80000022227820 */ /* 0x000fe20000410000 */
[----:B------:R-:W-:-:S07]  /*11f0*/  FMUL.FTZ R25, R25, 16777216 ;  /* 0x4b80000019197820 */ /* 0x000fce0000410000 */
.L_x_11468:
[----:B------:R-:W-:Y:S05]  /*1200*/  BSYNC B0 ;  /* 0x0000000000007941 */ /* 0x000fea0003800000 */
.L_x_11454:
        /* <DEDUP_REMOVED lines=16> */
[----:B-1---5:R-:W-:Y:S05]  /*1310*/  CALL.REL.NOINC `($__internal_20_$__cuda_sm3x_div_rn_ftz_f32_slowpath) ;  /* 0x000002b400587944 */ /* 0x022fea0003c00000 */
.L_x_11470:
[----:B------:R-:W-:Y:S05]  /*1320*/  BSYNC B4 ;  /* 0x0000000000047941 */ /* 0x000fea0003800000 */
.L_x_11469:
        /* <DEDUP_REMOVED lines=18> */
.L_x_11472:
[----:B------:R-:W-:Y:S02]  /*1450*/  ISETP.GE.AND P0, PT, R34, RZ, PT ;  /* 0x000000ff2200720c */ /* 0x000fe40003f06270 */
[----:B------:R-:W-:-:S11]  /*1460*/  MOV R3, 0x3fd774eb ;  /* 0x3fd774eb00037802 */ /* 0x000fd60000000f00 */
[----:B------:R-:W-:-:S04]  /*1470*/  @P0 FFMA.FTZ R0, R3, 0.93318945169448852539, -R0 ;  /* 0x3f6ee58103000823 */ /* 0x000fc80000010800 */
[----:B------:R-:W-:-:S07]  /*1480*/  @!P0 FFMA.FTZ R0, R3, 0.93318945169448852539, R0 ;  /* 0x3f6ee58103008823 */ /* 0x000fce0000010000 */
.L_x_11473:
[----:B------:R-:W-:Y:S05]  /*1490*/  BSYNC B0 ;  /* 0x0000000000007941 */ /* 0x000fea0003800000 */
.L_x_11471:
        /* <DEDUP_REMOVED lines=10> */
.L_x_11457:
[----:B------:R-:W-:Y:S05]  /*1540*/  BSYNC B3 ;  /* 0x0000000000037941 */ /* 0x000fea0003800000 */
.L_x_11453:
[----:B-1----:R-:W-:Y:S02]  /*1550*/  LOP3.LUT R31, R30, 0x80000000, R31, 0xb8, !PT ;  /* 0x800000001e1f7812 */ /* 0x002fe400078eb81f */
[----:B------:R-:W-:Y:S01]  /*1560*/  LOP3.LUT R9, R4, 0x80000000, R9, 0xb8, !PT ;  /* 0x8000000004097812 */ /* 0x000fe200078eb809 */
[----:B------:R-:W-:Y:S06]  /*1570*/  BRA `(.L_x_11442) ;  /* 0x0000001400cc7947 */ /* 0x000fec0003800000 */
.L_x_11441:
        /* <DEDUP_REMOVED lines=29> */
[----:B-----5:R-:W-:Y:S05]  /*1750*/  CALL.REL.NOINC `($__internal_20_$__cuda_sm3x_div_rn_ftz_f32_slowpath) ;  /* 0x000002b000487944 */ /* 0x020fea0003c00000 */
.L_x_11479:
[----:B------:R-:W-:Y:S05]  /*1760*/  BSYNC B4 ;  /* 0x0000000000047941 */ /* 0x000fea0003800000 */
.L_x_11478:
        /* <DEDUP_REMOVED lines=18> */
.L_x_11481:
[----:B------:R-:W-:Y:S02]  /*1890*/  ISETP.GE.AND P0, PT, R27, RZ, PT ;  /* 0x000000ff1b00720c */ /* 0x000fe40003f06270 */
[----:B------:R-:W-:-:S11]  /*18a0*/  MOV R3, 0x3fd774eb ;  /* 0x3fd774eb00037802 */ /* 0x000fd60000000f00 */
[----:B------:R-:W-:-:S04]  /*18b0*/  @P0 FFMA.FTZ R0, R3, 0.93318945169448852539, -R0 ;  /* 0x3f6ee58103000823 */ /* 0x000fc80000010800 */
[----:B------:R-:W-:-:S07]  /*18c0*/  @!P0 FFMA.FTZ R0, R3, 0.93318945169448852539, R0 ;  /* 0x3f6ee58103008823 */ /* 0x000fce0000010000 */
.L_x_11482:
[----:B------:R-:W-:Y:S05]  /*18d0*/  BSYNC B0 ;  /* 0x0000000000007941 */ /* 0x000fea0003800000 */
.L_x_11480:
        /* <DEDUP_REMOVED lines=13> */
.L_x_11477:
        /* <DEDUP_REMOVED lines=12> */
.L_x_11485:
[----:B------:R-:W-:Y:S05]  /*1a70*/  BSYNC B4 ;  /* 0x0000000000047941 */ /* 0x000fea0003800000 */
.L_x_11484:
        /* <DEDUP_REMOVED lines=18> */
.L_x_11487:
[----:B------:R-:W-:Y:S02]  /*1ba0*/  ISETP.GE.AND P0, PT, R27, RZ, PT ;  /* 0x000000ff1b00720c */ /* 0x000fe40003f06270 */
[----:B------:R-:W-:-:S11]  /*1bb0*/  MOV R3, 0x3fd774eb ;  /* 0x3fd774eb00037802 */ /* 0x000fd60000000f00 */
[----:B------:R-:W-:-:S04]  /*1bc0*/  @P0 FFMA.FTZ R0, R3, 0.93318945169448852539, -R0 ;  /* 0x3f6ee58103000823 */ /* 0x000fc80000010800 */
[----:B------:R-:W-:-:S07]  /*1bd0*/  @!P0 FFMA.FTZ R0, R3, 0.93318945169448852539, R0 ;  /* 0x3f6ee58103008823 */ /* 0x000fce0000010000 */
.L_x_11488:
[----:B------:R-:W-:Y:S05]  /*1be0*/  BSYNC B0 ;  /* 0x0000000000007941 */ /* 0x000fea0003800000 */
.L_x_11486:
        /* <DEDUP_REMOVED lines=27> */
.L_x_11476:
        /* <DEDUP_REMOVED lines=32> */
[----:B-----5:R-:W-:Y:S05]  /*1fa0*/  CALL.REL.NOINC `($__internal_20_$__cuda_sm3x_div_rn_ftz_f32_slowpath) ;  /* 0x000002a800347944 */ /* 0x020fea0003c00000 */
.L_x_11490:
[----:B------:R-:W-:Y:S05]  /*1fb0*/  BSYNC B4 ;  /* 0x0000000000047941 */ /* 0x000fea0003800000 */
.L_x_11489:
        /* <DEDUP_REMOVED lines=18> */
.L_x_11492:
[----:B------:R-:W-:Y:S02]  /*20e0*/  ISETP.GE.AND P0, PT, R27, RZ, PT ;  /* 0x000000ff1b00720c */ /* 0x000fe40003f06270 */
[----:B------:R-:W-:-:S11]  /*20f0*/  MOV R3, 0x3fd774eb ;  /* 0x3fd774eb00037802 */ /* 0x000fd60000000f00 */
[----:B------:R-:W-:-:S04]  /*2100*/  @P0 FFMA.FTZ R0, R3, 0.93318945169448852539, -R0 ;  /* 0x3f6ee58103000823 */ /* 0x000fc80000010800 */
[----:B------:R-:W-:-:S07]  /*2110*/  @!P0 FFMA.FTZ R0, R3, 0.93318945169448852539, R0 ;  /* 0x3f6ee58103008823 */ /* 0x000fce0000010000 */
.L_x_11493:
[----:B------:R-:W-:Y:S05]  /*2120*/  BSYNC B0 ;  /* 0x0000000000007941 */ /* 0x000fea0003800000 */
.L_x_11491:
        /* <DEDUP_REMOVED lines=11> */
.L_x_11475:
        /* <DEDUP_REMOVED lines=23> */
.L_x_11497:
[----:B------:R-:W-:Y:S05]  /*2350*/  BSYNC B4 ;  /* 0x0000000000047941 */ /* 0x000fea0003800000 */
.L_x_11496:
        /* <DEDUP_REMOVED lines=24> */
.L_x_11495:
        /* <DEDUP_REMOVED lines=12> */
.L_x_11499:
[----:B------:R-:W-:Y:S05]  /*25a0*/  BSYNC B4 ;  /* 0x0000000000047941 */ /* 0x000fea0003800000 */
.L_x_11498:
        /* <DEDUP_REMOVED lines=38> */
.L_x_11494:
        /* <DEDUP_REMOVED lines=33> */
.L_x_11501:
[----:B------:R-:W-:Y:S05]  /*2a20*/  BSYNC B4 ;  /* 0x0000000000047941 */ /* 0x000fea0003800000 */
.L_x_11500:
        /* <DEDUP_REMOVED lines=21> */
.L_x_11483:
[----:B------:R-:W-:Y:S05]  /*2b80*/  BSYNC B3 ;  /* 0x0000000000037941 */ /* 0x000fea0003800000 */
.L_x_11474:
[----:B------:R-:W-:Y:S01]  /*2b90*/  FADD.FTZ R30, R30, 0.69314718246459960938 ;  /* 0x3f3172181e1e7421 */ /* 0x000fe20000010000 */
[----:B------:R-:W-:-:S04]  /*2ba0*/  LOP3.LUT R9, R0, 0x80000000, R9, 0xb8, !PT ;  /* 0x8000000000097812 */ /* 0x000fc800078eb809 */
[----:B------:R-:W-:Y:S01]  /*2bb0*/  LOP3.LUT R31, R30, 0x80000000, R31, 0xb8, !PT ;  /* 0x800000001e1f7812 */ /* 0x000fe200078eb81f */
[----:B------:R-:W-:Y:S06]  /*2bc0*/  BRA `(.L_x_11442) ;  /* 0x0000000000387947 */ /* 0x000fec0003800000 */
.L_x_11440:
        /* <DEDUP_REMOVED lines=14> */
.L_x_11442:
[----:B------:R-:W-:Y:S05]  /*2cb0*/  BSYNC B2 ;  /* 0x0000000000027941 */ /* 0x000fea0003800000 */
.L_x_11439:
        /* <DEDUP_REMOVED lines=109> */
.L_x_11509:
        /* <DEDUP_REMOVED lines=10> */
.L_x_11511:
[----:B------:R-:W-:-:S04]  /*3430*/  FADD.FTZ R4, -R0, R5 ;  /* 0x0000000500047221 */ /* 0x000fc80000010100 */
[----:B------:R-:W-:-:S07]  /*3440*/  FMUL.FTZ R4, R4, 0.5 ;  /* 0x3f00000004047820 */ /* 0x000fce0000410000 */
.L_x_11512:
[----:B------:R-:W-:Y:S05]  /*3450*/  BSYNC B1 ;  /* 0x0000000000017941 */ /* 0x000fea0003800000 */
.L_x_11510:
        /* <DEDUP_REMOVED lines=11> */
.L_x_11514:
[----:B------:R-:W-:-:S04]  /*3510*/  FADD.FTZ R6, R2, -R7 ;  /* 0x8000000702067221 */ /* 0x000fc80000010000 */
[----:B------:R-:W-:-:S07]  /*3520*/  FMUL.FTZ R7, R6, 0.5 ;  /* 0x3f00000006077820 */ /* 0x000fce0000410000 */
.L_x_11515:
[----:B------:R-:W-:Y:S05]  /*3530*/  BSYNC B1 ;  /* 0x0000000000017941 */ /* 0x000fea0003800000 */
.L_x_11513:
        /* <DEDUP_REMOVED lines=35> */
.L_x_11508:
[----:B------:R0:W1:Y:S02]  /*3770*/  MUFU.SQRT R25, R26 ;  /* 0x0000001a00197308 */ /* 0x0000640000002000 */
.L_x_11507:
[----:B------:R-:W-:Y:S05]  /*3780*/  BSYNC B0 ;  /* 0x0000000000007941 */ /* 0x000fea0003800000 */
.L_x_11506:
        /* <DEDUP_REMOVED lines=35> */
.L_x_11519:
        /* <DEDUP_REMOVED lines=17> */
.L_x_11525:
[----:B------:R-:W-:-:S04]  /*3ad0*/  FADD.FTZ R0, -R0, R5 ;  /* 0x0000000500007221 */ /* 0x000fc80000010100 */
[----:B------:R-:W-:-:S07]  /*3ae0*/  FMUL.FTZ R0, R0, 0.5 ;  /* 0x3f00000000007820 */ /* 0x000fce0000410000 */
.L_x_11526:
[----:B------:R-:W-:Y:S05]  /*3af0*/  BSYNC B4 ;  /* 0x0000000000047941 */ /* 0x000fea0003800000 */
.L_x_11524:
        /* <DEDUP_REMOVED lines=10> */
.L_x_11528:
[----:B------:R-:W-:-:S04]  /*3ba0*/  FADD.FTZ R2, -R3, R2 ;  /* 0x0000000203027221 */ /* 0x000fc80000010100 */
[----:B------:R-:W-:-:S07]  /*3bb0*/  FMUL.FTZ R3, R2, 0.5 ;  /* 0x3f00000002037820 */ /* 0x000fce0000410000 */
.L_x_11529:
[----:B------:R-:W-:Y:S05]  /*3bc0*/  BSYNC B4 ;  /* 0x0000000000047941 */ /* 0x000fea0003800000 */
.L_x_11527:
[----:B------:R-:W-:Y:S01]  /*3bd0*/  FADD.FTZ R3, R3, R0 ;  /* 0x0000000003037221 */ /* 0x000fe20000010000 */
[----:B------:R-:W-:-:S04]  /*3be0*/  FADD.FTZ R30, R27, R30 ;  /* 0x0000001e1b1e7221 */ /* 0x000fc80000010000 */
[----:B------:R-:W-:-:S06]  /*3bf0*/  FMUL.FTZ R30, R30, R3 ;  /* 0x000000031e1e7220 */ /* 0x000fcc0000410000 */
[----:B------:R-:W2:Y:S01]  /*3c00*/  MUFU.SQRT R30, R30 ;  /* 0x0000001e001e7308 */ /* 0x000ea20000002000 */
[----:B------:R-:W-:Y:S05]  /*3c10*/  BRA `(.L_x_11530) ;  /* 0x0000000000487947 */ /* 0x000fea0003800000 */
.L_x_11523:
        /* <DEDUP_REMOVED lines=12> */
.L_x_11522:
[----:B------:R-:W-:Y:S01]  /*3ce0*/  FADD.FTZ R0, R30, 1 ;  /* 0x3f8000001e007421 */ /* 0x000fe20000010000 */
[----:B------:R-:W-:Y:S01]  /*3cf0*/  MUFU.SQRT R3, R26 ;  /* 0x0000001a00037308 */ /* 0x000fe20000002000 */
[----:B------:R-:W-:Y:S02]  /*3d00*/  MOV R27, 0x3f800000 ;  /* 0x3f800000001b7802 */ /* 0x000fe40000000f00 */
[----:B------:R-:W-:-:S06]  /*3d10*/  FMUL.FTZ R0, R0, 0.5 ;  /* 0x3f00000000007820 */ /* 0x000fcc0000410000 */
[----:B------:R-:W2:Y:S02]  /*3d20*/  MUFU.SQRT R0, R0 ;  /* 0x0000000000007308 */ /* 0x000ea40000002000 */
[----:B--2---:R-:W-:-:S07]  /*3d30*/  FMUL.FTZ R30, R3, R0 ;  /* 0x00000000031e7220 */ /* 0x004fce0000410000 */
.L_x_11530:
[----:B------:R-:W-:Y:S05]  /*3d40*/  BSYNC B1 ;  /* 0x0000000000017941 */ /* 0x000fea0003800000 */
.L_x_11521:
[----:B------:R-:W-:Y:S05]  /*3d50*/  BRA `(.L_x_11531) ;  /* 0x0000000000087947 */ /* 0x000fea0003800000 */
.L_x_11518:
[----:B------:R-:W-:Y:S01]  /*3d60*/  FMUL.FTZ R30, R30, 16777216 ;  /* 0x4b8000001e1e7820 */ /* 0x000fe20000410000 */
[----:B------:R-:W-:-:S07]  /*3d70*/  FMUL.FTZ R27, R27, 16777216 ;  /* 0x4b8000001b1b7820 */ /* 0x000fce0000410000 */
.L_x_11531:
[----:B------:R-:W-:Y:S05]  /*3d80*/  BSYNC B0 ;  /* 0x0000000000007941 */ /* 0x000fea0003800000 */
.L_x_11517:
        /* <DEDUP_REMOVED lines=17> */
.L_x_11533:
[----:B------:R-:W-:Y:S05]  /*3ea0*/  BSYNC B4 ;  /* 0x0000000000047941 */ /* 0x000fea0003800000 */
.L_x_11532:
        /* <DEDUP_REMOVED lines=18> */
.L_x_11535:
[----:B------:R-:W-:Y:S02]  /*3fd0*/  ISETP.GE.AND P0, PT, R30, RZ, PT ;  /* 0x000000ff1e00720c */ /* 0x000fe40003f06270 */
[----:B------:R-:W-:-:S11]  /*3fe0*/  MOV R3, 0x3fd774eb ;  /* 0x3fd774eb00037802 */ /* 0x000fd60000000f00 */
[----:B------:R-:W-:-:S04]  /*3ff0*/  @P0 FFMA.FTZ R0, R3, 0.93318945169448852539, -R0 ;  /* 0x3f6ee58103000823 */ /* 0x000fc80000010800 */
[----:B------:R-:W-:-:S07]  /*4000*/  @!P0 FFMA.FTZ R0, R3, 0.93318945169448852539, R0 ;  /* 0x3f6ee58103008823 */ /* 0x000fce0000010000 */
.L_x_11536:
[----:B------:R-:W-:Y:S05]  /*4010*/  BSYNC B0 ;  /* 0x0000000000007941 */ /* 0x000fea0003800000 */
.L_x_11534:
        /* <DEDUP_REMOVED lines=10> */
.L_x_11520:
[----:B------:R-:W-:Y:S05]  /*40c0*/  BSYNC B3 ;  /* 0x0000000000037941 */ /* 0x000fea0003800000 */
.L_x_11516:
[----:B------:R-:W-:Y:S02]  /*40d0*/  LOP3.LUT R11, R4, 0x80000000, R11, 0xb8, !PT ;  /* 0x80000000040b7812 */ /* 0x000fe400078eb80b */
[----:B-1----:R-:W-:Y:S01]  /*40e0*/  LOP3.LUT R10, R25, 0x80000000, R10, 0xb8, !PT ;  /* 0x80000000190a7812 */ /* 0x002fe200078eb80a */
[----:B------:R-:W-:Y:S06]  /*40f0*/  BRA `(.L_x_11505) ;  /* 0x0000001400cc7947 */ /* 0x000fec0003800000 */
.L_x_11504:
        /* <DEDUP_REMOVED lines=29> */
[----:B-----5:R-:W-:Y:S05]  /*42d0*/  CALL.REL.NOINC `($__internal_20_$__cuda_sm3x_div_rn_ftz_f32_slowpath) ;  /* 0x0000028400687944 */ /* 0x020fea0003c00000 */
.L_x_11542:
[----:B------:R-:W-:Y:S05]  /*42e0*/  BSYNC B4 ;  /* 0x0000000000047941 */ /* 0x000fea0003800000 */
.L_x_11541:
        /* <DEDUP_REMOVED lines=18> */
.L_x_11544:
[----:B------:R-:W-:Y:S02]  /*4410*/  ISETP.GE.AND P0, PT, R27, RZ, PT ;  /* 0x000000ff1b00720c */ /* 0x000fe40003f06270 */
[----:B------:R-:W-:-:S11]  /*4420*/  MOV R3, 0x3fd774eb ;  /* 0x3fd774eb00037802 */ /* 0x000fd60000000f00 */
[----:B------:R-:W-:-:S04]  /*4430*/  @P0 FFMA.FTZ R0, R3, 0.93318945169448852539, -R0 ;  /* 0x3f6ee58103000823 */ /* 0x000fc80000010800 */
[----:B------:R-:W-:-:S07]  /*4440*/  @!P0 FFMA.FTZ R0, R3, 0.93318945169448852539, R0 ;  /* 0x3f6ee58103008823 */ /* 0x000fce0000010000 */
.L_x_11545:
[----:B------:R-:W-:Y:S05]  /*4450*/  BSYNC B0 ;  /* 0x0000000000007941 */ /* 0x000fea0003800000 */
.L_x_11543:
        /* <DEDUP_REMOVED lines=13> */
.L_x_11540:
        /* <DEDUP_REMOVED lines=12> */
.L_x_11548:
[----:B------:R-:W-:Y:S05]  /*45f0*/  BSYNC B4 ;  /* 0x0000000000047941 */ /* 0x000fea0003800000 */
.L_x_11547:
        /* <DEDUP_REMOVED lines=18> */
.L_x_11550:
[----:B------:R-:W-:Y:S02]  /*4720*/  ISETP.GE.AND P0, PT, R27, RZ, PT ;  /* 0x000000ff1b00720c */ /* 0x000fe40003f06270 */
[----:B------:R-:W-:-:S11]  /*4730*/  MOV R3, 0x3fd774eb ;  /* 0x3fd774eb00037802 */ /* 0x000fd60000000f00 */
[----:B------:R-:W-:-:S04]  /*4740*/  @P0 FFMA.FTZ R0, R3, 0.93318945169448852539, -R0 ;  /* 0x3f6ee58103000823 */ /* 0x000fc80000010800 */
[----:B------:R-:W-:-:S07]  /*4750*/  @!P0 FFMA.FTZ R0, R3, 0.93318945169448852539, R0 ;  /* 0x3f6ee58103008823 */ /* 0x000fce0000010000 */
.L_x_11551:
[----:B------:R-:W-:Y:S05]  /*4760*/  BSYNC B0 ;  /* 0x0000000000007941 */ /* 0x000fea0003800000 */
.L_x_11549:
        /* <DEDUP_REMOVED lines=27> */
.L_x_11539:
        /* <DEDUP_REMOVED lines=33> */
.L_x_11553:
[----:B------:R-:W-:Y:S05]  /*4b30*/  BSYNC B4 ;  /* 0x0000000000047941 */ /* 0x000fea0003800000 */
.L_x_11552:
        /* <DEDUP_REMOVED lines=18> */
.L_x_11555:
[----:B------:R-:W-:Y:S02]  /*4c60*/  ISETP.GE.AND P0, PT, R27, RZ, PT ;  /* 0x000000ff1b00720c */ /* 0x000fe40003f06270 */
[----:B------:R-:W-:-:S11]  /*4c70*/  MOV R3, 0x3fd774eb ;  /* 0x3fd774eb00037802 */ /* 0x000fd60000000f00 */
[----:B------:R-:W-:-:S04]  /*4c80*/  @P0 FFMA.FTZ R0, R3, 0.93318945169448852539, -R0 ;  /* 0x3f6ee58103000823 */ /* 0x000fc80000010800 */
[----:B------:R-:W-:-:S07]  /*4c90*/  @!P0 FFMA.FTZ R0, R3, 0.93318945169448852539, R0 ;  /* 0x3f6ee58103008823 */ /* 0x000fce0000010000 */
.L_x_11556:
[----:B------:R-:W-:Y:S05]  /*4ca0*/  BSYNC B0 ;  /* 0x0000000000007941 */ /* 0x000fea0003800000 */
.L_x_11554:
        /* <DEDUP_REMOVED lines=11> */
.L_x_11538:
        /* <DEDUP_REMOVED lines=23> */
.L_x_11560:
[----:B------:R-:W-:Y:S05]  /*4ed0*/  BSYNC B4 ;  /* 0x0000000000047941 */ /* 0x000fea0003800000 */
.L_x_11559:
        /* <DEDUP_REMOVED lines=24> */
.L_x_11558:
        /* <DEDUP_REMOVED lines=12> */
.L_x_11562:
[----:B------:R-:W-:Y:S05]  /*5120*/  BSYNC B4 ;  /* 0x0000000000047941 */ /* 0x000fea0003800000 */
.L_x_11561:
        /* <DEDUP_REMOVED lines=38> */
.L_x_11557:
        /* <DEDUP_REMOVED lines=33> */
.L_x_11564:
[----:B------:R-:W-:Y:S05]  /*55a0*/  BSYNC B4 ;  /* 0x0000000000047941 */ /* 0x000fea0003800000 */
.L_x_11563:
        /* <DEDUP_REMOVED lines=21> */
.L_x_11546:
[----:B------:R-:W-:Y:S05]  /*5700*/  BSYNC B3 ;  /* 0x0000000000037941 */ /* 0x000fea0003800000 */
.L_x_11537:
[----:B------:R-:W-:Y:S01]  /*5710*/  FADD.FTZ R25, R25, 0.69314718246459960938 ;  /* 0x3f31721819197421 */ /* 0x000fe20000010000 */
[----:B------:R-:W-:-:S04]  /*5720*/  LOP3.LUT R11, R0, 0x80000000, R11, 0xb8, !PT ;  /* 0x80000000000b7812 */ /* 0x000fc800078eb80b */
[----:B------:R-:W-:Y:S01]  /*5730*/  LOP3.LUT R10, R25, 0x80000000, R10, 0xb8, !PT ;  /* 0x80000000190a7812 */ /* 0x000fe200078eb80a */
[----:B------:R-:W-:Y:S06]  /*5740*/  BRA `(.L_x_11505) ;  /* 0x0000000000387947 */ /* 0x000fec0003800000 */
.L_x_11503:
        /* <DEDUP_REMOVED lines=14> */
.L_x_11505:
[----:B------:R-:W-:Y:S05]  /*5830*/  BSYNC B2 ;  /* 0x0000000000027941 */ /* 0x000fea0003800000 */
.L_x_11502:
        /* <DEDUP_REMOVED lines=109> */
.L_x_11572:
        /* <DEDUP_REMOVED lines=10> */
.L_x_11574:
[----:B------:R-:W-:-:S04]  /*5fb0*/  FADD.FTZ R4, -R0, R5 ;  /* 0x0000000500047221 */ /* 0x000fc80000010100 */
[----:B------:R-:W-:-:S07]  /*5fc0*/  FMUL.FTZ R4, R4, 0.5 ;  /* 0x3f00000004047820 */ /* 0x000fce0000410000 */
.L_x_11575:
[----:B------:R-:W-:Y:S05]  /*5fd0*/  BSYNC B1 ;  /* 0x0000000000017941 */ /* 0x000fea0003800000 */
.L_x_11573:
        /* <DEDUP_REMOVED lines=11> */
.L_x_11577:
[----:B------:R-:W-:-:S04]  /*6090*/  FADD.FTZ R6, R2, -R7 ;  /* 0x8000000702067221 */ /* 0x000fc80000010000 */
[----:B------:R-:W-:-:S07]  /*60a0*/  FMUL.FTZ R7, R6, 0.5 ;  /* 0x3f00000006077820 */ /* 0x000fce0000410000 */
.L_x_11578:
[----:B------:R-:W-:Y:S05]  /*60b0*/  BSYNC B1 ;  /* 0x0000000000017941 */ /* 0x000fea0003800000 */
.L_x_11576:
        /* <DEDUP_REMOVED lines=35> */
.L_x_11571:
[----:B------:R0:W1:Y:S02]  /*62f0*/  MUFU.SQRT R25, R26 ;  /* 0x0000001a00197308 */ /* 0x0000640000002000 */
.L_x_11570:
[----:B------:R-:W-:Y:S05]  /*6300*/  BSYNC B0 ;  /* 0x0000000000007941 */ /* 0x000fea0003800000 */
.L_x_11569:
        /* <DEDUP_REMOVED lines=35> */
.L_x_11582:
        /* <DEDUP_REMOVED lines=17> */
.L_x_11588:
[----:B------:R-:W-:-:S04]  /*6650*/  FADD.FTZ R0, -R0, R5 ;  /* 0x0000000500007221 */ /* 0x000fc80000010100 */
[----:B------:R-:W-:-:S07]  /*6660*/  FMUL.FTZ R0, R0, 0.5 ;  /* 0x3f00000000007820 */ /* 0x000fce0000410000 */
.L_x_11589:
[----:B------:R-:W-:Y:S05]  /*6670*/  BSYNC B4 ;  /* 0x0000000000047941 */ /* 0x000fea0003800000 */
.L_x_11587:
        /* <DEDUP_REMOVED lines=10> */
.L_x_11591:
[----:B------:R-:W-:-:S04]  /*6720*/  FADD.FTZ R2, -R3, R2 ;  /* 0x0000000203027221 */ /* 0x000fc80000010100 */
[----:B------:R-:W-:-:S07]  /*6730*/  FMUL.FTZ R3, R2, 0.5 ;  /* 0x3f00000002037820 */ /* 0x000fce0000410000 */
.L_x_11592:
[----:B------:R-:W-:Y:S05]  /*6740*/  BSYNC B4 ;  /* 0x0000000000047941 */ /* 0x000fea0003800000 */
.L_x_11590:
[----:B------:R-:W-:Y:S01]  /*6750*/  FADD.FTZ R3, R3, R0 ;  /* 0x0000000003037221 */ /* 0x000fe20000010000 */
[----:B------:R-:W-:-:S04]  /*6760*/  FADD.FTZ R30, R27, R30 ;  /* 0x0000001e1b1e7221 */ /* 0x000fc80000010000 */
[----:B------:R-:W-:-:S06]  /*6770*/  FMUL.FTZ R30, R30, R3 ;  /* 0x000000031e1e7220 */ /* 0x000fcc0000410000 */
[----:B------:R-:W2:Y:S01]  /*6780*/  MUFU.SQRT R30, R30 ;  /* 0x0000001e001e7308 */ /* 0x000ea20000002000 */
[----:B------:R-:W-:Y:S05]  /*6790*/  BRA `(.L_x_11593) ;  /* 0x0000000000487947 */ /* 0x000fea0003800000 */
.L_x_11586:
        /* <DEDUP_REMOVED lines=12> */
.L_x_11585:
[----:B------:R-:W-:Y:S01]  /*6860*/  FADD.FTZ R0, R30, 1 ;  /* 0x3f8000001e007421 */ /* 0x000fe20000010000 */
[----:B------:R-:W-:Y:S01]  /*6870*/  MUFU.SQRT R3, R26 ;  /* 0x0000001a00037308 */ /* 0x000fe20000002000 */
[----:B------:R-:W-:Y:S02]  /*6880*/  MOV R27, 0x3f800000 ;  /* 0x3f800000001b7802 */ /* 0x000fe40000000f00 */
[----:B------:R-:W-:-:S06]  /*6890*/  FMUL.FTZ R0, R0, 0.5 ;  /* 0x3f00000000007820 */ /* 0x000fcc0000410000 */
[----:B------:R-:W2:Y:S02]  /*68a0*/  MUFU.SQRT R0, R0 ;  /* 0x0000000000007308 */ /* 0x000ea40000002000 */
[----:B--2---:R-:W-:-:S07]  /*68b0*/  FMUL.FTZ R30, R3, R0 ;  /* 0x00000000031e7220 */ /* 0x004fce0000410000 */
.L_x_11593:
[----:B------:R-:W-:Y:S05]  /*68c0*/  BSYNC B1 ;  /* 0x0000000000017941 */ /* 0x000fea0003800000 */
.L_x_11584:
[----:B------:R-:W-:Y:S05]  /*68d0*/  BRA `(.L_x_11594) ;  /* 0x0000000000087947 */ /* 0x000fea0003800000 */
.L_x_11581:
[----:B------:R-:W-:Y:S01]  /*68e0*/  FMUL.FTZ R30, R30, 16777216 ;  /* 0x4b8000001e1e7820 */ /* 0x000fe20000410000 */
[----:B------:R-:W-:-:S07]  /*68f0*/  FMUL.FTZ R27, R27, 16777216 ;  /* 0x4b8000001b1b7820 */ /* 0x000fce0000410000 */
.L_x_11594:
[----:B------:R-:W-:Y:S05]  /*6900*/  BSYNC B0 ;  /* 0x0000000000007941 */ /* 0x000fea0003800000 */
.L_x_11580:
        /* <DEDUP_REMOVED lines=16> */
[----:B-1----:R-:W-:Y:S05]  /*6a10*/  CALL.REL.NOINC `($__internal_20_$__cuda_sm3x_div_rn_ftz_f32_slowpath) ;  /* 0x0000025c00987944 */ /* 0x002fea0003c00000 */
.L_x_11596:
[----:B------:R-:W-:Y:S05]  /*6a20*/  BSYNC B4 ;  /* 0x0000000000047941 */ /* 0x000fea0003800000 */
.L_x_11595:
        /* <DEDUP_REMOVED lines=18> */
.L_x_11598:
[----:B------:R-:W-:Y:S02]  /*6b50*/  ISETP.GE.AND P0, PT, R30, RZ, PT ;  /* 0x000000ff1e00720c */ /* 0x000fe40003f06270 */
[----:B------:R-:W-:-:S11]  /*6b60*/  MOV R3, 0x3fd774eb ;  /* 0x3fd774eb00037802 */ /* 0x000fd60000000f00 */
[----:B------:R-:W-:-:S04]  /*6b70*/  @P0 FFMA.FTZ R0, R3, 0.93318945169448852539, -R0 ;  /* 0x3f6ee58103000823 */ /* 0x000fc80000010800 */
[----:B------:R-:W-:-:S07]  /*6b80*/  @!P0 FFMA.FTZ R0, R3, 0.93318945169448852539, R0 ;  /* 0x3f6ee58103008823 */ /* 0x000fce0000010000 */
.L_x_11599:
[----:B------:R-:W-:Y:S05]  /*6b90*/  BSYNC B0 ;  /* 0x0000000000007941 */ /* 0x000fea0003800000 */
.L_x_11597:
        /* <DEDUP_REMOVED lines=10> */
.L_x_11583:
[----:B------:R-:W-:Y:S05]  /*6c40*/  BSYNC B3 ;  /* 0x0000000000037941 */ /* 0x000fea0003800000 */
.L_x_11579:
[----:B------:R-:W-:Y:S02]  /*6c50*/  LOP3.LUT R13, R4, 0x80000000, R13, 0xb8, !PT ;  /* 0x80000000040d7812 */ /* 0x000fe400078eb80d */
[----:B-1----:R-:W-:Y:S01]  /*6c60*/  LOP3.LUT R12, R25, 0x80000000, R12, 0xb8, !PT ;  /* 0x80000000190c7812 */ /* 0x002fe200078eb80c */
[----:B------:R-:W-:Y:S06]  /*6c70*/  BRA `(.L_x_11568) ;  /* 0x0000001400cc7947 */ /* 0x000fec0003800000 */
.L_x_11567:
        /* <DEDUP_REMOVED lines=29> */
[----:B------:R-:W-:Y:S05]  /*6e50*/  CALL.REL.NOINC `($__internal_20_$__cuda_sm3x_div_rn_ftz_f32_slowpath) ;  /* 0x0000025800887944 */ /* 0x000fea0003c00000 */
.L_x_11605:
[----:B------:R-:W-:Y:S05]  /*6e60*/  BSYNC B4 ;  /* 0x0000000000047941 */ /* 0x000fea0003800000 */
.L_x_11604:
        /* <DEDUP_REMOVED lines=18> */
.L_x_11607:
[----:B------:R-:W-:Y:S02]  /*6f90*/  ISETP.GE.AND P0, PT, R27, RZ, PT ;  /* 0x000000ff1b00720c */ /* 0x000fe40003f06270 */
[----:B------:R-:W-:-:S11]  /*6fa0*/  MOV R3, 0x3fd774eb ;  /* 0x3fd774eb00037802 */ /* 0x000fd60000000f00 */
[----:B------:R-:W-:-:S04]  /*6fb0*/  @P0 FFMA.FTZ R0, R3, 0.93318945169448852539, -R0 ;  /* 0x3f6ee58103000823 */ /* 0x000fc80000010800 */
[----:B------:R-:W-:-:S07]  /*6fc0*/  @!P0 FFMA.FTZ R0, R3, 0.93318945169448852539, R0 ;  /* 0x3f6ee58103008823 */ /* 0x000fce0000010000 */
.L_x_11608:
[----:B------:R-:W-:Y:S05]  /*6fd0*/  BSYNC B0 ;  /* 0x0000000000007941 */ /* 0x000fea0003800000 */
.L_x_11606:
        /* <DEDUP_REMOVED lines=13> */
.L_x_11603:
        /* <DEDUP_REMOVED lines=11> */
[----:B------:R-:W-:Y:S05]  /*7160*/  CALL.REL.NOINC `($__internal_20_$__cuda_sm3x_div_rn_ftz_f32_slowpath) ;  /* 0x0000025400c47944 */ /* 0x000fea0003c00000 */
.L_x_11611:
[----:B------:R-:W-:Y:S05]  /*7170*/  BSYNC B4 ;  /* 0x0000000000047941 */ /* 0x000fea0003800000 */
.L_x_11610:
        /* <DEDUP_REMOVED lines=18> */
.L_x_11613:
[----:B------:R-:W-:Y:S02]  /*72a0*/  ISETP.GE.AND P0, PT, R27, RZ, PT ;  /* 0x000000ff1b00720c */ /* 0x000fe40003f06270 */
[----:B------:R-:W-:-:S11]  /*72b0*/  MOV R3, 0x3fd774eb ;  /* 0x3fd774eb00037802 */ /* 0x000fd60000000f00 */
[----:B------:R-:W-:-:S04]  /*72c0*/  @P0 FFMA.FTZ R0, R3, 0.93318945169448852539, -R0 ;  /* 0x3f6ee58103000823 */ /* 0x000fc80000010800 */
[----:B------:R-:W-:-:S07]  /*72d0*/  @!P0 FFMA.FTZ R0, R3, 0.93318945169448852539, R0 ;  /* 0x3f6ee58103008823 */ /* 0x000fce0000010000 */
.L_x_11614:
[----:B------:R-:W-:Y:S05]  /*72e0*/  BSYNC B0 ;  /* 0x0000000000007941 */ /* 0x000fea0003800000 */
.L_x_11612:
        /* <DEDUP_REMOVED lines=27> */
.L_x_11602:
        /* <DEDUP_REMOVED lines=32> */
[----:B------:R-:W-:Y:S05]  /*76a0*/  CALL.REL.NOINC `($__internal_20_$__cuda_sm3x_div_rn_ftz_f32_slowpath) ;  /* 0x0000025000747944 */ /* 0x000fea0003c00000 */
.L_x_11616:
[----:B------:R-:W-:Y:S05]  /*76b0*/  BSYNC B4 ;  /* 0x0000000000047941 */ /* 0x000fea0003800000 */
.L_x_11615:
        /* <DEDUP_REMOVED lines=18> */
.L_x_11618:
[----:B------:R-:W-:Y:S02]  /*77e0*/  ISETP.GE.AND P0, PT, R27, RZ, PT ;  /* 0x000000ff1b00720c */ /* 0x000fe40003f06270 */
[----:B------:R-:W-:-:S11]  /*77f0*/  MOV R3, 0x3fd774eb ;  /* 0x3fd774eb00037802 */ /* 0x000fd60000000f00 */
[----:B------:R-:W-:-:S04]  /*7800*/  @P0 FFMA.FTZ R0, R3, 0.93318945169448852539, -R0 ;  /* 0x3f6ee58103000823 */ /* 0x000fc80000010800 */
[----:B------:R-:W-:-:S07]  /*7810*/  @!P0 FFMA.FTZ R0, R3, 0.93318945169448852539, R0 ;  /* 0x3f6ee58103008823 */ /* 0x000fce0000010000 */
.L_x_11619:
[----:B------:R-:W-:Y:S05]  /*7820*/  BSYNC B0 ;  /* 0x0000000000007941 */ /* 0x000fea0003800000 */
.L_x_11617:
        /* <DEDUP_REMOVED lines=11> */
.L_x_11601:
        /* <DEDUP_REMOVED lines=23> */
.L_x_11623:
[----:B------:R-:W-:Y:S05]  /*7a50*/  BSYNC B4 ;  /* 0x0000000000047941 */ /* 0x000fea0003800000 */
.L_x_11622:
        /* <DEDUP_REMOVED lines=24> */
.L_x_11621:
        /* <DEDUP_REMOVED lines=12> */
.L_x_11625:
[----:B------:R-:W-:Y:S05]  /*7ca0*/  BSYNC B4 ;  /* 0x0000000000047941 */ /* 0x000fea0003800000 */
.L_x_11624:
        /* <DEDUP_REMOVED lines=38> */
.L_x_11620:
        /* <DEDUP_REMOVED lines=33> */
.L_x_11627:
[----:B------:R-:W-:Y:S05]  /*8120*/  BSYNC B4 ;  /* 0x0000000000047941 */ /* 0x000fea0003800000 */
.L_x_11626:
        /* <DEDUP_REMOVED lines=21> */
.L_x_11609:
[----:B------:R-:W-:Y:S05]  /*8280*/  BSYNC B3 ;  /* 0x0000000000037941 */ /* 0x000fea0003800000 */
.L_x_11600:
[----:B------:R-:W-:Y:S01]  /*8290*/  FADD.FTZ R25, R25, 0.69314718246459960938 ;  /* 0x3f31721819197421 */ /* 0x000fe20000010000 */
[----:B------:R-:W-:-:S04]  /*82a0*/  LOP3.LUT R13, R0, 0x80000000, R13, 0xb8, !PT ;  /* 0x80000000000d7812 */ /* 0x000fc800078eb80d */
[----:B------:R-:W-:Y:S01]  /*82b0*/  LOP3.LUT R12, R25, 0x80000000, R12, 0xb8, !PT ;  /* 0x80000000190c7812 */ /* 0x000fe200078eb80c */
[----:B------:R-:W-:Y:S06]  /*82c0*/  BRA `(.L_x_11568) ;  /* 0x0000000000387947 */ /* 0x000fec0003800000 */
.L_x_11566:
        /* <DEDUP_REMOVED lines=14> */
.L_x_11568:
[----:B------:R-:W-:Y:S05]  /*83b0*/  BSYNC B2 ;  /* 0x0000000000027941 */ /* 0x000fea0003800000 */
.L_x_11565:
        /* <DEDUP_REMOVED lines=109> */
.L_x_11635:
        /* <DEDUP_REMOVED lines=10> */
.L_x_11637:
[----:B------:R-:W-:-:S04]  /*8b30*/  FADD.FTZ R4, -R0, R5 ;  /* 0x0000000500047221 */ /* 0x000fc80000010100 */
[----:B------:R-:W-:-:S07]  /*8b40*/  FMUL.FTZ R4, R4, 0.5 ;  /* 0x3f00000004047820 */ /* 0x000fce0000410000 */
.L_x_11638:
[----:B------:R-:W-:Y:S05]  /*8b50*/  BSYNC B1 ;  /* 0x0000000000017941 */ /* 0x000fea0003800000 */
.L_x_11636:
        /* <DEDUP_REMOVED lines=11> */
.L_x_11640:
[----:B------:R-:W-:-:S04]  /*8c10*/  FADD.FTZ R6, R2, -R7 ;  /* 0x8000000702067221 */ /* 0x000fc80000010000 */
[----:B------:R-:W-:-:S07]  /*8c20*/  FMUL.FTZ R7, R6, 0.5 ;  /* 0x3f00000006077820 */ /* 0x000fce0000410000 */
.L_x_11641:
[----:B------:R-:W-:Y:S05]  /*8c30*/  BSYNC B1 ;  /* 0x0000000000017941 */ /* 0x000fea0003800000 */
.L_x_11639:
        /* <DEDUP_REMOVED lines=35> */
.L_x_11634:
[----:B------:R0:W1:Y:S02]  /*8e70*/  MUFU.SQRT R25, R26 ;  /* 0x0000001a00197308 */ /* 0x0000640000002000 */
.L_x_11633:
[----:B------:R-:W-:Y:S05]  /*8e80*/  BSYNC B0 ;  /* 0x0000000000007941 */ /* 0x000fea0003800000 */
.L_x_11632:
        /* <DEDUP_REMOVED lines=35> */
.L_x_11645:
        /* <DEDUP_REMOVED lines=17> */
.L_x_11651:
[----:B------:R-:W-:-:S04]  /*91d0*/  FADD.FTZ R0, -R0, R5 ;  /* 0x0000000500007221 */ /* 0x000fc80000010100 */
[----:B------:R-:W-:-:S07]  /*91e0*/  FMUL.FTZ R0, R0, 0.5 ;  /* 0x3f00000000007820 */ /* 0x000fce0000410000 */
.L_x_11652:
[----:B------:R-:W-:Y:S05]  /*91f0*/  BSYNC B4 ;  /* 0x0000000000047941 */ /* 0x000fea0003800000 */
.L_x_11650:
        /* <DEDUP_REMOVED lines=10> */
.L_x_11654:
[----:B------:R-:W-:-:S04]  /*92a0*/  FADD.FTZ R2, -R3, R2 ;  /* 0x0000000203027221 */ /* 0x000fc80000010100 */
[----:B------:R-:W-:-:S07]  /*92b0*/  FMUL.FTZ R3, R2, 0.5 ;  /* 0x3f00000002037820 */ /* 0x000fce0000410000 */
.L_x_11655:
[----:B------:R-:W-:Y:S05]  /*92c0*/  BSYNC B4 ;  /* 0x0000000000047941 */ /* 0x000fea0003800000 */
.L_x_11653:
[----:B------:R-:W-:Y:S01]  /*92d0*/  FADD.FTZ R3, R3, R0 ;  /* 0x0000000003037221 */ /* 0x000fe20000010000 */
[----:B------:R-:W-:-:S04]  /*92e0*/  FADD.FTZ R30, R27, R30 ;  /* 0x0000001e1b1e7221 */ /* 0x000fc80000010000 */
[----:B------:R-:W-:-:S06]  /*92f0*/  FMUL.FTZ R30, R30, R3 ;  /* 0x000000031e1e7220 */ /* 0x000fcc0000410000 */
[----:B------:R-:W2:Y:S01]  /*9300*/  MUFU.SQRT R30, R30 ;  /* 0x0000001e001e7308 */ /* 0x000ea20000002000 */
[----:B------:R-:W-:Y:S05]  /*9310*/  BRA `(.L_x_11656) ;  /* 0x0000000000487947 */ /* 0x000fea0003800000 */
.L_x_11649:
        /* <DEDUP_REMOVED lines=12> */
.L_x_11648:
[----:B------:R-:W-:Y:S01]  /*93e0*/  FADD.FTZ R0, R30, 1 ;  /* 0x3f8000001e007421 */ /* 0x000fe20000010000 */
[----:B------:R-:W-:Y:S01]  /*93f0*/  MUFU.SQRT R3, R26 ;  /* 0x0000001a00037308 */ /* 0x000fe20000002000 */
[----:B------:R-:W-:Y:S02]  /*9400*/  MOV R27, 0x3f800000 ;  /* 0x3f800000001b7802 */ /* 0x000fe40000000f00 */
[----:B------:R-:W-:-:S06]  /*9410*/  FMUL.FTZ R0, R0, 0.5 ;  /* 0x3f00000000007820 */ /* 0x000fcc0000410000 */
[----:B------:R-:W2:Y:S02]  /*9420*/  MUFU.SQRT R0, R0 ;  /* 0x0000000000007308 */ /* 0x000ea40000002000 */
[----:B--2---:R-:W-:-:S07]  /*9430*/  FMUL.FTZ R30, R3, R0 ;  /* 0x00000000031e7220 */ /* 0x004fce0000410000 */
.L_x_11656:
[----:B------:R-:W-:Y:S05]  /*9440*/  BSYNC B1 ;  /* 0x0000000000017941 */ /* 0x000fea0003800000 */
.L_x_11647:
[----:B------:R-:W-:Y:S05]  /*9450*/  BRA `(.L_x_11657) ;  /* 0x0000000000087947 */ /* 0x000fea0003800000 */
.L_x_11644:
[----:B------:R-:W-:Y:S01]  /*9460*/  FMUL.FTZ R30, R30, 16777216 ;  /* 0x4b8000001e1e7820 */ /* 0x000fe20000410000 */
[----:B------:R-:W-:-:S07]  /*9470*/  FMUL.FTZ R27, R27, 16777216 ;  /* 0x4b8000001b1b7820 */ /* 0x000fce0000410000 */
.L_x_11657:
[----:B------:R-:W-:Y:S05]  /*9480*/  BSYNC B0 ;  /* 0x0000000000007941 */ /* 0x000fea0003800000 */
.L_x_11643:
        /* <DEDUP_REMOVED lines=17> */
.L_x_11659:
[----:B------:R-:W-:Y:S05]  /*95a0*/  BSYNC B4 ;  /* 0x0000000000047941 */ /* 0x000fea0003800000 */
.L_x_11658:
        /* <DEDUP_REMOVED lines=18> */
.L_x_11661:
[----:B------:R-:W-:Y:S02]  /*96d0*/  ISETP.GE.AND P0, PT, R30, RZ, PT ;  /* 0x000000ff1e00720c */ /* 0x000fe40003f06270 */
[----:B------:R-:W-:-:S11]  /*96e0*/  MOV R3, 0x3fd774eb ;  /* 0x3fd774eb00037802 */ /* 0x000fd60000000f00 */
[----:B------:R-:W-:-:S04]  /*96f0*/  @P0 FFMA.FTZ R0, R3, 0.93318945169448852539, -R0 ;  /* 0x3f6ee58103000823 */ /* 0x000fc80000010800 */
[----:B------:R-:W-:-:S07]  /*9700*/  @!P0 FFMA.FTZ R0, R3, 0.93318945169448852539, R0 ;  /* 0x3f6ee58103008823 */ /* 0x000fce0000010000 */
.L_x_11662:
[----:B------:R-:W-:Y:S05]  /*9710*/  BSYNC B0 ;  /* 0x0000000000007941 */ /* 0x000fea0003800000 */
.L_x_11660:
        /* <DEDUP_REMOVED lines=10> */
.L_x_11646:
[----:B------:R-:W-:Y:S05]  /*97c0*/  BSYNC B3 ;  /* 0x0000000000037941 */ /* 0x000fea0003800000 */
.L_x_11642:
[----:B------:R-:W-:Y:S02]  /*97d0*/  LOP3.LUT R15, R4, 0x80000000, R15, 0xb8, !PT ;  /* 0x80000000040f7812 */ /* 0x000fe400078eb80f */
[----:B-1----:R-:W-:Y:S01]  /*97e0*/  LOP3.LUT R14, R25, 0x80000000, R14, 0xb8, !PT ;  /* 0x80000000190e7812 */ /* 0x002fe200078eb80e */
[----:B------:R-:W-:Y:S06]  /*97f0*/  BRA `(.L_x_11631) ;  /* 0x0000001400cc7947 */ /* 0x000fec0003800000 */
.L_x_11630:
        /* <DEDUP_REMOVED lines=30> */
.L_x_11668:
[----:B------:R-:W-:Y:S05]  /*99e0*/  BSYNC B4 ;  /* 0x0000000000047941 */ /* 0x000fea0003800000 */
.L_x_11667:
        /* <DEDUP_REMOVED lines=18> */
.L_x_11670:
[----:B------:R-:W-:Y:S02]  /*9b10*/  ISETP.GE.AND P0, PT, R27, RZ, PT ;  /* 0x000000ff1b00720c */ /* 0x000fe40003f06270 */
[----:B------:R-:W-:-:S11]  /*9b20*/  MOV R3, 0x3fd774eb ;  /* 0x3fd774eb00037802 */ /* 0x000fd60000000f00 */
[----:B------:R-:W-:-:S04]  /*9b30*/  @P0 FFMA.FTZ R0, R3, 0.93318945169448852539, -R0 ;  /* 0x3f6ee58103000823 */ /* 0x000fc80000010800 */
[----:B------:R-:W-:-:S07]  /*9b40*/  @!P0 FFMA.FTZ R0, R3, 0.93318945169448852539, R0 ;  /* 0x3f6ee58103008823 */ /* 0x000fce0000010000 */
.L_x_11671:
[----:B------:R-:W-:Y:S05]  /*9b50*/  BSYNC B0 ;  /* 0x0000000000007941 */ /* 0x000fea0003800000 */
.L_x_11669:
        /* <DEDUP_REMOVED lines=13> */
.L_x_11666:
        /* <DEDUP_REMOVED lines=12> */
.L_x_11674:
[----:B------:R-:W-:Y:S05]  /*9cf0*/  BSYNC B4 ;  /* 0x0000000000047941 */ /* 0x000fea0003800000 */
.L_x_11673:
        /* <DEDUP_REMOVED lines=18> */
.L_x_11676:
[----:B------:R-:W-:Y:S02]  /*9e20*/  ISETP.GE.AND P0, PT, R27, RZ, PT ;  /* 0x000000ff1b00720c */ /* 0x000fe40003f06270 */
[----:B------:R-:W-:-:S11]  /*9e30*/  MOV R3, 0x3fd774eb ;  /* 0x3fd774eb00037802 */ /* 0x000fd60000000f00 */
[----:B------:R-:W-:-:S04]  /*9e40*/  @P0 FFMA.FTZ R0, R3, 0.93318945169448852539, -R0 ;  /* 0x3f6ee58103000823 */ /* 0x000fc80000010800 */
[----:B------:R-:W-:-:S07]  /*9e50*/  @!P0 FFMA.FTZ R0, R3, 0.93318945169448852539, R0 ;  /* 0x3f6ee58103008823 */ /* 0x000fce0000010000 */
.L_x_11677:
[----:B------:R-:W-:Y:S05]  /*9e60*/  BSYNC B0 ;  /* 0x0000000000007941 */ /* 0x000fea0003800000 */
.L_x_11675:
        /* <DEDUP_REMOVED lines=27> */
.L_x_11665:
        /* <DEDUP_REMOVED lines=33> */
.L_x_11679:
[----:B------:R-:W-:Y:S05]  /*a230*/  BSYNC B4 ;  /* 0x0000000000047941 */ /* 0x000fea0003800000 */
.L_x_11678:
        /* <DEDUP_REMOVED lines=18> */
.L_x_11681:
[----:B------:R-:W-:Y:S02]  /*a360*/  ISETP.GE.AND P0, PT, R27, RZ, PT ;  /* 0x000000ff1b00720c */ /* 0x000fe40003f06270 */
[----:B------:R-:W-:-:S11]  /*a370*/  MOV R3, 0x3fd774eb ;  /* 0x3fd774eb00037802 */ /* 0x000fd60000000f00 */
[----:B------:R-:W-:-:S04]  /*a380*/  @P0 FFMA.FTZ R0, R3, 0.93318945169448852539, -R0 ;  /* 0x3f6ee58103000823 */ /* 0x000fc80000010800 */
[----:B------:R-:W-:-:S07]  /*a390*/  @!P0 FFMA.FTZ R0, R3, 0.93318945169448852539, R0 ;  /* 0x3f6ee58103008823 */ /* 0x000fce0000010000 */
.L_x_11682:
[----:B------:R-:W-:Y:S05]  /*a3a0*/  BSYNC B0 ;  /* 0x0000000000007941 */ /* 0x000fea0003800000 */
.L_x_11680:
        /* <DEDUP_REMOVED lines=11> */
.L_x_11664:
        /* <DEDUP_REMOVED lines=23> */
.L_x_11686:
[----:B------:R-:W-:Y:S05]  /*a5d0*/  BSYNC B4 ;  /* 0x0000000000047941 */ /* 0x000fea0003800000 */
.L_x_11685:
        /* <DEDUP_REMOVED lines=24> */
.L_x_11684:
        /* <DEDUP_REMOVED lines=12> */
.L_x_11688:
[----:B------:R-:W-:Y:S05]  /*a820*/  BSYNC B4 ;  /* 0x0000000000047941 */ /* 0x000fea0003800000 */
.L_x_11687:
        /* <DEDUP_REMOVED lines=38> */
.L_x_11683:
        /* <DEDUP_REMOVED lines=33> */
.L_x_11690:
[----:B------:R-:W-:Y:S05]  /*aca0*/  BSYNC B4 ;  /* 0x0000000000047941 */ /* 0x000fea0003800000 */
.L_x_11689:
        /* <DEDUP_REMOVED lines=21> */
.L_x_11672:
[----:B------:R-:W-:Y:S05]  /*ae00*/  BSYNC B3 ;  /* 0x0000000000037941 */ /* 0x000fea0003800000 */
.L_x_11663:
[----:B------:R-:W-:Y:S01]  /*ae10*/  FADD.FTZ R25, R25, 0.69314718246459960938 ;  /* 0x3f31721819197421 */ /* 0x000fe20000010000 */
[----:B------:R-:W-:-:S04]  /*ae20*/  LOP3.LUT R15, R0, 0x80000000, R15, 0xb8, !PT ;  /* 0x80000000000f7812 */ /* 0x000fc800078eb80f */
[----:B------:R-:W-:Y:S01]  /*ae30*/  LOP3.LUT R14, R25, 0x80000000, R14, 0xb8, !PT ;  /* 0x80000000190e7812 */ /* 0x000fe200078eb80e */
[----:B------:R-:W-:Y:S06]  /*ae40*/  BRA `(.L_x_11631) ;  /* 0x0000000000387947 */ /* 0x000fec0003800000 */
.L_x_11629:
        /* <DEDUP_REMOVED lines=14> */
.L_x_11631:
[----:B------:R-:W-:Y:S05]  /*af30*/  BSYNC B2 ;  /* 0x0000000000027941 */ /* 0x000fea0003800000 */
.L_x_11628:
        /* <DEDUP_REMOVED lines=109> */
.L_x_11698:
        /* <DEDUP_REMOVED lines=10> */
.L_x_11700:
[----:B------:R-:W-:-:S04]  /*b6b0*/  FADD.FTZ R4, -R0, R5 ;  /* 0x0000000500047221 */ /* 0x000fc80000010100 */
[----:B------:R-:W-:-:S07]  /*b6c0*/  FMUL.FTZ R4, R4, 0.5 ;  /* 0x3f00000004047820 */ /* 0x000fce0000410000 */
.L_x_11701:
[----:B------:R-:W-:Y:S05]  /*b6d0*/  BSYNC B1 ;  /* 0x0000000000017941 */ /* 0x000fea0003800000 */
.L_x_11699:
        /* <DEDUP_REMOVED lines=11> */
.L_x_11703:
[----:B------:R-:W-:-:S04]  /*b790*/  FADD.FTZ R6, R2, -R7 ;  /* 0x8000000702067221 */ /* 0x000fc80000010000 */
[----:B------:R-:W-:-:S07]  /*b7a0*/  FMUL.FTZ R7, R6, 0.5 ;  /* 0x3f00000006077820 */ /* 0x000fce0000410000 */
.L_x_11704:
[----:B------:R-:W-:Y:S05]  /*b7b0*/  BSYNC B1 ;  /* 0x0000000000017941 */ /* 0x000fea0003800000 */
.L_x_11702:
        /* <DEDUP_REMOVED lines=35> */
.L_x_11697:
[----:B------:R0:W1:Y:S02]  /*b9f0*/  MUFU.SQRT R25, R26 ;  /* 0x0000001a00197308 */ /* 0x0000640000002000 */
.L_x_11696:
[----:B------:R-:W-:Y:S05]  /*ba00*/  BSYNC B0 ;  /* 0x0000000000007941 */ /* 0x000fea0003800000 */
.L_x_11695:
        /* <DEDUP_REMOVED lines=35> */
.L_x_11708:
        /* <DEDUP_REMOVED lines=17> */
.L_x_11714:
[----:B------:R-:W-:-:S04]  /*bd50*/  FADD.FTZ R0, -R0, R5 ;  /* 0x0000000500007221 */ /* 0x000fc80000010100 */
[----:B------:R-:W-:-:S07]  /*bd60*/  FMUL.FTZ R0, R0, 0.5 ;  /* 0x3f00000000007820 */ /* 0x000fce0000410000 */
.L_x_11715:
[----:B------:R-:W-:Y:S05]  /*bd70*/  BSYNC B4 ;  /* 0x0000000000047941 */ /* 0x000fea0003800000 */
.L_x_11713:
        /* <DEDUP_REMOVED lines=10> */
.L_x_11717:
[----:B------:R-:W-:-:S04]  /*be20*/  FADD.FTZ R2, -R3, R2 ;  /* 0x0000000203027221 */ /* 0x000fc80000010100 */
[----:B------:R-:W-:-:S07]  /*be30*/  FMUL.FTZ R3, R2, 0.5 ;  /* 0x3f00000002037820 */ /* 0x000fce0000410000 */
.L_x_11718:
[----:B------:R-:W-:Y:S05]  /*be40*/  BSYNC B4 ;  /* 0x0000000000047941 */ /* 0x000fea0003800000 */
.L_x_11716:
[----:B------:R-:W-:Y:S01]  /*be50*/  FADD.FTZ R3, R3, R0 ;  /* 0x0000000003037221 */ /* 0x000fe20000010000 */
[----:B------:R-:W-:-:S04]  /*be60*/  FADD.FTZ R30, R27, R30 ;  /* 0x0000001e1b1e7221 */ /* 0x000fc80000010000 */
[----:B------:R-:W-:-:S06]  /*be70*/  FMUL.FTZ R30, R30, R3 ;  /* 0x000000031e1e7220 */ /* 0x000fcc0000410000 */
[----:B------:R-:W2:Y:S01]  /*be80*/  MUFU.SQRT R30, R30 ;  /* 0x0000001e001e7308 */ /* 0x000ea20000002000 */
[----:B------:R-:W-:Y:S05]  /*be90*/  BRA `(.L_x_11719) ;  /* 0x0000000000487947 */ /* 0x000fea0003800000 */
.L_x_11712:
        /* <DEDUP_REMOVED lines=12> */
.L_x_11711:
[----:B------:R-:W-:Y:S01]  /*bf60*/  FADD.FTZ R0, R30, 1 ;  /* 0x3f8000001e007421 */ /* 0x000fe20000010000 */
[----:B------:R-:W-:Y:S01]  /*bf70*/  MUFU.SQRT R3, R26 ;  /* 0x0000001a00037308 */ /* 0x000fe20000002000 */
[----:B------:R-:W-:Y:S02]  /*bf80*/  MOV R27, 0x3f800000 ;  /* 0x3f800000001b7802 */ /* 0x000fe40000000f00 */
[----:B------:R-:W-:-:S06]  /*bf90*/  FMUL.FTZ R0, R0, 0.5 ;  /* 0x3f00000000007820 */ /* 0x000fcc0000410000 */
[----:B------:R-:W2:Y:S02]  /*bfa0*/  MUFU.SQRT R0, R0 ;  /* 0x0000000000007308 */ /* 0x000ea40000002000 */
[----:B--2---:R-:W-:-:S07]  /*bfb0*/  FMUL.FTZ R30, R3, R0 ;  /* 0x00000000031e7220 */ /* 0x004fce0000410000 */
.L_x_11719:
[----:B------:R-:W-:Y:S05]  /*bfc0*/  BSYNC B1 ;  /* 0x0000000000017941 */ /* 0x000fea0003800000 */
.L_x_11710:
[----:B------:R-:W-:Y:S05]  /*bfd0*/  BRA `(.L_x_11720) ;  /* 0x0000000000087947 */ /* 0x000fea0003800000 */
.L_x_11707:
[----:B------:R-:W-:Y:S01]  /*bfe0*/  FMUL.FTZ R30, R30, 16777216 ;  /* 0x4b8000001e1e7820 */ /* 0x000fe20000410000 */
[----:B------:R-:W-:-:S07]  /*bff0*/  FMUL.FTZ R27, R27, 16777216 ;  /* 0x4b8000001b1b7820 */ /* 0x000fce0000410000 */
.L_x_11720:
[----:B------:R-:W-:Y:S05]  /*c000*/  BSYNC B0 ;  /* 0x0000000000007941 */ /* 0x000fea0003800000 */
.L_x_11706:
        /* <DEDUP_REMOVED lines=17> */
.L_x_11722:
[----:B------:R-:W-:Y:S05]  /*c120*/  BSYNC B4 ;  /* 0x0000000000047941 */ /* 0x000fea0003800000 */
.L_x_11721:
        /* <DEDUP_REMOVED lines=18> */
.L_x_11724:
[----:B------:R-:W-:Y:S02]  /*c250*/  ISETP.GE.AND P0, PT, R30, RZ, PT ;  /* 0x000000ff1e00720c */ /* 0x000fe40003f06270 */
[----:B------:R-:W-:-:S11]  /*c260*/  MOV R3, 0x3fd774eb ;  /* 0x3fd774eb00037802 */ /* 0x000fd60000000f00 */
[----:B------:R-:W-:-:S04]  /*c270*/  @P0 FFMA.FTZ R0, R3, 0.93318945169448852539, -R0 ;  /* 0x3f6ee58103000823 */ /* 0x000fc80000010800 */
[----:B------:R-:W-:-:S07]  /*c280*/  @!P0 FFMA.FTZ R0, R3, 0.93318945169448852539, R0 ;  /* 0x3f6ee58103008823 */ /* 0x000fce0000010000 */
.L_x_11725:
[----:B------:R-:W-:Y:S05]  /*c290*/  BSYNC B0 ;  /* 0x0000000000007941 */ /* 0x000fea0003800000 */
.L_x_11723:
        /* <DEDUP_REMOVED lines=10> */
.L_x_11709:
[----:B------:R-:W-:Y:S05]  /*c340*/  BSYNC B3 ;  /* 0x0000000000037941 */ /* 0x000fea0003800000 */
.L_x_11705:
[----:B------:R-:W-:Y:S02]  /*c350*/  LOP3.LUT R17, R4, 0x80000000, R17, 0xb8, !PT ;  /* 0x8000000004117812 */ /* 0x000fe400078eb811 */
[----:B-1----:R-:W-:Y:S01]  /*c360*/  LOP3.LUT R16, R25, 0x80000000, R16, 0xb8, !PT ;  /* 0x8000000019107812 */ /* 0x002fe200078eb810 */
[----:B------:R-:W-:Y:S06]  /*c370*/  BRA `(.L_x_11694) ;  /* 0x0000001400cc7947 */ /* 0x000fec0003800000 */
.L_x_11693:
        /* <DEDUP_REMOVED lines=30> */
.L_x_11731:
[----:B------:R-:W-:Y:S05]  /*c560*/  BSYNC B4 ;  /* 0x0000000000047941 */ /* 0x000fea0003800000 */
.L_x_11730:
        /* <DEDUP_REMOVED lines=18> */
.L_x_11733:
[----:B------:R-:W-:Y:S02]  /*c690*/  ISETP.GE.AND P0, PT, R27, RZ, PT ;  /* 0x000000ff1b00720c */ /* 0x000fe40003f06270 */
[----:B------:R-:W-:-:S11]  /*c6a0*/  MOV R3, 0x3fd774eb ;  /* 0x3fd774eb00037802 */ /* 0x000fd60000000f00 */
[----:B------:R-:W-:-:S04]  /*c6b0*/  @P0 FFMA.FTZ R0, R3, 0.93318945169448852539, -R0 ;  /* 0x3f6ee58103000823 */ /* 0x000fc80000010800 */
[----:B------:R-:W-:-:S07]  /*c6c0*/  @!P0 FFMA.FTZ R0, R3, 0.93318945169448852539, R0 ;  /* 0x3f6ee58103008823 */ /* 0x000fce0000010000 */
.L_x_11734:
[----:B------:R-:W-:Y:S05]  /*c6d0*/  BSYNC B0 ;  /* 0x0000000000007941 */ /* 0x000fea0003800000 */
.L_x_11732:
        /* <DEDUP_REMOVED lines=13> */
.L_x_11729:
        /* <DEDUP_REMOVED lines=12> */
.L_x_11737:
[----:B------:R-:W-:Y:S05]  /*c870*/  BSYNC B4 ;  /* 0x0000000000047941 */ /* 0x000fea0003800000 */
.L_x_11736:
        /* <DEDUP_REMOVED lines=18> */
.L_x_11739:
[----:B------:R-:W-:Y:S02]  /*c9a0*/  ISETP.GE.AND P0, PT, R27, RZ, PT ;  /* 0x000000ff1b00720c */ /* 0x000fe40003f06270 */
[----:B------:R-:W-:-:S11]  /*c9b0*/  MOV R3, 0x3fd774eb ;  /* 0x3fd774eb00037802 */ /* 0x000fd60000000f00 */
[----:B------:R-:W-:-:S04]  /*c9c0*/  @P0 FFMA.FTZ R0, R3, 0.93318945169448852539, -R0 ;  /* 0x3f6ee58103000823 */ /* 0x000fc80000010800 */
[----:B------:R-:W-:-:S07]  /*c9d0*/  @!P0 FFMA.FTZ R0, R3, 0.93318945169448852539, R0 ;  /* 0x3f6ee58103008823 */ /* 0x000fce0000010000 */
.L_x_11740:
[----:B------:R-:W-:Y:S05]  /*c9e0*/  BSYNC B0 ;  /* 0x0000000000007941 */ /* 0x000fea0003800000 */
.L_x_11738:
        /* <DEDUP_REMOVED lines=27> */
.L_x_11728:
        /* <DEDUP_REMOVED lines=33> */
.L_x_11742:
[----:B------:R-:W-:Y:S05]  /*cdb0*/  BSYNC B4 ;  /* 0x0000000000047941 */ /* 0x000fea0003800000 */
.L_x_11741:
        /* <DEDUP_REMOVED lines=18> */
.L_x_11744:
[----:B------:R-:W-:Y:S02]  /*cee0*/  ISETP.GE.AND P0, PT, R27, RZ, PT ;  /* 0x000000ff1b00720c */ /* 0x000fe40003f06270 */
[----:B------:R-:W-:-:S11]  /*cef0*/  MOV R3, 0x3fd774eb ;  /* 0x3fd774eb00037802 */ /* 0x000fd60000000f00 */
[----:B------:R-:W-:-:S04]  /*cf00*/  @P0 FFMA.FTZ R0, R3, 0.93318945169448852539, -R0 ;  /* 0x3f6ee58103000823 */ /* 0x000fc80000010800 */
[----:B------:R-:W-:-:S07]  /*cf10*/  @!P0 FFMA.FTZ R0, R3, 0.93318945169448852539, R0 ;  /* 0x3f6ee58103008823 */ /* 0x000fce0000010000 */
.L_x_11745:
[----:B------:R-:W-:Y:S05]  /*cf20*/  BSYNC B0 ;  /* 0x0000000000007941 */ /* 0x000fea0003800000 */
.L_x_11743:
        /* <DEDUP_REMOVED lines=11> */
.L_x_11727:
        /* <DEDUP_REMOVED lines=23> */
.L_x_11749:
[----:B------:R-:W-:Y:S05]  /*d150*/  BSYNC B4 ;  /* 0x0000000000047941 */ /* 0x000fea0003800000 */
.L_x_11748:
        /* <DEDUP_REMOVED lines=24> */
.L_x_11747:
        /* <DEDUP_REMOVED lines=12> */
.L_x_11751:
[----:B------:R-:W-:Y:S05]  /*d3a0*/  BSYNC B4 ;  /* 0x0000000000047941 */ /* 0x000fea0003800000 */
.L_x_11750:
        /* <DEDUP_REMOVED lines=38> */
.L_x_11746:
        /* <DEDUP_REMOVED lines=33> */
.L_x_11753:
[----:B------:R-:W-:Y:S05]  /*d820*/  BSYNC B4 ;  /* 0x0000000000047941 */ /* 0x000fea0003800000 */
.L_x_11752:
        /* <DEDUP_REMOVED lines=21> */
.L_x_11735:
[----:B------:R-:W-:Y:S05]  /*d980*/  BSYNC B3 ;  /* 0x0000000000037941 */ /* 0x000fea0003800000 */
.L_x_11726:
[----:B------:R-:W-:Y:S01]  /*d990*/  FADD.FTZ R25, R25, 0.69314718246459960938 ;  /* 0x3f31721819197421 */ /* 0x000fe20000010000 */
[----:B------:R-:W-:-:S04]  /*d9a0*/  LOP3.LUT R17, R0, 0x80000000, R17, 0xb8, !PT ;  /* 0x8000000000117812 */ /* 0x000fc800078eb811 */
[----:B------:R-:W-:Y:S01]  /*d9b0*/  LOP3.LUT R16, R25, 0x80000000, R16, 0xb8, !PT ;  /* 0x8000000019107812 */ /* 0x000fe200078eb810 */
[----:B------:R-:W-:Y:S06]  /*d9c0*/  BRA `(.L_x_11694) ;  /* 0x0000000000387947 */ /* 0x000fec0003800000 */
.L_x_11692:
        /* <DEDUP_REMOVED lines=14> */
.L_x_11694:
[----:B------:R-:W-:Y:S05]  /*dab0*/  BSYNC B2 ;  /* 0x0000000000027941 */ /* 0x000fea0003800000 */
.L_x_11691:
        /* <DEDUP_REMOVED lines=109> */
.L_x_11761:
        /* <DEDUP_REMOVED lines=10> */
.L_x_11763:
[----:B------:R-:W-:-:S04]  /*e230*/  FADD.FTZ R4, -R0, R5 ;  /* 0x0000000500047221 */ /* 0x000fc80000010100 */
[----:B------:R-:W-:-:S07]  /*e240*/  FMUL.FTZ R4, R4, 0.5 ;  /* 0x3f00000004047820 */ /* 0x000fce0000410000 */
.L_x_11764:
[----:B------:R-:W-:Y:S05]  /*e250*/  BSYNC B1 ;  /* 0x0000000000017941 */ /* 0x000fea0003800000 */
.L_x_11762:
        /* <DEDUP_REMOVED lines=11> */
.L_x_11766:
[----:B------:R-:W-:-:S04]  /*e310*/  FADD.FTZ R6, R2, -R7 ;  /* 0x8000000702067221 */ /* 0x000fc80000010000 */
[----:B------:R-:W-:-:S07]  /*e320*/  FMUL.FTZ R7, R6, 0.5 ;  /* 0x3f00000006077820 */ /* 0x000fce0000410000 */
.L_x_11767:
[----:B------:R-:W-:Y:S05]  /*e330*/  BSYNC B1 ;  /* 0x0000000000017941 */ /* 0x000fea0003800000 */
.L_x_11765:
        /* <DEDUP_REMOVED lines=35> */
.L_x_11760:
[----:B------:R0:W1:Y:S02]  /*e570*/  MUFU.SQRT R25, R26 ;  /* 0x0000001a00197308 */ /* 0x0000640000002000 */
.L_x_11759:
[----:B------:R-:W-:Y:S05]  /*e580*/  BSYNC B0 ;  /* 0x0000000000007941 */ /* 0x000fea0003800000 */
.L_x_11758:
        /* <DEDUP_REMOVED lines=35> */
.L_x_11771:
        /* <DEDUP_REMOVED lines=17> */
.L_x_11777:
[----:B------:R-:W-:-:S04]  /*e8d0*/  FADD.FTZ R0, -R0, R5 ;  /* 0x0000000500007221 */ /* 0x000fc80000010100 */
[----:B------:R-:W-:-:S07]  /*e8e0*/  FMUL.FTZ R0, R0, 0.5 ;  /* 0x3f00000000007820 */ /* 0x000fce0000410000 */
.L_x_11778:
[----:B------:R-:W-:Y:S05]  /*e8f0*/  BSYNC B4 ;  /* 0x0000000000047941 */ /* 0x000fea0003800000 */
.L_x_11776:
        /* <DEDUP_REMOVED lines=10> */
.L_x_11780:
[----:B------:R-:W-:-:S04]  /*e9a0*/  FADD.FTZ R2, -R3, R2 ;  /* 0x0000000203027221 */ /* 0x000fc80000010100 */
[----:B------:R-:W-:-:S07]  /*e9b0*/  FMUL.FTZ R3, R2, 0.5 ;  /* 0x3f00000002037820 */ /* 0x000fce0000410000 */
.L_x_11781:
[----:B------:R-:W-:Y:S05]  /*e9c0*/  BSYNC B4 ;  /* 0x0000000000047941 */ /* 0x000fea0003800000 */
.L_x_11779:
[----:B------:R-:W-:Y:S01]  /*e9d0*/  FADD.FTZ R3, R3, R0 ;  /* 0x0000000003037221 */ /* 0x000fe20000010000 */
[----:B------:R-:W-:-:S04]  /*e9e0*/  FADD.FTZ R30, R27, R30 ;  /* 0x0000001e1b1e7221 */ /* 0x000fc80000010000 */
[----:B------:R-:W-:-:S06]  /*e9f0*/  FMUL.FTZ R30, R30, R3 ;  /* 0x000000031e1e7220 */ /* 0x000fcc0000410000 */
[----:B------:R-:W2:Y:S01]  /*ea00*/  MUFU.SQRT R30, R30 ;  /* 0x0000001e001e7308 */ /* 0x000ea20000002000 */
[----:B------:R-:W-:Y:S05]  /*ea10*/  BRA `(.L_x_11782) ;  /* 0x0000000000487947 */ /* 0x000fea0003800000 */
.L_x_11775:
        /* <DEDUP_REMOVED lines=12> */
.L_x_11774:
[----:B------:R-:W-:Y:S01]  /*eae0*/  FADD.FTZ R0, R30, 1 ;  /* 0x3f8000001e007421 */ /* 0x000fe20000010000 */
[----:B------:R-:W-:Y:S01]  /*eaf0*/  MUFU.SQRT R3, R26 ;  /* 0x0000001a00037308 */ /* 0x000fe20000002000 */
[----:B------:R-:W-:Y:S02]  /*eb00*/  MOV R27, 0x3f800000 ;  /* 0x3f800000001b7802 */ /* 0x000fe40000000f00 */
[----:B------:R-:W-:-:S06]  /*eb10*/  FMUL.FTZ R0, R0, 0.5 ;  /* 0x3f00000000007820 */ /* 0x000fcc0000410000 */
[----:B------:R-:W2:Y:S02]  /*eb20*/  MUFU.SQRT R0, R0 ;  /* 0x0000000000007308 */ /* 0x000ea40000002000 */
[----:B--2---:R-:W-:-:S07]  /*eb30*/  FMUL.FTZ R30, R3, R0 ;  /* 0x00000000031e7220 */ /* 0x004fce0000410000 */
.L_x_11782:
[----:B------:R-:W-:Y:S05]  /*eb40*/  BSYNC B1 ;  /* 0x0000000000017941 */ /* 0x000fea0003800000 */
.L_x_11773:
[----:B------:R-:W-:Y:S05]  /*eb50*/  BRA `(.L_x_11783) ;  /* 0x0000000000087947 */ /* 0x000fea0003800000 */
.L_x_11770:
[----:B------:R-:W-:Y:S01]  /*eb60*/  FMUL.FTZ R30, R30, 16777216 ;  /* 0x4b8000001e1e7820 */ /* 0x000fe20000410000 */
[----:B------:R-:W-:-:S07]  /*eb70*/  FMUL.FTZ R27, R27, 16777216 ;  /* 0x4b8000001b1b7820 */ /* 0x000fce0000410000 */
.L_x_11783:
[----:B------:R-:W-:Y:S05]  /*eb80*/  BSYNC B0 ;  /* 0x0000000000007941 */ /* 0x000fea0003800000 */
.L_x_11769:
        /* <DEDUP_REMOVED lines=17> */
.L_x_11785:
[----:B------:R-:W-:Y:S05]  /*eca0*/  BSYNC B4 ;  /* 0x0000000000047941 */ /* 0x000fea0003800000 */
.L_x_11784:
        /* <DEDUP_REMOVED lines=18> */
.L_x_11787:
[----:B------:R-:W-:Y:S02]  /*edd0*/  ISETP.GE.AND P0, PT, R30, RZ, PT ;  /* 0x000000ff1e00720c */ /* 0x000fe40003f06270 */
[----:B------:R-:W-:-:S11]  /*ede0*/  MOV R3, 0x3fd774eb ;  /* 0x3fd774eb00037802 */ /* 0x000fd60000000f00 */
[----:B------:R-:W-:-:S04]  /*edf0*/  @P0 FFMA.FTZ R0, R3, 0.93318945169448852539, -R0 ;  /* 0x3f6ee58103000823 */ /* 0x000fc80000010800 */
[----:B------:R-:W-:-:S07]  /*ee00*/  @!P0 FFMA.FTZ R0, R3, 0.93318945169448852539, R0 ;  /* 0x3f6ee58103008823 */ /* 0x000fce0000010000 */
.L_x_11788:
[----:B------:R-:W-:Y:S05]  /*ee10*/  BSYNC B0 ;  /* 0x0000000000007941 */ /* 0x000fea0003800000 */
.L_x_11786:
        /* <DEDUP_REMOVED lines=10> */
.L_x_11772:
[----:B------:R-:W-:Y:S05]  /*eec0*/  BSYNC B3 ;  /* 0x0000000000037941 */ /* 0x000fea0003800000 */
.L_x_11768:
[----:B------:R-:W-:Y:S02]  /*eed0*/  LOP3.LUT R19, R4, 0x80000000, R19, 0xb8, !PT ;  /* 0x8000000004137812 */ /* 0x000fe400078eb813 */
[----:B-1----:R-:W-:Y:S01]  /*eee0*/  LOP3.LUT R18, R25, 0x80000000, R18, 0xb8, !PT ;  /* 0x8000000019127812 */ /* 0x002fe200078eb812 */
[----:B------:R-:W-:Y:S06]  /*eef0*/  BRA `(.L_x_11757) ;  /* 0x0000001400cc7947 */ /* 0x000fec0003800000 */
.L_x_11756:
        /* <DEDUP_REMOVED lines=30> */
.L_x_11794:
[----:B------:R-:W-:Y:S05]  /*f0e0*/  BSYNC B4 ;  /* 0x0000000000047941 */ /* 0x000fea0003800000 */
.L_x_11793:
        /* <DEDUP_REMOVED lines=18> */
.L_x_11796:
[----:B------:R-:W-:Y:S02]  /*f210*/  ISETP.GE.AND P0, PT, R27, RZ, PT ;  /* 0x000000ff1b00720c */ /* 0x000fe40003f06270 */
[----:B------:R-:W-:-:S11]  /*f220*/  MOV R3, 0x3fd774eb ;  /* 0x3fd774eb00037802 */ /* 0x000fd60000000f00 */
[----:B------:R-:W-:-:S04]  /*f230*/  @P0 FFMA.FTZ R0, R3, 0.93318945169448852539, -R0 ;  /* 0x3f6ee58103000823 */ /* 0x000fc80000010800 */
[----:B------:R-:W-:-:S07]  /*f240*/  @!P0 FFMA.FTZ R0, R3, 0.93318945169448852539, R0 ;  /* 0x3f6ee58103008823 */ /* 0x000fce0000010000 */
.L_x_11797:
[----:B------:R-:W-:Y:S05]  /*f250*/  BSYNC B0 ;  /* 0x0000000000007941 */ /* 0x000fea0003800000 */
.L_x_11795:
        /* <DEDUP_REMOVED lines=13> */
.L_x_11792:
        /* <DEDUP_REMOVED lines=12> */
.L_x_11800:
[----:B------:R-:W-:Y:S05]  /*f3f0*/  BSYNC B4 ;  /* 0x0000000000047941 */ /* 0x000fea0003800000 */
.L_x_11799:
        /* <DEDUP_REMOVED lines=18> */
.L_x_11802:
[----:B------:R-:W-:Y:S02]  /*f520*/  ISETP.GE.AND P0, PT, R27, RZ, PT ;  /* 0x000000ff1b00720c */ /* 0x000fe40003f06270 */
[----:B------:R-:W-:-:S11]  /*f530*/  MOV R3, 0x3fd774eb ;  /* 0x3fd774eb00037802 */ /* 0x000fd60000000f00 */
[----:B------:R-:W-:-:S04]  /*f540*/  @P0 FFMA.FTZ R0, R3, 0.93318945169448852539, -R0 ;  /* 0x3f6ee58103000823 */ /* 0x000fc80000010800 */
[----:B------:R-:W-:-:S07]  /*f550*/  @!P0 FFMA.FTZ R0, R3, 0.93318945169448852539, R0 ;  /* 0x3f6ee58103008823 */ /* 0x000fce0000010000 */
.L_x_11803:
[----:B------:R-:W-:Y:S05]  /*f560*/  BSYNC B0 ;  /* 0x0000000000007941 */ /* 0x000fea0003800000 */
.L_x_11801:
        /* <DEDUP_REMOVED lines=27> */
.L_x_11791:
        /* <DEDUP_REMOVED lines=33> */
.L_x_11805:
[----:B------:R-:W-:Y:S05]  /*f930*/  BSYNC B4 ;  /* 0x0000000000047941 */ /* 0x000fea0003800000 */
.L_x_11804:
        /* <DEDUP_REMOVED lines=18> */
.L_x_11807:
[----:B------:R-:W-:Y:S02]  /*fa60*/  ISETP.GE.AND P0, PT, R27, RZ, PT ;  /* 0x000000ff1b00720c */ /* 0x000fe40003f06270 */
[----:B------:R-:W-:-:S11]  /*fa70*/  MOV R3, 0x3fd774eb ;  /* 0x3fd774eb00037802 */ /* 0x000fd60000000f00 */
[----:B------:R-:W-:-:S04]  /*fa80*/  @P0 FFMA.FTZ R0, R3, 0.93318945169448852539, -R0 ;  /* 0x3f6ee58103000823 */ /* 0x000fc80000010800 */
[----:B------:R-:W-:-:S07]  /*fa90*/  @!P0 FFMA.FTZ R0, R3, 0.93318945169448852539, R0 ;  /* 0x3f6ee58103008823 */ /* 0x000fce0000010000 */
.L_x_11808:
[----:B------:R-:W-:Y:S05]  /*faa0*/  BSYNC B0 ;  /* 0x0000000000007941 */ /* 0x000fea0003800000 */
.L_x_11806:
        /* <DEDUP_REMOVED lines=11> */
.L_x_11790:
        /* <DEDUP_REMOVED lines=23> */
.L_x_11812:
[----:B------:R-:W-:Y:S05]  /*fcd0*/  BSYNC B4 ;  /* 0x0000000000047941 */ /* 0x000fea0003800000 */
.L_x_11811:
        /* <DEDUP_REMOVED lines=24> */
.L_x_11810:
        /* <DEDUP_REMOVED lines=12> */
.L_x_11814:
[----:B------:R-:W-:Y:S05]  /*ff20*/  BSYNC B4 ;  /* 0x0000000000047941 */ /* 0x000fea0003800000 */
.L_x_11813:
        /* <DEDUP_REMOVED lines=38> */
.L_x_11809:
        /* <DEDUP_REMOVED lines=33> */
.L_x_11816:
[----:B------:R-:W-:Y:S05]  /*103a0*/  BSYNC B4 ;  /* 0x0000000000047941 */ /* 0x000fea0003800000 */
.L_x_11815:
        /* <DEDUP_REMOVED lines=21> */
.L_x_11798:
[----:B------:R-:W-:Y:S05]  /*10500*/  BSYNC B3 ;  /* 0x0000000000037941 */ /* 0x000fea0003800000 */
.L_x_11789:
[----:B------:R-:W-:Y:S01]  /*10510*/  FADD.FTZ R25, R25, 0.69314718246459960938 ;  /* 0x3f31721819197421 */ /* 0x000fe20000010000 */
[----:B------:R-:W-:-:S04]  /*10520*/  LOP3.LUT R19, R0, 0x80000000, R19, 0xb8, !PT ;  /* 0x8000000000137812 */ /* 0x000fc800078eb813 */
[----:B------:R-:W-:Y:S01]  /*10530*/  LOP3.LUT R18, R25, 0x80000000, R18, 0xb8, !PT ;  /* 0x8000000019127812 */ /* 0x000fe200078eb812 */
[----:B------:R-:W-:Y:S06]  /*10540*/  BRA `(.L_x_11757) ;  /* 0x0000000000387947 */ /* 0x000fec0003800000 */
.L_x_11755:
        /* <DEDUP_REMOVED lines=14> */
.L_x_11757:
[----:B------:R-:W-:Y:S05]  /*10630*/  BSYNC B2 ;  /* 0x0000000000027941 */ /* 0x000fea0003800000 */
.L_x_11754:
        /* <DEDUP_REMOVED lines=109> */
.L_x_11824:
        /* <DEDUP_REMOVED lines=10> */
.L_x_11826:
[----:B------:R-:W-:-:S04]  /*10db0*/  FADD.FTZ R4, -R0, R5 ;  /* 0x0000000500047221 */ /* 0x000fc80000010100 */
[----:B------:R-:W-:-:S07]  /*10dc0*/  FMUL.FTZ R4, R4, 0.5 ;  /* 0x3f00000004047820 */ /* 0x000fce0000410000 */
.L_x_11827:
[----:B------:R-:W-:Y:S05]  /*10dd0*/  BSYNC B1 ;  /* 0x0000000000017941 */ /* 0x000fea0003800000 */
.L_x_11825:
        /* <DEDUP_REMOVED lines=11> */
.L_x_11829:
[----:B------:R-:W-:-:S04]  /*10e90*/  FADD.FTZ R6, R2, -R7 ;  /* 0x8000000702067221 */ /* 0x000fc80000010000 */
[----:B------:R-:W-:-:S07]  /*10ea0*/  FMUL.FTZ R7, R6, 0.5 ;  /* 0x3f00000006077820 */ /* 0x000fce0000410000 */
.L_x_11830:
[----:B------:R-:W-:Y:S05]  /*10eb0*/  BSYNC B1 ;  /* 0x0000000000017941 */ /* 0x000fea0003800000 */
.L_x_11828:
        /* <DEDUP_REMOVED lines=35> */
.L_x_11823:
[----:B------:R0:W1:Y:S02]  /*110f0*/  MUFU.SQRT R25, R26 ;  /* 0x0000001a00197308 */ /* 0x0000640000002000 */
.L_x_11822:
[----:B------:R-:W-:Y:S05]  /*11100*/  BSYNC B0 ;  /* 0x0000000000007941 */ /* 0x000fea0003800000 */
.L_x_11821:
        /* <DEDUP_REMOVED lines=35> */
.L_x_11834:
        /* <DEDUP_REMOVED lines=17> */
.L_x_11840:
[----:B------:R-:W-:-:S04]  /*11450*/  FADD.FTZ R0, -R0, R5 ;  /* 0x0000000500007221 */ /* 0x000fc80000010100 */
[----:B------:R-:W-:-:S07]  /*11460*/  FMUL.FTZ R0, R0, 0.5 ;  /* 0x3f00000000007820 */ /* 0x000fce0000410000 */
.L_x_11841:
[----:B------:R-:W-:Y:S05]  /*11470*/  BSYNC B4 ;  /* 0x0000000000047941 */ /* 0x000fea0003800000 */
.L_x_11839:
        /* <DEDUP_REMOVED lines=10> */
.L_x_11843:
[----:B------:R-:W-:-:S04]  /*11520*/  FADD.FTZ R2, -R3, R2 ;  /* 0x0000000203027221 */ /* 0x000fc80000010100 */
[----:B------:R-:W-:-:S07]  /*11530*/  FMUL.FTZ R3, R2, 0.5 ;  /* 0x3f00000002037820 */ /* 0x000fce0000410000 */
.L_x_11844:
[----:B------:R-:W-:Y:S05]  /*11540*/  BSYNC B4 ;  /* 0x0000000000047941 */ /* 0x000fea0003800000 */
.L_x_11842:
[----:B------:R-:W-:Y:S01]  /*11550*/  FADD.FTZ R3, R3, R0 ;  /* 0x0000000003037221 */ /* 0x000fe20000010000 */
[----:B------:R-:W-:-:S04]  /*11560*/  FADD.FTZ R30, R27, R30 ;  /* 0x0000001e1b1e7221 */ /* 0x000fc80000010000 */
[----:B------:R-:W-:-:S06]  /*11570*/  FMUL.FTZ R30, R30, R3 ;  /* 0x000000031e1e7220 */ /* 0x000fcc0000410000 */
[----:B------:R-:W2:Y:S01]  /*11580*/  MUFU.SQRT R30, R30 ;  /* 0x0000001e001e7308 */ /* 0x000ea20000002000 */
[----:B------:R-:W-:Y:S05]  /*11590*/  BRA `(.L_x_11845) ;  /* 0x0000000000487947 */ /* 0x000fea0003800000 */
.L_x_11838:
        /* <DEDUP_REMOVED lines=12> */
.L_x_11837:
[----:B------:R-:W-:Y:S01]  /*11660*/  FADD.FTZ R0, R30, 1 ;  /* 0x3f8000001e007421 */ /* 0x000fe20000010000 */
[----:B------:R-:W-:Y:S01]  /*11670*/  MUFU.SQRT R3, R26 ;  /* 0x0000001a00037308 */ /* 0x000fe20000002000 */
[----:B------:R-:W-:Y:S02]  /*11680*/  MOV R27, 0x3f800000 ;  /* 0x3f800000001b7802 */ /* 0x000fe40000000f00 */
[----:B------:R-:W-:-:S06]  /*11690*/  FMUL.FTZ R0, R0, 0.5 ;  /* 0x3f00000000007820 */ /* 0x000fcc0000410000 */
[----:B------:R-:W2:Y:S02]  /*116a0*/  MUFU.SQRT R0, R0 ;  /* 0x0000000000007308 */ /* 0x000ea40000002000 */
[----:B--2---:R-:W-:-:S07]  /*116b0*/  FMUL.FTZ R30, R3, R0 ;  /* 0x00000000031e7220 */ /* 0x004fce0000410000 */
.L_x_11845:
[----:B------:R-:W-:Y:S05]  /*116c0*/  BSYNC B1 ;  /* 0x0000000000017941 */ /* 0x000fea0003800000 */
.L_x_11836:
[----:B------:R-:W-:Y:S05]  /*116d0*/  BRA `(.L_x_11846) ;  /* 0x0000000000087947 */ /* 0x000fea0003800000 */
.L_x_11833:
[----:B------:R-:W-:Y:S01]  /*116e0*/  FMUL.FTZ R30, R30, 16777216 ;  /* 0x4b8000001e1e7820 */ /* 0x000fe20000410000 */
[----:B------:R-:W-:-:S07]  /*116f0*/  FMUL.FTZ R27, R27, 16777216 ;  /* 0x4b8000001b1b7820 */ /* 0x000fce0000410000 */
.L_x_11846:
[----:B------:R-:W-:Y:S05]  /*11700*/  BSYNC B0 ;  /* 0x0000000000007941 */ /* 0x000fea0003800000 */
.L_x_11832:
        /* <DEDUP_REMOVED lines=17> */
.L_x_11848:
[----:B------:R-:W-:Y:S05]  /*11820*/  BSYNC B4 ;  /* 0x0000000000047941 */ /* 0x000fea0003800000 */
.L_x_11847:
        /* <DEDUP_REMOVED lines=18> */
.L_x_11850:
[----:B------:R-:W-:Y:S02]  /*11950*/  ISETP.GE.AND P0, PT, R30, RZ, PT ;  /* 0x000000ff1e00720c */ /* 0x000fe40003f06270 */
[----:B------:R-:W-:-:S11]  /*11960*/  MOV R3, 0x3fd774eb ;  /* 0x3fd774eb00037802 */ /* 0x000fd60000000f00 */
[----:B------:R-:W-:-:S04]  /*11970*/  @P0 FFMA.FTZ R0, R3, 0.93318945169448852539, -R0 ;  /* 0x3f6ee58103000823 */ /* 0x000fc80000010800 */
[----:B------:R-:W-:-:S07]  /*11980*/  @!P0 FFMA.FTZ R0, R3, 0.93318945169448852539, R0 ;  /* 0x3f6ee58103008823 */ /* 0x000fce0000010000 */
.L_x_11851:
[----:B------:R-:W-:Y:S05]  /*11990*/  BSYNC B0 ;  /* 0x0000000000007941 */ /* 0x000fea0003800000 */
.L_x_11849:
        /* <DEDUP_REMOVED lines=10> */
.L_x_11835:
[----:B------:R-:W-:Y:S05]  /*11a40*/  BSYNC B3 ;  /* 0x0000000000037941 */ /* 0x000fea0003800000 */
.L_x_11831:
[----:B------:R-:W-:Y:S02]  /*11a50*/  LOP3.LUT R21, R4, 0x80000000, R21, 0xb8, !PT ;  /* 0x8000000004157812 */ /* 0x000fe400078eb815 */
[----:B-1----:R-:W-:Y:S01]  /*11a60*/  LOP3.LUT R20, R25, 0x80000000, R20, 0xb8, !PT ;  /* 0x8000000019147812 */ /* 0x002fe200078eb814 */
[----:B------:R-:W-:Y:S06]  /*11a70*/  BRA `(.L_x_11820) ;  /* 0x0000001400cc7947 */ /* 0x000fec0003800000 */
.L_x_11819:
        /* <DEDUP_REMOVED lines=30> */
.L_x_11857:
[----:B------:R-:W-:Y:S05]  /*11c60*/  BSYNC B4 ;  /* 0x0000000000047941 */ /* 0x000fea0003800000 */
.L_x_11856:
        /* <DEDUP_REMOVED lines=18> */
.L_x_11859:
[----:B------:R-:W-:Y:S02]  /*11d90*/  ISETP.GE.AND P0, PT, R27, RZ, PT ;  /* 0x000000ff1b00720c */ /* 0x000fe40003f06270 */
[----:B------:R-:W-:-:S11]  /*11da0*/  MOV R3, 0x3fd774eb ;  /* 0x3fd774eb00037802 */ /* 0x000fd60000000f00 */
[----:B------:R-:W-:-:S04]  /*11db0*/  @P0 FFMA.FTZ R0, R3, 0.93318945169448852539, -R0 ;  /* 0x3f6ee58103000823 */ /* 0x000fc80000010800 */
[----:B------:R-:W-:-:S07]  /*11dc0*/  @!P0 FFMA.FTZ R0, R3, 0.93318945169448852539, R0 ;  /* 0x3f6ee58103008823 */ /* 0x000fce0000010000 */
.L_x_11860:
[----:B------:R-:W-:Y:S05]  /*11dd0*/  BSYNC B0 ;  /* 0x0000000000007941 */ /* 0x000fea0003800000 */
.L_x_11858:
        /* <DEDUP_REMOVED lines=13> */
.L_x_11855:
        /* <DEDUP_REMOVED lines=12> */
.L_x_11863:
[----:B------:R-:W-:Y:S05]  /*11f70*/  BSYNC B4 ;  /* 0x0000000000047941 */ /* 0x000fea0003800000 */
.L_x_11862:
        /* <DEDUP_REMOVED lines=18> */
.L_x_11865:
[----:B------:R-:W-:Y:S02]  /*120a0*/  ISETP.GE.AND P0, PT, R27, RZ, PT ;  /* 0x000000ff1b00720c */ /* 0x000fe40003f06270 */
[----:B------:R-:W-:-:S11]  /*120b0*/  MOV R3, 0x3fd774eb ;  /* 0x3fd774eb00037802 */ /* 0x000fd60000000f00 */
[----:B------:R-:W-:-:S04]  /*120c0*/  @P0 FFMA.FTZ R0, R3, 0.93318945169448852539, -R0 ;  /* 0x3f6ee58103000823 */ /* 0x000fc80000010800 */
[----:B------:R-:W-:-:S07]  /*120d0*/  @!P0 FFMA.FTZ R0, R3, 0.93318945169448852539, R0 ;  /* 0x3f6ee58103008823 */ /* 0x000fce0000010000 */
.L_x_11866:
[----:B------:R-:W-:Y:S05]  /*120e0*/  BSYNC B0 ;  /* 0x0000000000007941 */ /* 0x000fea0003800000 */
.L_x_11864:
        /* <DEDUP_REMOVED lines=27> */
.L_x_11854:
        /* <DEDUP_REMOVED lines=33> */
.L_x_11868:
[----:B------:R-:W-:Y:S05]  /*124b0*/  BSYNC B4 ;  /* 0x0000000000047941 */ /* 0x000fea0003800000 */
.L_x_11867:
        /* <DEDUP_REMOVED lines=18> */
.L_x_11870:
[----:B------:R-:W-:Y:S02]  /*125e0*/  ISETP.GE.AND P0, PT, R27, RZ, PT ;  /* 0x000000ff1b00720c */ /* 0x000fe40003f06270 */
[----:B------:R-:W-:-:S11]  /*125f0*/  MOV R3, 0x3fd774eb ;  /* 0x3fd774eb00037802 */ /* 0x000fd60000000f00 */
[----:B------:R-:W-:-:S04]  /*12600*/  @P0 FFMA.FTZ R0, R3, 0.93318945169448852539, -R0 ;  /* 0x3f6ee58103000823 */ /* 0x000fc80000010800 */
[----:B------:R-:W-:-:S07]  /*12610*/  @!P0 FFMA.FTZ R0, R3, 0.93318945169448852539, R0 ;  /* 0x3f6ee58103008823 */ /* 0x000fce0000010000 */
.L_x_11871:
[----:B------:R-:W-:Y:S05]  /*12620*/  BSYNC B0 ;  /* 0x0000000000007941 */ /* 0x000fea0003800000 */
.L_x_11869:
        /* <DEDUP_REMOVED lines=11> */
.L_x_11853:
        /* <DEDUP_REMOVED lines=23> */
.L_x_11875:
[----:B------:R-:W-:Y:S05]  /*12850*/  BSYNC B4 ;  /* 0x0000000000047941 */ /* 0x000fea0003800000 */
.L_x_11874:
        /* <DEDUP_REMOVED lines=24> */
.L_x_11873:
        /* <DEDUP_REMOVED lines=12> */
.L_x_11877:
[----:B------:R-:W-:Y:S05]  /*12aa0*/  BSYNC B4 ;  /* 0x0000000000047941 */ /* 0x000fea0003800000 */
.L_x_11876:
        /* <DEDUP_REMOVED lines=38> */
.L_x_11872:
        /* <DEDUP_REMOVED lines=33> */
.L_x_11879:
[----:B------:R-:W-:Y:S05]  /*12f20*/  BSYNC B4 ;  /* 0x0000000000047941 */ /* 0x000fea0003800000 */
.L_x_11878:
        /* <DEDUP_REMOVED lines=21> */
.L_x_11861:
[----:B------:R-:W-:Y:S05]  /*13080*/  BSYNC B3 ;  /* 0x0000000000037941 */ /* 0x000fea0003800000 */
.L_x_11852:
[----:B------:R-:W-:Y:S01]  /*13090*/  FADD.FTZ R25, R25, 0.69314718246459960938 ;  /* 0x3f31721819197421 */ /* 0x000fe20000010000 */
[----:B------:R-:W-:-:S04]  /*130a0*/  LOP3.LUT R21, R0, 0x80000000, R21, 0xb8, !PT ;  /* 0x8000000000157812 */ /* 0x000fc800078eb815 */
[----:B------:R-:W-:Y:S01]  /*130b0*/  LOP3.LUT R20, R25, 0x80000000, R20, 0xb8, !PT ;  /* 0x8000000019147812 */ /* 0x000fe200078eb814 */
[----:B------:R-:W-:Y:S06]  /*130c0*/  BRA `(.L_x_11820) ;  /* 0x0000000000387947 */ /* 0x000fec0003800000 */
.L_x_11818:
        /* <DEDUP_REMOVED lines=14> */
.L_x_11820:
[----:B------:R-:W-:Y:S05]  /*131b0*/  BSYNC B2 ;  /* 0x0000000000027941 */ /* 0x000fea0003800000 */
.L_x_11817:
        /* <DEDUP_REMOVED lines=109> */
.L_x_11887:
        /* <DEDUP_REMOVED lines=10> */
.L_x_11889:
[----:B------:R-:W-:-:S04]  /*13930*/  FADD.FTZ R4, -R0, R5 ;  /* 0x0000000500047221 */ /* 0x000fc80000010100 */
[----:B------:R-:W-:-:S07]  /*13940*/  FMUL.FTZ R4, R4, 0.5 ;  /* 0x3f00000004047820 */ /* 0x000fce0000410000 */
.L_x_11890:
[----:B------:R-:W-:Y:S05]  /*13950*/  BSYNC B1 ;  /* 0x0000000000017941 */ /* 0x000fea0003800000 */
.L_x_11888:
        /* <DEDUP_REMOVED lines=11> */
.L_x_11892:
[----:B------:R-:W-:-:S04]  /*13a10*/  FADD.FTZ R6, R2, -R7 ;  /* 0x8000000702067221 */ /* 0x000fc80000010000 */
[----:B------:R-:W-:-:S07]  /*13a20*/  FMUL.FTZ R7, R6, 0.5 ;  /* 0x3f00000006077820 */ /* 0x000fce0000410000 */
.L_x_11893:
[----:B------:R-:W-:Y:S05]  /*13a30*/  BSYNC B1 ;  /* 0x0000000000017941 */ /* 0x000fea0003800000 */
.L_x_11891:
        /* <DEDUP_REMOVED lines=35> */
.L_x_11886:
[----:B------:R0:W1:Y:S02]  /*13c70*/  MUFU.SQRT R25, R26 ;  /* 0x0000001a00197308 */ /* 0x0000640000002000 */
.L_x_11885:
[----:B------:R-:W-:Y:S05]  /*13c80*/  BSYNC B0 ;  /* 0x0000000000007941 */ /* 0x000fea0003800000 */
.L_x_11884:
        /* <DEDUP_REMOVED lines=35> */
.L_x_11897:
        /* <DEDUP_REMOVED lines=17> */
.L_x_11903:
[----:B------:R-:W-:-:S04]  /*13fd0*/  FADD.FTZ R0, -R0, R5 ;  /* 0x0000000500007221 */ /* 0x000fc80000010100 */
[----:B------:R-:W-:-:S07]  /*13fe0*/  FMUL.FTZ R0, R0, 0.5 ;  /* 0x3f00000000007820 */ /* 0x000fce0000410000 */
.L_x_11904:
[----:B------:R-:W-:Y:S05]  /*13ff0*/  BSYNC B4 ;  /* 0x0000000000047941 */ /* 0x000fea0003800000 */
.L_x_11902:
        /* <DEDUP_REMOVED lines=10> */
.L_x_11906:
[----:B------:R-:W-:-:S04]  /*140a0*/  FADD.FTZ R2, -R3, R2 ;  /* 0x0000000203027221 */ /* 0x000fc80000010100 */
[----:B------:R-:W-:-:S07]  /*140b0*/  FMUL.FTZ R3, R2, 0.5 ;  /* 0x3f00000002037820 */ /* 0x000fce0000410000 */
.L_x_11907:
[----:B------:R-:W-:Y:S05]  /*140c0*/  BSYNC B4 ;  /* 0x0000000000047941 */ /* 0x000fea0003800000 */
.L_x_11905:
[----:B------:R-:W-:Y:S01]  /*140d0*/  FADD.FTZ R3, R3, R0 ;  /* 0x0000000003037221 */ /* 0x000fe20000010000 */
[----:B------:R-:W-:-:S04]  /*140e0*/  FADD.FTZ R30, R27, R30 ;  /* 0x0000001e1b1e7221 */ /* 0x000fc80000010000 */
[----:B------:R-:W-:-:S06]  /*140f0*/  FMUL.FTZ R30, R30, R3 ;  /* 0x000000031e1e7220 */ /* 0x000fcc0000410000 */
[----:B------:R-:W2:Y:S01]  /*14100*/  MUFU.SQRT R30, R30 ;  /* 0x0000001e001e7308 */ /* 0x000ea20000002000 */
[----:B------:R-:W-:Y:S05]  /*14110*/  BRA `(.L_x_11908) ;  /* 0x0000000000487947 */ /* 0x000fea0003800000 */
.L_x_11901:
        /* <DEDUP_REMOVED lines=12> */
.L_x_11900:
[----:B------:R-:W-:Y:S01]  /*141e0*/  FADD.FTZ R0, R30, 1 ;  /* 0x3f8000001e007421 */ /* 0x000fe20000010000 */
[----:B------:R-:W-:Y:S01]  /*141f0*/  MUFU.SQRT R3, R26 ;  /* 0x0000001a00037308 */ /* 0x000fe20000002000 */
[----:B------:R-:W-:Y:S02]  /*14200*/  MOV R27, 0x3f800000 ;  /* 0x3f800000001b7802 */ /* 0x000fe40000000f00 */
[----:B------:R-:W-:-:S06]  /*14210*/  FMUL.FTZ R0, R0, 0.5 ;  /* 0x3f00000000007820 */ /* 0x000fcc0000410000 */
[----:B------:R-:W2:Y:S02]  /*14220*/  MUFU.SQRT R0, R0 ;  /* 0x0000000000007308 */ /* 0x000ea40000002000 */
[----:B--2---:R-:W-:-:S07]  /*14230*/  FMUL.FTZ R30, R3, R0 ;  /* 0x00000000031e7220 */ /* 0x004fce0000410000 */
.L_x_11908:
[----:B------:R-:W-:Y:S05]  /*14240*/  BSYNC B1 ;  /* 0x0000000000017941 */ /* 0x000fea0003800000 */
.L_x_11899:
[----:B------:R-:W-:Y:S05]  /*14250*/  BRA `(.L_x_11909) ;  /* 0x0000000000087947 */ /* 0x000fea0003800000 */
.L_x_11896:
[----:B------:R-:W-:Y:S01]  /*14260*/  FMUL.FTZ R30, R30, 16777216 ;  /* 0x4b8000001e1e7820 */ /* 0x000fe20000410000 */
[----:B------:R-:W-:-:S07]  /*14270*/  FMUL.FTZ R27, R27, 16777216 ;  /* 0x4b8000001b1b7820 */ /* 0x000fce0000410000 */
.L_x_11909:
[----:B------:R-:W-:Y:S05]  /*14280*/  BSYNC B0 ;  /* 0x0000000000007941 */ /* 0x000fea0003800000 */
.L_x_11895:
        /* <DEDUP_REMOVED lines=17> */
.L_x_11911:
[----:B------:R-:W-:Y:S05]  /*143a0*/  BSYNC B4 ;  /* 0x0000000000047941 */ /* 0x000fea0003800000 */
.L_x_11910:
        /* <DEDUP_REMOVED lines=18> */
.L_x_11913:
[----:B------:R-:W-:Y:S02]  /*144d0*/  ISETP.GE.AND P0, PT, R30, RZ, PT ;  /* 0x000000ff1e00720c */ /* 0x000fe40003f06270 */
[----:B------:R-:W-:-:S11]  /*144e0*/  MOV R3, 0x3fd774eb ;  /* 0x3fd774eb00037802 */ /* 0x000fd60000000f00 */
[----:B------:R-:W-:-:S04]  /*144f0*/  @P0 FFMA.FTZ R0, R3, 0.93318945169448852539, -R0 ;  /* 0x3f6ee58103000823 */ /* 0x000fc80000010800 */
[----:B------:R-:W-:-:S07]  /*14500*/  @!P0 FFMA.FTZ R0, R3, 0.93318945169448852539, R0 ;  /* 0x3f6ee58103008823 */ /* 0x000fce0000010000 */
.L_x_11914:
[----:B------:R-:W-:Y:S05]  /*14510*/  BSYNC B0 ;  /* 0x0000000000007941 */ /* 0x000fea0003800000 */
.L_x_11912:
        /* <DEDUP_REMOVED lines=10> */
.L_x_11898:
[----:B------:R-:W-:Y:S05]  /*145c0*/  BSYNC B3 ;  /* 0x0000000000037941 */ /* 0x000fea0003800000 */
.L_x_11894:
[----:B------:R-:W-:Y:S02]  /*145d0*/  LOP3.LUT R23, R4, 0x80000000, R23, 0xb8, !PT ;  /* 0x8000000004177812 */ /* 0x000fe400078eb817 */
[----:B-1----:R-:W-:Y:S01]  /*145e0*/  LOP3.LUT R22, R25, 0x80000000, R22, 0xb8, !PT ;  /* 0x8000000019167812 */ /* 0x002fe200078eb816 */
[----:B------:R-:W-:Y:S06]  /*145f0*/  BRA `(.L_x_11883) ;  /* 0x0000001400cc7947 */ /* 0x000fec0003800000 */
.L_x_11882:
        /* <DEDUP_REMOVED lines=30> */
.L_x_11920:
[----:B------:R-:W-:Y:S05]  /*147e0*/  BSYNC B4 ;  /* 0x0000000000047941 */ /* 0x000fea0003800000 */
.L_x_11919:
        /* <DEDUP_REMOVED lines=18> */
.L_x_11922:
[----:B------:R-:W-:Y:S02]  /*14910*/  ISETP.GE.AND P0, PT, R27, RZ, PT ;  /* 0x000000ff1b00720c */ /* 0x000fe40003f06270 */
[----:B------:R-:W-:-:S11]  /*14920*/  MOV R3, 0x3fd774eb ;  /* 0x3fd774eb00037802 */ /* 0x000fd60000000f00 */
[----:B------:R-:W-:-:S04]  /*14930*/  @P0 FFMA.FTZ R0, R3, 0.93318945169448852539, -R0 ;  /* 0x3f6ee58103000823 */ /* 0x000fc80000010800 */
[----:B------:R-:W-:-:S07]  /*14940*/  @!P0 FFMA.FTZ R0, R3, 0.93318945169448852539, R0 ;  /* 0x3f6ee58103008823 */ /* 0x000fce0000010000 */
.L_x_11923:
[----:B------:R-:W-:Y:S05]  /*14950*/  BSYNC B0 ;  /* 0x0000000000007941 */ /* 0x000fea0003800000 */
.L_x_11921:
        /* <DEDUP_REMOVED lines=13> */
.L_x_11918:
        /* <DEDUP_REMOVED lines=12> */
.L_x_11926:
[----:B------:R-:W-:Y:S05]  /*14af0*/  BSYNC B4 ;  /* 0x0000000000047941 */ /* 0x000fea0003800000 */
.L_x_11925:
        /* <DEDUP_REMOVED lines=18> */
.L_x_11928:
[----:B------:R-:W-:Y:S02]  /*14c20*/  ISETP.GE.AND P0, PT, R27, RZ, PT ;  /* 0x000000ff1b00720c */ /* 0x000fe40003f06270 */
[----:B------:R-:W-:-:S11]  /*14c30*/  MOV R3, 0x3fd774eb ;  /* 0x3fd774eb00037802 */ /* 0x000fd60000000f00 */
[----:B------:R-:W-:-:S04]  /*14c40*/  @P0 FFMA.FTZ R0, R3, 0.93318945169448852539, -R0 ;  /* 0x3f6ee58103000823 */ /* 0x000fc80000010800 */
[----:B------:R-:W-:-:S07]  /*14c50*/  @!P0 FFMA.FTZ R0, R3, 0.93318945169448852539, R0 ;  /* 0x3f6ee58103008823 */ /* 0x000fce0000010000 */
.L_x_11929:
[----:B------:R-:W-:Y:S05]  /*14c60*/  BSYNC B0 ;  /* 0x0000000000007941 */ /* 0x000fea0003800000 */
.L_x_11927:
        /* <DEDUP_REMOVED lines=27> */
.L_x_11917:
        /* <DEDUP_REMOVED lines=33> */
.L_x_11931:
[----:B------:R-:W-:Y:S05]  /*15030*/  BSYNC B4 ;  /* 0x0000000000047941 */ /* 0x000fea0003800000 */
.L_x_11930:
        /* <DEDUP_REMOVED lines=18> */
.L_x_11933:
[----:B------:R-:W-:Y:S02]  /*15160*/  ISETP.GE.AND P0, PT, R27, RZ, PT ;  /* 0x000000ff1b00720c */ /* 0x000fe40003f06270 */
[----:B------:R-:W-:-:S11]  /*15170*/  MOV R3, 0x3fd774eb ;  /* 0x3fd774eb00037802 */ /* 0x000fd60000000f00 */
[----:B------:R-:W-:-:S04]  /*15180*/  @P0 FFMA.FTZ R0, R3, 0.93318945169448852539, -R0 ;  /* 0x3f6ee58103000823 */ /* 0x000fc80000010800 */
[----:B------:R-:W-:-:S07]  /*15190*/  @!P0 FFMA.FTZ R0, R3, 0.93318945169448852539, R0 ;  /* 0x3f6ee58103008823 */ /* 0x000fce0000010000 */
.L_x_11934:
[----:B------:R-:W-:Y:S05]  /*151a0*/  BSYNC B0 ;  /* 0x0000000000007941 */ /* 0x000fea0003800000 */
.L_x_11932:
        /* <DEDUP_REMOVED lines=11> */
.L_x_11916:
        /* <DEDUP_REMOVED lines=23> */
.L_x_11938:
[----:B------:R-:W-:Y:S05]  /*153d0*/  BSYNC B4 ;  /* 0x0000000000047941 */ /* 0x000fea0003800000 */
.L_x_11937:
        /* <DEDUP_REMOVED lines=24> */
.L_x_11936:
        /* <DEDUP_REMOVED lines=12> */
.L_x_11940:
[----:B------:R-:W-:Y:S05]  /*15620*/  BSYNC B4 ;  /* 0x0000000000047941 */ /* 0x000fea0003800000 */
.L_x_11939:
        /* <DEDUP_REMOVED lines=38> */
.L_x_11935:
        /* <DEDUP_REMOVED lines=33> */
.L_x_11942:
[----:B------:R-:W-:Y:S05]  /*15aa0*/  BSYNC B4 ;  /* 0x0000000000047941 */ /* 0x000fea0003800000 */
.L_x_11941:
        /* <DEDUP_REMOVED lines=21> */
.L_x_11924:
[----:B------:R-:W-:Y:S05]  /*15c00*/  BSYNC B3 ;  /* 0x0000000000037941 */ /* 0x000fea0003800000 */
.L_x_11915:
[----:B------:R-:W-:Y:S01]  /*15c10*/  FADD.FTZ R25, R25, 0.69314718246459960938 ;  /* 0x3f31721819197421 */ /* 0x000fe20000010000 */
[----:B------:R-:W-:-:S04]  /*15c20*/  LOP3.LUT R23, R0, 0x80000000, R23, 0xb8, !PT ;  /* 0x8000000000177812 */ /* 0x000fc800078eb817 */
[----:B------:R-:W-:Y:S01]  /*15c30*/  LOP3.LUT R22, R25, 0x80000000, R22, 0xb8, !PT ;  /* 0x8000000019167812 */ /* 0x000fe200078eb816 */
[----:B------:R-:W-:Y:S06]  /*15c40*/  BRA `(.L_x_11883) ;  /* 0x0000000000387947 */ /* 0x000fec0003800000 */
.L_x_11881:
        /* <DEDUP_REMOVED lines=14> */
.L_x_11883:
[----:B------:R-:W-:Y:S05]  /*15d30*/  BSYNC B2 ;  /* 0x0000000000027941 */ /* 0x000fea0003800000 */
.L_x_11880:
        /* <DEDUP_REMOVED lines=12> */
.L_x_11438:
        /* <DEDUP_REMOVED lines=170> */
.L_x_11950:
        /* <DEDUP_REMOVED lines=10> */
.L_x_11952:
[----:B------:R-:W-:-:S04]  /*16940*/  FADD.FTZ R7, -R2, R5 ;  /* 0x0000000502077221 */ /* 0x000fc80000010100 */
[----:B------:R-:W-:-:S07]  /*16950*/  FMUL.FTZ R7, R7, 0.5 ;  /* 0x3f00000007077820 */ /* 0x000fce0000410000 */
.L_x_11953:
[----:B------:R-:W-:Y:S05]  /*16960*/  BSYNC B1 ;  /* 0x0000000000017941 */ /* 0x000fea0003800000 */
.L_x_11951:
        /* <DEDUP_REMOVED lines=11> */
.L_x_11955:
[----:B------:R-:W-:-:S04]  /*16a20*/  FADD.FTZ R8, R4, -R9 ;  /* 0x8000000904087221 */ /* 0x000fc80000010000 */
[----:B------:R-:W-:-:S07]  /*16a30*/  FMUL.FTZ R8, R8, 0.5 ;  /* 0x3f00000008087820 */ /* 0x000fce0000410000 */
.L_x_11956:
[----:B------:R-:W-:Y:S05]  /*16a40*/  BSYNC B1 ;  /* 0x0000000000017941 */ /* 0x000fea0003800000 */
.L_x_11954:
        /* <DEDUP_REMOVED lines=35> */
.L_x_11949:
[----:B------:R0:W1:Y:S02]  /*16c80*/  MUFU.SQRT R9, R0 ;  /* 0x0000000000097308 */ /* 0x0000640000002000 */
.L_x_11948:
[----:B------:R-:W-:Y:S05]  /*16c90*/  BSYNC B0 ;  /* 0x0000000000007941 */ /* 0x000fea0003800000 */
.L_x_11947:
        /* <DEDUP_REMOVED lines=35> */
.L_x_11960:
        /* <DEDUP_REMOVED lines=17> */
.L_x_11966:
[----:B0-----:R-:W-:-:S04]  /*16fe0*/  FADD.FTZ R0, -R2, R5 ;  /* 0x0000000502007221 */ /* 0x001fc80000010100 */
[----:B------:R-:W-:-:S07]  /*16ff0*/  FMUL.FTZ R0, R0, 0.5 ;  /* 0x3f00000000007820 */ /* 0x000fce0000410000 */
.L_x_11967:
[----:B------:R-:W-:Y:S05]  /*17000*/  BSYNC B4 ;  /* 0x0000000000047941 */ /* 0x000fea0003800000 */
.L_x_11965:
        /* <DEDUP_REMOVED lines=10> */
.L_x_11969:
[----:B------:R-:W-:-:S04]  /*170b0*/  FADD.FTZ R3, -R3, R4 ;  /* 0x0000000403037221 */ /* 0x000fc80000010100 */
[----:B------:R-:W-:-:S07]  /*170c0*/  FMUL.FTZ R3, R3, 0.5 ;  /* 0x3f00000003037820 */ /* 0x000fce0000410000 */
.L_x_11970:
[----:B------:R-:W-:Y:S05]  /*170d0*/  BSYNC B4 ;  /* 0x0000000000047941 */ /* 0x000fea0003800000 */
.L_x_11968:
[----:B------:R-:W-:Y:S01]  /*170e0*/  FADD.FTZ R3, R3, R0 ;  /* 0x0000000003037221 */ /* 0x000fe20000010000 */
[----:B------:R-:W-:Y:S01]  /*170f0*/  FADD.FTZ R6, R6, |R17| ;  /* 0x4000001106067221 */ /* 0x000fe20000010000 */
[----:B------:R-:W-:-:S03]  /*17100*/  MOV R14, R29 ;  /* 0x0000001d000e7202 */ /* 0x000fc60000000f00 */
[----:B------:R-:W-:-:S04]  /*17110*/  FMUL.FTZ R3, R6, R3 ;  /* 0x0000000306037220 */ /* 0x000fc80000410000 */
[----:B------:R2:W3:Y:S01]  /*17120*/  MUFU.SQRT R15, R3 ;  /* 0x00000003000f7308 */ /* 0x0004e20000002000 */
[----:B------:R-:W-:Y:S05]  /*17130*/  BRA `(.L_x_11971) ;  /* 0x00000000004c7947 */ /* 0x000fea0003800000 */
.L_x_11964:
        /* <DEDUP_REMOVED lines=13> */
.L_x_11963:
[----:B------:R-:W-:Y:S01]  /*17210*/  FADD.FTZ R2, R6, 1 ;  /* 0x3f80000006027421 */ /* 0x000fe20000010000 */
[----:B------:R-:W-:Y:S01]  /*17220*/  MUFU.SQRT R15, R0 ;  /* 0x00000000000f7308 */ /* 0x000fe20000002000 */
[----:B------:R-:W-:Y:S02]  /*17230*/  HFMA2.MMA R14, -RZ, RZ, 1.875, 0 ;  /* 0x3f800000ff0e7435 */ /* 0x000fe400000001ff */
[----:B------:R-:W-:-:S06]  /*17240*/  FMUL.FTZ R2, R2, 0.5 ;  /* 0x3f00000002027820 */ /* 0x000fcc0000410000 */
[----:B------:R-:W2:Y:S02]  /*17250*/  MUFU.SQRT R2, R2 ;  /* 0x0000000200027308 */ /* 0x000ea40000002000 */
[----:B--2---:R-:W-:-:S07]  /*17260*/  FMUL.FTZ R15, R15, R2 ;  /* 0x000000020f0f7220 */ /* 0x004fce0000410000 */
.L_x_11971:
[----:B------:R-:W-:Y:S05]  /*17270*/  BSYNC B1 ;  /* 0x0000000000017941 */ /* 0x000fea0003800000 */
.L_x_11962:
[----:B------:R-:W-:Y:S05]  /*17280*/  BRA `(.L_x_11972) ;  /* 0x0000000000087947 */ /* 0x000fea0003800000 */
.L_x_11959:
[----:B------:R-:W-:Y:S01]  /*17290*/  FMUL.FTZ R15, R6, 16777216 ;  /* 0x4b800000060f7820 */ /* 0x000fe20000410000 */
[----:B------:R-:W-:-:S07]  /*172a0*/  FMUL.FTZ R14, |R17|, 16777216 ;  /* 0x4b800000110e7820 */ /* 0x000fce0000410200 */
.L_x_11972:
[----:B------:R-:W-:Y:S05]  /*172b0*/  BSYNC B0 ;  /* 0x0000000000007941 */ /* 0x000fea0003800000 */
.L_x_11958:
        /* <DEDUP_REMOVED lines=16> */
[----:B-1----:R-:W-:Y:S05]  /*173c0*/  CALL.REL.NOINC `($__internal_20_$__cuda_sm3x_div_rn_ftz_f32_slowpath) ;  /* 0x00000154002c7944 */ /* 0x002fea0003c00000 */
.L_x_11974:
[----:B------:R-:W-:Y:S05]  /*173d0*/  BSYNC B4 ;  /* 0x0000000000047941 */ /* 0x000fea0003800000 */
.L_x_11973:
        /* <DEDUP_REMOVED lines=18> */
.L_x_11976:
[----:B------:R-:W-:Y:S02]  /*17500*/  ISETP.GE.AND P0, PT, R15, RZ, PT ;  /* 0x000000ff0f00720c */ /* 0x000fe40003f06270 */
[----:B------:R-:W-:-:S11]  /*17510*/  MOV R3, 0x3fd774eb ;  /* 0x3fd774eb00037802 */ /* 0x000fd60000000f00 */
[----:B------:R-:W-:-:S04]  /*17520*/  @P0 FFMA.FTZ R0, R3, 0.93318945169448852539, -R0 ;  /* 0x3f6ee58103000823 */ /* 0x000fc80000010800 */
[----:B------:R-:W-:-:S07]  /*17530*/  @!P0 FFMA.FTZ R0, R3, 0.93318945169448852539, R0 ;  /* 0x3f6ee58103008823 */ /* 0x000fce0000010000 */
.L_x_11977:
[----:B------:R-:W-:Y:S05]  /*17540*/  BSYNC B0 ;  /* 0x0000000000007941 */ /* 0x000fea0003800000 */
.L_x_11975:
        /* <DEDUP_REMOVED lines=13> */
.L_x_11961:
[----:B------:R-:W-:Y:S05]  /*17620*/  BSYNC B3 ;  /* 0x0000000000037941 */ /* 0x000fea0003800000 */
.L_x_11957:
[----:B------:R-:W-:Y:S02]  /*17630*/  LOP3.LUT R15, R0, 0x80000000, R17, 0xb8, !PT ;  /* 0x80000000000f7812 */ /* 0x000fe400078eb811 */
[----:B-1----:R-:W-:Y:S01]  /*17640*/  LOP3.LUT R14, R9, 0x80000000, R16, 0xb8, !PT ;  /* 0x80000000090e7812 */ /* 0x002fe200078eb810 */
[----:B------:R-:W-:Y:S06]  /*17650*/  BRA `(.L_x_11944) ;  /* 0x0000001800047947 */ /* 0x000fec0003800000 */
.L_x_11946:
        /* <DEDUP_REMOVED lines=30> */
.L_x_11983:
[----:B------:R-:W-:Y:S05]  /*17840*/  BSYNC B4 ;  /* 0x0000000000047941 */ /* 0x000fea0003800000 */
.L_x_11982:
        /* <DEDUP_REMOVED lines=19> */
.L_x_11985:
[----:B------:R-:W-:Y:S01]  /*17980*/  FADD.FTZ R2, -R16, -RZ ;  /* 0x800000ff10027221 */ /* 0x000fe20000010100 */
[----:B------:R-:W-:-:S04]  /*17990*/  MOV R3, 0x3fd774eb ;  /* 0x3fd774eb00037802 */ /* 0x000fc80000000f00 */
[----:B------:R-:W-:-:S13]  /*179a0*/  ISETP.GE.AND P0, PT, R2, RZ, PT ;  /* 0x000000ff0200720c */ /* 0x000fda0003f06270 */
[----:B------:R-:W-:-:S04]  /*179b0*/  @P0 FFMA.FTZ R0, R3, 0.93318945169448852539, -R0 ;  /* 0x3f6ee58103000823 */ /* 0x000fc80000010800 */
[----:B------:R-:W-:-:S07]  /*179c0*/  @!P0 FFMA.FTZ R0, R3, 0.93318945169448852539, R0 ;  /* 0x3f6ee58103008823 */ /* 0x000fce0000010000 */
.L_x_11986:
[----:B------:R-:W-:Y:S05]  /*179d0*/  BSYNC B0 ;  /* 0x0000000000007941 */ /* 0x000fea0003800000 */
.L_x_11984:
        /* <DEDUP_REMOVED lines=14> */
.L_x_11981:
        /* <DEDUP_REMOVED lines=12> */
.L_x_11989:
[----:B------:R-:W-:Y:S05]  /*17b80*/  BSYNC B4 ;  /* 0x0000000000047941 */ /* 0x000fea0003800000 */
.L_x_11988:
        /* <DEDUP_REMOVED lines=19> */
.L_x_11991:
[----:B------:R-:W-:Y:S01]  /*17cc0*/  FADD.FTZ R0, -R16, -RZ ;  /* 0x800000ff10007221 */ /* 0x000fe20000010100 */
[----:B------:R-:W-:-:S04]  /*17cd0*/  MOV R2, 0x3fd774eb ;  /* 0x3fd774eb00027802 */ /* 0x000fc80000000f00 */
[----:B------:R-:W-:-:S13]  /*17ce0*/  ISETP.GE.AND P0, PT, R0, RZ, PT ;  /* 0x000000ff0000720c */ /* 0x000fda0003f06270 */
[----:B------:R-:W-:-:S04]  /*17cf0*/  @P0 FFMA.FTZ R3, R2, 0.93318945169448852539, -R3 ;  /* 0x3f6ee58102030823 */ /* 0x000fc80000010803 */
[----:B------:R-:W-:-:S07]  /*17d00*/  @!P0 FFMA.FTZ R3, R2, 0.93318945169448852539, R3 ;  /* 0x3f6ee58102038823 */ /* 0x000fce0000010003 */
.L_x_11992:
[----:B------:R-:W-:Y:S05]  /*17d10*/  BSYNC B0 ;  /* 0x0000000000007941 */ /* 0x000fea0003800000 */
.L_x_11990:
        /* <DEDUP_REMOVED lines=30> */
.L_x_11980:
        /* <DEDUP_REMOVED lines=33> */
.L_x_11994:
[----:B------:R-:W-:Y:S05]  /*18110*/  BSYNC B4 ;  /* 0x0000000000047941 */ /* 0x000fea0003800000 */
.L_x_11993:
        /* <DEDUP_REMOVED lines=19> */
.L_x_11996:
[----:B------:R-:W-:Y:S01]  /*18250*/  FADD.FTZ R2, -R16, -RZ ;  /* 0x800000ff10027221 */ /* 0x000fe20000010100 */
[----:B------:R-:W-:-:S04]  /*18260*/  MOV R3, 0x3fd774eb ;  /* 0x3fd774eb00037802 */ /* 0x000fc80000000f00 */
[----:B------:R-:W-:-:S13]  /*18270*/  ISETP.GE.AND P0, PT, R2, RZ, PT ;  /* 0x000000ff0200720c */ /* 0x000fda0003f06270 */
[----:B------:R-:W-:-:S04]  /*18280*/  @P0 FFMA.FTZ R0, R3, 0.93318945169448852539, -R0 ;  /* 0x3f6ee58103000823 */ /* 0x000fc80000010800 */
[----:B------:R-:W-:-:S07]  /*18290*/  @!P0 FFMA.FTZ R0, R3, 0.93318945169448852539, R0 ;  /* 0x3f6ee58103008823 */ /* 0x000fce0000010000 */
.L_x_11997:
[----:B------:R-:W-:Y:S05]  /*182a0*/  BSYNC B0 ;  /* 0x0000000000007941 */ /* 0x000fea0003800000 */
.L_x_11995:
        /* <DEDUP_REMOVED lines=12> */
.L_x_11979:
        /* <DEDUP_REMOVED lines=23> */
.L_x_12001:
[----:B------:R-:W-:Y:S05]  /*184e0*/  BSYNC B4 ;  /* 0x0000000000047941 */ /* 0x000fea0003800000 */
.L_x_12000:
        /* <DEDUP_REMOVED lines=24> */
.L_x_11999:
        /* <DEDUP_REMOVED lines=12> */
.L_x_12003:
[----:B------:R-:W-:Y:S05]  /*18730*/  BSYNC B4 ;  /* 0x0000000000047941 */ /* 0x000fea0003800000 */
.L_x_12002:
        /* <DEDUP_REMOVED lines=40> */
.L_x_11998:
        /* <DEDUP_REMOVED lines=30> */
[----:B------:R-:W-:Y:S05]  /*18ba0*/  CALL.REL.NOINC `($__internal_20_$__cuda_sm3x_div_rn_ftz_f32_slowpath) ;  /* 0x0000013c00347944 */ /* 0x000fea0003c00000 */
.L_x_12005:
[----:B------:R-:W-:Y:S05]  /*18bb0*/  BSYNC B4 ;  /* 0x0000000000047941 */ /* 0x000fea0003800000 */
.L_x_12004:
        /* <DEDUP_REMOVED lines=23> */
.L_x_11987:
[----:B------:R-:W-:Y:S05]  /*18d30*/  BSYNC B3 ;  /* 0x0000000000037941 */ /* 0x000fea0003800000 */
.L_x_11978:
[----:B------:R-:W-:Y:S01]  /*18d40*/  FADD.FTZ R3, R15, 0.69314718246459960938 ;  /* 0x3f3172180f037421 */ /* 0x000fe20000010000 */
[----:B------:R-:W-:-:S04]  /*18d50*/  LOP3.LUT R15, R0, 0x80000000, R17, 0xb8, !PT ;  /* 0x80000000000f7812 */ /* 0x000fc800078eb811 */
[----:B------:R-:W-:Y:S01]  /*18d60*/  LOP3.LUT R14, R3, 0x80000000, R16, 0xb8, !PT ;  /* 0x80000000030e7812 */ /* 0x000fe200078eb810 */
[----:B------:R-:W-:Y:S06]  /*18d70*/  BRA `(.L_x_11944) ;  /* 0x00000000003c7947 */ /* 0x000fec0003800000 */
.L_x_11945:
        /* <DEDUP_REMOVED lines=15> */
.L_x_11944:
[----:B------:R-:W-:Y:S05]  /*18e70*/  BSYNC B2 ;  /* 0x0000000000027941 */ /* 0x000fea0003800000 */
.L_x_11943:
        /* <DEDUP_REMOVED lines=118> */
.L_x_12013:
        /* <DEDUP_REMOVED lines=10> */
.L_x_12015:
[----:B------:R-:W-:-:S04]  /*19680*/  FADD.FTZ R7, -R2, R5 ;  /* 0x0000000502077221 */ /* 0x000fc80000010100 */
[----:B------:R-:W-:-:S07]  /*19690*/  FMUL.FTZ R7, R7, 0.5 ;  /* 0x3f00000007077820 */ /* 0x000fce0000410000 */
.L_x_12016:
[----:B------:R-:W-:Y:S05]  /*196a0*/  BSYNC B1 ;  /* 0x0000000000017941 */ /* 0x000fea0003800000 */
.L_x_12014:
        /* <DEDUP_REMOVED lines=11> */
.L_x_12018:
[----:B------:R-:W-:-:S04]  /*19760*/  FADD.FTZ R8, R4, -R9 ;  /* 0x8000000904087221 */ /* 0x000fc80000010000 */
[----:B------:R-:W-:-:S07]  /*19770*/  FMUL.FTZ R8, R8, 0.5 ;  /* 0x3f00000008087820 */ /* 0x000fce0000410000 */
.L_x_12019:
[----:B------:R-:W-:Y:S05]  /*19780*/  BSYNC B1 ;  /* 0x0000000000017941 */ /* 0x000fea0003800000 */
.L_x_12017:
        /* <DEDUP_REMOVED lines=35> */
.L_x_12012:
[----:B------:R0:W1:Y:S02]  /*199c0*/  MUFU.SQRT R9, R0 ;  /* 0x0000000000097308 */ /* 0x0000640000002000 */
.L_x_12011:
[----:B------:R-:W-:Y:S05]  /*199d0*/  BSYNC B0 ;  /* 0x0000000000007941 */ /* 0x000fea0003800000 */
.L_x_12010:
        /* <DEDUP_REMOVED lines=35> */
.L_x_12023:
        /* <DEDUP_REMOVED lines=17> */
.L_x_12029:
[----:B0-----:R-:W-:-:S04]  /*19d20*/  FADD.FTZ R0, -R2, R5 ;  /* 0x0000000502007221 */ /* 0x001fc80000010100 */
[----:B------:R-:W-:-:S07]  /*19d30*/  FMUL.FTZ R0, R0, 0.5 ;  /* 0x3f00000000007820 */ /* 0x000fce0000410000 */
.L_x_12030:
[----:B------:R-:W-:Y:S05]  /*19d40*/  BSYNC B4 ;  /* 0x0000000000047941 */ /* 0x000fea0003800000 */
.L_x_12028:
        /* <DEDUP_REMOVED lines=10> */
.L_x_12032:
[----:B------:R-:W-:-:S04]  /*19df0*/  FADD.FTZ R3, -R3, R4 ;  /* 0x0000000403037221 */ /* 0x000fc80000010100 */
[----:B------:R-:W-:-:S07]  /*19e00*/  FMUL.FTZ R3, R3, 0.5 ;  /* 0x3f00000003037820 */ /* 0x000fce0000410000 */
.L_x_12033:
[----:B------:R-:W-:Y:S05]  /*19e10*/  BSYNC B4 ;  /* 0x0000000000047941 */ /* 0x000fea0003800000 */
.L_x_12031:
[----:B------:R-:W-:Y:S01]  /*19e20*/  FADD.FTZ R3, R3, R0 ;  /* 0x0000000003037221 */ /* 0x000fe20000010000 */
[----:B------:R-:W-:Y:S01]  /*19e30*/  FADD.FTZ R6, R6, |R19| ;  /* 0x4000001306067221 */ /* 0x000fe20000010000 */
[----:B------:R-:W-:-:S03]  /*19e40*/  MOV R16, R29 ;  /* 0x0000001d00107202 */ /* 0x000fc60000000f00 */
[----:B------:R-:W-:-:S04]  /*19e50*/  FMUL.FTZ R3, R6, R3 ;  /* 0x0000000306037220 */ /* 0x000fc80000410000 */
[----:B------:R2:W3:Y:S01]  /*19e60*/  MUFU.SQRT R17, R3 ;  /* 0x0000000300117308 */ /* 0x0004e20000002000 */
[----:B------:R-:W-:Y:S05]  /*19e70*/  BRA `(.L_x_12034) ;  /* 0x00000000004c7947 */ /* 0x000fea0003800000 */
.L_x_12027:
        /* <DEDUP_REMOVED lines=13> */
.L_x_12026:
[----:B------:R-:W-:Y:S01]  /*19f50*/  FADD.FTZ R2, R6, 1 ;  /* 0x3f80000006027421 */ /* 0x000fe20000010000 */
[----:B------:R-:W-:Y:S01]  /*19f60*/  MUFU.SQRT R17, R0 ;  /* 0x0000000000117308 */ /* 0x000fe20000002000 */
[----:B------:R-:W-:Y:S02]  /*19f70*/  HFMA2.MMA R16, -RZ, RZ, 1.875, 0 ;  /* 0x3f800000ff107435 */ /* 0x000fe400000001ff */
[----:B------:R-:W-:-:S06]  /*19f80*/  FMUL.FTZ R2, R2, 0.5 ;  /* 0x3f00000002027820 */ /* 0x000fcc0000410000 */
[----:B------:R-:W2:Y:S02]  /*19f90*/  MUFU.SQRT R2, R2 ;  /* 0x0000000200027308 */ /* 0x000ea40000002000 */
[----:B--2---:R-:W-:-:S07]  /*19fa0*/  FMUL.FTZ R17, R17, R2 ;  /* 0x0000000211117220 */ /* 0x004fce0000410000 */
.L_x_12034:
[----:B------:R-:W-:Y:S05]  /*19fb0*/  BSYNC B1 ;  /* 0x0000000000017941 */ /* 0x000fea0003800000 */
.L_x_12025:
[----:B------:R-:W-:Y:S05]  /*19fc0*/  BRA `(.L_x_12035) ;  /* 0x0000000000087947 */ /* 0x000fea0003800000 */
.L_x_12022:
[----:B------:R-:W-:Y:S01]  /*19fd0*/  FMUL.FTZ R17, R6, 16777216 ;  /* 0x4b80000006117820 */ /* 0x000fe20000410000 */
[----:B------:R-:W-:-:S07]  /*19fe0*/  FMUL.FTZ R16, |R19|, 16777216 ;  /* 0x4b80000013107820 */ /* 0x000fce0000410200 */
.L_x_12035:
[----:B------:R-:W-:Y:S05]  /*19ff0*/  BSYNC B0 ;  /* 0x0000000000007941 */ /* 0x000fea0003800000 */
.L_x_12021:
        /* <DEDUP_REMOVED lines=17> */
.L_x_12037:
[----:B------:R-:W-:Y:S05]  /*1a110*/  BSYNC B4 ;  /* 0x0000000000047941 */ /* 0x000fea0003800000 */
.L_x_12036:
        /* <DEDUP_REMOVED lines=18> */
.L_x_12039:
[----:B------:R-:W-:Y:S02]  /*1a240*/  ISETP.GE.AND P0, PT, R17, RZ, PT ;  /* 0x000000ff1100720c */ /* 0x000fe40003f06270 */
[----:B------:R-:W-:-:S11]  /*1a250*/  MOV R3, 0x3fd774eb ;  /* 0x3fd774eb00037802 */ /* 0x000fd60000000f00 */
[----:B------:R-:W-:-:S04]  /*1a260*/  @P0 FFMA.FTZ R0, R3, 0.93318945169448852539, -R0 ;  /* 0x3f6ee58103000823 */ /* 0x000fc80000010800 */
[----:B------:R-:W-:-:S07]  /*1a270*/  @!P0 FFMA.FTZ R0, R3, 0.93318945169448852539, R0 ;  /* 0x3f6ee58103008823 */ /* 0x000fce0000010000 */
.L_x_12040:
[----:B------:R-:W-:Y:S05]  /*1a280*/  BSYNC B0 ;  /* 0x0000000000007941 */ /* 0x000fea0003800000 */
.L_x_12038:
        /* <DEDUP_REMOVED lines=13> */
.L_x_12024:
[----:B------:R-:W-:Y:S05]  /*1a360*/  BSYNC B3 ;  /* 0x0000000000037941 */ /* 0x000fea0003800000 */
.L_x_12020:
[----:B------:R-:W-:Y:S02]  /*1a370*/  LOP3.LUT R17, R0, 0x80000000, R19, 0xb8, !PT ;  /* 0x8000000000117812 */ /* 0x000fe400078eb813 */
[----:B-1----:R-:W-:Y:S01]  /*1a380*/  LOP3.LUT R16, R9, 0x80000000, R18, 0xb8, !PT ;  /* 0x8000000009107812 */ /* 0x002fe200078eb812 */
[----:B------:R-:W-:Y:S06]  /*1a390*/  BRA `(.L_x_12007) ;  /* 0x0000001800047947 */ /* 0x000fec0003800000 */
.L_x_12009:
        /* <DEDUP_REMOVED lines=30> */
.L_x_12046:
[----:B------:R-:W-:Y:S05]  /*1a580*/  BSYNC B4 ;  /* 0x0000000000047941 */ /* 0x000fea0003800000 */
.L_x_12045:
        /* <DEDUP_REMOVED lines=19> */
.L_x_12048:
[----:B------:R-:W-:Y:S01]  /*1a6c0*/  FADD.FTZ R2, -R18, -RZ ;  /* 0x800000ff12027221 */ /* 0x000fe20000010100 */
[----:B------:R-:W-:-:S04]  /*1a6d0*/  MOV R3, 0x3fd774eb ;  /* 0x3fd774eb00037802 */ /* 0x000fc80000000f00 */
[----:B------:R-:W-:-:S13]  /*1a6e0*/  ISETP.GE.AND P0, PT, R2, RZ, PT ;  /* 0x000000ff0200720c */ /* 0x000fda0003f06270 */
[----:B------:R-:W-:-:S04]  /*1a6f0*/  @P0 FFMA.FTZ R0, R3, 0.93318945169448852539, -R0 ;  /* 0x3f6ee58103000823 */ /* 0x000fc80000010800 */
[----:B------:R-:W-:-:S07]  /*1a700*/  @!P0 FFMA.FTZ R0, R3, 0.93318945169448852539, R0 ;  /* 0x3f6ee58103008823 */ /* 0x000fce0000010000 */
.L_x_12049:
[----:B------:R-:W-:Y:S05]  /*1a710*/  BSYNC B0 ;  /* 0x0000000000007941 */ /* 0x000fea0003800000 */
.L_x_12047:
        /* <DEDUP_REMOVED lines=14> */
.L_x_12044:
        /* <DEDUP_REMOVED lines=12> */
.L_x_12052:
[----:B------:R-:W-:Y:S05]  /*1a8c0*/  BSYNC B4 ;  /* 0x0000000000047941 */ /* 0x000fea0003800000 */
.L_x_12051:
        /* <DEDUP_REMOVED lines=19> */
.L_x_12054:
[----:B------:R-:W-:Y:S01]  /*1aa00*/  FADD.FTZ R0, -R18, -RZ ;  /* 0x800000ff12007221 */ /* 0x000fe20000010100 */
[----:B------:R-:W-:-:S04]  /*1aa10*/  MOV R2, 0x3fd774eb ;  /* 0x3fd774eb00027802 */ /* 0x000fc80000000f00 */
[----:B------:R-:W-:-:S13]  /*1aa20*/  ISETP.GE.AND P0, PT, R0, RZ, PT ;  /* 0x000000ff0000720c */ /* 0x000fda0003f06270 */
[----:B------:R-:W-:-:S04]  /*1aa30*/  @P0 FFMA.FTZ R3, R2, 0.93318945169448852539, -R3 ;  /* 0x3f6ee58102030823 */ /* 0x000fc80000010803 */
[----:B------:R-:W-:-:S07]  /*1aa40*/  @!P0 FFMA.FTZ R3, R2, 0.93318945169448852539, R3 ;  /* 0x3f6ee58102038823 */ /* 0x000fce0000010003 */
.L_x_12055:
[----:B------:R-:W-:Y:S05]  /*1aa50*/  BSYNC B0 ;  /* 0x0000000000007941 */ /* 0x000fea0003800000 */
.L_x_12053:
        /* <DEDUP_REMOVED lines=30> */
.L_x_12043:
        /* <DEDUP_REMOVED lines=33> */
.L_x_12057:
[----:B------:R-:W-:Y:S05]  /*1ae50*/  BSYNC B4 ;  /* 0x0000000000047941 */ /* 0x000fea0003800000 */
.L_x_12056:
        /* <DEDUP_REMOVED lines=19> */
.L_x_12059:
[----:B------:R-:W-:Y:S01]  /*1af90*/  FADD.FTZ R2, -R18, -RZ ;  /* 0x800000ff12027221 */ /* 0x000fe20000010100 */
[----:B------:R-:W-:-:S04]  /*1afa0*/  MOV R3, 0x3fd774eb ;  /* 0x3fd774eb00037802 */ /* 0x000fc80000000f00 */
[----:B------:R-:W-:-:S13]  /*1afb0*/  ISETP.GE.AND P0, PT, R2, RZ, PT ;  /* 0x000000ff0200720c */ /* 0x000fda0003f06270 */
[----:B------:R-:W-:-:S04]  /*1afc0*/  @P0 FFMA.FTZ R0, R3, 0.93318945169448852539, -R0 ;  /* 0x3f6ee58103000823 */ /* 0x000fc80000010800 */
[----:B------:R-:W-:-:S07]  /*1afd0*/  @!P0 FFMA.FTZ R0, R3, 0.93318945169448852539, R0 ;  /* 0x3f6ee58103008823 */ /* 0x000fce0000010000 */
.L_x_12060:
[----:B------:R-:W-:Y:S05]  /*1afe0*/  BSYNC B0 ;  /* 0x0000000000007941 */ /* 0x000fea0003800000 */
.L_x_12058:
        /* <DEDUP_REMOVED lines=12> */
.L_x_12042:
        /* <DEDUP_REMOVED lines=23> */
.L_x_12064:
[----:B------:R-:W-:Y:S05]  /*1b220*/  BSYNC B4 ;  /* 0x0000000000047941 */ /* 0x000fea0003800000 */
.L_x_12063:
        /* <DEDUP_REMOVED lines=24> */
.L_x_12062:
        /* <DEDUP_REMOVED lines=12> */
.L_x_12066:
[----:B------:R-:W-:Y:S05]  /*1b470*/  BSYNC B4 ;  /* 0x0000000000047941 */ /* 0x000fea0003800000 */
.L_x_12065:
        /* <DEDUP_REMOVED lines=40> */
.L_x_12061:
        /* <DEDUP_REMOVED lines=33> */
.L_x_12068:
[----:B------:R-:W-:Y:S05]  /*1b910*/  BSYNC B4 ;  /* 0x0000000000047941 */ /* 0x000fea0003800000 */
.L_x_12067:
        /* <DEDUP_REMOVED lines=21> */
.L_x_12050:
[----:B------:R-:W-:Y:S05]  /*1ba70*/  BSYNC B3 ;  /* 0x0000000000037941 */ /* 0x000fea0003800000 */
.L_x_12041:
[----:B------:R-:W-:Y:S01]  /*1ba80*/  FADD.FTZ R3, R17, 0.69314718246459960938 ;  /* 0x3f31721811037421 */ /* 0x000fe20000010000 */
[----:B------:R-:W-:-:S04]  /*1ba90*/  LOP3.LUT R17, R0, 0x80000000, R19, 0xb8, !PT ;  /* 0x8000000000117812 */ /* 0x000fc800078eb813 */
[----:B------:R-:W-:Y:S01]  /*1baa0*/  LOP3.LUT R16, R3, 0x80000000, R18, 0xb8, !PT ;  /* 0x8000000003107812 */ /* 0x000fe200078eb812 */
[----:B------:R-:W-:Y:S06]  /*1bab0*/  BRA `(.L_x_12007) ;  /* 0x00000000003c7947 */ /* 0x000fec0003800000 */
.L_x_12008:
        /* <DEDUP_REMOVED lines=15> */
.L_x_12007:
[----:B------:R-:W-:Y:S05]  /*1bbb0*/  BSYNC B2 ;  /* 0x0000000000027941 */ /* 0x000fea0003800000 */
.L_x_12006:
        /* <DEDUP_REMOVED lines=118> */
.L_x_12076:
        /* <DEDUP_REMOVED lines=10> */
.L_x_12078:
[----:B------:R-:W-:-:S04]  /*1c3c0*/  FADD.FTZ R4, -R0, R5 ;  /* 0x0000000500047221 */ /* 0x000fc80000010100 */
[----:B------:R-:W-:-:S07]  /*1c3d0*/  FMUL.FTZ R4, R4, 0.5 ;  /* 0x3f00000004047820 */ /* 0x000fce0000410000 */
.L_x_12079:
[----:B------:R-:W-:Y:S05]  /*1c3e0*/  BSYNC B1 ;  /* 0x0000000000017941 */ /* 0x000fea0003800000 */
.L_x_12077:
        /* <DEDUP_REMOVED lines=11> */
.L_x_12081:
[----:B------:R-:W-:-:S04]  /*1c4a0*/  FADD.FTZ R6, R2, -R7 ;  /* 0x8000000702067221 */ /* 0x000fc80000010000 */
[----:B------:R-:W-:-:S07]  /*1c4b0*/  FMUL.FTZ R7, R6, 0.5 ;  /* 0x3f00000006077820 */ /* 0x000fce0000410000 */
.L_x_12082:
[----:B------:R-:W-:Y:S05]  /*1c4c0*/  BSYNC B1 ;  /* 0x0000000000017941 */ /* 0x000fea0003800000 */
.L_x_12080:
        /* <DEDUP_REMOVED lines=35> */
.L_x_12075:
[----:B------:R0:W1:Y:S02]  /*1c700*/  MUFU.SQRT R31, R30 ;  /* 0x0000001e001f7308 */ /* 0x0000640000002000 */
.L_x_12074:
[----:B------:R-:W-:Y:S05]  /*1c710*/  BSYNC B0 ;  /* 0x0000000000007941 */ /* 0x000fea0003800000 */
.L_x_12073:
        /* <DEDUP_REMOVED lines=35> */
.L_x_12086:
        /* <DEDUP_REMOVED lines=17> */
.L_x_12092:
[----:B------:R-:W-:-:S04]  /*1ca60*/  FADD.FTZ R0, -R0, R5 ;  /* 0x0000000500007221 */ /* 0x000fc80000010100 */
[----:B------:R-:W-:-:S07]  /*1ca70*/  FMUL.FTZ R0, R0, 0.5 ;  /* 0x3f00000000007820 */ /* 0x000fce0000410000 */
.L_x_12093:
[----:B------:R-:W-:Y:S05]  /*1ca80*/  BSYNC B4 ;  /* 0x0000000000047941 */ /* 0x000fea0003800000 */
.L_x_12091:
        /* <DEDUP_REMOVED lines=10> */
.L_x_12095:
[----:B------:R-:W-:-:S04]  /*1cb30*/  FADD.FTZ R2, -R3, R2 ;  /* 0x0000000203027221 */ /* 0x000fc80000010100 */
[----:B------:R-:W-:-:S07]  /*1cb40*/  FMUL.FTZ R3, R2, 0.5 ;  /* 0x3f00000002037820 */ /* 0x000fce0000410000 */
.L_x_12096:
[----:B------:R-:W-:Y:S05]  /*1cb50*/  BSYNC B4 ;  /* 0x0000000000047941 */ /* 0x000fea0003800000 */
.L_x_12094:
[----:B------:R-:W-:Y:S01]  /*1cb60*/  FADD.FTZ R3, R3, R0 ;  /* 0x0000000003037221 */ /* 0x000fe20000010000 */
[----:B------:R-:W-:-:S04]  /*1cb70*/  FADD.FTZ R18, R18, |R21| ;  /* 0x4000001512127221 */ /* 0x000fc80000010000 */
[----:B------:R-:W-:-:S06]  /*1cb80*/  FMUL.FTZ R18, R18, R3 ;  /* 0x0000000312127220 */ /* 0x000fcc0000410000 */
[----:B------:R-:W2:Y:S01]  /*1cb90*/  MUFU.SQRT R18, R18 ;  /* 0x0000001200127308 */ /* 0x000ea20000002000 */
[----:B------:R-:W-:Y:S05]  /*1cba0*/  BRA `(.L_x_12097) ;  /* 0x0000000000487947 */ /* 0x000fea0003800000 */
.L_x_12090:
        /* <DEDUP_REMOVED lines=12> */
.L_x_12089:
[----:B------:R-:W-:Y:S01]  /*1cc70*/  FADD.FTZ R0, R18, 1 ;  /* 0x3f80000012007421 */ /* 0x000fe20000010000 */
[----:B------:R-:W-:Y:S01]  /*1cc80*/  MUFU.SQRT R3, R30 ;  /* 0x0000001e00037308 */ /* 0x000fe20000002000 */
[----:B------:R-:W-:Y:S02]  /*1cc90*/  MOV R9, 0x3f800000 ;  /* 0x3f80000000097802 */ /* 0x000fe40000000f00 */
[----:B------:R-:W-:-:S06]  /*1cca0*/  FMUL.FTZ R0, R0, 0.5 ;  /* 0x3f00000000007820 */ /* 0x000fcc0000410000 */
[----:B------:R-:W2:Y:S02]  /*1ccb0*/  MUFU.SQRT R0, R0 ;  /* 0x0000000000007308 */ /* 0x000ea40000002000 */
[----:B--2---:R-:W-:-:S07]  /*1ccc0*/  FMUL.FTZ R18, R3, R0 ;  /* 0x0000000003127220 */ /* 0x004fce0000410000 */
.L_x_12097:
[----:B------:R-:W-:Y:S05]  /*1ccd0*/  BSYNC B1 ;  /* 0x0000000000017941 */ /* 0x000fea0003800000 */
.L_x_12088:
[----:B------:R-:W-:Y:S05]  /*1cce0*/  BRA `(.L_x_12098) ;  /* 0x0000000000087947 */ /* 0x000fea0003800000 */
.L_x_12085:
[----:B------:R-:W-:Y:S01]  /*1ccf0*/  FMUL.FTZ R18, R18, 16777216 ;  /* 0x4b80000012127820 */ /* 0x000fe20000410000 */
[----:B------:R-:W-:-:S07]  /*1cd00*/  FMUL.FTZ R9, |R21|, 16777216 ;  /* 0x4b80000015097820 */ /* 0x000fce0000410200 */
.L_x_12098:
[----:B------:R-:W-:Y:S05]  /*1cd10*/  BSYNC B0 ;  /* 0x0000000000007941 */ /* 0x000fea0003800000 */
.L_x_12084:
        /* <DEDUP_REMOVED lines=16> */
[----:B01----:R-:W-:Y:S05]  /*1ce20*/  CALL.REL.NOINC `($__internal_20_$__cuda_sm3x_div_rn_ftz_f32_slowpath) ;  /* 0x000000f800947944 */ /* 0x003fea0003c00000 */
.L_x_12100:
[----:B------:R-:W-:Y:S05]  /*1ce30*/  BSYNC B4 ;  /* 0x0000000000047941 */ /* 0x000fea0003800000 */
.L_x_12099:
        /* <DEDUP_REMOVED lines=18> */
.L_x_12102:
[----:B------:R-:W-:Y:S02]  /*1cf60*/  ISETP.GE.AND P0, PT, R18, RZ, PT ;  /* 0x000000ff1200720c */ /* 0x000fe40003f06270 */
[----:B------:R-:W-:-:S11]  /*1cf70*/  MOV R3, 0x3fd774eb ;  /* 0x3fd774eb00037802 */ /* 0x000fd60000000f00 */
[----:B------:R-:W-:-:S04]  /*1cf80*/  @P0 FFMA.FTZ R0, R3, 0.93318945169448852539, -R0 ;  /* 0x3f6ee58103000823 */ /* 0x000fc80000010800 */
[----:B------:R-:W-:-:S07]  /*1cf90*/  @!P0 FFMA.FTZ R0, R3, 0.93318945169448852539, R0 ;  /* 0x3f6ee58103008823 */ /* 0x000fce0000010000 */
.L_x_12103:
[----:B------:R-:W-:Y:S05]  /*1cfa0*/  BSYNC B0 ;  /* 0x0000000000007941 */ /* 0x000fea0003800000 */
.L_x_12101:
        /* <DEDUP_REMOVED lines=13> */
.L_x_12087:
[----:B------:R-:W-:Y:S05]  /*1d080*/  BSYNC B3 ;  /* 0x0000000000037941 */ /* 0x000fea0003800000 */
.L_x_12083:
[----:B------:R-:W-:Y:S02]  /*1d090*/  LOP3.LUT R19, R4, 0x80000000, R21, 0xb8, !PT ;  /* 0x8000000004137812 */ /* 0x000fe400078eb815 */
[----:B-1----:R-:W-:Y:S01]  /*1d0a0*/  LOP3.LUT R18, R31, 0x80000000, R20, 0xb8, !PT ;  /* 0x800000001f127812 */ /* 0x002fe200078eb814 */
[----:B------:R-:W-:Y:S06]  /*1d0b0*/  BRA `(.L_x_12070) ;  /* 0x0000001400dc7947 */ /* 0x000fec0003800000 */
.L_x_12072:
        /* <DEDUP_REMOVED lines=30> */
.L_x_12109:
[----:B------:R-:W-:Y:S05]  /*1d2a0*/  BSYNC B4 ;  /* 0x0000000000047941 */ /* 0x000fea0003800000 */
.L_x_12108:
        /* <DEDUP_REMOVED lines=18> */
.L_x_12111:
[----:B------:R-:W-:Y:S02]  /*1d3d0*/  ISETP.GE.AND P0, PT, R19, RZ, PT ;  /* 0x000000ff1300720c */ /* 0x000fe40003f06270 */
[----:B------:R-:W-:-:S11]  /*1d3e0*/  MOV R3, 0x3fd774eb ;  /* 0x3fd774eb00037802 */ /* 0x000fd60000000f00 */
[----:B------:R-:W-:-:S04]  /*1d3f0*/  @P0 FFMA.FTZ R0, R3, 0.93318945169448852539, -R0 ;  /* 0x3f6ee58103000823 */ /* 0x000fc80000010800 */
[----:B------:R-:W-:-:S07]  /*1d400*/  @!P0 FFMA.FTZ R0, R3, 0.93318945169448852539, R0 ;  /* 0x3f6ee58103008823 */ /* 0x000fce0000010000 */
.L_x_12112:
[----:B------:R-:W-:Y:S05]  /*1d410*/  BSYNC B0 ;  /* 0x0000000000007941 */ /* 0x000fea0003800000 */
.L_x_12110:
        /* <DEDUP_REMOVED lines=14> */
.L_x_12107:
        /* <DEDUP_REMOVED lines=12> */
.L_x_12115:
[----:B------:R-:W-:Y:S05]  /*1d5c0*/  BSYNC B4 ;  /* 0x0000000000047941 */ /* 0x000fea0003800000 */
.L_x_12114:
        /* <DEDUP_REMOVED lines=18> */
.L_x_12117:
[----:B------:R-:W-:Y:S02]  /*1d6f0*/  ISETP.GE.AND P0, PT, R19, RZ, PT ;  /* 0x000000ff1300720c */ /* 0x000fe40003f06270 */
[----:B------:R-:W-:-:S11]  /*1d700*/  MOV R3, 0x3fd774eb ;  /* 0x3fd774eb00037802 */ /* 0x000fd60000000f00 */
[----:B------:R-:W-:-:S04]  /*1d710*/  @P0 FFMA.FTZ R0, R3, 0.93318945169448852539, -R0 ;  /* 0x3f6ee58103000823 */ /* 0x000fc80000010800 */
[----:B------:R-:W-:-:S07]  /*1d720*/  @!P0 FFMA.FTZ R0, R3, 0.93318945169448852539, R0 ;  /* 0x3f6ee58103008823 */ /* 0x000fce0000010000 */
.L_x_12118:
[----:B------:R-:W-:Y:S05]  /*1d730*/  BSYNC B0 ;  /* 0x0000000000007941 */ /* 0x000fea0003800000 */
.L_x_12116:
        /* <DEDUP_REMOVED lines=28> */
.L_x_12106:
        /* <DEDUP_REMOVED lines=33> */
.L_x_12120:
[----:B------:R-:W-:Y:S05]  /*1db10*/  BSYNC B4 ;  /* 0x0000000000047941 */ /* 0x000fea0003800000 */
.L_x_12119:
        /* <DEDUP_REMOVED lines=18> */
.L_x_12122:
[----:B------:R-:W-:Y:S02]  /*1dc40*/  ISETP.GE.AND P0, PT, R19, RZ, PT ;  /* 0x000000ff1300720c */ /* 0x000fe40003f06270 */
[----:B------:R-:W-:-:S11]  /*1dc50*/  MOV R3, 0x3fd774eb ;  /* 0x3fd774eb00037802 */ /* 0x000fd60000000f00 */
[----:B------:R-:W-:-:S04]  /*1dc60*/  @P0 FFMA.FTZ R0, R3, 0.93318945169448852539, -R0 ;  /* 0x3f6ee58103000823 */ /* 0x000fc80000010800 */
[----:B------:R-:W-:-:S07]  /*1dc70*/  @!P0 FFMA.FTZ R0, R3, 0.93318945169448852539, R0 ;  /* 0x3f6ee58103008823 */ /* 0x000fce0000010000 */
.L_x_12123:
[----:B------:R-:W-:Y:S05]  /*1dc80*/  BSYNC B0 ;  /* 0x0000000000007941 */ /* 0x000fea0003800000 */
.L_x_12121:
        /* <DEDUP_REMOVED lines=12> */
.L_x_12105:
        /* <DEDUP_REMOVED lines=23> */
.L_x_12127:
[----:B------:R-:W-:Y:S05]  /*1dec0*/  BSYNC B4 ;  /* 0x0000000000047941 */ /* 0x000fea0003800000 */
.L_x_12126:
        /* <DEDUP_REMOVED lines=24> */
.L_x_12125:
        /* <DEDUP_REMOVED lines=12> */
.L_x_12129:
[----:B------:R-:W-:Y:S05]  /*1e110*/  BSYNC B4 ;  /* 0x0000000000047941 */ /* 0x000fea0003800000 */
.L_x_12128:
        /* <DEDUP_REMOVED lines=38> */
.L_x_12124:
        /* <DEDUP_REMOVED lines=33> */
.L_x_12131:
[----:B------:R-:W-:Y:S05]  /*1e590*/  BSYNC B4 ;  /* 0x0000000000047941 */ /* 0x000fea0003800000 */
.L_x_12130:
        /* <DEDUP_REMOVED lines=21> */
.L_x_12113:
[----:B------:R-:W-:Y:S05]  /*1e6f0*/  BSYNC B3 ;  /* 0x0000000000037941 */ /* 0x000fea0003800000 */
.L_x_12104:
[----:B------:R-:W-:Y:S01]  /*1e700*/  FADD.FTZ R3, R18, 0.69314718246459960938 ;  /* 0x3f31721812037421 */ /* 0x000fe20000010000 */
[----:B------:R-:W-:-:S04]  /*1e710*/  LOP3.LUT R19, R0, 0x80000000, R21, 0xb8, !PT ;  /* 0x8000000000137812 */ /* 0x000fc800078eb815 */
[----:B------:R-:W-:Y:S01]  /*1e720*/  LOP3.LUT R18, R3, 0x80000000, R20, 0xb8, !PT ;  /* 0x8000000003127812 */ /* 0x000fe200078eb814 */
[----:B------:R-:W-:Y:S06]  /*1e730*/  BRA `(.L_x_12070) ;  /* 0x00000000003c7947 */ /* 0x000fec0003800000 */
.L_x_12071:
        /* <DEDUP_REMOVED lines=15> */
.L_x_12070:
[----:B------:R-:W-:Y:S05]  /*1e830*/  BSYNC B2 ;  /* 0x0000000000027941 */ /* 0x000fea0003800000 */
.L_x_12069:
        /* <DEDUP_REMOVED lines=117> */
.L_x_12139:
        /* <DEDUP_REMOVED lines=10> */
.L_x_12141:
[----:B------:R-:W-:-:S04]  /*1f030*/  FADD.FTZ R4, -R0, R5 ;  /* 0x0000000500047221 */ /* 0x000fc80000010100 */
[----:B------:R-:W-:-:S07]  /*1f040*/  FMUL.FTZ R4, R4, 0.5 ;  /* 0x3f00000004047820 */ /* 0x000fce0000410000 */
.L_x_12142:
[----:B------:R-:W-:Y:S05]  /*1f050*/  BSYNC B1 ;  /* 0x0000000000017941 */ /* 0x000fea0003800000 */
.L_x_12140:
        /* <DEDUP_REMOVED lines=11> */
.L_x_12144:
[----:B------:R-:W-:-:S04]  /*1f110*/  FADD.FTZ R6, R2, -R7 ;  /* 0x8000000702067221 */ /* 0x000fc80000010000 */
[----:B------:R-:W-:-:S07]  /*1f120*/  FMUL.FTZ R7, R6, 0.5 ;  /* 0x3f00000006077820 */ /* 0x000fce0000410000 */
.L_x_12145:
[----:B------:R-:W-:Y:S05]  /*1f130*/  BSYNC B1 ;  /* 0x0000000000017941 */ /* 0x000fea0003800000 */
.L_x_12143:
        /* <DEDUP_REMOVED lines=35> */
.L_x_12138:
[----:B------:R0:W1:Y:S02]  /*1f370*/  MUFU.SQRT R31, R30 ;  /* 0x0000001e001f7308 */ /* 0x0000640000002000 */
.L_x_12137:
[----:B------:R-:W-:Y:S05]  /*1f380*/  BSYNC B0 ;  /* 0x0000000000007941 */ /* 0x000fea0003800000 */
.L_x_12136:
        /* <DEDUP_REMOVED lines=35> */
.L_x_12149:
        /* <DEDUP_REMOVED lines=17> */
.L_x_12155:
[----:B------:R-:W-:-:S04]  /*1f6d0*/  FADD.FTZ R0, -R0, R5 ;  /* 0x0000000500007221 */ /* 0x000fc80000010100 */
[----:B------:R-:W-:-:S07]  /*1f6e0*/  FMUL.FTZ R0, R0, 0.5 ;  /* 0x3f00000000007820 */ /* 0x000fce0000410000 */
.L_x_12156:
[----:B------:R-:W-:Y:S05]  /*1f6f0*/  BSYNC B4 ;  /* 0x0000000000047941 */ /* 0x000fea0003800000 */
.L_x_12154:
        /* <DEDUP_REMOVED lines=10> */
.L_x_12158:
[----:B------:R-:W-:-:S04]  /*1f7a0*/  FADD.FTZ R2, -R3, R2 ;  /* 0x0000000203027221 */ /* 0x000fc80000010100 */
[----:B------:R-:W-:-:S07]  /*1f7b0*/  FMUL.FTZ R3, R2, 0.5 ;  /* 0x3f00000002037820 */ /* 0x000fce0000410000 */
.L_x_12159:
[----:B------:R-:W-:Y:S05]  /*1f7c0*/  BSYNC B4 ;  /* 0x0000000000047941 */ /* 0x000fea0003800000 */
.L_x_12157:
[----:B------:R-:W-:Y:S01]  /*1f7d0*/  FADD.FTZ R3, R3, R0 ;  /* 0x0000000003037221 */ /* 0x000fe20000010000 */
[----:B------:R-:W-:-:S04]  /*1f7e0*/  FADD.FTZ R20, R20, |R23| ;  /* 0x4000001714147221 */ /* 0x000fc80000010000 */
[----:B------:R-:W-:-:S06]  /*1f7f0*/  FMUL.FTZ R20, R20, R3 ;  /* 0x0000000314147220 */ /* 0x000fcc0000410000 */
[----:B------:R-:W2:Y:S01]  /*1f800*/  MUFU.SQRT R20, R20 ;  /* 0x0000001400147308 */ /* 0x000ea20000002000 */
[----:B------:R-:W-:Y:S05]  /*1f810*/  BRA `(.L_x_12160) ;  /* 0x0000000000487947 */ /* 0x000fea0003800000 */
.L_x_12153:
        /* <DEDUP_REMOVED lines=12> */
.L_x_12152:
[----:B------:R-:W-:Y:S01]  /*1f8e0*/  FADD.FTZ R0, R20, 1 ;  /* 0x3f80000014007421 */ /* 0x000fe20000010000 */
[----:B0-----:R-:W-:Y:S01]  /*1f8f0*/  MUFU.SQRT R30, R30 ;  /* 0x0000001e001e7308 */ /* 0x001fe20000002000 */
[----:B------:R-:W-:Y:S02]  /*1f900*/  MOV R9, 0x3f800000 ;  /* 0x3f80000000097802 */ /* 0x000fe40000000f00 */
[----:B------:R-:W-:-:S05]  /*1f910*/  FMUL.FTZ R0, R0, 0.5 ;  /* 0x3f00000000007820 */ /* 0x000fca0000410000 */
[----:B------:R-:W0:Y:S02]  /*1f920*/  MUFU.SQRT R3, R0 ;  /* 0x0000000000037308 */ /* 0x000e240000002000 */
[----:B0-----:R-:W-:-:S07]  /*1f930*/  FMUL.FTZ R20, R30, R3 ;  /* 0x000000031e147220 */ /* 0x001fce0000410000 */
.L_x_12160:
[----:B------:R-:W-:Y:S05]  /*1f940*/  BSYNC B1 ;  /* 0x0000000000017941 */ /* 0x000fea0003800000 */
.L_x_12151:
[----:B------:R-:W-:Y:S05]  /*1f950*/  BRA `(.L_x_12161) ;  /* 0x0000000000087947 */ /* 0x000fea0003800000 */
.L_x_12148:
[----:B------:R-:W-:Y:S01]  /*1f960*/  FMUL.FTZ R20, R20, 16777216 ;  /* 0x4b80000014147820 */ /* 0x000fe20000410000 */
[----:B------:R-:W-:-:S07]  /*1f970*/  FMUL.FTZ R9, |R23|, 16777216 ;  /* 0x4b80000017097820 */ /* 0x000fce0000410200 */
.L_x_12161:
[----:B------:R-:W-:Y:S05]  /*1f980*/  BSYNC B0 ;  /* 0x0000000000007941 */ /* 0x000fea0003800000 */
.L_x_12147:
        /* <DEDUP_REMOVED lines=17> */
.L_x_12163:
[----:B------:R-:W-:Y:S05]  /*1faa0*/  BSYNC B4 ;  /* 0x0000000000047941 */ /* 0x000fea0003800000 */
.L_x_12162:
        /* <DEDUP_REMOVED lines=18> */
.L_x_12165:
[----:B------:R-:W-:Y:S02]  /*1fbd0*/  ISETP.GE.AND P0, PT, R20, RZ, PT ;  /* 0x000000ff1400720c */ /* 0x000fe40003f06270 */
[----:B------:R-:W-:-:S11]  /*1fbe0*/  MOV R3, 0x3fd774eb ;  /* 0x3fd774eb00037802 */ /* 0x000fd60000000f00 */
[----:B------:R-:W-:-:S04]  /*1fbf0*/  @P0 FFMA.FTZ R0, R3, 0.93318945169448852539, -R0 ;  /* 0x3f6ee58103000823 */ /* 0x000fc80000010800 */
[----:B------:R-:W-:-:S07]  /*1fc00*/  @!P0 FFMA.FTZ R0, R3, 0.93318945169448852539, R0 ;  /* 0x3f6ee58103008823 */ /* 0x000fce0000010000 */
.L_x_12166:
[----:B------:R-:W-:Y:S05]  /*1fc10*/  BSYNC B0 ;  /* 0x0000000000007941 */ /* 0x000fea0003800000 */
.L_x_12164:
        /* <DEDUP_REMOVED lines=10> */
.L_x_12150:
[----:B------:R-:W-:Y:S05]  /*1fcc0*/  BSYNC B3 ;  /* 0x0000000000037941 */ /* 0x000fea0003800000 */
.L_x_12146:
[----:B------:R-:W-:Y:S02]  /*1fcd0*/  LOP3.LUT R21, R4, 0x80000000, R23, 0xb8, !PT ;  /* 0x8000000004157812 */ /* 0x000fe400078eb817 */
[----:B-1----:R-:W-:Y:S01]  /*1fce0*/  LOP3.LUT R20, R31, 0x80000000, R22, 0xb8, !PT ;  /* 0x800000001f147812 */ /* 0x002fe200078eb816 */
[----:B------:R-:W-:Y:S06]  /*1fcf0*/  BRA `(.L_x_12133) ;  /* 0x0000001400d07947 */ /* 0x000fec0003800000 */
.L_x_12135:
        /* <DEDUP_REMOVED lines=30> */
.L_x_12172:
[----:B------:R-:W-:Y:S05]  /*1fee0*/  BSYNC B4 ;  /* 0x0000000000047941 */ /* 0x000fea0003800000 */
.L_x_12171:
        /* <DEDUP_REMOVED lines=18> */
.L_x_12174:
[----:B------:R-:W-:Y:S02]  /*20010*/  ISETP.GE.AND P0, PT, R21, RZ, PT ;  /* 0x000000ff1500720c */ /* 0x000fe40003f06270 */
[----:B------:R-:W-:-:S11]  /*20020*/  MOV R3, 0x3fd774eb ;  /* 0x3fd774eb00037802 */ /* 0x000fd60000000f00 */
[----:B------:R-:W-:-:S04]  /*20030*/  @P0 FFMA.FTZ R0, R3, 0.93318945169448852539, -R0 ;  /* 0x3f6ee58103000823 */ /* 0x000fc80000010800 */
[----:B------:R-:W-:-:S07]  /*20040*/  @!P0 FFMA.FTZ R0, R3, 0.93318945169448852539, R0 ;  /* 0x3f6ee58103008823 */ /* 0x000fce0000010000 */
.L_x_12175:
[----:B------:R-:W-:Y:S05]  /*20050*/  BSYNC B0 ;  /* 0x0000000000007941 */ /* 0x000fea0003800000 */
.L_x_12173:
        /* <DEDUP_REMOVED lines=13> */
.L_x_12170:
        /* <DEDUP_REMOVED lines=12> */
.L_x_12178:
[----:B------:R-:W-:Y:S05]  /*201f0*/  BSYNC B4 ;  /* 0x0000000000047941 */ /* 0x000fea0003800000 */
.L_x_12177:
        /* <DEDUP_REMOVED lines=18> */
.L_x_12180:
[----:B------:R-:W-:Y:S02]  /*20320*/  ISETP.GE.AND P0, PT, R21, RZ, PT ;  /* 0x000000ff1500720c */ /* 0x000fe40003f06270 */
[----:B------:R-:W-:-:S11]  /*20330*/  MOV R3, 0x3fd774eb ;  /* 0x3fd774eb00037802 */ /* 0x000fd60000000f00 */
[----:B------:R-:W-:-:S04]  /*20340*/  @P0 FFMA.FTZ R0, R3, 0.93318945169448852539, -R0 ;  /* 0x3f6ee58103000823 */ /* 0x000fc80000010800 */
[----:B------:R-:W-:-:S07]  /*20350*/  @!P0 FFMA.FTZ R0, R3, 0.93318945169448852539, R0 ;  /* 0x3f6ee58103008823 */ /* 0x000fce0000010000 */
.L_x_12181:
[----:B------:R-:W-:Y:S05]  /*20360*/  BSYNC B0 ;  /* 0x0000000000007941 */ /* 0x000fea0003800000 */
.L_x_12179:
        /* <DEDUP_REMOVED lines=27> */
.L_x_12169:
        /* <DEDUP_REMOVED lines=33> */
.L_x_12183:
[----:B------:R-:W-:Y:S05]  /*20730*/  BSYNC B4 ;  /* 0x0000000000047941 */ /* 0x000fea0003800000 */
.L_x_12182:
        /* <DEDUP_REMOVED lines=18> */
.L_x_12185:
[----:B------:R-:W-:Y:S02]  /*20860*/  ISETP.GE.AND P0, PT, R21, RZ, PT ;  /* 0x000000ff1500720c */ /* 0x000fe40003f06270 */
[----:B------:R-:W-:-:S11]  /*20870*/  MOV R3, 0x3fd774eb ;  /* 0x3fd774eb00037802 */ /* 0x000fd60000000f00 */
[----:B------:R-:W-:-:S04]  /*20880*/  @P0 FFMA.FTZ R0, R3, 0.93318945169448852539, -R0 ;  /* 0x3f6ee58103000823 */ /* 0x000fc80000010800 */
[----:B------:R-:W-:-:S07]  /*20890*/  @!P0 FFMA.FTZ R0, R3, 0.93318945169448852539, R0 ;  /* 0x3f6ee58103008823 */ /* 0x000fce0000010000 */
.L_x_12186:
[----:B------:R-:W-:Y:S05]  /*208a0*/  BSYNC B0 ;  /* 0x0000000000007941 */ /* 0x000fea0003800000 */
.L_x_12184:
        /* <DEDUP_REMOVED lines=11> */
.L_x_12168:
        /* <DEDUP_REMOVED lines=23> */
.L_x_12190:
[----:B------:R-:W-:Y:S05]  /*20ad0*/  BSYNC B4 ;  /* 0x0000000000047941 */ /* 0x000fea0003800000 */
.L_x_12189:
        /* <DEDUP_REMOVED lines=24> */
.L_x_12188:
        /* <DEDUP_REMOVED lines=12> */
.L_x_12192:
[----:B------:R-:W-:Y:S05]  /*20d20*/  BSYNC B4 ;  /* 0x0000000000047941 */ /* 0x000fea0003800000 */
.L_x_12191:
        /* <DEDUP_REMOVED lines=38> */
.L_x_12187:
        /* <DEDUP_REMOVED lines=33> */
.L_x_12194:
[----:B------:R-:W-:Y:S05]  /*211a0*/  BSYNC B4 ;  /* 0x0000000000047941 */ /* 0x000fea0003800000 */
.L_x_12193:
        /* <DEDUP_REMOVED lines=21> */
.L_x_12176:
[----:B------:R-:W-:Y:S05]  /*21300*/  BSYNC B3 ;  /* 0x0000000000037941 */ /* 0x000fea0003800000 */
.L_x_12167:
[----:B------:R-:W-:Y:S01]  /*21310*/  FADD.FTZ R3, R30, 0.69314718246459960938 ;  /* 0x3f3172181e037421 */ /* 0x000fe20000010000 */
[----:B------:R-:W-:-:S04]  /*21320*/  LOP3.LUT R21, R0, 0x80000000, R23, 0xb8, !PT ;  /* 0x8000000000157812 */ /* 0x000fc800078eb817 */
[----:B------:R-:W-:Y:S01]  /*21330*/  LOP3.LUT R20, R3, 0x80000000, R22, 0xb8, !PT ;  /* 0x8000000003147812 */ /* 0x000fe200078eb816 */
[----:B------:R-:W-:Y:S06]  /*21340*/  BRA `(.L_x_12133) ;  /* 0x00000000003c7947 */ /* 0x000fec0003800000 */
.L_x_12134:
        /* <DEDUP_REMOVED lines=15> */
.L_x_12133:
[----:B------:R-:W-:Y:S05]  /*21440*/  BSYNC B2 ;  /* 0x0000000000027941 */ /* 0x000fea0003800000 */
.L_x_12132:
        /* <DEDUP_REMOVED lines=117> */
.L_x_12202:
        /* <DEDUP_REMOVED lines=10> */
.L_x_12204:
[----:B------:R-:W-:-:S04]  /*21c40*/  FADD.FTZ R4, -R0, R5 ;  /* 0x0000000500047221 */ /* 0x000fc80000010100 */
[----:B------:R-:W-:-:S07]  /*21c50*/  FMUL.FTZ R4, R4, 0.5 ;  /* 0x3f00000004047820 */ /* 0x000fce0000410000 */
.L_x_12205:
[----:B------:R-:W-:Y:S05]  /*21c60*/  BSYNC B1 ;  /* 0x0000000000017941 */ /* 0x000fea0003800000 */
.L_x_12203:
        /* <DEDUP_REMOVED lines=11> */
.L_x_12207:
[----:B------:R-:W-:-:S04]  /*21d20*/  FADD.FTZ R6, R2, -R7 ;  /* 0x8000000702067221 */ /* 0x000fc80000010000 */
[----:B------:R-:W-:-:S07]  /*21d30*/  FMUL.FTZ R7, R6, 0.5 ;  /* 0x3f00000006077820 */ /* 0x000fce0000410000 */
.L_x_12208:
[----:B------:R-:W-:Y:S05]  /*21d40*/  BSYNC B1 ;  /* 0x0000000000017941 */ /* 0x000fea0003800000 */
.L_x_12206:
        /* <DEDUP_REMOVED lines=35> */
.L_x_12201:
[----:B------:R0:W1:Y:S02]  /*21f80*/  MUFU.SQRT R31, R30 ;  /* 0x0000001e001f7308 */ /* 0x0000640000002000 */
.L_x_12200:
[----:B------:R-:W-:Y:S05]  /*21f90*/  BSYNC B0 ;  /* 0x0000000000007941 */ /* 0x000fea0003800000 */
.L_x_12199:
        /* <DEDUP_REMOVED lines=35> */
.L_x_12212:
        /* <DEDUP_REMOVED lines=17> */
.L_x_12218:
[----:B------:R-:W-:-:S04]  /*222e0*/  FADD.FTZ R0, -R0, R5 ;  /* 0x0000000500007221 */ /* 0x000fc80000010100 */
[----:B------:R-:W-:-:S07]  /*222f0*/  FMUL.FTZ R0, R0, 0.5 ;  /* 0x3f00000000007820 */ /* 0x000fce0000410000 */
.L_x_12219:
[----:B------:R-:W-:Y:S05]  /*22300*/  BSYNC B4 ;  /* 0x0000000000047941 */ /* 0x000fea0003800000 */
.L_x_12217:
        /* <DEDUP_REMOVED lines=10> */
.L_x_12221:
[----:B------:R-:W-:-:S04]  /*223b0*/  FADD.FTZ R2, -R3, R2 ;  /* 0x0000000203027221 */ /* 0x000fc80000010100 */
[----:B------:R-:W-:-:S07]  /*223c0*/  FMUL.FTZ R3, R2, 0.5 ;  /* 0x3f00000002037820 */ /* 0x000fce0000410000 */
.L_x_12222:
[----:B------:R-:W-:Y:S05]  /*223d0*/  BSYNC B4 ;  /* 0x0000000000047941 */ /* 0x000fea0003800000 */
.L_x_12220:
[----:B------:R-:W-:Y:S01]  /*223e0*/  FADD.FTZ R3, R3, R0 ;  /* 0x0000000003037221 */ /* 0x000fe20000010000 */
[----:B------:R-:W-:-:S04]  /*223f0*/  FADD.FTZ R22, R9, R22 ;  /* 0x0000001609167221 */ /* 0x000fc80000010000 */
[----:B------:R-:W-:-:S06]  /*22400*/  FMUL.FTZ R22, R22, R3 ;  /* 0x0000000316167220 */ /* 0x000fcc0000410000 */
[----:B------:R-:W2:Y:S01]  /*22410*/  MUFU.SQRT R22, R22 ;  /* 0x0000001600167308 */ /* 0x000ea20000002000 */
[----:B------:R-:W-:Y:S05]  /*22420*/  BRA `(.L_x_12223) ;  /* 0x0000000000487947 */ /* 0x000fea0003800000 */
.L_x_12216:
        /* <DEDUP_REMOVED lines=12> */
.L_x_12215:
[----:B------:R-:W-:Y:S01]  /*224f0*/  FADD.FTZ R0, R22, 1 ;  /* 0x3f80000016007421 */ /* 0x000fe20000010000 */
[----:B------:R-:W-:Y:S01]  /*22500*/  MUFU.SQRT R3, R30 ;  /* 0x0000001e00037308 */ /* 0x000fe20000002000 */
[----:B------:R-:W-:Y:S02]  /*22510*/  MOV R9, 0x3f800000 ;  /* 0x3f80000000097802 */ /* 0x000fe40000000f00 */
[----:B------:R-:W-:-:S06]  /*22520*/  FMUL.FTZ R0, R0, 0.5 ;  /* 0x3f00000000007820 */ /* 0x000fcc0000410000 */
[----:B------:R-:W2:Y:S02]  /*22530*/  MUFU.SQRT R0, R0 ;  /* 0x0000000000007308 */ /* 0x000ea40000002000 */
[----:B--2---:R-:W-:-:S07]  /*22540*/  FMUL.FTZ R22, R3, R0 ;  /* 0x0000000003167220 */ /* 0x004fce0000410000 */
.L_x_12223:
[----:B------:R-:W-:Y:S05]  /*22550*/  BSYNC B1 ;  /* 0x0000000000017941 */ /* 0x000fea0003800000 */
.L_x_12214:
[----:B------:R-:W-:Y:S05]  /*22560*/  BRA `(.L_x_12224) ;  /* 0x0000000000087947 */ /* 0x000fea0003800000 */
.L_x_12211:
[----:B------:R-:W-:Y:S01]  /*22570*/  FMUL.FTZ R22, R22, 16777216 ;  /* 0x4b80000016167820 */ /* 0x000fe20000410000 */
[----:B------:R-:W-:-:S07]  /*22580*/  FMUL.FTZ R9, R9, 16777216 ;  /* 0x4b80000009097820 */ /* 0x000fce0000410000 */
.L_x_12224:
[----:B------:R-:W-:Y:S05]  /*22590*/  BSYNC B0 ;  /* 0x0000000000007941 */ /* 0x000fea0003800000 */
.L_x_12210:
        /* <DEDUP_REMOVED lines=17> */
.L_x_12226:
[----:B------:R-:W-:Y:S05]  /*226b0*/  BSYNC B4 ;  /* 0x0000000000047941 */ /* 0x000fea0003800000 */
.L_x_12225:
        /* <DEDUP_REMOVED lines=18> */
.L_x_12228:
[----:B------:R-:W-:Y:S02]  /*227e0*/  ISETP.GE.AND P0, PT, R22, RZ, PT ;  /* 0x000000ff1600720c */ /* 0x000fe40003f06270 */
[----:B------:R-:W-:-:S11]  /*227f0*/  MOV R3, 0x3fd774eb ;  /* 0x3fd774eb00037802 */ /* 0x000fd60000000f00 */
[----:B------:R-:W-:-:S04]  /*22800*/  @P0 FFMA.FTZ R0, R3, 0.93318945169448852539, -R0 ;  /* 0x3f6ee58103000823 */ /* 0x000fc80000010800 */
[----:B------:R-:W-:-:S07]  /*22810*/  @!P0 FFMA.FTZ R0, R3, 0.93318945169448852539, R0 ;  /* 0x3f6ee58103008823 */ /* 0x000fce0000010000 */
.L_x_12229:
[----:B------:R-:W-:Y:S05]  /*22820*/  BSYNC B0 ;  /* 0x0000000000007941 */ /* 0x000fea0003800000 */
.L_x_12227:
        /* <DEDUP_REMOVED lines=10> */
.L_x_12213:
[----:B------:R-:W-:Y:S05]  /*228d0*/  BSYNC B3 ;  /* 0x0000000000037941 */ /* 0x000fea0003800000 */
.L_x_12209:
[----:B------:R-:W-:Y:S02]  /*228e0*/  LOP3.LUT R23, R4, 0x80000000, R25, 0xb8, !PT ;  /* 0x8000000004177812 */ /* 0x000fe400078eb819 */
[----:B-1----:R-:W-:Y:S01]  /*228f0*/  LOP3.LUT R22, R31, 0x80000000, R24, 0xb8, !PT ;  /* 0x800000001f167812 */ /* 0x002fe200078eb818 */
[----:B------:R-:W-:Y:S06]  /*22900*/  BRA `(.L_x_12196) ;  /* 0x0000001400d07947 */ /* 0x000fec0003800000 */
.L_x_12198:
        /* <DEDUP_REMOVED lines=30> */
.L_x_12235:
[----:B------:R-:W-:Y:S05]  /*22af0*/  BSYNC B4 ;  /* 0x0000000000047941 */ /* 0x000fea0003800000 */
.L_x_12234:
        /* <DEDUP_REMOVED lines=18> */
.L_x_12237:
[----:B------:R-:W-:Y:S02]  /*22c20*/  ISETP.GE.AND P0, PT, R23, RZ, PT ;  /* 0x000000ff1700720c */ /* 0x000fe40003f06270 */
[----:B------:R-:W-:-:S11]  /*22c30*/  MOV R3, 0x3fd774eb ;  /* 0x3fd774eb00037802 */ /* 0x000fd60000000f00 */
[----:B------:R-:W-:-:S04]  /*22c40*/  @P0 FFMA.FTZ R0, R3, 0.93318945169448852539, -R0 ;  /* 0x3f6ee58103000823 */ /* 0x000fc80000010800 */
[----:B------:R-:W-:-:S07]  /*22c50*/  @!P0 FFMA.FTZ R0, R3, 0.93318945169448852539, R0 ;  /* 0x3f6ee58103008823 */ /* 0x000fce0000010000 */
.L_x_12238:
[----:B------:R-:W-:Y:S05]  /*22c60*/  BSYNC B0 ;  /* 0x0000000000007941 */ /* 0x000fea0003800000 */
.L_x_12236:
        /* <DEDUP_REMOVED lines=13> */
.L_x_12233:
        /* <DEDUP_REMOVED lines=12> */
.L_x_12241:
[----:B------:R-:W-:Y:S05]  /*22e00*/  BSYNC B4 ;  /* 0x0000000000047941 */ /* 0x000fea0003800000 */
.L_x_12240:
        /* <DEDUP_REMOVED lines=18> */
.L_x_12243:
[----:B------:R-:W-:Y:S02]  /*22f30*/  ISETP.GE.AND P0, PT, R23, RZ, PT ;  /* 0x000000ff1700720c */ /* 0x000fe40003f06270 */
[----:B------:R-:W-:-:S11]  /*22f40*/  MOV R3, 0x3fd774eb ;  /* 0x3fd774eb00037802 */ /* 0x000fd60000000f00 */
[----:B------:R-:W-:-:S04]  /*22f50*/  @P0 FFMA.FTZ R0, R3, 0.93318945169448852539, -R0 ;  /* 0x3f6ee58103000823 */ /* 0x000fc80000010800 */
[----:B------:R-:W-:-:S07]  /*22f60*/  @!P0 FFMA.FTZ R0, R3, 0.93318945169448852539, R0 ;  /* 0x3f6ee58103008823 */ /* 0x000fce0000010000 */
.L_x_12244:
[----:B------:R-:W-:Y:S05]  /*22f70*/  BSYNC B0 ;  /* 0x0000000000007941 */ /* 0x000fea0003800000 */
.L_x_12242:
        /* <DEDUP_REMOVED lines=27> */
.L_x_12232:
        /* <DEDUP_REMOVED lines=33> */
.L_x_12246:
[----:B------:R-:W-:Y:S05]  /*23340*/  BSYNC B4 ;  /* 0x0000000000047941 */ /* 0x000fea0003800000 */
.L_x_12245:
        /* <DEDUP_REMOVED lines=18> */
.L_x_12248:
[----:B------:R-:W-:Y:S02]  /*23470*/  ISETP.GE.AND P0, PT, R23, RZ, PT ;  /* 0x000000ff1700720c */ /* 0x000fe40003f06270 */
[----:B------:R-:W-:-:S11]  /*23480*/  MOV R3, 0x3fd774eb ;  /* 0x3fd774eb00037802 */ /* 0x000fd60000000f00 */
[----:B------:R-:W-:-:S04]  /*23490*/  @P0 FFMA.FTZ R0, R3, 0.93318945169448852539, -R0 ;  /* 0x3f6ee58103000823 */ /* 0x000fc80000010800 */
[----:B------:R-:W-:-:S07]  /*234a0*/  @!P0 FFMA.FTZ R0, R3, 0.93318945169448852539, R0 ;  /* 0x3f6ee58103008823 */ /* 0x000fce0000010000 */
.L_x_12249:
[----:B------:R-:W-:Y:S05]  /*234b0*/  BSYNC B0 ;  /* 0x0000000000007941 */ /* 0x000fea0003800000 */
.L_x_12247:
        /* <DEDUP_REMOVED lines=11> */
.L_x_12231:
        /* <DEDUP_REMOVED lines=23> */
.L_x_12253:
[----:B------:R-:W-:Y:S05]  /*236e0*/  BSYNC B4 ;  /* 0x0000000000047941 */ /* 0x000fea0003800000 */
.L_x_12252:
        /* <DEDUP_REMOVED lines=24> */
.L_x_12251:
        /* <DEDUP_REMOVED lines=12> */
.L_x_12255:
[----:B------:R-:W-:Y:S05]  /*23930*/  BSYNC B4 ;  /* 0x0000000000047941 */ /* 0x000fea0003800000 */
.L_x_12254:
        /* <DEDUP_REMOVED lines=38> */
.L_x_12250:
        /* <DEDUP_REMOVED lines=33> */
.L_x_12257:
[----:B------:R-:W-:Y:S05]  /*23db0*/  BSYNC B4 ;  /* 0x0000000000047941 */ /* 0x000fea0003800000 */
.L_x_12256:
        /* <DEDUP_REMOVED lines=21> */
.L_x_12239:
[----:B------:R-:W-:Y:S05]  /*23f10*/  BSYNC B3 ;  /* 0x0000000000037941 */ /* 0x000fea0003800000 */
.L_x_12230:
[----:B------:R-:W-:Y:S01]  /*23f20*/  FADD.FTZ R3, R30, 0.69314718246459960938 ;  /* 0x3f3172181e037421 */ /* 0x000fe20000010000 */
[----:B------:R-:W-:-:S04]  /*23f30*/  LOP3.LUT R23, R0, 0x80000000, R25, 0xb8, !PT ;  /* 0x8000000000177812 */ /* 0x000fc800078eb819 */
[----:B------:R-:W-:Y:S01]  /*23f40*/  LOP3.LUT R22, R3, 0x80000000, R24, 0xb8, !PT ;  /* 0x8000000003167812 */ /* 0x000fe200078eb818 */
[----:B------:R-:W-:Y:S06]  /*23f50*/  BRA `(.L_x_12196) ;  /* 0x00000000003c7947 */ /* 0x000fec0003800000 */
.L_x_12197:
        /* <DEDUP_REMOVED lines=15> */
.L_x_12196:
[----:B------:R-:W-:Y:S05]  /*24050*/  BSYNC B2 ;  /* 0x0000000000027941 */ /* 0x000fea0003800000 */
.L_x_12195:
        /* <DEDUP_REMOVED lines=117> */
.L_x_12265:
        /* <DEDUP_REMOVED lines=10> */
.L_x_12267:
[----:B------:R-:W-:-:S04]  /*24850*/  FADD.FTZ R4, -R0, R5 ;  /* 0x0000000500047221 */ /* 0x000fc80000010100 */
[----:B------:R-:W-:-:S07]  /*24860*/  FMUL.FTZ R4, R4, 0.5 ;  /* 0x3f00000004047820 */ /* 0x000fce0000410000 */
.L_x_12268:
[----:B------:R-:W-:Y:S05]  /*24870*/  BSYNC B1 ;  /* 0x0000000000017941 */ /* 0x000fea0003800000 */
.L_x_12266:
        /* <DEDUP_REMOVED lines=11> */
.L_x_12270:
[----:B------:R-:W-:-:S04]  /*24930*/  FADD.FTZ R6, R2, -R7 ;  /* 0x8000000702067221 */ /* 0x000fc80000010000 */
[----:B------:R-:W-:-:S07]  /*24940*/  FMUL.FTZ R7, R6, 0.5 ;  /* 0x3f00000006077820 */ /* 0x000fce0000410000 */
.L_x_12271:
[----:B------:R-:W-:Y:S05]  /*24950*/  BSYNC B1 ;  /* 0x0000000000017941 */ /* 0x000fea0003800000 */
.L_x_12269:
        /* <DEDUP_REMOVED lines=35> */
.L_x_12264:
[----:B------:R0:W1:Y:S02]  /*24b90*/  MUFU.SQRT R31, R30 ;  /* 0x0000001e001f7308 */ /* 0x0000640000002000 */
.L_x_12263:
[----:B------:R-:W-:Y:S05]  /*24ba0*/  BSYNC B0 ;  /* 0x0000000000007941 */ /* 0x000fea0003800000 */
.L_x_12262:
        /* <DEDUP_REMOVED lines=35> */
.L_x_12275:
        /* <DEDUP_REMOVED lines=17> */
.L_x_12281:
[----:B------:R-:W-:-:S04]  /*24ef0*/  FADD.FTZ R0, -R0, R5 ;  /* 0x0000000500007221 */ /* 0x000fc80000010100 */
[----:B------:R-:W-:-:S07]  /*24f00*/  FMUL.FTZ R0, R0, 0.5 ;  /* 0x3f00000000007820 */ /* 0x000fce0000410000 */
.L_x_12282:
[----:B------:R-:W-:Y:S05]  /*24f10*/  BSYNC B4 ;  /* 0x0000000000047941 */ /* 0x000fea0003800000 */
.L_x_12280:
        /* <DEDUP_REMOVED lines=10> */
.L_x_12284:
[----:B------:R-:W-:-:S04]  /*24fc0*/  FADD.FTZ R2, -R3, R2 ;  /* 0x0000000203027221 */ /* 0x000fc80000010100 */
[----:B------:R-:W-:-:S07]  /*24fd0*/  FMUL.FTZ R3, R2, 0.5 ;  /* 0x3f00000002037820 */ /* 0x000fce0000410000 */
.L_x_12285:
[----:B------:R-:W-:Y:S05]  /*24fe0*/  BSYNC B4 ;  /* 0x0000000000047941 */ /* 0x000fea0003800000 */
.L_x_12283:
[----:B------:R-:W-:Y:S01]  /*24ff0*/  FADD.FTZ R3, R3, R0 ;  /* 0x0000000003037221 */ /* 0x000fe20000010000 */
[----:B------:R-:W-:-:S04]  /*25000*/  FADD.FTZ R24, R9, R24 ;  /* 0x0000001809187221 */ /* 0x000fc80000010000 */
[----:B------:R-:W-:-:S06]  /*25010*/  FMUL.FTZ R24, R24, R3 ;  /* 0x0000000318187220 */ /* 0x000fcc0000410000 */
[----:B------:R-:W2:Y:S01]  /*25020*/  MUFU.SQRT R24, R24 ;  /* 0x0000001800187308 */ /* 0x000ea20000002000 */
[----:B------:R-:W-:Y:S05]  /*25030*/  BRA `(.L_x_12286) ;  /* 0x0000000000487947 */ /* 0x000fea0003800000 */
.L_x_12279:
        /* <DEDUP_REMOVED lines=12> */
.L_x_12278:
[----:B------:R-:W-:Y:S01]  /*25100*/  FADD.FTZ R0, R24, 1 ;  /* 0x3f80000018007421 */ /* 0x000fe20000010000 */
[----:B------:R-:W-:Y:S01]  /*25110*/  MUFU.SQRT R3, R30 ;  /* 0x0000001e00037308 */ /* 0x000fe20000002000 */
[----:B------:R-:W-:Y:S02]  /*25120*/  MOV R9, 0x3f800000 ;  /* 0x3f80000000097802 */ /* 0x000fe40000000f00 */
[----:B------:R-:W-:-:S06]  /*25130*/  FMUL.FTZ R0, R0, 0.5 ;  /* 0x3f00000000007820 */ /* 0x000fcc0000410000 */
[----:B------:R-:W2:Y:S02]  /*25140*/  MUFU.SQRT R0, R0 ;  /* 0x0000000000007308 */ /* 0x000ea40000002000 */
[----:B--2---:R-:W-:-:S07]  /*25150*/  FMUL.FTZ R24, R3, R0 ;  /* 0x0000000003187220 */ /* 0x004fce0000410000 */
.L_x_12286:
[----:B------:R-:W-:Y:S05]  /*25160*/  BSYNC B1 ;  /* 0x0000000000017941 */ /* 0x000fea0003800000 */
.L_x_12277:
[----:B------:R-:W-:Y:S05]  /*25170*/  BRA `(.L_x_12287) ;  /* 0x0000000000087947 */ /* 0x000fea0003800000 */
.L_x_12274:
[----:B------:R-:W-:Y:S01]  /*25180*/  FMUL.FTZ R24, R24, 16777216 ;  /* 0x4b80000018187820 */ /* 0x000fe20000410000 */
[----:B------:R-:W-:-:S07]  /*25190*/  FMUL.FTZ R9, R9, 16777216 ;  /* 0x4b80000009097820 */ /* 0x000fce0000410000 */
.L_x_12287:
[----:B------:R-:W-:Y:S05]  /*251a0*/  BSYNC B0 ;  /* 0x0000000000007941 */ /* 0x000fea0003800000 */
.L_x_12273:
        /* <DEDUP_REMOVED lines=17> */
.L_x_12289:
[----:B------:R-:W-:Y:S05]  /*252c0*/  BSYNC B4 ;  /* 0x0000000000047941 */ /* 0x000fea0003800000 */
.L_x_12288:
        /* <DEDUP_REMOVED lines=18> */
.L_x_12291:
[----:B------:R-:W-:Y:S02]  /*253f0*/  ISETP.GE.AND P0, PT, R24, RZ, PT ;  /* 0x000000ff1800720c */ /* 0x000fe40003f06270 */
[----:B------:R-:W-:-:S11]  /*25400*/  MOV R3, 0x3fd774eb ;  /* 0x3fd774eb00037802 */ /* 0x000fd60000000f00 */
[----:B------:R-:W-:-:S04]  /*25410*/  @P0 FFMA.FTZ R0, R3, 0.93318945169448852539, -R0 ;  /* 0x3f6ee58103000823 */ /* 0x000fc80000010800 */
[----:B------:R-:W-:-:S07]  /*25420*/  @!P0 FFMA.FTZ R0, R3, 0.93318945169448852539, R0 ;  /* 0x3f6ee58103008823 */ /* 0x000fce0000010000 */
.L_x_12292:
[----:B------:R-:W-:Y:S05]  /*25430*/  BSYNC B0 ;  /* 0x0000000000007941 */ /* 0x000fea0003800000 */
.L_x_12290:
        /* <DEDUP_REMOVED lines=10> */
.L_x_12276:
[----:B------:R-:W-:Y:S05]  /*254e0*/  BSYNC B3 ;  /* 0x0000000000037941 */ /* 0x000fea0003800000 */
.L_x_12272:
[----:B------:R-:W-:Y:S02]  /*254f0*/  LOP3.LUT R25, R4, 0x80000000, R27, 0xb8, !PT ;  /* 0x8000000004197812 */ /* 0x000fe400078eb81b */
[----:B-1----:R-:W-:Y:S01]  /*25500*/  LOP3.LUT R24, R31, 0x80000000, R26, 0xb8, !PT ;  /* 0x800000001f187812 */ /* 0x002fe200078eb81a */
[----:B------:R-:W-:Y:S06]  /*25510*/  BRA `(.L_x_12259) ;  /* 0x0000001400d07947 */ /* 0x000fec0003800000 */
.L_x_12261:
        /* <DEDUP_REMOVED lines=30> */
.L_x_12298:
[----:B------:R-:W-:Y:S05]  /*25700*/  BSYNC B4 ;  /* 0x0000000000047941 */ /* 0x000fea0003800000 */
.L_x_12297:
        /* <DEDUP_REMOVED lines=18> */
.L_x_12300:
[----:B------:R-:W-:Y:S02]  /*25830*/  ISETP.GE.AND P0, PT, R25, RZ, PT ;  /* 0x000000ff1900720c */ /* 0x000fe40003f06270 */
[----:B------:R-:W-:-:S11]  /*25840*/  MOV R3, 0x3fd774eb ;  /* 0x3fd774eb00037802 */ /* 0x000fd60000000f00 */
[----:B------:R-:W-:-:S04]  /*25850*/  @P0 FFMA.FTZ R0, R3, 0.93318945169448852539, -R0 ;  /* 0x3f6ee58103000823 */ /* 0x000fc80000010800 */
[----:B------:R-:W-:-:S07]  /*25860*/  @!P0 FFMA.FTZ R0, R3, 0.93318945169448852539, R0 ;  /* 0x3f6ee58103008823 */ /* 0x000fce0000010000 */
.L_x_12301:
[----:B------:R-:W-:Y:S05]  /*25870*/  BSYNC B0 ;  /* 0x0000000000007941 */ /* 0x000fea0003800000 */
.L_x_12299:
        /* <DEDUP_REMOVED lines=13> */
.L_x_12296:
        /* <DEDUP_REMOVED lines=12> */
.L_x_12304:
[----:B------:R-:W-:Y:S05]  /*25a10*/  BSYNC B4 ;  /* 0x0000000000047941 */ /* 0x000fea0003800000 */
.L_x_12303:
        /* <DEDUP_REMOVED lines=18> */
.L_x_12306:
[----:B------:R-:W-:Y:S02]  /*25b40*/  ISETP.GE.AND P0, PT, R25, RZ, PT ;  /* 0x000000ff1900720c */ /* 0x000fe40003f06270 */
[----:B------:R-:W-:-:S11]  /*25b50*/  MOV R3, 0x3fd774eb ;  /* 0x3fd774eb00037802 */ /* 0x000fd60000000f00 */
[----:B------:R-:W-:-:S04]  /*25b60*/  @P0 FFMA.FTZ R0, R3, 0.93318945169448852539, -R0 ;  /* 0x3f6ee58103000823 */ /* 0x000fc80000010800 */
[----:B------:R-:W-:-:S07]  /*25b70*/  @!P0 FFMA.FTZ R0, R3, 0.93318945169448852539, R0 ;  /* 0x3f6ee58103008823 */ /* 0x000fce0000010000 */
.L_x_12307:
[----:B------:R-:W-:Y:S05]  /*25b80*/  BSYNC B0 ;  /* 0x0000000000007941 */ /* 0x000fea0003800000 */
.L_x_12305:
        /* <DEDUP_REMOVED lines=27> */
.L_x_12295:
        /* <DEDUP_REMOVED lines=33> */
.L_x_12309:
[----:B------:R-:W-:Y:S05]  /*25f50*/  BSYNC B4 ;  /* 0x0000000000047941 */ /* 0x000fea0003800000 */
.L_x_12308:
        /* <DEDUP_REMOVED lines=18> */
.L_x_12311:
[----:B------:R-:W-:Y:S02]  /*26080*/  ISETP.GE.AND P0, PT, R25, RZ, PT ;  /* 0x000000ff1900720c */ /* 0x000fe40003f06270 */
[----:B------:R-:W-:-:S11]  /*26090*/  MOV R3, 0x3fd774eb ;  /* 0x3fd774eb00037802 */ /* 0x000fd60000000f00 */
[----:B------:R-:W-:-:S04]  /*260a0*/  @P0 FFMA.FTZ R0, R3, 0.93318945169448852539, -R0 ;  /* 0x3f6ee58103000823 */ /* 0x000fc80000010800 */
[----:B------:R-:W-:-:S07]  /*260b0*/  @!P0 FFMA.FTZ R0, R3, 0.93318945169448852539, R0 ;  /* 0x3f6ee58103008823 */ /* 0x000fce0000010000 */
.L_x_12312:
[----:B------:R-:W-:Y:S05]  /*260c0*/  BSYNC B0 ;  /* 0x0000000000007941 */ /* 0x000fea0003800000 */
.L_x_12310:
        /* <DEDUP_REMOVED lines=11> */
.L_x_12294:
        /* <DEDUP_REMOVED lines=23> */
.L_x_12316:
[----:B------:R-:W-:Y:S05]  /*262f0*/  BSYNC B4 ;  /* 0x0000000000047941 */ /* 0x000fea0003800000 */
.L_x_12315:
        /* <DEDUP_REMOVED lines=24> */
.L_x_12314:
        /* <DEDUP_REMOVED lines=12> */
.L_x_12318:
[----:B------:R-:W-:Y:S05]  /*26540*/  BSYNC B4 ;  /* 0x0000000000047941 */ /* 0x000fea0003800000 */
.L_x_12317:
        /* <DEDUP_REMOVED lines=38> */
.L_x_12313:
        /* <DEDUP_REMOVED lines=33> */
.L_x_12320:
[----:B------:R-:W-:Y:S05]  /*269c0*/  BSYNC B4 ;  /* 0x0000000000047941 */ /* 0x000fea0003800000 */
.L_x_12319:
        /* <DEDUP_REMOVED lines=21> */
.L_x_12302:
[----:B------:R-:W-:Y:S05]  /*26b20*/  BSYNC B3 ;  /* 0x0000000000037941 */ /* 0x000fea0003800000 */
.L_x_12293:
[----:B------:R-:W-:Y:S01]  /*26b30*/  FADD.FTZ R3, R30, 0.69314718246459960938 ;  /* 0x3f3172181e037421 */ /* 0x000fe20000010000 */
[----:B------:R-:W-:-:S04]  /*26b40*/  LOP3.LUT R25, R0, 0x80000000, R27, 0xb8, !PT ;  /* 0x8000000000197812 */ /* 0x000fc800078eb81b */
[----:B------:R-:W-:Y:S01]  /*26b50*/  LOP3.LUT R24, R3, 0x80000000, R26, 0xb8, !PT ;  /* 0x8000000003187812 */ /* 0x000fe200078eb81a */
[----:B------:R-:W-:Y:S06]  /*26b60*/  BRA `(.L_x_12259) ;  /* 0x00000000003c7947 */ /* 0x000fec0003800000 */
.L_x_12260:
        /* <DEDUP_REMOVED lines=15> */
.L_x_12259:
[----:B------:R-:W-:Y:S05]  /*26c60*/  BSYNC B2 ;  /* 0x0000000000027941 */ /* 0x000fea0003800000 */
.L_x_12258:
        /* <DEDUP_REMOVED lines=118> */
.L_x_12328:
        /* <DEDUP_REMOVED lines=10> */
.L_x_12330:
[----:B------:R-:W-:-:S04]  /*27470*/  FADD.FTZ R4, -R0, R5 ;  /* 0x0000000500047221 */ /* 0x000fc80000010100 */
[----:B------:R-:W-:-:S07]  /*27480*/  FMUL.FTZ R4, R4, 0.5 ;  /* 0x3f00000004047820 */ /* 0x000fce0000410000 */
.L_x_12331:
[----:B------:R-:W-:Y:S05]  /*27490*/  BSYNC B1 ;  /* 0x0000000000017941 */ /* 0x000fea0003800000 */
.L_x_12329:
        /* <DEDUP_REMOVED lines=11> */
.L_x_12333:
[----:B------:R-:W-:-:S04]  /*27550*/  FADD.FTZ R6, R2, -R7 ;  /* 0x8000000702067221 */ /* 0x000fc80000010000 */
[----:B------:R-:W-:-:S07]  /*27560*/  FMUL.FTZ R7, R6, 0.5 ;  /* 0x3f00000006077820 */ /* 0x000fce0000410000 */
.L_x_12334:
[----:B------:R-:W-:Y:S05]  /*27570*/  BSYNC B1 ;  /* 0x0000000000017941 */ /* 0x000fea0003800000 */
.L_x_12332:
        /* <DEDUP_REMOVED lines=35> */
.L_x_12327:
[----:B------:R0:W1:Y:S02]  /*277b0*/  MUFU.SQRT R31, R30 ;  /* 0x0000001e001f7308 */ /* 0x0000640000002000 */
.L_x_12326:
[----:B------:R-:W-:Y:S05]  /*277c0*/  BSYNC B0 ;  /* 0x0000000000007941 */ /* 0x000fea0003800000 */
.L_x_12325:
        /* <DEDUP_REMOVED lines=35> */
.L_x_12338:
        /* <DEDUP_REMOVED lines=17> */
.L_x_12344:
[----:B------:R-:W-:-:S04]  /*27b10*/  FADD.FTZ R0, -R0, R5 ;  /* 0x0000000500007221 */ /* 0x000fc80000010100 */
[----:B------:R-:W-:-:S07]  /*27b20*/  FMUL.FTZ R0, R0, 0.5 ;  /* 0x3f00000000007820 */ /* 0x000fce0000410000 */
.L_x_12345:
[----:B------:R-:W-:Y:S05]  /*27b30*/  BSYNC B4 ;  /* 0x0000000000047941 */ /* 0x000fea0003800000 */
.L_x_12343:
        /* <DEDUP_REMOVED lines=10> */
.L_x_12347:
[----:B------:R-:W-:-:S04]  /*27be0*/  FADD.FTZ R2, -R3, R2 ;  /* 0x0000000203027221 */ /* 0x000fc80000010100 */
[----:B------:R-:W-:-:S07]  /*27bf0*/  FMUL.FTZ R3, R2, 0.5 ;  /* 0x3f00000002037820 */ /* 0x000fce0000410000 */
.L_x_12348:
[----:B------:R-:W-:Y:S05]  /*27c00*/  BSYNC B4 ;  /* 0x0000000000047941 */ /* 0x000fea0003800000 */
.L_x_12346:
[----:B------:R-:W-:Y:S01]  /*27c10*/  FADD.FTZ R3, R3, R0 ;  /* 0x0000000003037221 */ /* 0x000fe20000010000 */
[----:B------:R-:W-:-:S04]  /*27c20*/  FADD.FTZ R26, R33, R26 ;  /* 0x0000001a211a7221 */ /* 0x000fc80000010000 */
[----:B------:R-:W-:-:S06]  /*27c30*/  FMUL.FTZ R26, R26, R3 ;  /* 0x000000031a1a7220 */ /* 0x000fcc0000410000 */
[----:B------:R-:W2:Y:S01]  /*27c40*/  MUFU.SQRT R26, R26 ;  /* 0x0000001a001a7308 */ /* 0x000ea20000002000 */
[----:B------:R-:W-:Y:S05]  /*27c50*/  BRA `(.L_x_12349) ;  /* 0x0000000000487947 */ /* 0x000fea0003800000 */
.L_x_12342:
        /* <DEDUP_REMOVED lines=12> */
.L_x_12341:
[----:B------:R-:W-:Y:S01]  /*27d20*/  FADD.FTZ R0, R26, 1 ;  /* 0x3f8000001a007421 */ /* 0x000fe20000010000 */
[----:B------:R-:W-:Y:S01]  /*27d30*/  MUFU.SQRT R3, R30 ;  /* 0x0000001e00037308 */ /* 0x000fe20000002000 */
[----:B------:R-:W-:Y:S02]  /*27d40*/  MOV R33, 0x3f800000 ;  /* 0x3f80000000217802 */ /* 0x000fe40000000f00 */
[----:B------:R-:W-:-:S06]  /*27d50*/  FMUL.FTZ R0, R0, 0.5 ;  /* 0x3f00000000007820 */ /* 0x000fcc0000410000 */
[----:B------:R-:W2:Y:S02]  /*27d60*/  MUFU.SQRT R0, R0 ;  /* 0x0000000000007308 */ /* 0x000ea40000002000 */
[----:B--2---:R-:W-:-:S07]  /*27d70*/  FMUL.FTZ R26, R3, R0 ;  /* 0x00000000031a7220 */ /* 0x004fce0000410000 */
.L_x_12349:
[----:B------:R-:W-:Y:S05]  /*27d80*/  BSYNC B1 ;  /* 0x0000000000017941 */ /* 0x000fea0003800000 */
.L_x_12340:
[----:B------:R-:W-:Y:S05]  /*27d90*/  BRA `(.L_x_12350) ;  /* 0x0000000000087947 */ /* 0x000fea0003800000 */
.L_x_12337:
[----:B------:R-:W-:Y:S01]  /*27da0*/  FMUL.FTZ R26, R26, 16777216 ;  /* 0x4b8000001a1a7820 */ /* 0x000fe20000410000 */
[----:B------:R-:W-:-:S07]  /*27db0*/  FMUL.FTZ R33, R33, 16777216 ;  /* 0x4b80000021217820 */ /* 0x000fce0000410000 */
.L_x_12350:
[----:B------:R-:W-:Y:S05]  /*27dc0*/  BSYNC B0 ;  /* 0x0000000000007941 */ /* 0x000fea0003800000 */
.L_x_12336:
        /* <DEDUP_REMOVED lines=17> */
.L_x_12352:
[----:B------:R-:W-:Y:S05]  /*27ee0*/  BSYNC B4 ;  /* 0x0000000000047941 */ /* 0x000fea0003800000 */
.L_x_12351:
        /* <DEDUP_REMOVED lines=18> */
.L_x_12354:
[----:B------:R-:W-:Y:S02]  /*28010*/  ISETP.GE.AND P0, PT, R26, RZ, PT ;  /* 0x000000ff1a00720c */ /* 0x000fe40003f06270 */
[----:B------:R-:W-:-:S11]  /*28020*/  MOV R3, 0x3fd774eb ;  /* 0x3fd774eb00037802 */ /* 0x000fd60000000f00 */
[----:B------:R-:W-:-:S04]  /*28030*/  @P0 FFMA.FTZ R0, R3, 0.93318945169448852539, -R0 ;  /* 0x3f6ee58103000823 */ /* 0x000fc80000010800 */
[----:B------:R-:W-:-:S07]  /*28040*/  @!P0 FFMA.FTZ R0, R3, 0.93318945169448852539, R0 ;  /* 0x3f6ee58103008823 */ /* 0x000fce0000010000 */
.L_x_12355:
[----:B------:R-:W-:Y:S05]  /*28050*/  BSYNC B0 ;  /* 0x0000000000007941 */ /* 0x000fea0003800000 */
.L_x_12353:
        /* <DEDUP_REMOVED lines=10> */
.L_x_12339:
[----:B------:R-:W-:Y:S05]  /*28100*/  BSYNC B3 ;  /* 0x0000000000037941 */ /* 0x000fea0003800000 */
.L_x_12335:
[----:B------:R-:W-:Y:S02]  /*28110*/  LOP3.LUT R27, R4, 0x80000000, R11, 0xb8, !PT ;  /* 0x80000000041b7812 */ /* 0x000fe400078eb80b */
[----:B-1----:R-:W-:Y:S01]  /*28120*/  LOP3.LUT R26, R31, 0x80000000, R10, 0xb8, !PT ;  /* 0x800000001f1a7812 */ /* 0x002fe200078eb80a */
[----:B------:R-:W-:Y:S06]  /*28130*/  BRA `(.L_x_12322) ;  /* 0x0000001400d07947 */ /* 0x000fec0003800000 */
.L_x_12324:
        /* <DEDUP_REMOVED lines=30> */
.L_x_12361:
[----:B------:R-:W-:Y:S05]  /*28320*/  BSYNC B4 ;  /* 0x0000000000047941 */ /* 0x000fea0003800000 */
.L_x_12360:
        /* <DEDUP_REMOVED lines=18> */
.L_x_12363:
[----:B------:R-:W-:Y:S02]  /*28450*/  ISETP.GE.AND P0, PT, R30, RZ, PT ;  /* 0x000000ff1e00720c */ /* 0x000fe40003f06270 */
[----:B------:R-:W-:-:S11]  /*28460*/  MOV R3, 0x3fd774eb ;  /* 0x3fd774eb00037802 */ /* 0x000fd60000000f00 */
[----:B------:R-:W-:-:S04]  /*28470*/  @P0 FFMA.FTZ R0, R3, 0.93318945169448852539, -R0 ;  /* 0x3f6ee58103000823 */ /* 0x000fc80000010800 */
[----:B------:R-:W-:-:S07]  /*28480*/  @!P0 FFMA.FTZ R0, R3, 0.93318945169448852539, R0 ;  /* 0x3f6ee58103008823 */ /* 0x000fce0000010000 */
.L_x_12364:
[----:B------:R-:W-:Y:S05]  /*28490*/  BSYNC B0 ;  /* 0x0000000000007941 */ /* 0x000fea0003800000 */
.L_x_12362:
        /* <DEDUP_REMOVED lines=13> */
.L_x_12359:
        /* <DEDUP_REMOVED lines=12> */
.L_x_12367:
[----:B------:R-:W-:Y:S05]  /*28630*/  BSYNC B4 ;  /* 0x0000000000047941 */ /* 0x000fea0003800000 */
.L_x_12366:
        /* <DEDUP_REMOVED lines=18> */
.L_x_12369:
[----:B------:R-:W-:Y:S02]  /*28760*/  ISETP.GE.AND P0, PT, R30, RZ, PT ;  /* 0x000000ff1e00720c */ /* 0x000fe40003f06270 */
[----:B------:R-:W-:-:S11]  /*28770*/  MOV R3, 0x3fd774eb ;  /* 0x3fd774eb00037802 */ /* 0x000fd60000000f00 */
[----:B------:R-:W-:-:S04]  /*28780*/  @P0 FFMA.FTZ R0, R3, 0.93318945169448852539, -R0 ;  /* 0x3f6ee58103000823 */ /* 0x000fc80000010800 */
[----:B------:R-:W-:-:S07]  /*28790*/  @!P0 FFMA.FTZ R0, R3, 0.93318945169448852539, R0 ;  /* 0x3f6ee58103008823 */ /* 0x000fce0000010000 */
.L_x_12370:
[----:B------:R-:W-:Y:S05]  /*287a0*/  BSYNC B0 ;  /* 0x0000000000007941 */ /* 0x000fea0003800000 */
.L_x_12368:
        /* <DEDUP_REMOVED lines=27> */
.L_x_12358:
        /* <DEDUP_REMOVED lines=33> */
.L_x_12372:
[----:B------:R-:W-:Y:S05]  /*28b70*/  BSYNC B4 ;  /* 0x0000000000047941 */ /* 0x000fea0003800000 */
.L_x_12371:
        /* <DEDUP_REMOVED lines=18> */
.L_x_12374:
[----:B------:R-:W-:Y:S02]  /*28ca0*/  ISETP.GE.AND P0, PT, R30, RZ, PT ;  /* 0x000000ff1e00720c */ /* 0x000fe40003f06270 */
[----:B------:R-:W-:-:S11]  /*28cb0*/  MOV R3, 0x3fd774eb ;  /* 0x3fd774eb00037802 */ /* 0x000fd60000000f00 */
[----:B------:R-:W-:-:S04]  /*28cc0*/  @P0 FFMA.FTZ R0, R3, 0.93318945169448852539, -R0 ;  /* 0x3f6ee58103000823 */ /* 0x000fc80000010800 */
[----:B------:R-:W-:-:S07]  /*28cd0*/  @!P0 FFMA.FTZ R0, R3, 0.93318945169448852539, R0 ;  /* 0x3f6ee58103008823 */ /* 0x000fce0000010000 */
.L_x_12375:
[----:B------:R-:W-:Y:S05]  /*28ce0*/  BSYNC B0 ;  /* 0x0000000000007941 */ /* 0x000fea0003800000 */
.L_x_12373:
        /* <DEDUP_REMOVED lines=11> */
.L_x_12357:
        /* <DEDUP_REMOVED lines=23> */
.L_x_12379:
[----:B------:R-:W-:Y:S05]  /*28f10*/  BSYNC B4 ;  /* 0x0000000000047941 */ /* 0x000fea0003800000 */
.L_x_12378:
        /* <DEDUP_REMOVED lines=24> */
.L_x_12377:
        /* <DEDUP_REMOVED lines=12> */
.L_x_12381:
[----:B------:R-:W-:Y:S05]  /*29160*/  BSYNC B4 ;  /* 0x0000000000047941 */ /* 0x000fea0003800000 */
.L_x_12380:
        /* <DEDUP_REMOVED lines=38> */
.L_x_12376:
        /* <DEDUP_REMOVED lines=33> */
.L_x_12383:
[----:B------:R-:W-:Y:S05]  /*295e0*/  BSYNC B4 ;  /* 0x0000000000047941 */ /* 0x000fea0003800000 */
.L_x_12382:
        /* <DEDUP_REMOVED lines=21> */
.L_x_12365:
[----:B------:R-:W-:Y:S05]  /*29740*/  BSYNC B3 ;  /* 0x0000000000037941 */ /* 0x000fea0003800000 */
.L_x_12356:
[----:B------:R-:W-:Y:S01]  /*29750*/  FADD.FTZ R31, R31, 0.69314718246459960938 ;  /* 0x3f3172181f1f7421 */ /* 0x000fe20000010000 */
[----:B------:R-:W-:-:S04]  /*29760*/  LOP3.LUT R27, R0, 0x80000000, R11, 0xb8, !PT ;  /* 0x80000000001b7812 */ /* 0x000fc800078eb80b */
[----:B------:R-:W-:Y:S01]  /*29770*/  LOP3.LUT R26, R31, 0x80000000, R10, 0xb8, !PT ;  /* 0x800000001f1a7812 */ /* 0x000fe200078eb80a */
[----:B------:R-:W-:Y:S06]  /*29780*/  BRA `(.L_x_12322) ;  /* 0x00000000003c7947 */ /* 0x000fec0003800000 */
.L_x_12323:
        /* <DEDUP_REMOVED lines=15> */
.L_x_12322:
[----:B------:R-:W-:Y:S05]  /*29880*/  BSYNC B2 ;  /* 0x0000000000027941 */ /* 0x000fea0003800000 */
.L_x_12321:
        /* <DEDUP_REMOVED lines=117> */
.L_x_12391:
        /* <DEDUP_REMOVED lines=10> */
.L_x_12393:
[----:B------:R-:W-:-:S04]  /*2a080*/  FADD.FTZ R4, -R0, R5 ;  /* 0x0000000500047221 */ /* 0x000fc80000010100 */
[----:B------:R-:W-:-:S07]  /*2a090*/  FMUL.FTZ R4, R4, 0.5 ;  /* 0x3f00000004047820 */ /* 0x000fce0000410000 */
.L_x_12394:
[----:B------:R-:W-:Y:S05]  /*2a0a0*/  BSYNC B1 ;  /* 0x0000000000017941 */ /* 0x000fea0003800000 */
.L_x_12392:
        /* <DEDUP_REMOVED lines=11> */
.L_x_12396:
[----:B------:R-:W-:-:S04]  /*2a160*/  FADD.FTZ R6, R2, -R7 ;  /* 0x8000000702067221 */ /* 0x000fc80000010000 */
[----:B------:R-:W-:-:S07]  /*2a170*/  FMUL.FTZ R7, R6, 0.5 ;  /* 0x3f00000006077820 */ /* 0x000fce0000410000 */
.L_x_12397:
[----:B------:R-:W-:Y:S05]  /*2a180*/  BSYNC B1 ;  /* 0x0000000000017941 */ /* 0x000fea0003800000 */
.L_x_12395:
        /* <DEDUP_REMOVED lines=35> */
.L_x_12390:
[----:B------:R0:W1:Y:S02]  /*2a3c0*/  MUFU.SQRT R31, R10 ;  /* 0x0000000a001f7308 */ /* 0x0000640000002000 */
.L_x_12389:
[----:B------:R-:W-:Y:S05]  /*2a3d0*/  BSYNC B0 ;  /* 0x0000000000007941 */ /* 0x000fea0003800000 */
.L_x_12388:
        /* <DEDUP_REMOVED lines=35> */
.L_x_12401:
        /* <DEDUP_REMOVED lines=17> */
.L_x_12407:
[----:B------:R-:W-:-:S04]  /*2a720*/  FADD.FTZ R0, -R0, R5 ;  /* 0x0000000500007221 */ /* 0x000fc80000010100 */
[----:B------:R-:W-:-:S07]  /*2a730*/  FMUL.FTZ R0, R0, 0.5 ;  /* 0x3f00000000007820 */ /* 0x000fce0000410000 */
.L_x_12408:
[----:B------:R-:W-:Y:S05]  /*2a740*/  BSYNC B4 ;  /* 0x0000000000047941 */ /* 0x000fea0003800000 */
.L_x_12406:
        /* <DEDUP_REMOVED lines=10> */
.L_x_12410:
[----:B------:R-:W-:-:S04]  /*2a7f0*/  FADD.FTZ R2, -R3, R2 ;  /* 0x0000000203027221 */ /* 0x000fc80000010100 */
[----:B------:R-:W-:-:S07]  /*2a800*/  FMUL.FTZ R3, R2, 0.5 ;  /* 0x3f00000002037820 */ /* 0x000fce0000410000 */
.L_x_12411:
[----:B------:R-:W-:Y:S05]  /*2a810*/  BSYNC B4 ;  /* 0x0000000000047941 */ /* 0x000fea0003800000 */
.L_x_12409:
[----:B------:R-:W-:Y:S01]  /*2a820*/  FADD.FTZ R3, R3, R0 ;  /* 0x0000000003037221 */ /* 0x000fe20000010000 */
[----:B------:R-:W-:-:S04]  /*2a830*/  FADD.FTZ R30, R11, R30 ;  /* 0x0000001e0b1e7221 */ /* 0x000fc80000010000 */
[----:B------:R-:W-:-:S06]  /*2a840*/  FMUL.FTZ R30, R30, R3 ;  /* 0x000000031e1e7220 */ /* 0x000fcc0000410000 */
[----:B------:R-:W2:Y:S01]  /*2a850*/  MUFU.SQRT R30, R30 ;  /* 0x0000001e001e7308 */ /* 0x000ea20000002000 */
[----:B------:R-:W-:Y:S05]  /*2a860*/  BRA `(.L_x_12412) ;  /* 0x0000000000487947 */ /* 0x000fea0003800000 */
.L_x_12405:
        /* <DEDUP_REMOVED lines=12> */
.L_x_12404:
[----:B------:R-:W-:Y:S01]  /*2a930*/  FADD.FTZ R0, R30, 1 ;  /* 0x3f8000001e007421 */ /* 0x000fe20000010000 */
[----:B------:R-:W-:Y:S01]  /*2a940*/  MUFU.SQRT R3, R10 ;  /* 0x0000000a00037308 */ /* 0x000fe20000002000 */
[----:B------:R-:W-:Y:S02]  /*2a950*/  MOV R11, 0x3f800000 ;  /* 0x3f800000000b7802 */ /* 0x000fe40000000f00 */
[----:B------:R-:W-:-:S06]  /*2a960*/  FMUL.FTZ R0, R0, 0.5 ;  /* 0x3f00000000007820 */ /* 0x000fcc0000410000 */
[----:B------:R-:W2:Y:S02]  /*2a970*/  MUFU.SQRT R0, R0 ;  /* 0x0000000000007308 */ /* 0x000ea40000002000 */
[----:B--2---:R-:W-:-:S07]  /*2a980*/  FMUL.FTZ R30, R3, R0 ;  /* 0x00000000031e7220 */ /* 0x004fce0000410000 */
.L_x_12412:
[----:B------:R-:W-:Y:S05]  /*2a990*/  BSYNC B1 ;  /* 0x0000000000017941 */ /* 0x000fea0003800000 */
.L_x_12403:
[----:B------:R-:W-:Y:S05]  /*2a9a0*/  BRA `(.L_x_12413) ;  /* 0x0000000000087947 */ /* 0x000fea0003800000 */
.L_x_12400:
[----:B------:R-:W-:Y:S01]  /*2a9b0*/  FMUL.FTZ R30, R30, 16777216 ;  /* 0x4b8000001e1e7820 */ /* 0x000fe20000410000 */
[----:B------:R-:W-:-:S07]  /*2a9c0*/  FMUL.FTZ R11, R11, 16777216 ;  /* 0x4b8000000b0b7820 */ /* 0x000fce0000410000 */
.L_x_12413:
[----:B------:R-:W-:Y:S05]  /*2a9d0*/  BSYNC B0 ;  /* 0x0000000000007941 */ /* 0x000fea0003800000 */
.L_x_12399:
        /* <DEDUP_REMOVED lines=17> */
.L_x_12415:
[----:B------:R-:W-:Y:S05]  /*2aaf0*/  BSYNC B4 ;  /* 0x0000000000047941 */ /* 0x000fea0003800000 */
.L_x_12414:
        /* <DEDUP_REMOVED lines=18> */
.L_x_12417:
[----:B------:R-:W-:Y:S02]  /*2ac20*/  ISETP.GE.AND P0, PT, R30, RZ, PT ;  /* 0x000000ff1e00720c */ /* 0x000fe40003f06270 */
[----:B------:R-:W-:-:S11]  /*2ac30*/  MOV R3, 0x3fd774eb ;  /* 0x3fd774eb00037802 */ /* 0x000fd60000000f00 */
[----:B------:R-:W-:-:S04]  /*2ac40*/  @P0 FFMA.FTZ R0, R3, 0.93318945169448852539, -R0 ;  /* 0x3f6ee58103000823 */ /* 0x000fc80000010800 */
[----:B------:R-:W-:-:S07]  /*2ac50*/  @!P0 FFMA.FTZ R0, R3, 0.93318945169448852539, R0 ;  /* 0x3f6ee58103008823 */ /* 0x000fce0000010000 */
.L_x_12418:
[----:B------:R-:W-:Y:S05]  /*2ac60*/  BSYNC B0 ;  /* 0x0000000000007941 */ /* 0x000fea0003800000 */
.L_x_12416:
        /* <DEDUP_REMOVED lines=10> */
.L_x_12402:
[----:B------:R-:W-:Y:S05]  /*2ad10*/  BSYNC B3 ;  /* 0x0000000000037941 */ /* 0x000fea0003800000 */
.L_x_12398:
[----:B------:R-:W-:Y:S02]  /*2ad20*/  LOP3.LUT R9, R4, 0x80000000, R13, 0xb8, !PT ;  /* 0x8000000004097812 */ /* 0x000fe400078eb80d */
[----:B-1----:R-:W-:Y:S01]  /*2ad30*/  LOP3.LUT R8, R31, 0x80000000, R12, 0xb8, !PT ;  /* 0x800000001f087812 */ /* 0x002fe200078eb80c */
[----:B------:R-:W-:Y:S06]  /*2ad40*/  BRA `(.L_x_12385) ;  /* 0x0000001400d07947 */ /* 0x000fec0003800000 */
.L_x_12387:
        /* <DEDUP_REMOVED lines=30> */
.L_x_12424:
[----:B------:R-:W-:Y:S05]  /*2af30*/  BSYNC B4 ;  /* 0x0000000000047941 */ /* 0x000fea0003800000 */
.L_x_12423:
        /* <DEDUP_REMOVED lines=18> */
.L_x_12426:
[----:B------:R-:W-:Y:S02]  /*2b060*/  ISETP.GE.AND P0, PT, R11, RZ, PT ;  /* 0x000000ff0b00720c */ /* 0x000fe40003f06270 */
[----:B------:R-:W-:-:S11]  /*2b070*/  MOV R3, 0x3fd774eb ;  /* 0x3fd774eb00037802 */ /* 0x000fd60000000f00 */
[----:B------:R-:W-:-:S04]  /*2b080*/  @P0 FFMA.FTZ R0, R3, 0.93318945169448852539, -R0 ;  /* 0x3f6ee58103000823 */ /* 0x000fc80000010800 */
[----:B------:R-:W-:-:S07]  /*2b090*/  @!P0 FFMA.FTZ R0, R3, 0.93318945169448852539, R0 ;  /* 0x3f6ee58103008823 */ /* 0x000fce0000010000 */
.L_x_12427:
[----:B------:R-:W-:Y:S05]  /*2b0a0*/  BSYNC B0 ;  /* 0x0000000000007941 */ /* 0x000fea0003800000 */
.L_x_12425:
        /* <DEDUP_REMOVED lines=13> */
.L_x_12422:
        /* <DEDUP_REMOVED lines=12> */
.L_x_12430:
[----:B------:R-:W-:Y:S05]  /*2b240*/  BSYNC B4 ;  /* 0x0000000000047941 */ /* 0x000fea0003800000 */
.L_x_12429:
        /* <DEDUP_REMOVED lines=18> */
.L_x_12432:
[----:B------:R-:W-:Y:S02]  /*2b370*/  ISETP.GE.AND P0, PT, R11, RZ, PT ;  /* 0x000000ff0b00720c */ /* 0x000fe40003f06270 */
[----:B------:R-:W-:-:S11]  /*2b380*/  MOV R3, 0x3fd774eb ;  /* 0x3fd774eb00037802 */ /* 0x000fd60000000f00 */
[----:B------:R-:W-:-:S04]  /*2b390*/  @P0 FFMA.FTZ R0, R3, 0.93318945169448852539, -R0 ;  /* 0x3f6ee58103000823 */ /* 0x000fc80000010800 */
[----:B------:R-:W-:-:S07]  /*2b3a0*/  @!P0 FFMA.FTZ R0, R3, 0.93318945169448852539, R0 ;  /* 0x3f6ee58103008823 */ /* 0x000fce0000010000 */
.L_x_12433:
[----:B------:R-:W-:Y:S05]  /*2b3b0*/  BSYNC B0 ;  /* 0x0000000000007941 */ /* 0x000fea0003800000 */
.L_x_12431:
        /* <DEDUP_REMOVED lines=27> */
.L_x_12421:
        /* <DEDUP_REMOVED lines=33> */
.L_x_12435:
[----:B------:R-:W-:Y:S05]  /*2b780*/  BSYNC B4 ;  /* 0x0000000000047941 */ /* 0x000fea0003800000 */
.L_x_12434:
        /* <DEDUP_REMOVED lines=18> */
.L_x_12437:
[----:B------:R-:W-:Y:S02]  /*2b8b0*/  ISETP.GE.AND P0, PT, R11, RZ, PT ;  /* 0x000000ff0b00720c */ /* 0x000fe40003f06270 */
[----:B------:R-:W-:-:S11]  /*2b8c0*/  MOV R3, 0x3fd774eb ;  /* 0x3fd774eb00037802 */ /* 0x000fd60000000f00 */
[----:B------:R-:W-:-:S04]  /*2b8d0*/  @P0 FFMA.FTZ R0, R3, 0.93318945169448852539, -R0 ;  /* 0x3f6ee58103000823 */ /* 0x000fc80000010800 */
[----:B------:R-:W-:-:S07]  /*2b8e0*/  @!P0 FFMA.FTZ R0, R3, 0.93318945169448852539, R0 ;  /* 0x3f6ee58103008823 */ /* 0x000fce0000010000 */
.L_x_12438:
[----:B------:R-:W-:Y:S05]  /*2b8f0*/  BSYNC B0 ;  /* 0x0000000000007941 */ /* 0x000fea0003800000 */
.L_x_12436:
        /* <DEDUP_REMOVED lines=11> */
.L_x_12420:
        /* <DEDUP_REMOVED lines=22> */
[----:B0-----:R-:W-:Y:S05]  /*2bb10*/  CALL.REL.NOINC `($__internal_20_$__cuda_sm3x_div_rn_ftz_f32_slowpath) ;  /* 0x0000000c00587944 */ /* 0x001fea0003c00000 */
.L_x_12442:
[----:B------:R-:W-:Y:S05]  /*2bb20*/  BSYNC B4 ;  /* 0x0000000000047941 */ /* 0x000fea0003800000 */
.L_x_12441:
        /* <DEDUP_REMOVED lines=24> */
.L_x_12440:
        /* <DEDUP_REMOVED lines=12> */
.L_x_12444:
[----:B------:R-:W-:Y:S05]  /*2bd70*/  BSYNC B4 ;  /* 0x0000000000047941 */ /* 0x000fea0003800000 */
.L_x_12443:
        /* <DEDUP_REMOVED lines=38> */
.L_x_12439:
        /* <DEDUP_REMOVED lines=33> */
.L_x_12446:
[----:B------:R-:W-:Y:S05]  /*2c1f0*/  BSYNC B4 ;  /* 0x0000000000047941 */ /* 0x000fea0003800000 */
.L_x_12445:
        /* <DEDUP_REMOVED lines=21> */
.L_x_12428:
[----:B------:R-:W-:Y:S05]  /*2c350*/  BSYNC B3 ;  /* 0x0000000000037941 */ /* 0x000fea0003800000 */
.L_x_12419:
[----:B------:R-:W-:Y:S01]  /*2c360*/  FADD.FTZ R3, R30, 0.69314718246459960938 ;  /* 0x3f3172181e037421 */ /* 0x000fe20000010000 */
[----:B------:R-:W-:-:S04]  /*2c370*/  LOP3.LUT R9, R0, 0x80000000, R13, 0xb8, !PT ;  /* 0x8000000000097812 */ /* 0x000fc800078eb80d */
[----:B------:R-:W-:Y:S01]  /*2c380*/  LOP3.LUT R8, R3, 0x80000000, R12, 0xb8, !PT ;  /* 0x8000000003087812 */ /* 0x000fe200078eb80c */
[----:B------:R-:W-:Y:S06]  /*2c390*/  BRA `(.L_x_12385) ;  /* 0x00000000003c7947 */ /* 0x000fec0003800000 */
.L_x_12386:
        /* <DEDUP_REMOVED lines=15> */
.L_x_12385:
[----:B------:R-:W-:Y:S05]  /*2c490*/  BSYNC B2 ;  /* 0x0000000000027941 */ /* 0x000fea0003800000 */
.L_x_12384:
        /* <DEDUP_REMOVED lines=24> */
.L_x_12449:
[----:B------:R-:W-:-:S13]  /*2c620*/  ISETP.GE.AND P0, PT, R0, UR4, PT ;  /* 0x0000000400007c0c */ /* 0x000fda000bf06270 */
[----:B------:R-:W-:Y:S05]  /*2c630*/  @P0 BRA `(.L_x_12451) ;  /* 0x0000000000300947 */ /* 0x000fea0003800000 */
[----:B-1----:R-:W1:Y:S01]  /*2c640*/  LDC.64 R2, c[0x0][0x218] ;  /* 0x00008600ff027b82 */ /* 0x002e620000000a00 */
[C---:B------:R-:W-:Y:S02]  /*2c650*/  IADD3 R5, R0.reuse, UR6, RZ ;  /* 0x0000000600057c10 */ /* 0x040fe4000fffe0ff */
[----:B------:R-:W-:-:S03]  /*2c660*/  IADD3 R0, R0, 0x80, RZ ;  /* 0x0000008000007810 */ /* 0x000fc60007ffe0ff */
[----:B-1----:R-:W-:-:S05]  /*2c670*/  IMAD.WIDE.U32 R2, R5, 0x8, R2 ;  /* 0x0000000805027825 */ /* 0x002fca00078e0002 */
[----:B------:R2:W-:Y:S02]  /*2c680*/  STG.E.64 desc[UR8][R2.64], R20 ;  /* 0x0000001402007986 */ /* 0x0005e4000c101b08 */
.L_x_12450:
[----:B------:R-:W-:-:S13]  /*2c690*/  ISETP.GE.AND P0, PT, R0, UR4, PT ;  /* 0x0000000400007c0c */ /* 0x000fda000bf06270 */
[----:B------:R-:W-:Y:S05]  /*2c6a0*/  @P0 BRA `(.L_x_12452) ;  /* 0x0000000000340947 */ /* 0x000fea0003800000 */
[----:B-12---:R-:W1:Y:S01]  /*2c6b0*/  LDC.64 R2, c[0x0][0x218] ;  /* 0x00008600ff027b82 */ /* 0x006e620000000a00 */
[C---:B------:R-:W-:Y:S02]  /*2c6c0*/  IADD3 R5, R0.reuse, UR6, RZ ;  /* 0x0000000600057c10 */ /* 0x040fe4000fffe0ff */
[----:B------:R-:W-:-:S03]  /*2c6d0*/  IADD3 R0, R0, 0x80, RZ ;  /* 0x0000008000007810 */ /* 0x000fc60007ffe0ff */
[----:B-1----:R-:W-:-:S05]  /*2c6e0*/  IMAD.WIDE.U32 R2, R5, 0x8, R2 ;  /* 0x0000000805027825 */ /* 0x002fca00078e0002 */
[----:B------:R2:W-:Y:S02]  /*2c6f0*/  STG.E.64 desc[UR8][R2.64], R22 ;  /* 0x0000001602007986 */ /* 0x0005e4000c101b08 */
.L_x_12451:
        /* <DEDUP_REMOVED lines=8> */
.L_x_12452:
[----:B------:R-:W-:Y:S05]  /*2c780*/  BSYNC B1 ;  /* 0x0000000000017941 */ /* 0x000fea0003800000 */
.L_x_12448:
[----:B------:R-:W-:-:S13]  /*2c790*/  ISETP.GE.AND P0, PT, R0, UR4, PT ;  /* 0x0000000400007c0c */ /* 0x000fda000bf06270 */
[----:B-123--:R-:W1:Y:S01]  /*2c7a0*/  @!P0 LDC.64 R2, c[0x0][0x218] ;  /* 0x00008600ff028b82 */ /* 0x00ee620000000a00 */
[C---:B------:R-:W-:Y:S02]  /*2c7b0*/  @!P0 IADD3 R5, R0.reuse, UR6, RZ ;  /* 0x0000000600058c10 */ /* 0x040fe4000fffe0ff */
[----:B------:R-:W-:-:S03]  /*2c7c0*/  @!P0 IADD3 R0, R0, 0x80, RZ ;  /* 0x0000008000008810 */ /* 0x000fc60007ffe0ff */
[----:B-1----:R-:W-:-:S05]  /*2c7d0*/  @!P0 IMAD.WIDE.U32 R2, R5, 0x8, R2 ;  /* 0x0000000805028825 */ /* 0x002fca00078e0002 */
[----:B------:R3:W-:Y:S02]  /*2c7e0*/  @!P0 STG.E.64 desc[UR8][R2.64], R26 ;  /* 0x0000001a02008986 */ /* 0x0007e4000c101b08 */
.L_x_12453:
[----:B------:R-:W-:Y:S05]  /*2c7f0*/  BSYNC B0 ;  /* 0x0000000000007941 */ /* 0x000fea0003800000 */
.L_x_12447:
        /* <DEDUP_REMOVED lines=8> */
        .weak           $__internal_20_$__cuda_sm3x_div_rn_ftz_f32_slowpath
        .type           $__internal_20_$__cuda_sm3x_div_rn_ftz_f32_slowpath,@function
        .size           $__internal_20_$__cuda_sm3x_div_rn_ftz_f32_slowpath,(.L_x_21436 - $__internal_20_$__cuda_sm3x_div_rn_ftz_f32_slowpath)
$__internal_20_$__cuda_sm3x_div_rn_ftz_f32_slowpath:
        /* <DEDUP_REMOVED lines=32> */
.L_x_12456:
[----:B------:R-:W-:Y:S05]  /*2ca80*/  BSYNC B1 ;  /* 0x0000000000017941 */ /* 0x000fea0003800000 */
.L_x_12455:
        /* <DEDUP_REMOVED lines=27> */
.L_x_12462:
[----:B------:R-:W-:-:S07]  /*2cc40*/  LEA R0, R5, R0, 0x17 ;  /* 0x0000000005007211 */ /* 0x000fce00078eb8ff */
.L_x_12463:
[----:B------:R-:W-:Y:S05]  /*2cc50*/  BSYNC B1 ;  /* 0x0000000000017941 */ /* 0x000fea0003800000 */
.L_x_12461:
[----:B------:R-:W-:Y:S05]  /*2cc60*/  BRA `(.L_x_12464) ;  /* 0x0000000000207947 */ /* 0x000fea0003800000 */
.L_x_12460:
[----:B------:R-:W-:-:S04]  /*2cc70*/  LOP3.LUT R29, R0, 0x80000000, R29, 0x48, !PT ;  /* 0x80000000001d7812 */ /* 0x000fc800078e481d */
[----:B------:R-:W-:Y:S01]  /*2cc80*/  LOP3.LUT R0, R29, 0x7f800000, RZ, 0xfc, !PT ;  /* 0x7f8000001d007812 */ /* 0x000fe200078efcff */
[----:B------:R-:W-:Y:S06]  /*2cc90*/  BRA `(.L_x_12464) ;  /* 0x0000000000147947 */ /* 0x000fec0003800000 */
.L_x_12459:
[----:B------:R-:W-:Y:S01]  /*2cca0*/  LOP3.LUT R0, R0, 0x80000000, R29, 0x48, !PT ;  /* 0x8000000000007812 */ /* 0x000fe200078e481d */
[----:B------:R-:W-:Y:S06]  /*2ccb0*/  BRA `(.L_x_12464) ;  /* 0x00000000000c7947 */ /* 0x000fec0003800000 */
.L_x_12458:
[----:B------:R-:W0:Y:S01]  /*2ccc0*/  MUFU.RSQ R0, -QNAN ;  /* 0xffc0000000007908 */ /* 0x000e220000001400 */
[----:B------:R-:W-:Y:S05]  /*2ccd0*/  BRA `(.L_x_12464) ;  /* 0x0000000000047947 */ /* 0x000fea0003800000 */
.L_x_12457:
[----:B------:R-:W-:-:S07]  /*2cce0*/  FADD.FTZ R0, R29, R0 ;  /* 0x000000001d007221 */ /* 0x000fce0000010000 */
.L_x_12464:
[----:B------:R-:W-:Y:S05]  /*2ccf0*/  BSYNC B0 ;  /* 0x0000000000007941 */ /* 0x000fea0003800000 */
.L_x_12454:
[----:B------:R-:W-:-:S06]  /*2cd00*/  HFMA2.MMA R3, -RZ, RZ, 0, 0 ;  /* 0x00000000ff037435 */ /* 0x000fcc00000001ff */
[----:B0-----:R-:W-:Y:S05]  /*2cd10*/  RET.REL.NODEC R2 `(_ZN2at6native29vectorized_elementwise_kernelILi8EZZZNS0_17asinh_kernel_cudaERNS_18TensorIteratorBaseEENKUlvE_clEvENKUlvE0_clEvEUlN3c107complexIfEEE_St5arrayIPcLm2EEEEviT0_T1_) ;  /* 0xfffffd3002b87950 */ /* 0x001fea0003c3ffff */
.L_x_12465:
        /* <DEDUP_REMOVED lines=14> */
.L_x_21436:


//--------------------- .text._ZN2at6native18elementwise_kernelILi128ELi4EZNS0_15gpu_kernel_implIZZZNS0_17asinh_kernel_cudaERNS_18TensorIteratorBaseEENKUlvE_clEvENKUlvE_clEvEUlN3c107complexIdEEE_EEvS4_RKT_EUliE_EEviT1_ --------------------------
	.section	.text._ZN2at6native18elementwise_kernelILi128ELi4EZNS0_15gpu_kernel_implIZZZNS0_17asinh_kernel_cudaERNS_18TensorIteratorBaseEENKUlvE_clEvENKUlvE_clEvEUlN3c107complexIdEEE_EEvS4_RKT_EUliE_EEviT1_,"ax",@progbits
	.align	128
        .global         _ZN2at6native18elementwise_kernelILi128ELi4EZNS0_15gpu_kernel_implIZZZNS0_17asinh_kernel_cudaERNS_18TensorIteratorBaseEENKUlvE_clEvENKUlvE_clEvEUlN3c107complexIdEEE_EEvS4_RKT_EUliE_EEviT1_
        .type           _ZN2at6native18elementwise_kernelILi128ELi4EZNS0_15gpu_kernel_implIZZZNS0_17asinh_kernel_cudaERNS_18TensorIteratorBaseEENKUlvE_clEvENKUlvE_clEvEUlN3c107complexIdEEE_EEvS4_RKT_EUliE_EEviT1_,@function
        .size           _ZN2at6native18elementwise_kernelILi128ELi4EZNS0_15gpu_kernel_implIZZZNS0_17asinh_kernel_cudaERNS_18TensorIteratorBaseEENKUlvE_clEvENKUlvE_clEvEUlN3c107complexIdEEE_EEvS4_RKT_EUliE_EEviT1_,(.L_x_21438 - _ZN2at6native18elementwise_kernelILi128ELi4EZNS0_15gpu_kernel_implIZZZNS0_17asinh_kernel_cudaERNS_18TensorIteratorBaseEENKUlvE_clEvENKUlvE_clEvEUlN3c107complexIdEEE_EEvS4_RKT_EUliE_EEviT1_)
        .other          _ZN2at6native18elementwise_kernelILi128ELi4EZNS0_15gpu_kernel_implIZZZNS0_17asinh_kernel_cudaERNS_18TensorIteratorBaseEENKUlvE_clEvENKUlvE_clEvEUlN3c107complexIdEEE_EEvS4_RKT_EUliE_EEviT1_,@"STO_CUDA_ENTRY STV_DEFAULT"
_ZN2at6native18elementwise_kernelILi128ELi4EZNS0_15gpu_kernel_implIZZZNS0_17asinh_kernel_cudaERNS_18TensorIteratorBaseEENKUlvE_clEvENKUlvE_clEvEUlN3c107complexIdEEE_EEvS4_RKT_EUliE_EEviT1_:
.text._ZN2at6native18elementwise_kernelILi128ELi4EZNS0_15gpu_kernel_implIZZZNS0_17asinh_kernel_cudaERNS_18TensorIteratorBaseEENKUlvE_clEvENKUlvE_clEvEUlN3c107complexIdEEE_EEvS4_RKT_EUliE_EEviT1_:
        /* <DEDUP_REMOVED lines=313> */
.L_x_12468:
[----:B------:R-:W0:Y:S01]  /*1390*/  LDC.U8 R5, c[0x0][0x422] ;  /* 0x00010880ff057b82 */ /* 0x000e220000000000 */
[----:B------:R-:W-:Y:S02]  /*13a0*/  ULDC.64 UR4, c[0x0][0x418] ;  /* 0x0001060000047ab9 */ /* 0x000fe40000000a00 */
[----:B------:R-:W-:-:S05]  /*13b0*/  IADD3 R2, P1, R0, UR4, RZ ;  /* 0x0000000400027c10 */ /* 0x000fca000ff3e0ff */
        /* <DEDUP_REMOVED lines=13> */
[----:B------:R-:W-:Y:S01]  /*1490*/  CS2R R14, SRZ ;  /* 0x00000000000e7805 */ /* 0x000fe2000001ff00 */
[----:B--2---:R0:W1:Y:S01]  /*14a0*/  I2F.F64.S16 R12, R2 ;  /* 0x00000002000c7312 */ /* 0x0040620000101c00 */
[----:B------:R-:W-:Y:S05]  /*14b0*/  BRA `(.L_x_12474) ;  /* 0x0000000c00d87947 */ /* 0x000fea0003800000 */
.L_x_12472:
[----:B------:R-:W2:Y:S01]  /*14c0*/  LDG.E.U8 R2, desc[UR36][R2.64] ;  /* 0x0000002402027981 */ /* 0x000ea2000c1e1100 */
[----:B------:R-:W-:Y:S01]  /*14d0*/  CS2R R14, SRZ ;  /* 0x00000000000e7805 */ /* 0x000fe2000001ff00 */
[----:B--2---:R0:W1:Y:S01]  /*14e0*/  I2F.F64.U16 R12, R2 ;  /* 0x00000002000c7312 */ /* 0x0040620000101800 */
[----:B------:R-:W-:Y:S05]  /*14f0*/  BRA `(.L_x_12474) ;  /* 0x0000000c00c87947 */ /* 0x000fea0003800000 */
.L_x_12471:
[----:B------:R-:W-:-:S13]  /*1500*/  ISETP.NE.AND P0, PT, R4, 0x2, PT ;  /* 0x000000020400780c */ /* 0x000fda0003f05270 */
[----:B------:R-:W-:Y:S05]  /*1510*/  @!P0 BRA `(.L_x_12475) ;  /* 0x0000000000308947 */ /* 0x000fea0003800000 */
[----:B------:R-:W-:-:S13]  /*1520*/  ISETP.NE.AND P0, PT, R4, 0x3, PT ;  /* 0x000000030400780c */ /* 0x000fda0003f05270 */
[----:B------:R-:W-:Y:S05]  /*1530*/  @!P0 BRA `(.L_x_12476) ;  /* 0x0000000000188947 */ /* 0x000fea0003800000 */
[----:B------:R-:W-:-:S13]  /*1540*/  ISETP.NE.AND P0, PT, R4, 0x4, PT ;  /* 0x000000040400780c */ /* 0x000fda0003f05270 */
[----:B------:R-:W-:Y:S05]  /*1550*/  @P0 BRA `(.L_x_12473) ;  /* 0x0000000c00480947 */ /* 0x000fea0003800000 */
[----:B------:R-:W2:Y:S01]  /*1560*/  LDG.E.64 R12, desc[UR36][R2.64] ;  /* 0x00000024020c7981 */ /* 0x000ea2000c1e1b00 */
[----:B------:R-:W-:Y:S01]  /*1570*/  CS2R R14, SRZ ;  /* 0x00000000000e7805 */ /* 0x000fe2000001ff00 */
[----:B--2---:R-:W0:Y:S01]  /*1580*/  I2F.F64.S64 R12, R12 ;  /* 0x0000000c000c7312 */ /* 0x004e220000301c00 */
[----:B------:R-:W-:Y:S05]  /*1590*/  BRA `(.L_x_12474) ;  /* 0x0000000c00a07947 */ /* 0x000fea0003800000 */
.L_x_12476:
[----:B------:R-:W2:Y:S01]  /*15a0*/  LDG.E R2, desc[UR36][R2.64] ;  /* 0x0000002402027981 */ /* 0x000ea2000c1e1900 */
[----:B------:R-:W-:Y:S01]  /*15b0*/  CS2R R14, SRZ ;  /* 0x00000000000e7805 */ /* 0x000fe2000001ff00 */
[----:B--2---:R0:W1:Y:S01]  /*15c0*/  I2F.F64 R12, R2 ;  /* 0x00000002000c7312 */ /* 0x0040620000201c00 */
[----:B------:R-:W-:Y:S05]  /*15d0*/  BRA `(.L_x_12474) ;  /* 0x0000000c00907947 */ /* 0x000fea0003800000 */
.L_x_12475:
[----:B------:R-:W2:Y:S01]  /*15e0*/  LDG.E.U16 R2, desc[UR36][R2.64] ;  /* 0x0000002402027981 */ /* 0x000ea2000c1e1500 */
[----:B------:R-:W-:Y:S01]  /*15f0*/  CS2R R14, SRZ ;  /* 0x00000000000e7805 */ /* 0x000fe2000001ff00 */
[----:B--2---:R0:W1:Y:S01]  /*1600*/  I2F.F64.S16 R12, R2 ;  /* 0x00000002000c7312 */ /* 0x0040620000101c00 */
[----:B------:R-:W-:Y:S05]  /*1610*/  BRA `(.L_x_12474) ;  /* 0x0000000c00807947 */ /* 0x000fea0003800000 */
.L_x_12470:
[----:B------:R-:W-:-:S13]  /*1620*/  ISETP.GT.AND P0, PT, R4, 0x6, PT ;  /* 0x000000060400780c */ /* 0x000fda0003f04270 */
[----:B------:R-:W-:Y:S05]  /*1630*/  @P0 BRA `(.L_x_12477) ;  /* 0x00000000003c0947 */ /* 0x000fea0003800000 */
[----:B------:R-:W-:-:S13]  /*1640*/  ISETP.NE.AND P0, PT, R4, 0x5, PT ;  /* 0x000000050400780c */ /* 0x000fda0003f05270 */
[----:B------:R-:W-:Y:S05]  /*1650*/  @!P0 BRA `(.L_x_12478) ;  /* 0x00000000001c8947 */ /* 0x000fea0003800000 */
[----:B------:R-:W-:-:S13]  /*1660*/  ISETP.NE.AND P0, PT, R4, 0x6, PT ;  /* 0x000000060400780c */ /* 0x000fda0003f05270 */
[----:B------:R-:W-:Y:S05]  /*1670*/  @P0 BRA `(.L_x_12473) ;  /* 0x0000000c00000947 */ /* 0x000fea0003800000 */
[----:B------:R-:W2:Y:S01]  /*1680*/  LDG.E R12, desc[UR36][R2.64] ;  /* 0x00000024020c7981 */ /* 0x000ea2000c1e1900 */
[----:B------:R-:W-:Y:S01]  /*1690*/  CS2R R14, SRZ ;  /* 0x00000000000e7805 */ /* 0x000fe2000001ff00 */
[----:B--2---:R-:W-:-:S06]  /*16a0*/  FMUL.FTZ R12, R12, 1 ;  /* 0x3f8000000c0c7820 */ /* 0x004fcc0000410000 */
[----:B------:R-:W0:Y:S01]  /*16b0*/  F2F.F64.F32 R12, R12 ;  /* 0x0000000c000c7310 */ /* 0x000e220000201800 */
[----:B------:R-:W-:Y:S05]  /*16c0*/  BRA `(.L_x_12474) ;  /* 0x0000000c00547947 */ /* 0x000fea0003800000 */
.L_x_12478:
[----:B------:R-:W2:Y:S01]  /*16d0*/  LDG.E.U16 R0, desc[UR36][R2.64] ;  /* 0x0000002402007981 */ /* 0x000ea2000c1e1500 */
[----:B------:R-:W-:Y:S01]  /*16e0*/  CS2R R14, SRZ ;  /* 0x00000000000e7805 */ /* 0x000fe2000001ff00 */
[----:B--2---:R-:W-:-:S05]  /*16f0*/  HADD2.F32 R0, -RZ, R0.H0_H0 ;  /* 0x20000000ff007230 */ /* 0x004fca0000004100 */
[----:B------:R-:W-:-:S04]  /*1700*/  FMUL.FTZ R0, R0, 1 ;  /* 0x3f80000000007820 */ /* 0x000fc80000410000 */
[----:B------:R0:W1:Y:S01]  /*1710*/  F2F.F64.F32 R12, R0 ;  /* 0x00000000000c7310 */ /* 0x0000620000201800 */
[----:B------:R-:W-:Y:S05]  /*1720*/  BRA `(.L_x_12474) ;  /* 0x0000000c003c7947 */ /* 0x000fea0003800000 */
.L_x_12477:
[----:B------:R-:W-:-:S13]  /*1730*/  ISETP.NE.AND P0, PT, R4, 0x7, PT ;  /* 0x000000070400780c */ /* 0x000fda0003f05270 */
[----:B------:R-:W-:Y:S05]  /*1740*/  @!P0 BRA `(.L_x_12479) ;  /* 0x0000000000488947 */ /* 0x000fea0003800000 */
[----:B------:R-:W-:-:S13]  /*1750*/  ISETP.NE.AND P0, PT, R4, 0x8, PT ;  /* 0x000000080400780c */ /* 0x000fda0003f05270 */
[----:B------:R-:W-:Y:S05]  /*1760*/  @!P0 BRA `(.L_x_12480) ;  /* 0x0000000000208947 */ /* 0x000fea0003800000 */
[----:B------:R-:W-:-:S13]  /*1770*/  ISETP.NE.AND P0, PT, R4, 0x9, PT ;  /* 0x000000090400780c */ /* 0x000fda0003f05270 */
[----:B------:R-:W-:Y:S05]  /*1780*/  @P0 BRA `(.L_x_12473) ;  /* 0x0000000800bc0947 */ /* 0x000fea0003800000 */
[----:B------:R-:W2:Y:S02]  /*1790*/  LDG.E.64 R2, desc[UR36][R2.64] ;  /* 0x0000002402027981 */ /* 0x000ea4000c1e1b00 */
[----:B--2---:R-:W-:Y:S01]  /*17a0*/  FMUL.FTZ R14, R3, 1 ;  /* 0x3f800000030e7820 */ /* 0x004fe20000410000 */
[----:B------:R-:W-:-:S05]  /*17b0*/  FMUL.FTZ R12, R2, 1 ;  /* 0x3f800000020c7820 */ /* 0x000fca0000410000 */
[----:B------:R-:W0:Y:S08]  /*17c0*/  F2F.F64.F32 R14, R14 ;  /* 0x0000000e000e7310 */ /* 0x000e300000201800 */
[----:B------:R-:W1:Y:S01]  /*17d0*/  F2F.F64.F32 R12, R12 ;  /* 0x0000000c000c7310 */ /* 0x000e620000201800 */
[----:B------:R-:W-:Y:S05]  /*17e0*/  BRA `(.L_x_12474) ;  /* 0x0000000c000c7947 */ /* 0x000fea0003800000 */
.L_x_12480:
[----:B------:R-:W2:Y:S02]  /*17f0*/  LDG.E R0, desc[UR36][R2.64] ;  /* 0x0000002402007981 */ /* 0x000ea4000c1e1900 */
[--C-:B--2---:R-:W-:Y:S02]  /*1800*/  HADD2.F32 R4, -RZ, R0.reuse.H1_H1 ;  /* 0x30000000ff047230 */ /* 0x104fe40000004100 */
[----:B------:R-:W-:-:S03]  /*1810*/  HADD2.F32 R0, -RZ, R0.H0_H0 ;  /* 0x20000000ff007230 */ /* 0x000fc60000004100 */
[----:B------:R-:W-:Y:S02]  /*1820*/  FMUL.FTZ R4, R4, 1 ;  /* 0x3f80000004047820 */ /* 0x000fe40000410000 */
[----:B------:R-:W-:Y:S02]  /*1830*/  FMUL.FTZ R0, R0, 1 ;  /* 0x3f80000000007820 */ /* 0x000fe40000410000 */
[----:B------:R0:W1:Y:S08]  /*1840*/  F2F.F64.F32 R14, R4 ;  /* 0x00000004000e7310 */ /* 0x0000700000201800 */
[----:B------:R0:W2:Y:S01]  /*1850*/  F2F.F64.F32 R12, R0 ;  /* 0x00000000000c7310 */ /* 0x0000a20000201800 */
[----:B------:R-:W-:Y:S05]  /*1860*/  BRA `(.L_x_12474) ;  /* 0x0000000800ec7947 */ /* 0x000fea0003800000 */
.L_x_12479:
[----:B------:R0:W5:Y:S01]  /*1870*/  LDG.E.64 R12, desc[UR36][R2.64] ;  /* 0x00000024020c7981 */ /* 0x000162000c1e1b00 */
[----:B------:R-:W-:Y:S01]  /*1880*/  CS2R R14, SRZ ;  /* 0x00000000000e7805 */ /* 0x000fe2000001ff00 */
[----:B------:R-:W-:Y:S06]  /*1890*/  BRA `(.L_x_12474) ;  /* 0x0000000800e07947 */ /* 0x000fec0003800000 */
.L_x_12469:
        /* <DEDUP_REMOVED lines=9> */
[----:B------:R-:W-:Y:S01]  /*1930*/  CS2R R14, SRZ ;  /* 0x00000000000e7805 */ /* 0x000fe2000001ff00 */
[----:B------:R-:W-:Y:S01]  /*1940*/  IMAD.MOV.U32 R12, RZ, RZ, RZ ;  /* 0x000000ffff0c7224 */ /* 0x000fe200078e00ff */
[----:B--2---:R-:W-:-:S04]  /*1950*/  ISETP.NE.AND P0, PT, R2, RZ, PT ;  /* 0x000000ff0200720c */ /* 0x004fc80003f05270 */
[----:B------:R-:W-:Y:S01]  /*1960*/  FSEL R13, RZ, 1.875, !P0 ;  /* 0x3ff00000ff0d7808 */ /* 0x000fe20004000000 */
[----:B------:R-:W-:Y:S08]  /*1970*/  BRA `(.L_x_12474) ;  /* 0x0000000800a87947 */ /* 0x000ff00003800000 */
.L_x_12483:
[----:B------:R0:W5:Y:S01]  /*1980*/  LDG.E.128 R12, desc[UR36][R2.64] ;  /* 0x00000024020c7981 */ /* 0x000162000c1e1d00 */
[----:B------:R-:W-:Y:S05]  /*1990*/  BRA `(.L_x_12474) ;  /* 0x0000000800a07947 */ /* 0x000fea0003800000 */
.L_x_12482:
        /* <DEDUP_REMOVED lines=8> */
[----:B------:R-:W-:Y:S01]  /*1a20*/  CS2R R14, SRZ ;  /* 0x00000000000e7805 */ /* 0x000fe2000001ff00 */
        /* <DEDUP_REMOVED lines=20> */
.L_x_12485:
[----:B------:R-:W2:Y:S01]  /*1b70*/  LDG.E.U8 R2, desc[UR36][R2.64] ;  /* 0x0000002402027981 */ /* 0x000ea2000c1e1100 */
[----:B------:R-:W-:Y:S01]  /*1b80*/  CS2R R14, SRZ ;  /* 0x00000000000e7805 */ /* 0x000fe2000001ff00 */
        /* <DEDUP_REMOVED lines=14> */
.L_x_12484:
[----:B------:R-:W2:Y:S01]  /*1c70*/  LDG.E.U16 R0, desc[UR36][R2.64] ;  /* 0x0000002402007981 */ /* 0x000ea2000c1e1500 */
[----:B------:R-:W-:Y:S01]  /*1c80*/  CS2R R14, SRZ ;  /* 0x00000000000e7805 */ /* 0x000fe2000001ff00 */
[----:B--2---:R-:W-:-:S04]  /*1c90*/  IMAD.U32 R0, R0, 0x10000, RZ ;  /* 0x0001000000007824 */ /* 0x004fc800078e00ff */
[----:B------:R-:W-:-:S04]  /*1ca0*/  FMUL.FTZ R0, R0, 1 ;  /* 0x3f80000000007820 */ /* 0x000fc80000410000 */
[----:B------:R0:W1:Y:S01]  /*1cb0*/  F2F.F64.F32 R12, R0 ;  /* 0x00000000000c7310 */ /* 0x0000620000201800 */
[----:B------:R-:W-:Y:S05]  /*1cc0*/  BRA `(.L_x_12474) ;  /* 0x0000000400d47947 */ /* 0x000fea0003800000 */
.L_x_12481:
        /* <DEDUP_REMOVED lines=9> */
[----:B------:R-:W-:Y:S01]  /*1d60*/  CS2R R14, SRZ ;  /* 0x00000000000e7805 */ /* 0x000fe2000001ff00 */
[----:B--2---:R0:W1:Y:S01]  /*1d70*/  I2F.F64.U16 R12, R2 ;  /* 0x00000002000c7312 */ /* 0x0040620000101800 */
[----:B------:R-:W-:Y:S05]  /*1d80*/  BRA `(.L_x_12474) ;  /* 0x0000000400a47947 */ /* 0x000fea0003800000 */
.L_x_12488:
        /* <DEDUP_REMOVED lines=21> */
.L_x_12492:
[----:B------:R-:W-:Y:S05]  /*1ee0*/  BSYNC B1 ;  /* 0x0000000000017941 */ /* 0x000fea0003800000 */
.L_x_12491:
[----:B------:R-:W-:Y:S01]  /*1ef0*/  LEA R3, R0, 0x3b800000, 0x17 ;  /* 0x3b80000000037811 */ /* 0x000fe200078eb8ff */
[----:B------:R-:W-:-:S05]  /*1f00*/  IMAD.SHL.U32 R0, R2, 0x100000, RZ ;  /* 0x0010000002007824 */ /* 0x000fca00078e00ff */
[----:B------:R-:W-:-:S07]  /*1f10*/  LOP3.LUT R0, R3, R0, R4, 0xfe, !PT ;  /* 0x0000000003007212 */ /* 0x000fce00078efe04 */
.L_x_12490:
[----:B------:R-:W-:Y:S05]  /*1f20*/  BSYNC B0 ;  /* 0x0000000000007941 */ /* 0x000fea0003800000 */
.L_x_12489:
[----:B------:R-:W-:Y:S01]  /*1f30*/  FMUL.FTZ R0, R0, 1 ;  /* 0x3f80000000007820 */ /* 0x000fe20000410000 */
[----:B------:R-:W-:-:S03]  /*1f40*/  CS2R R14, SRZ ;  /* 0x00000000000e7805 */ /* 0x000fc6000001ff00 */
[----:B------:R2:W3:Y:S01]  /*1f50*/  F2F.F64.F32 R12, R0 ;  /* 0x00000000000c7310 */ /* 0x0004e20000201800 */
[----:B------:R-:W-:Y:S05]  /*1f60*/  BRA `(.L_x_12474) ;  /* 0x00000004002c7947 */ /* 0x000fea0003800000 */
.L_x_12487:
        /* <DEDUP_REMOVED lines=21> */
.L_x_12496:
[----:B------:R-:W-:Y:S05]  /*20c0*/  BSYNC B1 ;  /* 0x0000000000017941 */ /* 0x000fea0003800000 */
.L_x_12495:
[----:B------:R-:W-:Y:S01]  /*20d0*/  LEA R3, R0, 0x37800000, 0x17 ;  /* 0x3780000000037811 */ /* 0x000fe200078eb8ff */
[----:B------:R-:W-:-:S05]  /*20e0*/  IMAD.SHL.U32 R0, R2, 0x200000, RZ ;  /* 0x0020000002007824 */ /* 0x000fca00078e00ff */
[----:B------:R-:W-:-:S07]  /*20f0*/  LOP3.LUT R0, R3, R0, R4, 0xfe, !PT ;  /* 0x0000000003007212 */ /* 0x000fce00078efe04 */
.L_x_12494:
[----:B------:R-:W-:Y:S05]  /*2100*/  BSYNC B0 ;  /* 0x0000000000007941 */ /* 0x000fea0003800000 */
.L_x_12493:
[----:B------:R-:W-:Y:S01]  /*2110*/  FMUL.FTZ R0, R0, 1 ;  /* 0x3f80000000007820 */ /* 0x000fe20000410000 */
[----:B------:R-:W-:-:S03]  /*2120*/  CS2R R14, SRZ ;  /* 0x00000000000e7805 */ /* 0x000fc6000001ff00 */
[----:B------:R4:W0:Y:S01]  /*2130*/  F2F.F64.F32 R12, R0 ;  /* 0x00000000000c7310 */ /* 0x0008220000201800 */
[----:B------:R-:W-:Y:S05]  /*2140*/  BRA `(.L_x_12474) ;  /* 0x0000000000b47947 */ /* 0x000fea0003800000 */
.L_x_12486:
        /* <DEDUP_REMOVED lines=14> */
.L_x_12500:
[----:B------:R-:W-:Y:S05]  /*2230*/  BSYNC B0 ;  /* 0x0000000000007941 */ /* 0x000fea0003800000 */
.L_x_12499:
[----:B------:R-:W-:Y:S01]  /*2240*/  FMUL.FTZ R0, R0, 1 ;  /* 0x3f80000000007820 */ /* 0x000fe20000410000 */
[----:B------:R-:W-:-:S03]  /*2250*/  CS2R R14, SRZ ;  /* 0x00000000000e7805 */ /* 0x000fc6000001ff00 */
[----:B------:R0:W1:Y:S01]  /*2260*/  F2F.F64.F32 R12, R0 ;  /* 0x00000000000c7310 */ /* 0x0000620000201800 */
[----:B------:R-:W-:Y:S05]  /*2270*/  BRA `(.L_x_12474) ;  /* 0x0000000000687947 */ /* 0x000fea0003800000 */
.L_x_12473:
        /* <DEDUP_REMOVED lines=16> */
.L_x_12501:
[----:B------:R-:W-:Y:S02]  /*2380*/  CS2R R12, SRZ ;  /* 0x00000000000c7805 */ /* 0x000fe4000001ff00 */
[----:B------:R-:W-:Y:S01]  /*2390*/  CS2R R14, SRZ ;  /* 0x00000000000e7805 */ /* 0x000fe2000001ff00 */
[----:B------:R-:W-:Y:S06]  /*23a0*/  BRA `(.L_x_12474) ;  /* 0x00000000001c7947 */ /* 0x000fec0003800000 */
.L_x_12498:
[----:B------:R-:W2:Y:S01]  /*23b0*/  LDG.E.64 R12, desc[UR36][R2.64] ;  /* 0x00000024020c7981 */ /* 0x000ea2000c1e1b00 */
[----:B------:R-:W-:Y:S01]  /*23c0*/  CS2R R14, SRZ ;  /* 0x00000000000e7805 */ /* 0x000fe2000001ff00 */
[----:B--2---:R-:W0:Y:S01]  /*23d0*/  I2F.F64.U64 R12, R12 ;  /* 0x0000000c000c7312 */ /* 0x004e220000301800 */
[----:B------:R-:W-:Y:S05]  /*23e0*/  BRA `(.L_x_12474) ;  /* 0x00000000000c7947 */ /* 0x000fea0003800000 */
.L_x_12497:
[----:B------:R-:W2:Y:S01]  /*23f0*/  LDG.E R2, desc[UR36][R2.64] ;  /* 0x0000002402027981 */ /* 0x000ea2000c1e1900 */
[----:B------:R-:W-:Y:S01]  /*2400*/  CS2R R14, SRZ ;  /* 0x00000000000e7805 */ /* 0x000fe2000001ff00 */
[----:B--2---:R0:W1:Y:S06]  /*2410*/  I2F.F64.U32 R12, R2 ;  /* 0x00000002000c7312 */ /* 0x00406c0000201800 */
.L_x_12474:
[----:B01---5:R-:W-:Y:S01]  /*2420*/  DSETP.GTU.AND P0, PT, |R14|, +INF , PT ;  /* 0x7ff000000e00742a */ /* 0x023fe20003f0c200 */
[----:B------:R-:W-:Y:S01]  /*2430*/  ULDC.64 UR4, c[0x0][0x410] ;  /* 0x0001040000047ab9 */ /* 0x000fe20000000a00 */
[----:B------:R-:W-:Y:S01]  /*2440*/  DADD R4, -RZ, |R14| ;  /* 0x00000000ff047229 */ /* 0x000fe2000000050e */
[----:B------:R-:W-:Y:S01]  /*2450*/  IADD3 R16, P1, R16, UR4, RZ ;  /* 0x0000000410107c10 */ /* 0x000fe2000ff3e0ff */
[----:B------:R-:W-:Y:S01]  /*2460*/  BSSY B1, `(.L_x_12502) ;  /* 0x0000a9c000017945 */ /* 0x000fe20003800000 */
[----:B--23--:R-:W-:Y:S02]  /*2470*/  DADD R18, -RZ, |R12| ;  /* 0x00000000ff127229 */ /* 0x00cfe4000000050c */
[----:B------:R-:W-:Y:S01]  /*2480*/  DSETP.GTU.OR P0, PT, |R12|, +INF , P0 ;  /* 0x7ff000000c00742a */ /* 0x000fe2000070c600 */
[----:B------:R-:W-:-:S04]  /*2490*/  IMAD.X R17, RZ, RZ, UR5, P1 ;  /* 0x00000005ff117e24 */ /* 0x000fc800088e06ff */
[----:B------:R-:W-:Y:S01]  /*24a0*/  MOV R20, R4 ;  /* 0x0000000400147202 */ /* 0x000fe20000000f00 */
[----:B------:R-:W-:-:S08]  /*24b0*/  IMAD.MOV.U32 R21, RZ, RZ, R5 ;  /* 0x000000ffff157224 */ /* 0x000fd000078e0005 */
[----:B------:R-:W-:Y:S05]  /*24c0*/  @P0 BRA `(.L_x_12503) ;  /* 0x000000a800100947 */ /* 0x000fea0003800000 */
[----:B------:R-:W-:-:S06]  /*24d0*/  DSETP.GT.AND P0, PT, R20, 4.50359962737049600000e+15, PT ;  /* 0x433000001400742a */ /* 0x000fcc0003f04000 */
[----:B------:R-:W-:-:S14]  /*24e0*/  DSETP.GT.OR P0, PT, R18, 4.50359962737049600000e+15, P0 ;  /* 0x433000001200742a */ /* 0x000fdc0000704400 */
[----:B------:R-:W-:Y:S05]  /*24f0*/  @P0 BRA `(.L_x_12504) ;  /* 0x0000004c00000947 */ /* 0x000fea0003800000 */
[----:B------:R-:W-:Y:S01]  /*2500*/  UMOV UR4, 0x1409212f ;  /* 0x1409212f00047882 */ /* 0x000fe20000000000 */
[----:B------:R-:W-:Y:S01]  /*2510*/  UMOV UR5, 0x3e43988e ;  /* 0x3e43988e00057882 */ /* 0x000fe20000000000 */
[----:B------:R-:W-:Y:S02]  /*2520*/  DSETP.NEU.AND P0, PT, R14, RZ, PT ;  /* 0x000000ff0e00722a */ /* 0x000fe40003f0d000 */
[----:B------:R-:W-:-:S04]  /*2530*/  DSETP.GEU.AND P1, PT, R20, UR4, PT ;  /* 0x0000000414007e2a */ /* 0x000fc8000bf2e000 */
[----:B------:R-:W-:Y:S02]  /*2540*/  DSETP.EQ.AND P0, PT, R12, RZ, !P0 ;  /* 0x000000ff0c00722a */ /* 0x000fe40004702000 */
[----:B------:R-:W-:-:S06]  /*2550*/  DSETP.LT.AND P1, PT, R18, UR4, !P1 ;  /* 0x0000000412007e2a */ /* 0x000fcc000cf21000 */
[----:B------:R-:W-:-:S13]  /*2560*/  PLOP3.LUT P0, PT, P0, P1, PT, 0xa8, 0x0 ;  /* 0x000000000000781c */ /* 0x000fda0000703570 */
[----:B------:R-:W-:Y:S05]  /*2570*/  @P0 BRA `(.L_x_12505) ;  /* 0x000000a800280947 */ /* 0x000fea0003800000 */
[C---:B------:R-:W-:Y:S01]  /*2580*/  DADD R22, R20.reuse, 1 ;  /* 0x3ff0000014167429 */ /* 0x040fe20000000000 */
[----:B------:R-:W-:Y:S01]  /*2590*/  IMAD.MOV.U32 R6, RZ, RZ, RZ ;  /* 0x000000ffff067224 */ /* 0x000fe200078e00ff */
[----:B------:R-:W-:Y:S01]  /*25a0*/  DADD R24, R20, -1 ;  /* 0xbff0000014187429 */ /* 0x000fe20000000000 */
[----:B------:R-:W-:Y:S01]  /*25b0*/  UMOV UR4, 0xffffffff ;  /* 0xffffffff00047882 */ /* 0x000fe20000000000 */
[----:B------:R-:W-:Y:S01]  /*25c0*/  DADD R10, -RZ, |R18| ;  /* 0x00000000ff0a7229 */ /* 0x000fe20000000512 */
[----:B------:R-:W-:Y:S01]  /*25d0*/  UMOV UR5, 0x7fefffff ;  /* 0x7fefffff00057882 */ /* 0x000fe20000000000 */
[----:B------:R-:W-:Y:S01]  /*25e0*/  UMOV UR7, UR4 ;  /* 0x0000000400077c82 */ /* 0x000fe20008000000 */
[----:B------:R-:W-:Y:S01]  /*25f0*/  UMOV UR6, UR5 ;  /* 0x0000000500067c82 */ /* 0x000fe20008000000 */
[----:B------:R-:W-:Y:S01]  /*2600*/  DADD R2, -RZ, |R22| ;  /* 0x00000000ff027229 */ /* 0x000fe20000000516 */
[----:B------:R-:W-:Y:S01]  /*2610*/  IMAD.MOV.U32 R28, RZ, RZ, RZ ;  /* 0x000000ffff1c7224 */ /* 0x000fe200078e00ff */
[----:B------:R-:W-:Y:S01]  /*2620*/  DADD R26, -RZ, |R24| ;  /* 0x00000000ff1a7229 */ /* 0x000fe20000000518 */
[----:B------:R-:W-:Y:S01]  /*2630*/  IMAD.MOV.U32 R44, RZ, RZ, 0x0 ;  /* 0x00000000ff2c7424 */ /* 0x000fe200078e00ff */
[----:B------:R-:W-:Y:S01]  /*2640*/  BSSY B2, `(.L_x_12506) ;  /* 0x00002a0000027945 */ /* 0x000fe20003800000 */
[----:B------:R-:W-:-:S05]  /*2650*/  IMAD.MOV.U32 R45, RZ, RZ, 0x3fd80000 ;  /* 0x3fd80000ff2d7424 */ /* 0x000fca00078e00ff */
[-C--:B------:R-:W-:Y:S02]  /*2660*/  ISETP.GT.U32.AND P1, PT, R2, R10.reuse, PT ;  /* 0x0000000a0200720c */ /* 0x080fe40003f24070 */
[-C--:B------:R-:W-:Y:S02]  /*2670*/  ISETP.GT.U32.AND P3, PT, R26, R10.reuse, PT ;  /* 0x0000000a1a00720c */ /* 0x080fe40003f64070 */
[----:B------:R-:W-:Y:S02]  /*2680*/  ISETP.LT.U32.AND P0, PT, R2, R10, PT ;  /* 0x0000000a0200720c */ /* 0x000fe40003f01070 */
[-C--:B------:R-:W-:Y:S02]  /*2690*/  ISETP.GT.U32.AND.EX P1, PT, R3, R11.reuse, PT, P1 ;  /* 0x0000000b0300720c */ /* 0x080fe40003f24110 */
[-C--:B------:R-:W-:Y:S02]  /*26a0*/  ISETP.GT.U32.AND.EX P3, PT, R27, R11.reuse, PT, P3 ;  /* 0x0000000b1b00720c */ /* 0x080fe40003f64130 */
[----:B------:R-:W-:-:S02]  /*26b0*/  ISETP.LT.U32.AND.EX P0, PT, R3, R11, PT, P0 ;  /* 0x0000000b0300720c */ /* 0x000fc40003f01100 */
[-C--:B------:R-:W-:Y:S02]  /*26c0*/  SEL R37, R3, R11.reuse, P1 ;  /* 0x0000000b03257207 */ /* 0x080fe40000800000 */
[-C--:B------:R-:W-:Y:S02]  /*26d0*/  ISETP.LT.U32.AND P2, PT, R26, R10.reuse, PT ;  /* 0x0000000a1a00720c */ /* 0x080fe40003f41070 */
[-C--:B------:R-:W-:Y:S02]  /*26e0*/  SEL R41, R27, R11.reuse, P3 ;  /* 0x0000000b1b297207 */ /* 0x080fe40001800000 */
[----:B------:R-:W-:Y:S02]  /*26f0*/  SEL R34, R2, R10, P0 ;  /* 0x0000000a02227207 */ /* 0x000fe40000000000 */
[----:B------:R-:W-:Y:S02]  /*2700*/  SEL R35, R3, R11, P0 ;  /* 0x0000000b03237207 */ /* 0x000fe40000000000 */
[----:B----4-:R-:W-:-:S02]  /*2710*/  LOP3.LUT R0, R37, 0xffc00000, RZ, 0xc0, !PT ;  /* 0xffc0000025007812 */ /* 0x010fc400078ec0ff */
[-C--:B------:R-:W-:Y:S02]  /*2720*/  ISETP.LT.U32.AND.EX P0, PT, R27, R11.reuse, PT, P2 ;  /* 0x0000000b1b00720c */ /* 0x080fe40003f01120 */
[----:B------:R-:W-:Y:S02]  /*2730*/  LOP3.LUT R42, R41, 0xffc00000, RZ, 0xc0, !PT ;  /* 0xffc00000292a7812 */ /* 0x000fe400078ec0ff */
[-C--:B------:R-:W-:Y:S01]  /*2740*/  SEL R36, R2, R10.reuse, P1 ;  /* 0x0000000a02247207 */ /* 0x080fe20000800000 */
[----:B------:R-:W-:Y:S01]  /*2750*/  IMAD.MOV.U32 R2, RZ, RZ, RZ ;  /* 0x000000ffff027224 */ /* 0x000fe200078e00ff */
[----:B------:R-:W-:Y:S02]  /*2760*/  IADD3 R3, -R0, 0x7fd00000, RZ ;  /* 0x7fd0000000037810 */ /* 0x000fe40007ffe1ff */
[----:B------:R-:W-:Y:S02]  /*2770*/  SEL R38, R26, R10, P0 ;  /* 0x0000000a1a267207 */ /* 0x000fe40000000000 */
[----:B------:R-:W-:-:S02]  /*2780*/  SEL R39, R27, R11, P0 ;  /* 0x0000000b1b277207 */ /* 0x000fc40000000000 */
[----:B------:R-:W-:Y:S01]  /*2790*/  IADD3 R7, -R42, 0x7fd00000, RZ ;  /* 0x7fd000002a077810 */ /* 0x000fe20007ffe1ff */
[C---:B------:R-:W-:Y:S01]  /*27a0*/  DMUL R4, R2.reuse, R34 ;  /* 0x0000002202047228 */ /* 0x040fe20000000000 */
[----:B------:R-:W-:Y:S01]  /*27b0*/  SEL R40, R26, R10, P3 ;  /* 0x0000000a1a287207 */ /* 0x000fe20001800000 */
[----:B------:R-:W-:-:S03]  /*27c0*/  DMUL R2, R2, R36 ;  /* 0x0000002402027228 */ /* 0x000fc60000000000 */
[C---:B------:R-:W-:Y:S02]  /*27d0*/  DMUL R8, R6.reuse, R38 ;  /* 0x0000002606087228 */ /* 0x040fe40000000000 */
[----:B------:R-:W-:Y:S02]  /*27e0*/  DMUL R6, R6, R40 ;  /* 0x0000002806067228 */ /* 0x000fe40000000000 */
[----:B------:R-:W-:-:S04]  /*27f0*/  DMUL R4, R4, R4 ;  /* 0x0000000404047228 */ /* 0x000fc80000000000 */
[----:B------:R-:W-:-:S04]  /*2800*/  DMUL R8, R8, R8 ;  /* 0x0000000808087228 */ /* 0x000fc80000000000 */
[----:B------:R-:W-:-:S04]  /*2810*/  DFMA R4, R2, R2, R4 ;  /* 0x000000020204722b */ /* 0x000fc80000000004 */
[----:B------:R-:W-:Y:S01]  /*2820*/  DFMA R10, R6, R6, R8 ;  /* 0x00000006060a722b */ /* 0x000fe20000000008 */
[----:B------:R-:W-:-:S03]  /*2830*/  IMAD.U32 R6, RZ, RZ, UR6 ;  /* 0x00000006ff067e24 */ /* 0x000fc6000f8e00ff */
[----:B------:R-:W-:Y:S01]  /*2840*/  DSETP.MIN.AND P0, P1, R4, UR4, PT ;  /* 0x0000000404007e2a */ /* 0x000fe2000b900000 */
[----:B------:R-:W-:Y:S02]  /*2850*/  IMAD.U32 R8, RZ, RZ, UR5 ;  /* 0x00000005ff087e24 */ /* 0x000fe4000f8e00ff */
[----:B------:R-:W-:Y:S01]  /*2860*/  IMAD.MOV.U32 R2, RZ, RZ, R5 ;  /* 0x000000ffff027224 */ /* 0x000fe200078e0005 */
[----:B------:R-:W-:Y:S02]  /*2870*/  DSETP.MIN.AND P2, P3, R10, UR4, PT ;  /* 0x000000040a007e2a */ /* 0x000fe4000bb40000 */
[----:B------:R-:W-:Y:S02]  /*2880*/  IMAD.MOV.U32 R7, RZ, RZ, R11 ;  /* 0x000000ffff077224 */ /* 0x000fe400078e000b */
[----:B------:R-:W-:Y:S01]  /*2890*/  FSEL R3, R2, UR6, P0 ;  /* 0x0000000602037c08 */ /* 0x000fe20008000000 */
[----:B------:R-:W-:Y:S01]  /*28a0*/  IMAD.MOV.U32 R2, RZ, RZ, R4 ;  /* 0x000000ffff027224 */ /* 0x000fe200078e0004 */
[----:B------:R-:W-:Y:S01]  /*28b0*/  UMOV UR6, UR4 ;  /* 0x0000000400067c82 */ /* 0x000fe20008000000 */
[----:B------:R-:W-:-:S03]  /*28c0*/  FSEL R27, R7, UR5, P2 ;  /* 0x00000005071b7c08 */ /* 0x000fc60009000000 */
[----:B------:R-:W-:Y:S01]  /*28d0*/  @P1 LOP3.LUT R3, R6, 0x80000, RZ, 0xfc, !PT ;  /* 0x0008000006031812 */ /* 0x000fe200078efcff */
[----:B------:R-:W-:Y:S01]  /*28e0*/  IMAD.MOV.U32 R6, RZ, RZ, R10 ;  /* 0x000000ffff067224 */ /* 0x000fe200078e000a */
[----:B------:R-:W-:Y:S01]  /*28f0*/  SEL R2, R2, UR6, P0 ;  /* 0x0000000602027c07 */ /* 0x000fe20008000000 */
[----:B------:R-:W-:Y:S01]  /*2900*/  DSETP.NEU.AND P0, PT, R34, RZ, PT ;  /* 0x000000ff2200722a */ /* 0x000fe20003f0d000 */
[----:B------:R-:W-:Y:S01]  /*2910*/  @P3 LOP3.LUT R27, R8, 0x80000, RZ, 0xfc, !PT ;  /* 0x00080000081b3812 */ /* 0x000fe200078efcff */
[----:B------:R-:W0:Y:S01]  /*2920*/  MUFU.RSQ64H R7, R3 ;  /* 0x0000000300077308 */ /* 0x000e220000001c00 */
[----:B------:R-:W-:Y:S01]  /*2930*/  SEL R26, R6, UR7, P2 ;  /* 0x00000007061a7c07 */ /* 0x000fe20009000000 */
[----:B------:R-:W-:Y:S01]  /*2940*/  DSETP.NEU.AND P2, PT, R38, RZ, PT ;  /* 0x000000ff2600722a */ /* 0x000fe20003f4d000 */
[----:B------:R-:W-:Y:S02]  /*2950*/  MOV R6, RZ ;  /* 0x000000ff00067202 */ /* 0x000fe40000000f00 */
[----:B------:R-:W-:-:S02]  /*2960*/  ISETP.GE.U32.AND P1, PT, R35, 0x7ff00000, PT ;  /* 0x7ff000002300780c */ /* 0x000fc40003f26070 */
[----:B------:R-:W-:Y:S01]  /*2970*/  ISETP.GE.U32.AND P3, PT, R39, 0x7ff00000, PT ;  /* 0x7ff000002700780c */ /* 0x000fe20003f66070 */
[----:B------:R-:W1:Y:S01]  /*2980*/  MUFU.RSQ64H R29, R27 ;  /* 0x0000001b001d7308 */ /* 0x000e620000001c00 */
[----:B0-----:R-:W-:Y:S02]  /*2990*/  DMUL R8, R6, R6 ;  /* 0x0000000606087228 */ /* 0x001fe40000000000 */
[----:B-1----:R-:W-:-:S06]  /*29a0*/  DMUL R30, R28, R28 ;  /* 0x0000001c1c1e7228 */ /* 0x002fcc0000000000 */
[----:B------:R-:W-:Y:S02]  /*29b0*/  DFMA R8, R2, -R8, 1 ;  /* 0x3ff000000208742b */ /* 0x000fe40000000808 */
[----:B------:R-:W-:-:S06]  /*29c0*/  DFMA R30, R26, -R30, 1 ;  /* 0x3ff000001a1e742b */ /* 0x000fcc000000081e */
[----:B------:R-:W-:Y:S02]  /*29d0*/  DMUL R2, R6, R8 ;  /* 0x0000000806027228 */ /* 0x000fe40000000000 */
[-C--:B------:R-:W-:Y:S02]  /*29e0*/  DFMA R8, R8, R44.reuse, 0.5 ;  /* 0x3fe000000808742b */ /* 0x080fe4000000002c */
[----:B------:R-:W-:Y:S02]  /*29f0*/  DFMA R32, R30, R44, 0.5 ;  /* 0x3fe000001e20742b */ /* 0x000fe4000000002c */
[----:B------:R-:W-:-:S04]  /*2a00*/  DMUL R30, R28, R30 ;  /* 0x0000001e1c1e7228 */ /* 0x000fc80000000000 */
[----:B------:R-:W-:Y:S01]  /*2a10*/  DFMA R2, R8, R2, R6 ;  /* 0x000000020802722b */ /* 0x000fe20000000006 */
[----:B------:R-:W-:-:S03]  /*2a20*/  LOP3.LUT R7, R42, 0x100000, RZ, 0xfc, !PT ;  /* 0x001000002a077812 */ /* 0x000fc600078efcff */
[----:B------:R-:W-:-:S04]  /*2a30*/  DFMA R30, R32, R30, R28 ;  /* 0x0000001e201e722b */ /* 0x000fc8000000001c */
[----:B------:R-:W-:Y:S01]  /*2a40*/  DMUL R2, R4, R2 ;  /* 0x0000000204027228 */ /* 0x000fe20000000000 */
[----:B------:R-:W-:Y:S01]  /*2a50*/  LOP3.LUT R5, R0, 0x100000, RZ, 0xfc, !PT ;  /* 0x0010000000057812 */ /* 0x000fe200078efcff */
[----:B------:R-:W-:Y:S02]  /*2a60*/  IMAD.MOV.U32 R4, RZ, RZ, RZ ;  /* 0x000000ffff047224 */ /* 0x000fe400078e00ff */
[----:B------:R-:W-:-:S04]  /*2a70*/  DMUL R30, R10, R30 ;  /* 0x0000001e0a1e7228 */ /* 0x000fc80000000000 */
[----:B------:R-:W-:-:S04]  /*2a80*/  DMUL R2, R2, R4 ;  /* 0x0000000402027228 */ /* 0x000fc80000000000 */
[----:B------:R-:W-:-:S06]  /*2a90*/  DMUL R30, R30, R6 ;  /* 0x000000061e1e7228 */ /* 0x000fcc0000000000 */
[----:B------:R-:W-:Y:S02]  /*2aa0*/  @!P1 FSEL R34, R36, R2, !P0 ;  /* 0x0000000224229208 */ /* 0x000fe40004000000 */
[----:B------:R-:W-:Y:S02]  /*2ab0*/  @!P1 FSEL R35, R37, R3, !P0 ;  /* 0x0000000325239208 */ /* 0x000fe40004000000 */
[----:B------:R-:W-:Y:S01]  /*2ac0*/  @!P3 FSEL R38, R40, R30, !P2 ;  /* 0x0000001e2826b208 */ /* 0x000fe20005000000 */
[----:B------:R-:W-:Y:S01]  /*2ad0*/  IMAD.MOV.U32 R30, RZ, RZ, R34 ;  /* 0x000000ffff1e7224 */ /* 0x000fe200078e0022 */
[----:B------:R-:W-:Y:S01]  /*2ae0*/  @!P3 FSEL R39, R41, R31, !P2 ;  /* 0x0000001f2927b208 */ /* 0x000fe20005000000 */
[----:B------:R-:W-:Y:S02]  /*2af0*/  IMAD.MOV.U32 R31, RZ, RZ, R35 ;  /* 0x000000ffff1f7224 */ /* 0x000fe400078e0023 */
[----:B------:R-:W-:Y:S02]  /*2b00*/  IMAD.MOV.U32 R42, RZ, RZ, R38 ;  /* 0x000000ffff2a7224 */ /* 0x000fe400078e0026 */
[----:B------:R-:W-:-:S06]  /*2b10*/  IMAD.MOV.U32 R43, RZ, RZ, R39 ;  /* 0x000000ffff2b7224 */ /* 0x000fcc00078e0027 */
[----:B------:R-:W-:-:S08]  /*2b20*/  DADD R2, R30, R42 ;  /* 0x000000001e027229 */ /* 0x000fd0000000002a */
[----:B------:R-:W-:-:S08]  /*2b30*/  DMUL R2, R2, 0.5 ;  /* 0x3fe0000002027828 */ /* 0x000fd00000000000 */
[----:B------:R-:W-:-:S06]  /*2b40*/  DSETP.GEU.AND P0, PT, R2, 1, PT ;  /* 0x3ff000000200742a */ /* 0x000fcc0003f0e000 */
[----:B------:R-:W-:Y:S02]  /*2b50*/  FSEL R26, R2, RZ, P0 ;  /* 0x000000ff021a7208 */ /* 0x000fe40000000000 */
[----:B------:R-:W-:-:S06]  /*2b60*/  FSEL R27, R3, 1.875, P0 ;  /* 0x3ff00000031b7808 */ /* 0x000fcc0000000000 */
[----:B------:R-:W-:-:S14]  /*2b70*/  DSETP.GEU.AND P0, PT, R26, 10, PT ;  /* 0x402400001a00742a */ /* 0x000fdc0003f0e000 */
[----:B------:R-:W-:Y:S05]  /*2b80*/  @!P0 BRA `(.L_x_12507) ;  /* 0x0000000400ac8947 */ /* 0x000fea0003800000 */
[----:B------:R-:W-:Y:S01]  /*2b90*/  DFMA R6, R26, R26, -1 ;  /* 0xbff000001a06742b */ /* 0x000fe2000000001a */
[----:B------:R-:W-:Y:S05]  /*2ba0*/  BSSY B3, `(.L_x_12508) ;  /* 0x0000018000037945 */ /* 0x000fea0003800000 */
[----:B------:R-:W0:Y:S04]  /*2bb0*/  MUFU.RSQ64H R33, R7 ;  /* 0x0000000700217308 */ /* 0x000e280000001c00 */
[----:B------:R-:W-:-:S05]  /*2bc0*/  VIADD R32, R7, 0xfcb00000 ;  /* 0xfcb0000007207836 */ /* 0x000fca0000000000 */
[----:B------:R-:W-:Y:S01]  /*2bd0*/  ISETP.GE.U32.AND P0, PT, R32, 0x7ca00000, PT ;  /* 0x7ca000002000780c */ /* 0x000fe20003f06070 */
[----:B0-----:R-:W-:-:S08]  /*2be0*/  DMUL R2, R32, R32 ;  /* 0x0000002020027228 */ /* 0x001fd00000000000 */
[----:B------:R-:W-:-:S08]  /*2bf0*/  DFMA R2, R6, -R2, 1 ;  /* 0x3ff000000602742b */ /* 0x000fd00000000802 */
[----:B------:R-:W-:Y:S02]  /*2c00*/  DFMA R4, R2, R44, 0.5 ;  /* 0x3fe000000204742b */ /* 0x000fe4000000002c */
[----:B------:R-:W-:-:S08]  /*2c10*/  DMUL R2, R32, R2 ;  /* 0x0000000220027228 */ /* 0x000fd00000000000 */
[----:B------:R-:W-:-:S08]  /*2c20*/  DFMA R4, R4, R2, R32 ;  /* 0x000000020404722b */ /* 0x000fd00000000020 */
[----:B------:R-:W-:Y:S02]  /*2c30*/  DMUL R28, R6, R4 ;  /* 0x00000004061c7228 */ /* 0x000fe40000000000 */
[----:B------:R-:W-:Y:S01]  /*2c40*/  IADD3 R11, R5, -0x100000, RZ ;  /* 0xfff00000050b7810 */ /* 0x000fe20007ffe0ff */
[----:B------:R-:W-:-:S05]  /*2c50*/  IMAD.MOV.U32 R10, RZ, RZ, R4 ;  /* 0x000000ffff0a7224 */ /* 0x000fca00078e0004 */
[----:B------:R-:W-:-:S08]  /*2c60*/  DFMA R34, R28, -R28, R6 ;  /* 0x8000001c1c22722b */ /* 0x000fd00000000006 */
[----:B------:R-:W-:Y:S01]  /*2c70*/  DFMA R2, R34, R10, R28 ;  /* 0x0000000a2202722b */ /* 0x000fe2000000001c */
[----:B------:R-:W-:Y:S10]  /*2c80*/  @!P0 BRA `(.L_x_12509) ;  /* 0x0000000000248947 */ /* 0x000ff40003800000 */
[----:B------:R-:W-:Y:S01]  /*2c90*/  IMAD.MOV.U32 R8, RZ, RZ, R6 ;  /* 0x000000ffff087224 */ /* 0x000fe200078e0006 */
[----:B------:R-:W-:Y:S01]  /*2ca0*/  MOV R10, 0x2d00 ;  /* 0x00002d00000a7802 */ /* 0x000fe20000000f00 */
[----:B------:R-:W-:Y:S02]  /*2cb0*/  IMAD.MOV.U32 R6, RZ, RZ, R34 ;  /* 0x000000ffff067224 */ /* 0x000fe400078e0022 */
[----:B------:R-:W-:Y:S02]  /*2cc0*/  IMAD.MOV.U32 R5, RZ, RZ, R35 ;  /* 0x000000ffff057224 */ /* 0x000fe400078e0023 */
[----:B------:R-:W-:Y:S02]  /*2cd0*/  IMAD.MOV.U32 R0, RZ, RZ, R28 ;  /* 0x000000ffff007224 */ /* 0x000fe400078e001c */
[----:B------:R-:W-:-:S07]  /*2ce0*/  IMAD.MOV.U32 R3, RZ, RZ, R29 ;  /* 0x000000ffff037224 */ /* 0x000fce00078e001d */
[----:B------:R-:W-:Y:S05]  /*2cf0*/  CALL.REL.NOINC `($__internal_22_$__cuda_sm20_dsqrt_rn_f64_mediumpath_v1) ;  /* 0x0000035400687944 */ /* 0x000fea0003c00000 */
[----:B------:R-:W-:Y:S02]  /*2d00*/  IMAD.MOV.U32 R2, RZ, RZ, R8 ;  /* 0x000000ffff027224 */ /* 0x000fe400078e0008 */
[----:B------:R-:W-:-:S07]  /*2d10*/  IMAD.MOV.U32 R3, RZ, RZ, R9 ;  /* 0x000000ffff037224 */ /* 0x000fce00078e0009 */
.L_x_12509:
[----:B------:R-:W-:Y:S05]  /*2d20*/  BSYNC B3 ;  /* 0x0000000000037941 */ /* 0x000fea0003800000 */
.L_x_12508:
[----:B------:R-:W-:Y:S01]  /*2d30*/  DADD R2, R26, R2 ;  /* 0x000000001a027229 */ /* 0x000fe20000000002 */
[----:B------:R-:W-:-:S09]  /*2d40*/  IMAD.MOV.U32 R33, RZ, RZ, -0x3ff ;  /* 0xfffffc01ff217424 */ /* 0x000fd200078e00ff */
[----:B------:R-:W-:Y:S01]  /*2d50*/  ISETP.GT.AND P0, PT, R3, 0xfffff, PT ;  /* 0x000fffff0300780c */ /* 0x000fe20003f04270 */
[----:B------:R-:W-:Y:S01]  /*2d60*/  IMAD.MOV.U32 R4, RZ, RZ, R2 ;  /* 0x000000ffff047224 */ /* 0x000fe200078e0002 */
[----:B------:R-:W-:Y:S01]  /*2d70*/  MOV R5, R3 ;  /* 0x0000000300057202 */ /* 0x000fe20000000f00 */
[----:B------:R-:W-:-:S10]  /*2d80*/  IMAD.MOV.U32 R0, RZ, RZ, R3 ;  /* 0x000000ffff007224 */ /* 0x000fd400078e0003 */
[----:B------:R-:W-:Y:S01]  /*2d90*/  @!P0 DMUL R4, R4, 1.80143985094819840000e+16 ;  /* 0x4350000004048828 */ /* 0x000fe20000000000 */
[----:B------:R-:W-:-:S09]  /*2da0*/  @!P0 IMAD.MOV.U32 R33, RZ, RZ, -0x435 ;  /* 0xfffffbcbff218424 */ /* 0x000fd200078e00ff */
[----:B------:R-:W-:Y:S02]  /*2db0*/  @!P0 IMAD.MOV.U32 R0, RZ, RZ, R5 ;  /* 0x000000ffff008224 */ /* 0x000fe400078e0005 */
[----:B------:R-:W-:Y:S02]  /*2dc0*/  @!P0 IMAD.MOV.U32 R2, RZ, RZ, R4 ;  /* 0x000000ffff028224 */ /* 0x000fe400078e0004 */
[----:B------:R-:W-:-:S05]  /*2dd0*/  VIADD R3, R0, 0xffffffff ;  /* 0xffffffff00037836 */ /* 0x000fca0000000000 */
[----:B------:R-:W-:-:S13]  /*2de0*/  ISETP.GE.U32.AND P1, PT, R3, 0x7fefffff, PT ;  /* 0x7fefffff0300780c */ /* 0x000fda0003f26070 */
        /* <DEDUP_REMOVED lines=20> */
[----:B------:R-:W-:Y:S02]  /*2f30*/  @P0 MOV R3, R5 ;  /* 0x0000000500030202 */ /* 0x000fe40000000f00 */
[----:B------:R-:W-:Y:S01]  /*2f40*/  LOP3.LUT R32, R33, 0x80000000, RZ, 0x3c, !PT ;  /* 0x8000000021207812 */ /* 0x000fe200078e3cff */
[----:B------:R-:W-:-:S03]  /*2f50*/  IMAD.MOV.U32 R33, RZ, RZ, 0x43300000 ;  /* 0x43300000ff217424 */ /* 0x000fc600078e00ff */
[C---:B------:R-:W-:Y:S02]  /*2f60*/  DADD R4, R2.reuse, 1 ;  /* 0x3ff0000002047429 */ /* 0x040fe40000000000 */
[----:B------:R-:W-:Y:S02]  /*2f70*/  DADD R2, R2, -1 ;  /* 0xbff0000002027429 */ /* 0x000fe40000000000 */
[----:B------:R-:W-:Y:S01]  /*2f80*/  DADD R32, R32, -UR6 ;  /* 0x8000000620207e29 */ /* 0x000fe20008000000 */
[----:B------:R-:W-:Y:S01]  /*2f90*/  UMOV UR6, 0xfefa39ef ;  /* 0xfefa39ef00067882 */ /* 0x000fe20000000000 */
[----:B------:R-:W0:Y:S01]  /*2fa0*/  MUFU.RCP64H R7, R5 ;  /* 0x0000000500077308 */ /* 0x000e220000001800 */
[----:B------:R-:W-:Y:S01]  /*2fb0*/  UMOV UR7, 0x3fe62e42 ;  /* 0x3fe62e4200077882 */ /* 0x000fe20000000000 */
[----:B0-----:R-:W-:-:S08]  /*2fc0*/  DFMA R8, -R4, R6, 1 ;  /* 0x3ff000000408742b */ /* 0x001fd00000000106 */
[----:B------:R-:W-:-:S08]  /*2fd0*/  DFMA R8, R8, R8, R8 ;  /* 0x000000080808722b */ /* 0x000fd00000000008 */
[----:B------:R-:W-:-:S08]  /*2fe0*/  DFMA R8, R6, R8, R6 ;  /* 0x000000080608722b */ /* 0x000fd00000000006 */
[----:B------:R-:W-:-:S08]  /*2ff0*/  DMUL R6, R8, R2 ;  /* 0x0000000208067228 */ /* 0x000fd00000000000 */
[----:B------:R-:W-:-:S08]  /*3000*/  DFMA R6, R8, R2, R6 ;  /* 0x000000020806722b */ /* 0x000fd00000000006 */
[----:B------:R-:W-:-:S08]  /*3010*/  DMUL R10, R6, R6 ;  /* 0x00000006060a7228 */ /* 0x000fd00000000000 */
[----:B------:R-:W-:Y:S01]  /*3020*/  DFMA R4, R10, UR4, R28 ;  /* 0x000000040a047c2b */ /* 0x000fe2000800001c */
[----:B------:R-:W-:Y:S01]  /*3030*/  UMOV UR4, 0x9f02676f ;  /* 0x9f02676f00047882 */ /* 0x000fe20000000000 */
[----:B------:R-:W-:Y:S01]  /*3040*/  UMOV UR5, 0x3ef3b266 ;  /* 0x3ef3b26600057882 */ /* 0x000fe20000000000 */
[----:B------:R-:W-:-:S05]  /*3050*/  DADD R28, R2, -R6 ;  /* 0x00000000021c7229 */ /* 0x000fca0000000806 */
[----:B------:R-:W-:Y:S01]  /*3060*/  DFMA R4, R10, R4, UR4 ;  /* 0x000000040a047e2b */ /* 0x000fe20008000004 */
[----:B------:R-:W-:Y:S01]  /*3070*/  UMOV UR4, 0xa9ab0956 ;  /* 0xa9ab095600047882 */ /* 0x000fe20000000000 */
[----:B------:R-:W-:Y:S01]  /*3080*/  UMOV UR5, 0x3f1745cb ;  /* 0x3f1745cb00057882 */ /* 0x000fe20000000000 */
[----:B------:R-:W-:-:S05]  /*3090*/  DADD R28, R28, R28 ;  /* 0x000000001c1c7229 */ /* 0x000fca000000001c */
[----:B------:R-:W-:Y:S01]  /*30a0*/  DFMA R4, R10, R4, UR4 ;  /* 0x000000040a047e2b */ /* 0x000fe20008000004 */
[----:B------:R-:W-:Y:S01]  /*30b0*/  UMOV UR4, 0x2d1b5154 ;  /* 0x2d1b515400047882 */ /* 0x000fe20000000000 */
[----:B------:R-:W-:Y:S01]  /*30c0*/  UMOV UR5, 0x3f3c71c7 ;  /* 0x3f3c71c700057882 */ /* 0x000fe20000000000 */
[----:B------:R-:W-:Y:S02]  /*30d0*/  DFMA R28, R2, -R6, R28 ;  /* 0x80000006021c722b */ /* 0x000fe4000000001c */
        /* <DEDUP_REMOVED lines=22> */
.L_x_12507:
[----:B------:R-:W-:Y:S02]  /*3240*/  DSETP.NEU.AND P0, PT, R20, 1, PT ;  /* 0x3ff000001400742a */ /* 0x000fe40003f0d000 */
[----:B------:R-:W-:-:S14]  /*3250*/  DSETP.LT.AND P1, PT, R18, 3.8518598887744717061e-34, PT ;  /* 0x390000001200742a */ /* 0x000fdc0003f21000 */
[----:B------:R-:W-:Y:S05]  /*3260*/  @!P0 BRA P1, `(.L_x_12511) ;  /* 0x0000001c00148947 */ /* 0x000fea0000800000 */
[----:B------:R-:W-:-:S08]  /*3270*/  DMUL R2, |R24|, 2.2204460492503130808e-16 ;  /* 0x3cb0000018027828 */ /* 0x000fd00000000200 */
[----:B------:R-:W-:-:S14]  /*3280*/  DSETP.GTU.AND P0, PT, R2, R18, PT ;  /* 0x000000120200722a */ /* 0x000fdc0003f0c000 */
[----:B------:R-:W-:Y:S05]  /*3290*/  @P0 BRA `(.L_x_12512) ;  /* 0x0000000c00b40947 */ /* 0x000fea0003800000 */
[----:B------:R-:W-:Y:S01]  /*32a0*/  DSETP.GEU.AND P0, PT, R22, RZ, PT ;  /* 0x000000ff1600722a */ /* 0x000fe20003f0e000 */
[----:B------:R-:W-:-:S13]  /*32b0*/  BSSY B3, `(.L_x_12513) ;  /* 0x0000022000037945 */ /* 0x000fda0003800000 */
[----:B------:R-:W-:Y:S05]  /*32c0*/  @!P0 BRA `(.L_x_12514) ;  /* 0x00000000007c8947 */ /* 0x000fea0003800000 */
[----:B------:R-:W-:Y:S01]  /*32d0*/  DSETP.NEU.AND P0, PT, R22, RZ, PT ;  /* 0x000000ff1600722a */ /* 0x000fe20003f0d000 */
[----:B------:R-:W-:Y:S02]  /*32e0*/  IMAD.MOV.U32 R28, RZ, RZ, R18 ;  /* 0x000000ffff1c7224 */ /* 0x000fe400078e0012 */
[----:B------:R-:W-:-:S11]  /*32f0*/  IMAD.MOV.U32 R29, RZ, RZ, R19 ;  /* 0x000000ffff1d7224 */ /* 0x000fd600078e0013 */
[----:B------:R-:W-:Y:S05]  /*3300*/  @!P0 BRA `(.L_x_12515) ;  /* 0x0000000000708947 */ /* 0x000fea0003800000 */
[----:B------:R-:W-:Y:S01]  /*3310*/  DADD R10, R22, R30 ;  /* 0x00000000160a7229 */ /* 0x000fe2000000001e */
[----:B------:R-:W-:Y:S01]  /*3320*/  IMAD.MOV.U32 R2, RZ, RZ, 0x1 ;  /* 0x00000001ff027424 */ /* 0x000fe200078e00ff */
[----:B------:R-:W-:Y:S01]  /*3330*/  DMUL R8, R18, R18 ;  /* 0x0000001212087228 */ /* 0x000fe20000000000 */
[----:B------:R-:W-:Y:S03]  /*3340*/  BSSY B4, `(.L_x_12516) ;  /* 0x0000014000047945 */ /* 0x000fe60003800000 */
[----:B------:R-:W0:Y:S06]  /*3350*/  MUFU.RCP64H R3, R11 ;  /* 0x0000000b00037308 */ /* 0x000e2c0000001800 */
[----:B------:R-:W-:Y:S01]  /*3360*/  FSETP.GEU.AND P1, PT, |R9|, 6.5827683646048100446e-37, PT ;  /* 0x036000000900780b */ /* 0x000fe20003f2e200 */
        /* <DEDUP_REMOVED lines=12> */
[----:B------:R-:W-:Y:S01]  /*3430*/  MOV R3, R9 ;  /* 0x0000000900037202 */ /* 0x000fe20000000f00 */
[----:B------:R-:W-:Y:S01]  /*3440*/  IMAD.MOV.U32 R8, RZ, RZ, R10 ;  /* 0x000000ffff087224 */ /* 0x000fe200078e000a */
[----:B------:R-:W-:Y:S01]  /*3450*/  MOV R0, 0x3480 ;  /* 0x0000348000007802 */ /* 0x000fe20000000f00 */
[----:B------:R-:W-:-:S07]  /*3460*/  IMAD.MOV.U32 R9, RZ, RZ, R11 ;  /* 0x000000ffff097224 */ /* 0x000fce00078e000b */
[----:B------:R-:W-:Y:S05]  /*3470*/  CALL.REL.NOINC `($__internal_21_$__cuda_sm20_div_rn_f64_full) ;  /* 0x0000034400f87944 */ /* 0x000fea0003c00000 */
.L_x_12517:
[----:B------:R-:W-:Y:S05]  /*3480*/  BSYNC B4 ;  /* 0x0000000000047941 */ /* 0x000fea0003800000 */
.L_x_12516:
[----:B------:R-:W-:Y:S02]  /*3490*/  IMAD.MOV.U32 R28, RZ, RZ, R4 ;  /* 0x000000ffff1c7224 */ /* 0x000fe400078e0004 */
[----:B------:R-:W-:Y:S01]  /*34a0*/  IMAD.MOV.U32 R29, RZ, RZ, R5 ;  /* 0x000000ffff1d7224 */ /* 0x000fe200078e0005 */
[----:B------:R-:W-:Y:S06]  /*34b0*/  BRA `(.L_x_12515) ;  /* 0x0000000000047947 */ /* 0x000fec0003800000 */
.L_x_12514:
[----:B------:R-:W-:-:S11]  /*34c0*/  DADD R28, -R22, R30 ;  /* 0x00000000161c7229 */ /* 0x000fd6000000011e */
.L_x_12515:
[----:B------:R-:W-:Y:S05]  /*34d0*/  BSYNC B3 ;  /* 0x0000000000037941 */ /* 0x000fea0003800000 */
.L_x_12513:
[----:B------:R-:W-:Y:S01]  /*34e0*/  DADD R2, -R20, 1 ;  /* 0x3ff0000014027429 */ /* 0x000fe20000000100 */
[----:B------:R-:W-:Y:S07]  /*34f0*/  BSSY B3, `(.L_x_12518) ;  /* 0x000001f000037945 */ /* 0x000fee0003800000 */
[----:B------:R-:W-:-:S14]  /*3500*/  DSETP.GEU.AND P0, PT, R2, RZ, PT ;  /* 0x000000ff0200722a */ /* 0x000fdc0003f0e000 */
[----:B------:R-:W-:Y:S05]  /*3510*/  @!P0 BRA `(.L_x_12519) ;  /* 0x00000000006c8947 */ /* 0x000fea0003800000 */
[----:B------:R-:W-:Y:S01]  /*3520*/  DSETP.NEU.AND P0, PT, R2, RZ, PT ;  /* 0x000000ff0200722a */ /* 0x000fe20003f0d000 */
[----:B------:R-:W-:Y:S02]  /*3530*/  IMAD.MOV.U32 R4, RZ, RZ, R18 ;  /* 0x000000ffff047224 */ /* 0x000fe400078e0012 */
[----:B------:R-:W-:-:S11]  /*3540*/  IMAD.MOV.U32 R5, RZ, RZ, R19 ;  /* 0x000000ffff057224 */ /* 0x000fd600078e0013 */
[----:B------:R-:W-:Y:S05]  /*3550*/  @!P0 BRA `(.L_x_12520) ;  /* 0x0000000000608947 */ /* 0x000fea0003800000 */
[----:B------:R-:W-:Y:S01]  /*3560*/  DADD R8, R42, R2 ;  /* 0x000000002a087229 */ /* 0x000fe20000000002 */
[----:B------:R-:W-:Y:S01]  /*3570*/  BSSY B4, `(.L_x_12521) ;  /* 0x0000014000047945 */ /* 0x000fe20003800000 */
[----:B------:R-:W-:Y:S01]  /*3580*/  IMAD.MOV.U32 R2, RZ, RZ, 0x1 ;  /* 0x00000001ff027424 */ /* 0x000fe200078e00ff */
[----:B------:R-:W-:-:S03]  /*3590*/  DMUL R10, R18, R18 ;  /* 0x00000012120a7228 */ /* 0x000fc60000000000 */
[----:B------:R-:W0:Y:S07]  /*35a0*/  MUFU.RCP64H R3, R9 ;  /* 0x0000000900037308 */ /* 0x000e2e0000001800 */
        /* <DEDUP_REMOVED lines=15> */
[----:B------:R-:W-:Y:S05]  /*36a0*/  CALL.REL.NOINC `($__internal_21_$__cuda_sm20_div_rn_f64_full) ;  /* 0x00000344006c7944 */ /* 0x000fea0003c00000 */
.L_x_12522:
[----:B------:R-:W-:Y:S05]  /*36b0*/  BSYNC B4 ;  /* 0x0000000000047941 */ /* 0x000fea0003800000 */
.L_x_12521:
[----:B------:R-:W-:Y:S05]  /*36c0*/  BRA `(.L_x_12520) ;  /* 0x0000000000047947 */ /* 0x000fea0003800000 */
.L_x_12519:
[----:B------:R-:W-:-:S11]  /*36d0*/  DADD R4, R42, -R2 ;  /* 0x000000002a047229 */ /* 0x000fd60000000802 */
.L_x_12520:
[----:B------:R-:W-:Y:S05]  /*36e0*/  BSYNC B3 ;  /* 0x0000000000037941 */ /* 0x000fea0003800000 */
.L_x_12518:
[----:B------:R-:W-:Y:S01]  /*36f0*/  DMUL R2, R4, 0.5 ;  /* 0x3fe0000004027828 */ /* 0x000fe20000000000 */
[----:B------:R-:W-:Y:S01]  /*3700*/  BSSY B3, `(.L_x_12523) ;  /* 0x000001c000037945 */ /* 0x000fe20003800000 */
[----:B------:R-:W-:-:S06]  /*3710*/  DADD R4, R26, 1 ;  /* 0x3ff000001a047429 */ /* 0x000fcc0000000000 */
[----:B------:R-:W-:-:S08]  /*3720*/  DFMA R34, R28, 0.5, R2 ;  /* 0x3fe000001c22782b */ /* 0x000fd00000000002 */
[----:B------:R-:W-:Y:S01]  /*3730*/  DMUL R6, R34, R4 ;  /* 0x0000000422067228 */ /* 0x000fe20000000000 */
[----:B------:R-:W-:Y:S02]  /*3740*/  IMAD.MOV.U32 R4, RZ, RZ, 0x0 ;  /* 0x00000000ff047424 */ /* 0x000fe400078e00ff */
[----:B------:R-:W-:-:S03]  /*3750*/  IMAD.MOV.U32 R5, RZ, RZ, 0x3fd80000 ;  /* 0x3fd80000ff057424 */ /* 0x000fc600078e00ff */
[----:B------:R-:W0:Y:S04]  /*3760*/  MUFU.RSQ64H R33, R7 ;  /* 0x0000000700217308 */ /* 0x000e280000001c00 */
[----:B------:R-:W-:-:S04]  /*3770*/  IADD3 R32, R7, -0x3500000, RZ ;  /* 0xfcb0000007207810 */ /* 0x000fc80007ffe0ff */
[----:B------:R-:W-:Y:S02]  /*3780*/  ISETP.GE.U32.AND P0, PT, R32, 0x7ca00000, PT ;  /* 0x7ca000002000780c */ /* 0x000fe40003f06070 */
[----:B0-----:R-:W-:-:S08]  /*3790*/  DMUL R2, R32, R32 ;  /* 0x0000002020027228 */ /* 0x001fd00000000000 */
[----:B------:R-:W-:-:S08]  /*37a0*/  DFMA R2, R6, -R2, 1 ;  /* 0x3ff000000602742b */ /* 0x000fd00000000802 */
[----:B------:R-:W-:Y:S02]  /*37b0*/  DFMA R4, R2, R4, 0.5 ;  /* 0x3fe000000204742b */ /* 0x000fe40000000004 */
[----:B------:R-:W-:-:S08]  /*37c0*/  DMUL R2, R32, R2 ;  /* 0x0000000220027228 */ /* 0x000fd00000000000 */
[----:B------:R-:W-:-:S08]  /*37d0*/  DFMA R4, R4, R2, R32 ;  /* 0x000000020404722b */ /* 0x000fd00000000020 */
[----:B------:R-:W-:Y:S02]  /*37e0*/  DMUL R2, R6, R4 ;  /* 0x0000000406027228 */ /* 0x000fe40000000000 */
[----:B------:R-:W-:Y:S02]  /*37f0*/  VIADD R11, R5, 0xfff00000 ;  /* 0xfff00000050b7836 */ /* 0x000fe40000000000 */
[----:B------:R-:W-:-:S04]  /*3800*/  IMAD.MOV.U32 R10, RZ, RZ, R4 ;  /* 0x000000ffff0a7224 */ /* 0x000fc800078e0004 */
[----:B------:R-:W-:-:S08]  /*3810*/  DFMA R36, R2, -R2, R6 ;  /* 0x800000020224722b */ /* 0x000fd00000000006 */
[----:B------:R-:W-:Y:S01]  /*3820*/  DFMA R28, R36, R10, R2 ;  /* 0x0000000a241c722b */ /* 0x000fe20000000002 */
[----:B------:R-:W-:Y:S10]  /*3830*/  @!P0 BRA `(.L_x_12524) ;  /* 0x0000000000208947 */ /* 0x000ff40003800000 */
[----:B------:R-:W-:Y:S01]  /*3840*/  IMAD.MOV.U32 R8, RZ, RZ, R6 ;  /* 0x000000ffff087224 */ /* 0x000fe200078e0006 */
[----:B------:R-:W-:Y:S01]  /*3850*/  MOV R10, 0x38a0 ;  /* 0x000038a0000a7802 */ /* 0x000fe20000000f00 */
[----:B------:R-:W-:Y:S02]  /*3860*/  IMAD.MOV.U32 R6, RZ, RZ, R36 ;  /* 0x000000ffff067224 */ /* 0x000fe400078e0024 */
[----:B------:R-:W-:Y:S02]  /*3870*/  IMAD.MOV.U32 R5, RZ, RZ, R37 ;  /* 0x000000ffff057224 */ /* 0x000fe400078e0025 */
[----:B------:R-:W-:-:S07]  /*3880*/  IMAD.MOV.U32 R0, RZ, RZ, R2 ;  /* 0x000000ffff007224 */ /* 0x000fce00078e0002 */
[----:B------:R-:W-:Y:S05]  /*3890*/  CALL.REL.NOINC `($__internal_22_$__cuda_sm20_dsqrt_rn_f64_mediumpath_v1) ;  /* 0x0000034800807944 */ /* 0x000fea0003c00000 */
[----:B------:R-:W-:Y:S01]  /*38a0*/  IMAD.MOV.U32 R28, RZ, RZ, R8 ;  /* 0x000000ffff1c7224 */ /* 0x000fe200078e0008 */
[----:B------:R-:W-:-:S07]  /*38b0*/  MOV R29, R9 ;  /* 0x00000009001d7202 */ /* 0x000fce0000000f00 */
.L_x_12524:
[----:B------:R-:W-:Y:S05]  /*38c0*/  BSYNC B3 ;  /* 0x0000000000037941 */ /* 0x000fea0003800000 */
.L_x_12523:
[----:B------:R-:W-:-:S10]  /*38d0*/  DADD R28, R34, R28 ;  /* 0x00000000221c7229 */ /* 0x000fd4000000001c */
[C---:B------:R-:W-:Y:S02]  /*38e0*/  FSETP.GEU.FTZ.AND P1, PT, R29.reuse, 1.7916666269302368164, PT ;  /* 0x3fe555551d00780b */ /* 0x040fe40003f3e000 */
[----:B------:R-:W-:-:S13]  /*38f0*/  FSETP.GT.FTZ.AND P0, PT, R29, -1.6999999284744262695, PT ;  /* 0xbfd999991d00780b */ /* 0x000fda0003f14000 */
[----:B------:R-:W-:Y:S05]  /*3900*/  @P0 BRA !P1, `(.L_x_12525) ;  /* 0x00000004004c0947 */ /* 0x000fea0004800000 */
[----:B------:R-:W-:Y:S01]  /*3910*/  DADD R28, R28, 1 ;  /* 0x3ff000001c1c7429 */ /* 0x000fe20000000000 */
[----:B------:R-:W-:-:S09]  /*3920*/  IMAD.MOV.U32 R33, RZ, RZ, -0x3ff ;  /* 0xfffffc01ff217424 */ /* 0x000fd200078e00ff */
[----:B------:R-:W-:Y:S01]  /*3930*/  ISETP.GT.AND P0, PT, R29, 0xfffff, PT ;  /* 0x000fffff1d00780c */ /* 0x000fe20003f04270 */
[--C-:B------:R-:W-:Y:S02]  /*3940*/  IMAD.MOV.U32 R2, RZ, RZ, R28.reuse ;  /* 0x000000ffff027224 */ /* 0x100fe400078e001c */
[--C-:B------:R-:W-:Y:S02]  /*3950*/  IMAD.MOV.U32 R3, RZ, RZ, R29.reuse ;  /* 0x000000ffff037224 */ /* 0x100fe400078e001d */
[----:B------:R-:W-:Y:S02]  /*3960*/  IMAD.MOV.U32 R0, RZ, RZ, R29 ;  /* 0x000000ffff007224 */ /* 0x000fe400078e001d */
[----:B------:R-:W-:-:S06]  /*3970*/  IMAD.MOV.U32 R6, RZ, RZ, R28 ;  /* 0x000000ffff067224 */ /* 0x000fcc00078e001c */
[----:B------:R-:W-:Y:S01]  /*3980*/  @!P0 DMUL R2, R2, 1.80143985094819840000e+16 ;  /* 0x4350000002028828 */ /* 0x000fe20000000000 */
[----:B------:R-:W-:-:S09]  /*3990*/  @!P0 IMAD.MOV.U32 R33, RZ, RZ, -0x435 ;  /* 0xfffffbcbff218424 */ /* 0x000fd200078e00ff */
[----:B------:R-:W-:Y:S01]  /*39a0*/  @!P0 IMAD.MOV.U32 R0, RZ, RZ, R3 ;  /* 0x000000ffff008224 */ /* 0x000fe200078e0003 */
[----:B------:R-:W-:-:S03]  /*39b0*/  @!P0 MOV R6, R2 ;  /* 0x0000000200068202 */ /* 0x000fc60000000f00 */
        /* <DEDUP_REMOVED lines=11> */
[----:B------:R-:W-:Y:S01]  /*3a70*/  UMOV UR4, 0x3ae80f1e ;  /* 0x3ae80f1e00047882 */ /* 0x000fe20000000000 */
[----:B------:R-:W-:Y:S01]  /*3a80*/  IMAD.MOV.U32 R29, RZ, RZ, 0x3ed0ee25 ;  /* 0x3ed0ee25ff1d7424 */ /* 0x000fe200078e00ff */
[----:B------:R-:W-:Y:S01]  /*3a90*/  LOP3.LUT R3, R2, 0x3ff00000, RZ, 0xfc, !PT ;  /* 0x3ff0000002037812 */ /* 0x000fe200078efcff */
[----:B------:R-:W-:Y:S01]  /*3aa0*/  IMAD.MOV.U32 R2, RZ, RZ, R6 ;  /* 0x000000ffff027224 */ /* 0x000fe200078e0006 */
[----:B------:R-:W-:Y:S01]  /*3ab0*/  UMOV UR5, 0x3eb1380b ;  /* 0x3eb1380b00057882 */ /* 0x000fe20000000000 */
[----:B------:R-:W-:Y:S01]  /*3ac0*/  IMAD.MOV.U32 R6, RZ, RZ, RZ ;  /* 0x000000ffff067224 */ /* 0x000fe200078e00ff */
[----:B------:R-:W-:Y:S01]  /*3ad0*/  ISETP.GE.AND P0, PT, R3, 0x3ff6a09f, PT ;  /* 0x3ff6a09f0300780c */ /* 0x000fe20003f06270 */
[----:B------:R-:W-:Y:S01]  /*3ae0*/  UMOV UR6, 0x80000000 ;  /* 0x8000000000067882 */ /* 0x000fe20000000000 */
[----:B------:R-:W-:Y:S01]  /*3af0*/  LEA.HI R33, R0, R33, RZ, 0xc ;  /* 0x0000002100217211 */ /* 0x000fe200078f60ff */
[----:B------:R-:W-:-:S10]  /*3b00*/  UMOV UR7, 0x43300000 ;  /* 0x4330000000077882 */ /* 0x000fd40000000000 */
[----:B------:R-:W-:Y:S02]  /*3b10*/  @P0 VIADD R5, R3, 0xfff00000 ;  /* 0xfff0000003050836 */ /* 0x000fe40000000000 */
[----:B------:R-:W-:Y:S02]  /*3b20*/  @P0 VIADD R33, R33, 0x1 ;  /* 0x0000000121210836 */ /* 0x000fe40000000000 */
[----:B------:R-:W-:-:S03]  /*3b30*/  @P0 IMAD.MOV.U32 R3, RZ, RZ, R5 ;  /* 0x000000ffff030224 */ /* 0x000fc600078e0005 */
[----:B------:R-:W-:Y:S01]  /*3b40*/  LOP3.LUT R32, R33, 0x80000000, RZ, 0x3c, !PT ;  /* 0x8000000021207812 */ /* 0x000fe200078e3cff */
[----:B------:R-:W-:Y:S02]  /*3b50*/  IMAD.MOV.U32 R33, RZ, RZ, 0x43300000 ;  /* 0x43300000ff217424 */ /* 0x000fe400078e00ff */
        /* <DEDUP_REMOVED lines=46> */
.L_x_12525:
        /* <DEDUP_REMOVED lines=20> */
.L_x_12527:
[----:B------:R-:W-:Y:S05]  /*3f80*/  BSYNC B3 ;  /* 0x0000000000037941 */ /* 0x000fea0003800000 */
.L_x_12526:
        /* <DEDUP_REMOVED lines=28> */
[----:B------:R-:W-:Y:S01]  /*4150*/  DADD R28, R28, R8 ;  /* 0x000000001c1c7229 */ /* 0x000fe20000000008 */
[----:B------:R-:W-:Y:S10]  /*4160*/  BRA `(.L_x_12510) ;  /* 0x0000000c00b47947 */ /* 0x000ff40003800000 */
.L_x_12512:
[----:B------:R-:W-:-:S14]  /*4170*/  DSETP.GEU.AND P0, PT, R20, 1, PT ;  /* 0x3ff000001400742a */ /* 0x000fdc0003f0e000 */
[----:B------:R-:W-:Y:S05]  /*4180*/  @!P0 BRA `(.L_x_12528) ;  /* 0x0000000800908947 */ /* 0x000fea0003800000 */
[----:B------:R-:W-:Y:S01]  /*4190*/  DMUL R6, R22, R24 ;  /* 0x0000001816067228 */ /* 0x000fe20000000000 */
        /* <DEDUP_REMOVED lines=16> */
[----:B------:R-:W-:Y:S01]  /*42a0*/  MOV R5, R35 ;  /* 0x0000002300057202 */ /* 0x000fe20000000f00 */
[----:B------:R-:W-:Y:S01]  /*42b0*/  IMAD.MOV.U32 R6, RZ, RZ, R34 ;  /* 0x000000ffff067224 */ /* 0x000fe200078e0022 */
[----:B------:R-:W-:Y:S01]  /*42c0*/  MOV R10, 0x42f0 ;  /* 0x000042f0000a7802 */ /* 0x000fe20000000f00 */
[----:B------:R-:W-:-:S07]  /*42d0*/  IMAD.MOV.U32 R0, RZ, RZ, R2 ;  /* 0x000000ffff007224 */ /* 0x000fce00078e0002 */
[----:B------:R-:W-:Y:S05]  /*42e0*/  CALL.REL.NOINC `($__internal_22_$__cuda_sm20_dsqrt_rn_f64_mediumpath_v1) ;  /* 0x0000033c00ec7944 */ /* 0x000fea0003c00000 */
[----:B------:R-:W-:Y:S02]  /*42f0*/  IMAD.MOV.U32 R28, RZ, RZ, R8 ;  /* 0x000000ffff1c7224 */ /* 0x000fe400078e0008 */
[----:B------:R-:W-:-:S07]  /*4300*/  IMAD.MOV.U32 R29, RZ, RZ, R9 ;  /* 0x000000ffff1d7224 */ /* 0x000fce00078e0009 */
.L_x_12530:
[----:B------:R-:W-:Y:S05]  /*4310*/  BSYNC B3 ;  /* 0x0000000000037941 */ /* 0x000fea0003800000 */
.L_x_12529:
[----:B------:R-:W-:-:S10]  /*4320*/  DADD R28, R24, R28 ;  /* 0x00000000181c7229 */ /* 0x000fd4000000001c */
[C---:B------:R-:W-:Y:S02]  /*4330*/  FSETP.GEU.FTZ.AND P1, PT, R29.reuse, 1.7916666269302368164, PT ;  /* 0x3fe555551d00780b */ /* 0x040fe40003f3e000 */
[----:B------:R-:W-:-:S04]  /*4340*/  FSETP.GT.FTZ.AND P0, PT, R29, -1.6999999284744262695, PT ;  /* 0xbfd999991d00780b */ /* 0x000fc80003f14000 */
[----:B------:R-:W-:-:S13]  /*4350*/  PLOP3.LUT P0, PT, P1, P0, PT, 0x8, 0x0 ;  /* 0x000000000000781c */ /* 0x000fda0000f00170 */
[----:B------:R-:W-:Y:S05]  /*4360*/  @!P0 BRA `(.L_x_12531) ;  /* 0x0000000000cc8947 */ /* 0x000fea0003800000 */
        /* <DEDUP_REMOVED lines=20> */
.L_x_12533:
[----:B------:R-:W-:Y:S05]  /*44b0*/  BSYNC B3 ;  /* 0x0000000000037941 */ /* 0x000fea0003800000 */
.L_x_12532:
        /* <DEDUP_REMOVED lines=30> */
.L_x_12531:
[----:B------:R-:W-:Y:S01]  /*46a0*/  DADD R28, R28, 1 ;  /* 0x3ff000001c1c7429 */ /* 0x000fe20000000000 */
        /* <DEDUP_REMOVED lines=11> */
[----:B------:R-:W-:Y:S05]  /*4760*/  @P1 BRA `(.L_x_12534) ;  /* 0x0000000000fc1947 */ /* 0x000fea0003800000 */
[----:B------:R-:W-:Y:S01]  /*4770*/  LOP3.LUT R2, R0, 0x800fffff, RZ, 0xc0, !PT ;  /* 0x800fffff00027812 */ /* 0x000fe200078ec0ff */
[----:B------:R-:W-:Y:S01]  /*4780*/  IMAD.MOV.U32 R29, RZ, RZ, 0x3ed0ee25 ;  /* 0x3ed0ee25ff1d7424 */ /* 0x000fe200078e00ff */
[----:B------:R-:W-:Y:S01]  /*4790*/  MOV R6, RZ ;  /* 0x000000ff00067202 */ /* 0x000fe20000000f00 */
[----:B------:R-:W-:Y:S01]  /*47a0*/  UMOV UR4, 0x3ae80f1e ;  /* 0x3ae80f1e00047882 */ /* 0x000fe20000000000 */
[----:B------:R-:W-:Y:S01]  /*47b0*/  LOP3.LUT R3, R2, 0x3ff00000, RZ, 0xfc, !PT ;  /* 0x3ff0000002037812 */ /* 0x000fe200078efcff */
[----:B------:R-:W-:Y:S01]  /*47c0*/  IMAD.MOV.U32 R2, RZ, RZ, R28 ;  /* 0x000000ffff027224 */ /* 0x000fe200078e001c */
[----:B------:R-:W-:Y:S01]  /*47d0*/  UMOV UR5, 0x3eb1380b ;  /* 0x3eb1380b00057882 */ /* 0x000fe20000000000 */
[----:B------:R-:W-:Y:S01]  /*47e0*/  IMAD.MOV.U32 R28, RZ, RZ, -0x748574fc ;  /* 0x8b7a8b04ff1c7424 */ /* 0x000fe200078e00ff */
        /* <DEDUP_REMOVED lines=55> */
.L_x_12534:
[----:B------:R-:W-:Y:S01]  /*4b60*/  IMAD.MOV.U32 R4, RZ, RZ, 0x0 ;  /* 0x00000000ff047424 */ /* 0x000fe200078e00ff */
[----:B------:R-:W-:Y:S01]  /*4b70*/  FSETP.NEU.FTZ.AND P0, PT, R3, RZ, PT ;  /* 0x000000ff0300720b */ /* 0x000fe20003f1d000 */
[----:B------:R-:W-:-:S06]  /*4b80*/  IMAD.MOV.U32 R5, RZ, RZ, 0x7ff00000 ;  /* 0x7ff00000ff057424 */ /* 0x000fcc00078e00ff */
[----:B------:R-:W-:-:S10]  /*4b90*/  DFMA R4, R2, R4, +INF ;  /* 0x7ff000000204742b */ /* 0x000fd40000000004 */
[----:B------:R-:W-:Y:S02]  /*4ba0*/  FSEL R28, R4, RZ, P0 ;  /* 0x000000ff041c7208 */ /* 0x000fe40000000000 */
[----:B------:R-:W-:Y:S01]  /*4bb0*/  FSEL R29, R5, -QNAN , P0 ;  /* 0xfff00000051d7808 */ /* 0x000fe20000000000 */
[----:B------:R-:W-:Y:S06]  /*4bc0*/  BRA `(.L_x_12510) ;  /* 0x00000004001c7947 */ /* 0x000fec0003800000 */
.L_x_12528:
[----:B------:R-:W-:Y:S01]  /*4bd0*/  DADD R6, -R20, 1 ;  /* 0x3ff0000014067429 */ /* 0x000fe20000000100 */
[----:B------:R-:W-:Y:S07]  /*4be0*/  BSSY B3, `(.L_x_12535) ;  /* 0x0000016000037945 */ /* 0x000fee0003800000 */
[----:B------:R-:W-:-:S06]  /*4bf0*/  DMUL R6, R22, R6 ;  /* 0x0000000616067228 */ /* 0x000fcc0000000000 */
        /* <DEDUP_REMOVED lines=14> */
[----:B------:R-:W-:Y:S01]  /*4ce0*/  MOV R8, R6 ;  /* 0x0000000600087202 */ /* 0x000fe20000000f00 */
[----:B------:R-:W-:Y:S01]  /*4cf0*/  IMAD.MOV.U32 R6, RZ, RZ, R28 ;  /* 0x000000ffff067224 */ /* 0x000fe200078e001c */
[----:B------:R-:W-:Y:S01]  /*4d00*/  MOV R10, 0x4d40 ;  /* 0x00004d40000a7802 */ /* 0x000fe20000000f00 */
[----:B------:R-:W-:Y:S02]  /*4d10*/  IMAD.MOV.U32 R5, RZ, RZ, R29 ;  /* 0x000000ffff057224 */ /* 0x000fe400078e001d */
[----:B------:R-:W-:-:S07]  /*4d20*/  IMAD.MOV.U32 R0, RZ, RZ, R2 ;  /* 0x000000ffff007224 */ /* 0x000fce00078e0002 */
[----:B------:R-:W-:Y:S05]  /*4d30*/  CALL.REL.NOINC `($__internal_22_$__cuda_sm20_dsqrt_rn_f64_mediumpath_v1) ;  /* 0x0000033400587944 */ /* 0x000fea0003c00000 */
.L_x_12536:
[----:B------:R-:W-:Y:S05]  /*4d40*/  BSYNC B3 ;  /* 0x0000000000037941 */ /* 0x000fea0003800000 */
.L_x_12535:
[----:B------:R-:W0:Y:S01]  /*4d50*/  MUFU.RCP64H R3, R9 ;  /* 0x0000000900037308 */ /* 0x000e220000001800 */
[----:B------:R-:W-:Y:S01]  /*4d60*/  IMAD.MOV.U32 R2, RZ, RZ, 0x1 ;  /* 0x00000001ff027424 */ /* 0x000fe200078e00ff */
[----:B------:R-:W-:Y:S01]  /*4d70*/  FSETP.GEU.AND P1, PT, |R19|, 6.5827683646048100446e-37, PT ;  /* 0x036000001300780b */ /* 0x000fe20003f2e200 */
[----:B------:R-:W-:Y:S04]  /*4d80*/  BSSY B3, `(.L_x_12537) ;  /* 0x0000010000037945 */ /* 0x000fe80003800000 */
[----:B0-----:R-:W-:-:S08]  /*4d90*/  DFMA R4, R2, -R8, 1 ;  /* 0x3ff000000204742b */ /* 0x001fd00000000808 */
[----:B------:R-:W-:-:S08]  /*4da0*/  DFMA R4, R4, R4, R4 ;  /* 0x000000040404722b */ /* 0x000fd00000000004 */
[----:B------:R-:W-:-:S08]  /*4db0*/  DFMA R4, R2, R4, R2 ;  /* 0x000000040204722b */ /* 0x000fd00000000002 */
[----:B------:R-:W-:-:S08]  /*4dc0*/  DFMA R2, R4, -R8, 1 ;  /* 0x3ff000000402742b */ /* 0x000fd00000000808 */
[----:B------:R-:W-:-:S08]  /*4dd0*/  DFMA R2, R4, R2, R4 ;  /* 0x000000020402722b */ /* 0x000fd00000000004 */
[----:B------:R-:W-:-:S08]  /*4de0*/  DMUL R4, R18, R2 ;  /* 0x0000000212047228 */ /* 0x000fd00000000000 */
[----:B------:R-:W-:-:S08]  /*4df0*/  DFMA R6, R4, -R8, R18 ;  /* 0x800000080406722b */ /* 0x000fd00000000012 */
        /* <DEDUP_REMOVED lines=8> */
.L_x_12538:
[----:B------:R-:W-:Y:S05]  /*4e80*/  BSYNC B3 ;  /* 0x0000000000037941 */ /* 0x000fea0003800000 */
.L_x_12537:
[----:B------:R-:W-:Y:S02]  /*4e90*/  IMAD.MOV.U32 R28, RZ, RZ, R4 ;  /* 0x000000ffff1c7224 */ /* 0x000fe400078e0004 */
[----:B------:R-:W-:Y:S01]  /*4ea0*/  IMAD.MOV.U32 R29, RZ, RZ, R5 ;  /* 0x000000ffff1d7224 */ /* 0x000fe200078e0005 */
[----:B------:R-:W-:Y:S06]  /*4eb0*/  BRA `(.L_x_12510) ;  /* 0x0000000000607947 */ /* 0x000fec0003800000 */
.L_x_12511:
[----:B------:R-:W0:Y:S01]  /*4ec0*/  MUFU.RSQ64H R33, R19 ;  /* 0x0000001300217308 */ /* 0x000e220000001c00 */
[----:B------:R-:W-:Y:S01]  /*4ed0*/  VIADD R32, R19, 0xfcb00000 ;  /* 0xfcb0000013207836 */ /* 0x000fe20000000000 */
[----:B------:R-:W-:Y:S04]  /*4ee0*/  BSSY B3, `(.L_x_12510) ;  /* 0x0000015000037945 */ /* 0x000fe80003800000 */
        /* <DEDUP_REMOVED lines=18> */
[----:B------:R-:W-:Y:S02]  /*5010*/  IMAD.MOV.U32 R28, RZ, RZ, R8 ;  /* 0x000000ffff1c7224 */ /* 0x000fe400078e0008 */
[----:B------:R-:W-:-:S07]  /*5020*/  IMAD.MOV.U32 R29, RZ, RZ, R9 ;  /* 0x000000ffff1d7224 */ /* 0x000fce00078e0009 */
.L_x_12539:
[----:B------:R-:W-:Y:S05]  /*5030*/  BSYNC B3 ;  /* 0x0000000000037941 */ /* 0x000fea0003800000 */
.L_x_12510:
[----:B------:R-:W-:Y:S05]  /*5040*/  BSYNC B2 ;  /* 0x0000000000027941 */ /* 0x000fea0003800000 */
.L_x_12506:
[----:B------:R-:W-:Y:S01]  /*5050*/  DSETP.GEU.AND P0, PT, R20, 5.9666725849601653946e-154, PT ;  /* 0x202000001400742a */ /* 0x000fe20003f0e000 */
[----:B------:R-:W-:Y:S04]  /*5060*/  BSSY B3, `(.L_x_12540) ;  /* 0x0000204000037945 */ /* 0x000fe80003800000 */
[----:B------:R-:W-:Y:S09]  /*5070*/  BSSY B2, `(.L_x_12541) ;  /* 0x000018b000027945 */ /* 0x000ff20003800000 */
[----:B------:R-:W-:Y:S05]  /*5080*/  @!P0 BRA `(.L_x_12542) ;  /* 0x00000018001c8947 */ /* 0x000fea0003800000 */
[----:B------:R-:W0:Y:S01]  /*5090*/  MUFU.RCP64H R3, R27 ;  /* 0x0000001b00037308 */ /* 0x000e220000001800 */
[----:B------:R-:W-:Y:S01]  /*50a0*/  IMAD.MOV.U32 R2, RZ, RZ, 0x1 ;  /* 0x00000001ff027424 */ /* 0x000fe200078e00ff */
[----:B------:R-:W-:Y:S01]  /*50b0*/  FSETP.GEU.AND P1, PT, |R21|, 6.5827683646048100446e-37, PT ;  /* 0x036000001500780b */ /* 0x000fe20003f2e200 */
[----:B------:R-:W-:Y:S04]  /*50c0*/  BSSY B4, `(.L_x_12543) ;  /* 0x0000012000047945 */ /* 0x000fe80003800000 */
        /* <DEDUP_REMOVED lines=17> */
.L_x_12544:
[----:B------:R-:W-:Y:S05]  /*51e0*/  BSYNC B4 ;  /* 0x0000000000047941 */ /* 0x000fea0003800000 */
.L_x_12543:
[----:B------:R-:W-:Y:S01]  /*51f0*/  UMOV UR4, 0x703afb7f ;  /* 0x703afb7f00047882 */ /* 0x000fe20000000000 */
[----:B------:R-:W-:Y:S02]  /*5200*/  UMOV UR5, 0x3fe488ce ;  /* 0x3fe488ce00057882 */ /* 0x000fe40000000000 */
[----:B------:R-:W-:-:S14]  /*5210*/  DSETP.GT.AND P0, PT, R4, UR4, PT ;  /* 0x0000000404007e2a */ /* 0x000fdc000bf04000 */
[----:B------:R-:W-:Y:S05]  /*5220*/  @!P0 BREAK B2 ;  /* 0x0000000000028942 */ /* 0x000fea0003800000 */
[----:B------:R-:W-:Y:S05]  /*5230*/  @P0 BRA `(.L_x_12545) ;  /* 0x0000000400cc0947 */ /* 0x000fea0003800000 */
[----:B------:R-:W-:-:S13]  /*5240*/  FSETP.GEU.FTZ.AND P0, PT, |R5|, 1.7687499523162841797, PT ;  /* 0x3fe266660500780b */ /* 0x000fda0003f1e200 */
[----:B------:R-:W-:Y:S05]  /*5250*/  @P0 BRA `(.L_x_12546) ;  /* 0x0000000000a80947 */ /* 0x000fea0003800000 */
[----:B------:R-:W-:Y:S01]  /*5260*/  DMUL R2, R4, R4 ;  /* 0x0000000404027228 */ /* 0x000fe20000000000 */
[----:B------:R-:W-:Y:S01]  /*5270*/  IMAD.MOV.U32 R6, RZ, RZ, 0x180754af ;  /* 0x180754afff067424 */ /* 0x000fe200078e00ff */
[----:B------:R-:W-:Y:S01]  /*5280*/  UMOV UR4, 0xdc1895e9 ;  /* 0xdc1895e900047882 */ /* 0x000fe20000000000 */
[----:B------:R-:W-:Y:S01]  /*5290*/  IMAD.MOV.U32 R7, RZ, RZ, 0x3fb3823b ;  /* 0x3fb3823bff077424 */ /* 0x000fe200078e00ff */
[----:B------:R-:W-:-:S05]  /*52a0*/  UMOV UR5, 0x3fb0066b ;  /* 0x3fb0066b00057882 */ /* 0x000fca0000000000 */
[----:B------:R-:W-:Y:S01]  /*52b0*/  DFMA R6, R2, UR4, -R6 ;  /* 0x0000000402067c2b */ /* 0x000fe20008000806 */
[----:B------:R-:W-:Y:S01]  /*52c0*/  UMOV UR4, 0xcc2f79ae ;  /* 0xcc2f79ae00047882 */ /* 0x000fe20000000000 */
[----:B------:R-:W-:-:S06]  /*52d0*/  UMOV UR5, 0x3fb11e52 ;  /* 0x3fb11e5200057882 */ /* 0x000fcc0000000000 */
[----:B------:R-:W-:Y:S01]  /*52e0*/  DFMA R6, R2, R6, UR4 ;  /* 0x0000000402067e2b */ /* 0x000fe20008000006 */
[----:B------:R-:W-:Y:S01]  /*52f0*/  UMOV UR4, 0x3526861b ;  /* 0x3526861b00047882 */ /* 0x000fe20000000000 */
[----:B------:R-:W-:-:S06]  /*5300*/  UMOV UR5, 0x3f924eaf ;  /* 0x3f924eaf00057882 */ /* 0x000fcc0000000000 */
[----:B------:R-:W-:Y:S01]  /*5310*/  DFMA R6, R2, R6, -UR4 ;  /* 0x8000000402067e2b */ /* 0x000fe20008000006 */
        /* <DEDUP_REMOVED lines=28> */
[----:B------:R-:W-:Y:S01]  /*54e0*/  DFMA R4, R6, R4, R4 ;  /* 0x000000040604722b */ /* 0x000fe20000000004 */
[----:B------:R-:W-:Y:S10]  /*54f0*/  BRA `(.L_x_12547) ;  /* 0x0000001800e87947 */ /* 0x000ff40003800000 */
.L_x_12546:
[----:B------:R-:W-:Y:S01]  /*5500*/  IMAD.MOV.U32 R2, RZ, RZ, 0x0 ;  /* 0x00000000ff027424 */ /* 0x000fe200078e00ff */
[----:B------:R-:W-:Y:S01]  /*5510*/  UMOV UR4, 0xdc1895e9 ;  /* 0xdc1895e900047882 */ /* 0x000fe20000000000 */
[----:B------:R-:W-:Y:S01]  /*5520*/  IMAD.MOV.U32 R3, RZ, RZ, 0x3fe00000 ;  /* 0x3fe00000ff037424 */ /* 0x000fe200078e00ff */
[----:B------:R-:W-:Y:S01]  /*5530*/  UMOV UR5, 0x3fb0066b ;  /* 0x3fb0066b00057882 */ /* 0x000fe20000000000 */
[----:B------:R-:W-:Y:S01]  /*5540*/  IMAD.MOV.U32 R6, RZ, RZ, 0x180754af ;  /* 0x180754afff067424 */ /* 0x000fe200078e00ff */
[----:B------:R-:W-:Y:S01]  /*5550*/  UMOV UR6, 0x54442d18 ;  /* 0x54442d1800067882 */ /* 0x000fe20000000000 */
[----:B------:R-:W-:Y:S01]  /*5560*/  IMAD.MOV.U32 R7, RZ, RZ, 0x3fb3823b ;  /* 0x3fb3823bff077424 */ /* 0x000fe200078e00ff */
[----:B------:R-:W-:Y:S01]  /*5570*/  UMOV UR7, 0x3fe921fb ;  /* 0x3fe921fb00077882 */ /* 0x000fe20000000000 */
[----:B------:R-:W-:-:S08]  /*5580*/  DFMA R2, |R4|, -R2, 0.5 ;  /* 0x3fe000000402742b */ /* 0x000fd00000000a02 */
[C---:B------:R-:W-:Y:S01]  /*5590*/  DFMA R6, R2.reuse, UR4, -R6 ;  /* 0x0000000402067c2b */ /* 0x040fe20008000806 */
[----:B------:R-:W-:Y:S01]  /*55a0*/  UMOV UR4, 0xcc2f79ae ;  /* 0xcc2f79ae00047882 */ /* 0x000fe20000000000 */
[----:B------:R-:W-:Y:S01]  /*55b0*/  UMOV UR5, 0x3fb11e52 ;  /* 0x3fb11e5200057882 */ /* 0x000fe20000000000 */
[----:B------:R-:W-:Y:S01]  /*55c0*/  ISETP.GE.AND P1, PT, R3, RZ, PT ;  /* 0x000000ff0300720c */ /* 0x000fe20003f26270 */
[----:B------:R-:W-:-:S04]  /*55d0*/  DSETP.NE.AND P0, PT, R2, RZ, PT ;  /* 0x000000ff0200722a */ /* 0x000fc80003f05000 */
[----:B------:R-:W-:Y:S01]  /*55e0*/  DFMA R6, R2, R6, UR4 ;  /* 0x0000000402067e2b */ /* 0x000fe20008000006 */
[----:B------:R-:W-:Y:S01]  /*55f0*/  UMOV UR4, 0x3526861b ;  /* 0x3526861b00047882 */ /* 0x000fe20000000000 */
[----:B------:R-:W-:-:S06]  /*5600*/  UMOV UR5, 0x3f924eaf ;  /* 0x3f924eaf00057882 */ /* 0x000fcc0000000000 */
[----:B------:R-:W-:Y:S01]  /*5610*/  DFMA R8, R2, R6, -UR4 ;  /* 0x8000000402087e2b */ /* 0x000fe20008000006 */
[----:B------:R-:W-:Y:S01]  /*5620*/  UMOV UR4, 0xa31e6cb7 ;  /* 0xa31e6cb700047882 */ /* 0x000fe20000000000 */
[----:B------:R-:W0:Y:S01]  /*5630*/  MUFU.RSQ64H R7, R3 ;  /* 0x0000000300077308 */ /* 0x000e220000001c00 */
[----:B------:R-:W-:Y:S01]  /*5640*/  UMOV UR5, 0x3f91df02 ;  /* 0x3f91df0200057882 */ /* 0x000fe20000000000 */
[----:B------:R-:W-:-:S04]  /*5650*/  IMAD.MOV.U32 R6, RZ, RZ, RZ ;  /* 0x000000ffff067224 */ /* 0x000fc800078e00ff */
[----:B------:R-:W-:Y:S01]  /*5660*/  DFMA R8, R2, R8, UR4 ;  /* 0x0000000402087e2b */ /* 0x000fe20008000008 */
[----:B------:R-:W-:Y:S01]  /*5670*/  UMOV UR4, 0xb0eec6cc ;  /* 0xb0eec6cc00047882 */ /* 0x000fe20000000000 */
[----:B------:R-:W-:-:S06]  /*5680*/  UMOV UR5, 0x3f847d18 ;  /* 0x3f847d1800057882 */ /* 0x000fcc0000000000 */
[C---:B------:R-:W-:Y:S01]  /*5690*/  DFMA R8, R2.reuse, R8, UR4 ;  /* 0x0000000402087e2b */ /* 0x040fe20008000008 */
[----:B------:R-:W-:Y:S01]  /*56a0*/  UMOV UR4, 0x61ba53b0 ;  /* 0x61ba53b000047882 */ /* 0x000fe20000000000 */
[----:B------:R-:W-:Y:S01]  /*56b0*/  UMOV UR5, 0x3f8d0af9 ;  /* 0x3f8d0af900057882 */ /* 0x000fe20000000000 */
[----:B0-----:R-:W-:-:S05]  /*56c0*/  DMUL R10, R2, R6 ;  /* 0x00000006020a7228 */ /* 0x001fca0000000000 */
[----:B------:R-:W-:Y:S01]  /*56d0*/  DFMA R20, R2, R8, UR4 ;  /* 0x0000000402147e2b */ /* 0x000fe20008000008 */
[----:B------:R-:W-:Y:S01]  /*56e0*/  UMOV UR4, 0x34cf1c48 ;  /* 0x34cf1c4800047882 */ /* 0x000fe20000000000 */
[----:B------:R-:W-:Y:S01]  /*56f0*/  IADD3 R9, R7, -0x100000, RZ ;  /* 0xfff0000007097810 */ /* 0x000fe20007ffe0ff */
[----:B------:R-:W-:Y:S01]  /*5700*/  DFMA R18, R10, -R10, R2 ;  /* 0x8000000a0a12722b */ /* 0x000fe20000000002 */
[----:B------:R-:W-:Y:S01]  /*5710*/  UMOV UR5, 0x3f91bf77 ;  /* 0x3f91bf7700057882 */ /* 0x000fe20000000000 */
[----:B------:R-:W-:-:S03]  /*5720*/  IMAD.MOV.U32 R8, RZ, RZ, RZ ;  /* 0x000000ffff087224 */ /* 0x000fc600078e00ff */
[----:B------:R-:W-:Y:S01]  /*5730*/  DFMA R20, R2, R20, UR4 ;  /* 0x0000000402147e2b */ /* 0x000fe20008000014 */
[----:B------:R-:W-:Y:S01]  /*5740*/  UMOV UR4, 0x83144ef7 ;  /* 0x83144ef700047882 */ /* 0x000fe20000000000 */
[----:B------:R-:W-:Y:S01]  /*5750*/  UMOV UR5, 0x3f96e914 ;  /* 0x3f96e91400057882 */ /* 0x000fe20000000000 */
[----:B------:R-:W-:-:S05]  /*5760*/  DFMA R18, R8, R18, R10 ;  /* 0x000000120812722b */ /* 0x000fca000000000a */
[----:B------:R-:W-:Y:S01]  /*5770*/  DFMA R20, R2, R20, UR4 ;  /* 0x0000000402147e2b */ /* 0x000fe20008000014 */
[----:B------:R-:W-:Y:S01]  /*5780*/  UMOV UR4, 0xa4f9f81 ;  /* 0x0a4f9f8100047882 */ /* 0x000fe20000000000 */
[----:B------:R-:W-:Y:S01]  /*5790*/  UMOV UR5, 0x3f9f1c6e ;  /* 0x3f9f1c6e00057882 */ /* 0x000fe20000000000 */
[-C--:B------:R-:W-:Y:S02]  /*57a0*/  DFMA R6, R6, -R18.reuse, 1 ;  /* 0x3ff000000606742b */ /* 0x080fe40000000812 */
[----:B------:R-:W-:-:S03]  /*57b0*/  DFMA R10, R18, -R18, R2 ;  /* 0x80000012120a722b */ /* 0x000fc60000000002 */
[----:B------:R-:W-:Y:S01]  /*57c0*/  DFMA R20, R2, R20, UR4 ;  /* 0x0000000402147e2b */ /* 0x000fe20008000014 */
[----:B------:R-:W-:Y:S01]  /*57d0*/  UMOV UR4, 0xc27fa92b ;  /* 0xc27fa92b00047882 */ /* 0x000fe20000000000 */
[----:B------:R-:W-:Y:S01]  /*57e0*/  UMOV UR5, 0x3fa6db6d ;  /* 0x3fa6db6d00057882 */ /* 0x000fe20000000000 */
[----:B------:R-:W-:-:S05]  /*57f0*/  DFMA R6, R8, R6, R8 ;  /* 0x000000060806722b */ /* 0x000fca0000000008 */
[----:B------:R-:W-:Y:S01]  /*5800*/  DFMA R20, R2, R20, UR4 ;  /* 0x0000000402147e2b */ /* 0x000fe20008000014 */
[----:B------:R-:W-:Y:S01]  /*5810*/  UMOV UR4, 0x3320f91b ;  /* 0x3320f91b00047882 */ /* 0x000fe20000000000 */
[----:B------:R-:W-:Y:S01]  /*5820*/  UMOV UR5, 0x3fb33333 ;  /* 0x3fb3333300057882 */ /* 0x000fe20000000000 */
[----:B------:R-:W-:-:S05]  /*5830*/  DFMA R6, R6, R10, R18 ;  /* 0x0000000a0606722b */ /* 0x000fca0000000012 */
[----:B------:R-:W-:Y:S01]  /*5840*/  DFMA R20, R2, R20, UR4 ;  /* 0x0000000402147e2b */ /* 0x000fe20008000014 */
[----:B------:R-:W-:Y:S01]  /*5850*/  UMOV UR4, 0x55555f4d ;  /* 0x55555f4d00047882 */ /* 0x000fe20000000000 */
[----:B------:R-:W-:-:S03]  /*5860*/  UMOV UR5, 0x3fc55555 ;  /* 0x3fc5555500057882 */ /* 0x000fc60000000000 */
[----:B------:R-:W-:Y:S02]  /*5870*/  FSEL R9, R6, RZ, P1 ;  /* 0x000000ff06097208 */ /* 0x000fe40000800000 */
[----:B------:R-:W-:Y:S01]  /*5880*/  FSEL R7, R7, -QNAN , P1 ;  /* 0xfff8000007077808 */ /* 0x000fe20000800000 */
[----:B------:R-:W-:Y:S01]  /*5890*/  DFMA R20, R2, R20, UR4 ;  /* 0x0000000402147e2b */ /* 0x000fe20008000014 */
[----:B------:R-:W-:Y:S01]  /*58a0*/  FSEL R6, R9, R2, P0 ;  /* 0x0000000209067208 */ /* 0x000fe20000000000 */
[----:B------:R-:W-:Y:S01]  /*58b0*/  UMOV UR4, 0x33145c07 ;  /* 0x33145c0700047882 */ /* 0x000fe20000000000 */
[----:B------:R-:W-:Y:S01]  /*58c0*/  FSEL R7, R7, R3, P0 ;  /* 0x0000000307077208 */ /* 0x000fe20000000000 */
[----:B------:R-:W-:-:S04]  /*58d0*/  UMOV UR5, 0x3c91a626 ;  /* 0x3c91a62600057882 */ /* 0x000fc80000000000 */
[----:B------:R-:W-:Y:S02]  /*58e0*/  DMUL R20, R2, R20 ;  /* 0x0000001402147228 */ /* 0x000fe40000000000 */
[----:B------:R-:W-:-:S08]  /*58f0*/  DMUL R6, R6, -2 ;  /* 0xc000000006067828 */ /* 0x000fd00000000000 */
[----:B------:R-:W-:Y:S02]  /*5900*/  DADD R2, R6, UR6 ;  /* 0x0000000606027e29 */ /* 0x000fe40008000000 */
[----:B------:R-:W-:-:S08]  /*5910*/  DFMA R20, R20, R6, UR4 ;  /* 0x0000000414147e2b */ /* 0x000fd00008000006 */
[----:B------:R-:W-:-:S08]  /*5920*/  DADD R2, R20, R2 ;  /* 0x0000000014027229 */ /* 0x000fd00000000002 */
[----:B------:R-:W-:-:S10]  /*5930*/  DADD R2, R2, UR6 ;  /* 0x0000000602027e29 */ /* 0x000fd40008000000 */
[----:B------:R-:W-:Y:S01]  /*5940*/  LOP3.LUT R5, R3, 0x80000000, R5, 0xb8, !PT ;  /* 0x8000000003057812 */ /* 0x000fe200078eb805 */
[----:B------:R-:W-:Y:S01]  /*5950*/  IMAD.MOV.U32 R4, RZ, RZ, R2 ;  /* 0x000000ffff047224 */ /* 0x000fe200078e0002 */
[----:B------:R-:W-:Y:S06]  /*5960*/  BRA `(.L_x_12547) ;  /* 0x0000001400cc7947 */ /* 0x000fec0003800000 */
.L_x_12545:
[----:B------:R-:W-:Y:S01]  /*5970*/  DSETP.NEU.AND P0, PT, R20, 1, PT ;  /* 0x3ff000001400742a */ /* 0x000fe20003f0d000 */
[----:B------:R-:W-:Y:S01]  /*5980*/  BSSY B4, `(.L_x_12548) ;  /* 0x00000f6000047945 */ /* 0x000fe20003800000 */
[----:B------:R-:W-:-:S14]  /*5990*/  DSETP.LT.AND P1, PT, R18, 1.7347234759768070944e-18, PT ;  /* 0x3c4000001200742a */ /* 0x000fdc0003f21000 */
[----:B------:R-:W-:Y:S05]  /*59a0*/  @!P0 BRA P1, `(.L_x_12549) ;  /* 0x0000000800e48947 */ /* 0x000fea0000800000 */
[----:B------:R-:W-:-:S08]  /*59b0*/  DADD R2, R20, -1 ;  /* 0xbff0000014027429 */ /* 0x000fd00000000000 */
        /* <DEDUP_REMOVED lines=29> */
[----:B------:R-:W-:Y:S02]  /*5b90*/  IMAD.MOV.U32 R3, RZ, RZ, R9 ;  /* 0x000000ffff037224 */ /* 0x000fe400078e0009 */
[----:B------:R-:W-:Y:S02]  /*5ba0*/  IMAD.MOV.U32 R8, RZ, RZ, R22 ;  /* 0x000000ffff087224 */ /* 0x000fe400078e0016 */
[----:B------:R-:W-:-:S07]  /*5bb0*/  IMAD.MOV.U32 R9, RZ, RZ, R23 ;  /* 0x000000ffff097224 */ /* 0x000fce00078e0017 */
[----:B------:R-:W-:Y:S05]  /*5bc0*/  CALL.REL.NOINC `($__internal_21_$__cuda_sm20_div_rn_f64_full) ;  /* 0x0000032000247944 */ /* 0x000fea0003c00000 */
.L_x_12555:
[----:B------:R-:W-:Y:S05]  /*5bd0*/  BSYNC B7 ;  /* 0x0000000000077941 */ /* 0x000fea0003800000 */
.L_x_12554:
[----:B------:R-:W-:Y:S01]  /*5be0*/  MOV R44, R4 ;  /* 0x00000004002c7202 */ /* 0x000fe20000000f00 */
[----:B------:R-:W-:Y:S01]  /*5bf0*/  IMAD.MOV.U32 R45, RZ, RZ, R5 ;  /* 0x000000ffff2d7224 */ /* 0x000fe200078e0005 */
[----:B------:R-:W-:Y:S06]  /*5c00*/  BRA `(.L_x_12553) ;  /* 0x0000000000047947 */ /* 0x000fec0003800000 */
.L_x_12552:
[----:B------:R-:W-:-:S11]  /*5c10*/  DADD R44, -R22, R30 ;  /* 0x00000000162c7229 */ /* 0x000fd6000000011e */
.L_x_12553:
[----:B------:R-:W-:Y:S05]  /*5c20*/  BSYNC B5 ;  /* 0x0000000000057941 */ /* 0x000fea0003800000 */
.L_x_12551:
[----:B------:R-:W-:Y:S01]  /*5c30*/  DSETP.GEU.AND P0, PT, R24, RZ, PT ;  /* 0x000000ff1800722a */ /* 0x000fe20003f0e000 */
[----:B------:R-:W-:-:S13]  /*5c40*/  BSSY B5, `(.L_x_12556) ;  /* 0x000001e000057945 */ /* 0x000fda0003800000 */
[----:B------:R-:W-:Y:S05]  /*5c50*/  @!P0 BRA `(.L_x_12557) ;  /* 0x00000000006c8947 */ /* 0x000fea0003800000 */
[----:B------:R-:W-:-:S14]  /*5c60*/  DSETP.NEU.AND P0, PT, R24, RZ, PT ;  /* 0x000000ff1800722a */ /* 0x000fdc0003f0d000 */
        /* <DEDUP_REMOVED lines=22> */
.L_x_12560:
[----:B------:R-:W-:Y:S05]  /*5dd0*/  BSYNC B7 ;  /* 0x0000000000077941 */ /* 0x000fea0003800000 */
.L_x_12559:
[----:B------:R-:W-:Y:S02]  /*5de0*/  IMAD.MOV.U32 R18, RZ, RZ, R4 ;  /* 0x000000ffff127224 */ /* 0x000fe400078e0004 */
[----:B------:R-:W-:Y:S01]  /*5df0*/  IMAD.MOV.U32 R19, RZ, RZ, R5 ;  /* 0x000000ffff137224 */ /* 0x000fe200078e0005 */
[----:B------:R-:W-:Y:S06]  /*5e00*/  BRA `(.L_x_12558) ;  /* 0x0000000000047947 */ /* 0x000fec0003800000 */
.L_x_12557:
[----:B------:R-:W-:-:S11]  /*5e10*/  DADD R18, -R24, R42 ;  /* 0x0000000018127229 */ /* 0x000fd6000000012a */
.L_x_12558:
[----:B------:R-:W-:Y:S05]  /*5e20*/  BSYNC B5 ;  /* 0x0000000000057941 */ /* 0x000fea0003800000 */
.L_x_12556:
[----:B------:R-:W-:Y:S01]  /*5e30*/  DMUL R2, R18, 0.5 ;  /* 0x3fe0000012027828 */ /* 0x000fe20000000000 */
[----:B------:R-:W-:Y:S01]  /*5e40*/  IMAD.MOV.U32 R4, RZ, RZ, 0x0 ;  /* 0x00000000ff047424 */ /* 0x000fe200078e00ff */
[----:B------:R-:W-:Y:S01]  /*5e50*/  DADD R26, R20, R26 ;  /* 0x00000000141a7229 */ /* 0x000fe2000000001a */
[----:B------:R-:W-:Y:S01]  /*5e60*/  IMAD.MOV.U32 R5, RZ, RZ, 0x3fd80000 ;  /* 0x3fd80000ff057424 */ /* 0x000fe200078e00ff */
[----:B------:R-:W-:Y:S04]  /*5e70*/  BSSY B5, `(.L_x_12561) ;  /* 0x0000019000057945 */ /* 0x000fe80003800000 */
[----:B------:R-:W-:-:S08]  /*5e80*/  DFMA R2, R44, 0.5, R2 ;  /* 0x3fe000002c02782b */ /* 0x000fd00000000002 */
        /* <DEDUP_REMOVED lines=23> */
.L_x_12562:
[----:B------:R-:W-:Y:S05]  /*6000*/  BSYNC B5 ;  /* 0x0000000000057941 */ /* 0x000fea0003800000 */
.L_x_12561:
[----:B------:R-:W-:Y:S05]  /*6010*/  BRA `(.L_x_12563) ;  /* 0x0000000800307947 */ /* 0x000fea0003800000 */
.L_x_12550:
[----:B------:R-:W-:-:S14]  /*6020*/  DSETP.GT.AND P0, PT, R20, 1, PT ;  /* 0x3ff000001400742a */ /* 0x000fdc0003f04000 */
[----:B------:R-:W-:Y:S05]  /*6030*/  @P0 BRA `(.L_x_12564) ;  /* 0x0000000000740947 */ /* 0x000fea0003800000 */
[----:B------:R-:W-:Y:S01]  /*6040*/  DADD R2, -R20, 1 ;  /* 0x3ff0000014027429 */ /* 0x000fe20000000100 */
[----:B------:R-:W-:Y:S01]  /*6050*/  IMAD.MOV.U32 R4, RZ, RZ, 0x0 ;  /* 0x00000000ff047424 */ /* 0x000fe200078e00ff */
[----:B------:R-:W-:Y:S01]  /*6060*/  MOV R5, 0x3fd80000 ;  /* 0x3fd8000000057802 */ /* 0x000fe20000000f00 */
[----:B------:R-:W-:Y:S05]  /*6070*/  BSSY B5, `(.L_x_12565) ;  /* 0x0000018000057945 */ /* 0x000fea0003800000 */
        /* <DEDUP_REMOVED lines=23> */
.L_x_12566:
[----:B------:R-:W-:Y:S05]  /*61f0*/  BSYNC B5 ;  /* 0x0000000000057941 */ /* 0x000fea0003800000 */
.L_x_12565:
[----:B------:R-:W-:Y:S05]  /*6200*/  BRA `(.L_x_12563) ;  /* 0x0000000400b47947 */ /* 0x000fea0003800000 */
.L_x_12564:
[----:B------:R-:W-:Y:S01]  /*6210*/  DMUL R6, R22, R24 ;  /* 0x0000001816067228 */ /* 0x000fe20000000000 */
[----:B------:R-:W-:Y:S01]  /*6220*/  MOV R4, 0x0 ;  /* 0x0000000000047802 */ /* 0x000fe20000000f00 */
[----:B------:R-:W-:Y:S01]  /*6230*/  IMAD.MOV.U32 R5, RZ, RZ, 0x3fd80000 ;  /* 0x3fd80000ff057424 */ /* 0x000fe200078e00ff */
[----:B------:R-:W-:Y:S01]  /*6240*/  DMUL R18, R18, 8.11296384146066816958e+31 ;  /* 0x4690000012127828 */ /* 0x000fe20000000000 */
[----:B------:R-:W-:Y:S02]  /*6250*/  BSSY B5, `(.L_x_12567) ;  /* 0x0000016000057945 */ /* 0x000fe40003800000 */
[----:B------:R-:W0:Y:S04]  /*6260*/  MUFU.RSQ64H R33, R7 ;  /* 0x0000000700217308 */ /* 0x000e280000001c00 */
[----:B------:R-:W-:Y:S01]  /*6270*/  VIADD R32, R7, 0xfcb00000 ;  /* 0xfcb0000007207836 */ /* 0x000fe20000000000 */
[----:B------:R-:W-:-:S04]  /*6280*/  DMUL R18, R20, R18 ;  /* 0x0000001214127228 */ /* 0x000fc80000000000 */
        /* <DEDUP_REMOVED lines=18> */
.L_x_12568:
[----:B------:R-:W-:Y:S05]  /*63b0*/  BSYNC B5 ;  /* 0x0000000000057941 */ /* 0x000fea0003800000 */
.L_x_12567:
        /* <DEDUP_REMOVED lines=16> */
[----:B------:R-:W-:Y:S02]  /*64c0*/  MOV R3, R19 ;  /* 0x0000001300037202 */ /* 0x000fe40000000f00 */
[----:B------:R-:W-:-:S07]  /*64d0*/  MOV R0, 0x64f0 ;  /* 0x000064f000007802 */ /* 0x000fce0000000f00 */
[----:B------:R-:W-:Y:S05]  /*64e0*/  CALL.REL.NOINC `($__internal_21_$__cuda_sm20_div_rn_f64_full) ;  /* 0x0000031400dc7944 */ /* 0x000fea0003c00000 */
.L_x_12570:
[----:B------:R-:W-:Y:S05]  /*64f0*/  BSYNC B5 ;  /* 0x0000000000057941 */ /* 0x000fea0003800000 */
.L_x_12569:
[----:B------:R-:W-:Y:S01]  /*6500*/  DMUL R20, R20, 8.11296384146066816958e+31 ;  /* 0x4690000014147828 */ /* 0x000fe20000000000 */
[----:B------:R-:W-:Y:S02]  /*6510*/  IMAD.MOV.U32 R26, RZ, RZ, R4 ;  /* 0x000000ffff1a7224 */ /* 0x000fe400078e0004 */
[----:B------:R-:W-:Y:S01]  /*6520*/  IMAD.MOV.U32 R27, RZ, RZ, R5 ;  /* 0x000000ffff1b7224 */ /* 0x000fe200078e0005 */
[----:B------:R-:W-:Y:S07]  /*6530*/  BRA `(.L_x_12563) ;  /* 0x0000000000e87947 */ /* 0x000fee0003800000 */
.L_x_12549:
[----:B------:R-:W0:Y:S01]  /*6540*/  MUFU.RSQ64H R33, R19 ;  /* 0x0000001300217308 */ /* 0x000e220000001c00 */
[----:B------:R-:W-:Y:S01]  /*6550*/  VIADD R32, R19, 0xfcb00000 ;  /* 0xfcb0000013207836 */ /* 0x000fe20000000000 */
[----:B------:R-:W-:Y:S01]  /*6560*/  BSSY B5, `(.L_x_12571) ;  /* 0x0000018000057945 */ /* 0x000fe20003800000 */
[----:B------:R-:W-:Y:S02]  /*6570*/  IMAD.MOV.U32 R4, RZ, RZ, 0x0 ;  /* 0x00000000ff047424 */ /* 0x000fe400078e00ff */
[----:B------:R-:W-:Y:S01]  /*6580*/  IMAD.MOV.U32 R5, RZ, RZ, 0x3fd80000 ;  /* 0x3fd80000ff057424 */ /* 0x000fe200078e00ff */
        /* <DEDUP_REMOVED lines=16> */
[----:B------:R-:W-:Y:S02]  /*6690*/  IMAD.MOV.U32 R5, RZ, RZ, R21 ;  /* 0x000000ffff057224 */ /* 0x000fe400078e0015 */
[----:B------:R-:W-:-:S07]  /*66a0*/  IMAD.MOV.U32 R0, RZ, RZ, R2 ;  /* 0x000000ffff007224 */ /* 0x000fce00078e0002 */
[----:B------:R-:W-:Y:S05]  /*66b0*/  CALL.REL.NOINC `($__internal_22_$__cuda_sm20_dsqrt_rn_f64_mediumpath_v1) ;  /* 0x0000031800f87944 */ /* 0x000fea0003c00000 */
[----:B------:R-:W-:Y:S02]  /*66c0*/  IMAD.MOV.U32 R22, RZ, RZ, R8 ;  /* 0x000000ffff167224 */ /* 0x000fe400078e0008 */
[----:B------:R-:W-:-:S07]  /*66d0*/  IMAD.MOV.U32 R23, RZ, RZ, R9 ;  /* 0x000000ffff177224 */ /* 0x000fce00078e0009 */
.L_x_12572:
[----:B------:R-:W-:Y:S05]  /*66e0*/  BSYNC B5 ;  /* 0x0000000000057941 */ /* 0x000fea0003800000 */
.L_x_12571:
[----:B------:R-:W-:Y:S01]  /*66f0*/  DADD R6, R26, 1 ;  /* 0x3ff000001a067429 */ /* 0x000fe20000000000 */
[----:B------:R-:W-:Y:S01]  /*6700*/  IMAD.MOV.U32 R4, RZ, RZ, 0x0 ;  /* 0x00000000ff047424 */ /* 0x000fe200078e00ff */
[----:B------:R-:W-:Y:S01]  /*6710*/  BSSY B5, `(.L_x_12573) ;  /* 0x000001b000057945 */ /* 0x000fe20003800000 */
[----:B------:R-:W-:Y:S01]  /*6720*/  IMAD.MOV.U32 R5, RZ, RZ, 0x3fd80000 ;  /* 0x3fd80000ff057424 */ /* 0x000fe200078e00ff */
[----:B------:R-:W-:Y:S01]  /*6730*/  MOV R20, 0x0 ;  /* 0x0000000000147802 */ /* 0x000fe20000000f00 */
[----:B------:R-:W-:-:S03]  /*6740*/  IMAD.MOV.U32 R21, RZ, RZ, 0x3ff00000 ;  /* 0x3ff00000ff157424 */ /* 0x000fc600078e00ff */
[----:B------:R-:W-:-:S06]  /*6750*/  DMUL R6, R6, 0.5 ;  /* 0x3fe0000006067828 */ /* 0x000fcc0000000000 */
        /* <DEDUP_REMOVED lines=22> */
.L_x_12574:
[----:B------:R-:W-:Y:S05]  /*68c0*/  BSYNC B5 ;  /* 0x0000000000057941 */ /* 0x000fea0003800000 */
.L_x_12573:
[----:B------:R-:W-:-:S11]  /*68d0*/  DMUL R26, R26, R22 ;  /* 0x000000161a1a7228 */ /* 0x000fd60000000000 */
.L_x_12563:
[----:B------:R-:W-:Y:S05]  /*68e0*/  BSYNC B4 ;  /* 0x0000000000047941 */ /* 0x000fea0003800000 */
.L_x_12548:
[----:B------:R-:W-:Y:S05]  /*68f0*/  BRA `(.L_x_12575) ;  /* 0x0000000000087947 */ /* 0x000fea0003800000 */
.L_x_12542:
[----:B------:R-:W-:Y:S02]  /*6900*/  DMUL R26, R26, 9.00719925474099200000e+15 ;  /* 0x434000001a1a7828 */ /* 0x000fe40000000000 */
[----:B------:R-:W-:-:S11]  /*6910*/  DMUL R20, R20, 9.00719925474099200000e+15 ;  /* 0x4340000014147828 */ /* 0x000fd60000000000 */
.L_x_12575:
[----:B------:R-:W-:Y:S05]  /*6920*/  BSYNC B2 ;  /* 0x0000000000027941 */ /* 0x000fea0003800000 */
.L_x_12541:
[----:B------:R-:W-:Y:S01]  /*6930*/  DADD R6, -RZ, |R20| ;  /* 0x00000000ff067229 */ /* 0x000fe20000000514 */
[----:B------:R-:W-:Y:S01]  /*6940*/  IMAD.MOV.U32 R2, RZ, RZ, 0x1 ;  /* 0x00000001ff027424 */ /* 0x000fe200078e00ff */
[--C-:B------:R-:W-:Y:S01]  /*6950*/  DADD R8, -RZ, |R26|.reuse ;  /* 0x00000000ff087229 */ /* 0x100fe2000000051a */
[----:B------:R-:W-:Y:S01]  /*6960*/  BSSY B2, `(.L_x_12576) ;  /* 0x0000019000027945 */ /* 0x000fe20003800000 */
[----:B------:R-:W-:-:S08]  /*6970*/  DSETP.GT.AND P4, PT, |R20|, |R26|, PT ;  /* 0x4000001a1400722a */ /* 0x000fd00003f84200 */
[----:B------:R-:W-:Y:S02]  /*6980*/  FSEL R19, R7, R9, P4 ;  /* 0x0000000907137208 */ /* 0x000fe40002000000 */
[----:B------:R-:W-:Y:S02]  /*6990*/  FSEL R18, R6, R8, P4 ;  /* 0x0000000806127208 */ /* 0x000fe40002000000 */
[----:B------:R-:W0:Y:S01]  /*69a0*/  MUFU.RCP64H R3, R19 ;  /* 0x0000001300037308 */ /* 0x000e220000001800 */
[----:B------:R-:W-:Y:S02]  /*69b0*/  FSEL R8, R8, R6, P4 ;  /* 0x0000000608087208 */ /* 0x000fe40002000000 */
[----:B------:R-:W-:-:S04]  /*69c0*/  FSEL R9, R9, R7, P4 ;  /* 0x0000000709097208 */ /* 0x000fc80002000000 */
        /* <DEDUP_REMOVED lines=18> */
.L_x_12577:
[----:B------:R-:W-:Y:S05]  /*6af0*/  BSYNC B2 ;  /* 0x0000000000027941 */ /* 0x000fea0003800000 */
.L_x_12576:
[----:B------:R-:W-:Y:S01]  /*6b00*/  DMUL R2, R4, R4 ;  /* 0x0000000404027228 */ /* 0x000fe20000000000 */
[----:B------:R-:W-:Y:S01]  /*6b10*/  IMAD.MOV.U32 R6, RZ, RZ, -0x2449a4b7 ;  /* 0xdbb65b49ff067424 */ /* 0x000fe200078e00ff */
[----:B------:R-:W-:Y:S01]  /*6b20*/  UMOV UR4, 0x2a25ff7e ;  /* 0x2a25ff7e00047882 */ /* 0x000fe20000000000 */
[----:B------:R-:W-:Y:S01]  /*6b30*/  IMAD.MOV.U32 R7, RZ, RZ, 0x3f2d3b63 ;  /* 0x3f2d3b63ff077424 */ /* 0x000fe200078e00ff */
[----:B------:R-:W-:Y:S01]  /*6b40*/  UMOV UR5, 0x3ef53e1d ;  /* 0x3ef53e1d00057882 */ /* 0x000fe20000000000 */
[----:B------:R-:W-:Y:S01]  /*6b50*/  ISETP.GE.AND P1, PT, R27, RZ, PT ;  /* 0x000000ff1b00720c */ /* 0x000fe20003f26270 */
[----:B------:R-:W-:Y:S01]  /*6b60*/  DSETP.NEU.AND P0, PT, R18, RZ, PT ;  /* 0x000000ff1200722a */ /* 0x000fe20003f0d000 */
[----:B------:R-:W-:Y:S02]  /*6b70*/  BSSY B0, `(.L_x_12578) ;  /* 0x000004d000007945 */ /* 0x000fe40003800000 */
[----:B------:R-:W-:Y:S01]  /*6b80*/  DFMA R6, R2, -UR4, R6 ;  /* 0x8000000402067c2b */ /* 0x000fe20008000006 */
        /* <DEDUP_REMOVED lines=53> */
[----:B------:R-:W-:-:S08]  /*6ee0*/  DMUL R6, R2, R6 ;  /* 0x0000000602067228 */ /* 0x000fd00000000000 */
[----:B------:R-:W-:-:S08]  /*6ef0*/  DFMA R6, R6, R4, R4 ;  /* 0x000000040606722b */ /* 0x000fd00000000004 */
[----:B------:R-:W-:-:S10]  /*6f00*/  DADD R2, -RZ, -R6 ;  /* 0x00000000ff027229 */ /* 0x000fd40000000906 */
[----:B------:R-:W-:Y:S02]  /*6f10*/  FSEL R4, R6, R2, !P1 ;  /* 0x0000000206047208 */ /* 0x000fe40004800000 */
[----:B------:R-:W-:Y:S01]  /*6f20*/  FSEL R5, R7, R3, !P1 ;  /* 0x0000000307057208 */ /* 0x000fe20004800000 */
[----:B------:R-:W-:Y:S01]  /*6f30*/  DADD R2, -R6, UR4 ;  /* 0x0000000406027e29 */ /* 0x000fe20008000100 */
[----:B------:R-:W-:-:S04]  /*6f40*/  UMOV UR5, 0x3ff921fb ;  /* 0x3ff921fb00057882 */ /* 0x000fc80000000000 */
[----:B------:R-:W-:-:S05]  /*6f50*/  DADD R4, R4, UR4 ;  /* 0x0000000404047e29 */ /* 0x000fca0008000000 */
[----:B------:R-:W-:Y:S02]  /*6f60*/  FSEL R9, R2, R6, !P1 ;  /* 0x0000000602097208 */ /* 0x000fe40004800000 */
[----:B------:R-:W-:-:S03]  /*6f70*/  FSEL R3, R3, R7, !P1 ;  /* 0x0000000703037208 */ /* 0x000fc60004800000 */
[----:B------:R-:W-:Y:S02]  /*6f80*/  FSEL R2, R4, R9, P4 ;  /* 0x0000000904027208 */ /* 0x000fe40002000000 */
[----:B------:R-:W-:Y:S01]  /*6f90*/  FSEL R3, R5, R3, P4 ;  /* 0x0000000305037208 */ /* 0x000fe20002000000 */
[----:B------:R-:W-:Y:S06]  /*6fa0*/  @!P0 BRA `(.L_x_12579) ;  /* 0x00000000001c8947 */ /* 0x000fec0003800000 */
[----:B------:R-:W-:-:S14]  /*6fb0*/  DSETP.NEU.AND P0, PT, |R26|, |R20|, PT ;  /* 0x400000141a00722a */ /* 0x000fdc0003f0d200 */
[----:B------:R-:W-:Y:S05]  /*6fc0*/  @P0 BRA `(.L_x_12580) ;  /* 0x00000000001c0947 */ /* 0x000fea0003800000 */
[----:B------:R-:W-:Y:S02]  /*6fd0*/  IMAD.MOV.U32 R2, RZ, RZ, 0x7f3321d2 ;  /* 0x7f3321d2ff027424 */ /* 0x000fe400078e00ff */
[----:B------:R-:W-:-:S03]  /*6fe0*/  IMAD.MOV.U32 R0, RZ, RZ, 0x4002d97c ;  /* 0x4002d97cff007424 */ /* 0x000fc600078e00ff */
[----:B------:R-:W-:Y:S02]  /*6ff0*/  FSEL R2, R2, 3.37028055040000000000e+12, !P1 ;  /* 0x54442d1802027808 */ /* 0x000fe40004800000 */
[----:B------:R-:W-:Y:S01]  /*7000*/  FSEL R3, R0, 1.8213495016098022461, !P1 ;  /* 0x3fe921fb00037808 */ /* 0x000fe20004800000 */
[----:B------:R-:W-:Y:S06]  /*7010*/  BRA `(.L_x_12580) ;  /* 0x0000000000087947 */ /* 0x000fec0003800000 */
.L_x_12579:
[----:B------:R-:W-:Y:S02]  /*7020*/  FSEL R2, RZ, 3.37028055040000000000e+12, P1 ;  /* 0x54442d18ff027808 */ /* 0x000fe40000800000 */
[----:B------:R-:W-:-:S07]  /*7030*/  FSEL R3, RZ, 2.1426990032196044922, P1 ;  /* 0x400921fbff037808 */ /* 0x000fce0000800000 */
.L_x_12580:
[----:B------:R-:W-:Y:S05]  /*7040*/  BSYNC B0 ;  /* 0x0000000000007941 */ /* 0x000fea0003800000 */
.L_x_12578:
[----:B------:R-:W-:Y:S01]  /*7050*/  DADD R26, |R26|, |R20| ;  /* 0x000000001a1a7229 */ /* 0x000fe20000000614 */
[----:B------:R-:W-:-:S07]  /*7060*/  LOP3.LUT R21, R3, 0x80000000, R21, 0xb8, !PT ;  /* 0x8000000003157812 */ /* 0x000fce00078eb815 */
[----:B------:R-:W-:-:S06]  /*7070*/  DSETP.GTU.AND P0, PT, |R26|, +INF , PT ;  /* 0x7ff000001a00742a */ /* 0x000fcc0003f0c200 */
[----:B------:R-:W-:Y:S02]  /*7080*/  FSEL R4, R26, R2, P0 ;  /* 0x000000021a047208 */ /* 0x000fe40000000000 */
[----:B------:R-:W-:-:S07]  /*7090*/  FSEL R5, R27, R21, P0 ;  /* 0x000000151b057208 */ /* 0x000fce0000000000 */
.L_x_12547:
[----:B------:R-:W-:Y:S05]  /*70a0*/  BSYNC B3 ;  /* 0x0000000000037941 */ /* 0x000fea0003800000 */
.L_x_12540:
[----:B------:R-:W-:Y:S01]  /*70b0*/  LOP3.LUT R15, R5, 0x80000000, R15, 0xb8, !PT ;  /* 0x80000000050f7812 */ /* 0x000fe200078eb80f */
[----:B------:R-:W-:Y:S01]  /*70c0*/  IMAD.MOV.U32 R14, RZ, RZ, R4 ;  /* 0x000000ffff0e7224 */ /* 0x000fe200078e0004 */
[----:B------:R-:W-:Y:S01]  /*70d0*/  LOP3.LUT R13, R29, 0x80000000, R13, 0xb8, !PT ;  /* 0x800000001d0d7812 */ /* 0x000fe200078eb80d */
[----:B------:R-:W-:Y:S01]  /*70e0*/  IMAD.MOV.U32 R12, RZ, RZ, R28 ;  /* 0x000000ffff0c7224 */ /* 0x000fe200078e001c */
[----:B------:R-:W-:Y:S06]  /*70f0*/  BRA `(.L_x_12505) ;  /* 0x0000005c00487947 */ /* 0x000fec0003800000 */
.L_x_12504:
[----:B------:R-:W-:Y:S01]  /*7100*/  ISETP.GT.AND P0, PT, R13, -0x1, PT ;  /* 0xffffffff0d00780c */ /* 0x000fe20003f04270 */
[----:B------:R-:W-:-:S12]  /*7110*/  BSSY B2, `(.L_x_12581) ;  /* 0x00005b7000027945 */ /* 0x000fd80003800000 */
[----:B------:R-:W-:Y:S05]  /*7120*/  @P0 BRA `(.L_x_12582) ;  /* 0x0000002c00cc0947 */ /* 0x000fea0003800000 */
[----:B------:R-:W-:Y:S01]  /*7130*/  DSETP.GEU.AND P4, PT, |R12|, |R14|, PT ;  /* 0x4000000e0c00722a */ /* 0x000fe20003f8e200 */
[----:B------:R-:W-:Y:S01]  /*7140*/  UMOV UR4, 0xffffffff ;  /* 0xffffffff00047882 */ /* 0x000fe20000000000 */
[----:B------:R-:W-:-:S04]  /*7150*/  UMOV UR5, 0x7fdfffff ;  /* 0x7fdfffff00057882 */ /* 0x000fc80000000000 */
[----:B------:R-:W-:Y:S02]  /*7160*/  FSEL R20, R4, R18, !P4 ;  /* 0x0000001204147208 */ /* 0x000fe40006000000 */
[----:B------:R-:W-:-:S06]  /*7170*/  FSEL R21, R5, R19, !P4 ;  /* 0x0000001305157208 */ /* 0x000fcc0006000000 */
[----:B------:R-:W-:-:S14]  /*7180*/  DSETP.GT.AND P0, PT, R20, UR4, PT ;  /* 0x0000000414007e2a */ /* 0x000fdc000bf04000 */
[----:B------:R-:W-:Y:S05]  /*7190*/  @P0 BRA `(.L_x_12583) ;  /* 0x0000001c00000947 */ /* 0x000fea0003800000 */
[----:B------:R-:W-:Y:S02]  /*71a0*/  FSEL R2, R18, R4, !P4 ;  /* 0x0000000412027208 */ /* 0x000fe40006000000 */
[----:B------:R-:W-:-:S06]  /*71b0*/  FSEL R3, R19, R5, !P4 ;  /* 0x0000000513037208 */ /* 0x000fcc0006000000 */
[----:B------:R-:W-:-:S06]  /*71c0*/  DSETP.GEU.AND P0, PT, R2, 1.4916681462400413487e-154, PT ;  /* 0x200000000200742a */ /* 0x000fcc0003f0e000 */
[----:B------:R-:W-:-:S14]  /*71d0*/  DSETP.GT.OR P0, PT, R20, 5.9666725849601653946e-154, !P0 ;  /* 0x202000001400742a */ /* 0x000fdc0004704400 */
[----:B------:R-:W-:Y:S05]  /*71e0*/  @P0 BRA `(.L_x_12584) ;  /* 0x0000000c00200947 */ /* 0x000fea0003800000 */
[----:B------:R-:W0:Y:S01]  /*71f0*/  MUFU.RCP64H R11, R21 ;  /* 0x00000015000b7308 */ /* 0x000e220000001800 */
[----:B------:R-:W-:Y:S01]  /*7200*/  DMUL R4, R2, R2 ;  /* 0x0000000202047228 */ /* 0x000fe20000000000 */
[----:B------:R-:W-:Y:S01]  /*7210*/  IMAD.MOV.U32 R10, RZ, RZ, 0x1 ;  /* 0x00000001ff0a7424 */ /* 0x000fe200078e00ff */
[----:B------:R-:W-:Y:S01]  /*7220*/  BSSY B0, `(.L_x_12585) ;  /* 0x000005d000007945 */ /* 0x000fe20003800000 */
[----:B------:R-:W-:Y:S01]  /*7230*/  DADD R30, -RZ, -R12 ;  /* 0x00000000ff1e7229 */ /* 0x000fe2000000090c */
[----:B------:R-:W-:Y:S01]  /*7240*/  IMAD.MOV.U32 R27, RZ, RZ, -0x3ff ;  /* 0xfffffc01ff1b7424 */ /* 0x000fe200078e00ff */
[----:B------:R-:W-:-:S03]  /*7250*/  FSETP.GEU.AND P3, PT, |R3|, 6.5827683646048100446e-37, PT ;  /* 0x036000000300780b */ /* 0x000fc60003f6e200 */
[C---:B------:R-:W-:Y:S02]  /*7260*/  DFMA R6, R20.reuse, R20, R4 ;  /* 0x000000141406722b */ /* 0x040fe40000000004 */
[----:B0-----:R-:W-:-:S08]  /*7270*/  DFMA R4, -R20, R10, 1 ;  /* 0x3ff000001404742b */ /* 0x001fd0000000010a */
[----:B------:R-:W-:Y:S01]  /*7280*/  ISETP.GT.AND P0, PT, R7, 0xfffff, PT ;  /* 0x000fffff0700780c */ /* 0x000fe20003f04270 */
[--C-:B------:R-:W-:Y:S01]  /*7290*/  IMAD.MOV.U32 R9, RZ, RZ, R7.reuse ;  /* 0x000000ffff097224 */ /* 0x100fe200078e0007 */
[----:B------:R-:W-:Y:S01]  /*72a0*/  MOV R8, R6 ;  /* 0x0000000600087202 */ /* 0x000fe20000000f00 */
[----:B----4-:R-:W-:Y:S01]  /*72b0*/  IMAD.MOV.U32 R0, RZ, RZ, R7 ;  /* 0x000000ffff007224 */ /* 0x010fe200078e0007 */
[----:B------:R-:W-:-:S09]  /*72c0*/  DFMA R4, R4, R4, R4 ;  /* 0x000000040404722b */ /* 0x000fd20000000004 */
[----:B------:R-:W-:Y:S01]  /*72d0*/  @!P0 DMUL R8, R8, 1.80143985094819840000e+16 ;  /* 0x4350000008088828 */ /* 0x000fe20000000000 */
[----:B------:R-:W-:Y:S01]  /*72e0*/  @!P0 IMAD.MOV.U32 R27, RZ, RZ, -0x435 ;  /* 0xfffffbcbff1b8424 */ /* 0x000fe200078e00ff */
[----:B------:R-:W-:-:S08]  /*72f0*/  DFMA R4, R10, R4, R10 ;  /* 0x000000040a04722b */ /* 0x000fd0000000000a */
[----:B------:R-:W-:Y:S01]  /*7300*/  DFMA R10, -R20, R4, 1 ;  /* 0x3ff00000140a742b */ /* 0x000fe20000000104 */
[----:B------:R-:W-:Y:S02]  /*7310*/  @!P0 IMAD.MOV.U32 R0, RZ, RZ, R9 ;  /* 0x000000ffff008224 */ /* 0x000fe400078e0009 */
[----:B------:R-:W-:Y:S02]  /*7320*/  @!P0 IMAD.MOV.U32 R6, RZ, RZ, R8 ;  /* 0x000000ffff068224 */ /* 0x000fe400078e0008 */
[----:B------:R-:W-:-:S03]  /*7330*/  VIADD R7, R0, 0xffffffff ;  /* 0xffffffff00077836 */ /* 0x000fc60000000000 */
[----:B------:R-:W-:Y:S02]  /*7340*/  DFMA R4, R4, R10, R4 ;  /* 0x0000000a0404722b */ /* 0x000fe40000000004 */
[----:B------:R-:W-:-:S06]  /*7350*/  ISETP.GE.U32.AND P1, PT, R7, 0x7fefffff, PT ;  /* 0x7fefffff0700780c */ /* 0x000fcc0003f26070 */
[----:B------:R-:W-:-:S07]  /*7360*/  DMUL R10, R2, R4 ;  /* 0x00000004020a7228 */ /* 0x000fce0000000000 */
[----:B------:R-:W-:Y:S01]  /*7370*/  @P1 IMAD.MOV.U32 R22, RZ, RZ, 0x0 ;  /* 0x00000000ff161424 */ /* 0x000fe200078e00ff */
[----:B------:R-:W-:Y:S01]  /*7380*/  DFMA R18, -R20, R10, R2 ;  /* 0x0000000a1412722b */ /* 0x000fe20000000102 */
[----:B------:R-:W-:Y:S01]  /*7390*/  @P1 IMAD.MOV.U32 R23, RZ, RZ, 0x7ff00000 ;  /* 0x7ff00000ff171424 */ /* 0x000fe200078e00ff */
[----:B------:R-:W-:-:S06]  /*73a0*/  @P1 FSETP.NEU.FTZ.AND P2, PT, R9, RZ, PT ;  /* 0x000000ff0900120b */ /* 0x000fcc0003f5d000 */
[----:B------:R-:W-:Y:S02]  /*73b0*/  DFMA R4, R4, R18, R10 ;  /* 0x000000120404722b */ /* 0x000fe4000000000a */
[----:B------:R-:W-:-:S08]  /*73c0*/  @P1 DFMA R10, R8, R22, +INF ;  /* 0x7ff00000080a142b */ /* 0x000fd00000000016 */
[----:B------:R-:W-:Y:S02]  /*73d0*/  FFMA R7, RZ, R21, R5 ;  /* 0x00000015ff077223 */ /* 0x000fe40000000005 */
[----:B------:R-:W-:Y:S02]  /*73e0*/  @P1 FSEL R18, R10, RZ, P2 ;  /* 0x000000ff0a121208 */ /* 0x000fe40001000000 */
[----:B------:R-:W-:Y:S02]  /*73f0*/  @P1 FSEL R19, R11, -QNAN , P2 ;  /* 0xfff000000b131808 */ /* 0x000fe40001000000 */
[----:B------:R-:W-:Y:S01]  /*7400*/  FSETP.GT.AND P2, PT, |R7|, 1.469367938527859385e-39, PT ;  /* 0x001000000700780b */ /* 0x000fe20003f44200 */
[----:B------:R-:W-:-:S12]  /*7410*/  @P1 BRA `(.L_x_12586) ;  /* 0x0000000000f41947 */ /* 0x000fd80003800000 */
        /* <DEDUP_REMOVED lines=13> */
[----:B------:R-:W-:Y:S01]  /*74f0*/  @P0 IMAD.MOV.U32 R7, RZ, RZ, R9 ;  /* 0x000000ffff070224 */ /* 0x000fe200078e0009 */
[----:B------:R-:W-:Y:S01]  /*7500*/  LOP3.LUT R26, R27, 0x80000000, RZ, 0x3c, !PT ;  /* 0x800000001b1a7812 */ /* 0x000fe200078e3cff */
[----:B------:R-:W-:-:S04]  /*7510*/  IMAD.MOV.U32 R27, RZ, RZ, 0x43300000 ;  /* 0x43300000ff1b7424 */ /* 0x000fc800078e00ff */
        /* <DEDUP_REMOVED lines=44> */
[----:B------:R-:W-:-:S11]  /*77e0*/  DADD R18, R6, R8 ;  /* 0x0000000006127229 */ /* 0x000fd60000000008 */
.L_x_12586:
[----:B------:R-:W-:Y:S05]  /*77f0*/  BSYNC B0 ;  /* 0x0000000000007941 */ /* 0x000fea0003800000 */
.L_x_12585:
[----:B------:R-:W-:Y:S01]  /*7800*/  BSSY B3, `(.L_x_12587) ;  /* 0x0000008000037945 */ /* 0x000fe20003800000 */
[----:B------:R-:W-:-:S03]  /*7810*/  IMAD.MOV.U32 R23, RZ, RZ, R31 ;  /* 0x000000ffff177224 */ /* 0x000fc600078e001f */
[----:B------:R-:W-:Y:S05]  /*7820*/  @P2 BRA P3, `(.L_x_12588) ;  /* 0x0000000000142947 */ /* 0x000fea0001800000 */
[----:B------:R-:W-:Y:S01]  /*7830*/  IMAD.MOV.U32 R4, RZ, RZ, R2 ;  /* 0x000000ffff047224 */ /* 0x000fe200078e0002 */
[----:B------:R-:W-:Y:S01]  /*7840*/  MOV R9, R21 ;  /* 0x0000001500097202 */ /* 0x000fe20000000f00 */
[----:B------:R-:W-:Y:S01]  /*7850*/  IMAD.MOV.U32 R8, RZ, RZ, R20 ;  /* 0x000000ffff087224 */ /* 0x000fe200078e0014 */
[----:B------:R-:W-:-:S07]  /*7860*/  MOV R0, 0x7880 ;  /* 0x0000788000007802 */ /* 0x000fce0000000f00 */
[----:B------:R-:W-:Y:S05]  /*7870*/  CALL.REL.NOINC `($__internal_21_$__cuda_sm20_div_rn_f64_full) ;  /* 0x0000030000f87944 */ /* 0x000fea0003c00000 */
.L_x_12588:
[----:B------:R-:W-:Y:S05]  /*7880*/  BSYNC B3 ;  /* 0x0000000000037941 */ /* 0x000fea0003800000 */
.L_x_12587:
[----:B------:R-:W-:Y:S01]  /*7890*/  DSETP.NEU.AND P0, PT, R20, RZ, PT ;  /* 0x000000ff1400722a */ /* 0x000fe20003f0d000 */
[----:B------:R-:W-:-:S13]  /*78a0*/  BSSY B0, `(.L_x_12589) ;  /* 0x0000054000007945 */ /* 0x000fda0003800000 */
[----:B------:R-:W-:Y:S05]  /*78b0*/  @!P0 BRA `(.L_x_12590) ;  /* 0x00000004003c8947 */ /* 0x000fea0003800000 */
[----:B------:R-:W-:Y:S01]  /*78c0*/  DMUL R2, R4, R4 ;  /* 0x0000000404027228 */ /* 0x000fe20000000000 */
[----:B------:R-:W-:Y:S01]  /*78d0*/  IMAD.MOV.U32 R6, RZ, RZ, -0x2449a4b7 ;  /* 0xdbb65b49ff067424 */ /* 0x000fe200078e00ff */
[----:B------:R-:W-:Y:S01]  /*78e0*/  UMOV UR4, 0x2a25ff7e ;  /* 0x2a25ff7e00047882 */ /* 0x000fe20000000000 */
[----:B------:R-:W-:Y:S01]  /*78f0*/  IMAD.MOV.U32 R7, RZ, RZ, 0x3f2d3b63 ;  /* 0x3f2d3b63ff077424 */ /* 0x000fe200078e00ff */
[----:B------:R-:W-:Y:S01]  /*7900*/  UMOV UR5, 0x3ef53e1d ;  /* 0x3ef53e1d00057882 */ /* 0x000fe20000000000 */
[----:B------:R-:W-:Y:S01]  /*7910*/  ISETP.GE.AND P1, PT, R23, RZ, PT ;  /* 0x000000ff1700720c */ /* 0x000fe20003f26270 */
[----:B------:R-:W-:-:S03]  /*7920*/  DSETP.NEU.AND P0, PT, |R12|, |R14|, PT ;  /* 0x4000000e0c00722a */ /* 0x000fc60003f0d200 */
        /* <DEDUP_REMOVED lines=56> */
[----:B------:R-:W-:Y:S02]  /*7cb0*/  DADD R2, -RZ, -R6 ;  /* 0x00000000ff027229 */ /* 0x000fe40000000906 */
[----:B------:R-:W-:Y:S01]  /*7cc0*/  DADD R4, -R6, UR4 ;  /* 0x0000000406047e29 */ /* 0x000fe20008000100 */
[----:B------:R-:W-:-:S07]  /*7cd0*/  UMOV UR5, 0x3ff921fb ;  /* 0x3ff921fb00057882 */ /* 0x000fce0000000000 */
[----:B------:R-:W-:Y:S02]  /*7ce0*/  FSEL R2, R6, R2, !P1 ;  /* 0x0000000206027208 */ /* 0x000fe40004800000 */
[----:B------:R-:W-:Y:S02]  /*7cf0*/  FSEL R3, R7, R3, !P1 ;  /* 0x0000000307037208 */ /* 0x000fe40004800000 */
[----:B------:R-:W-:Y:S02]  /*7d00*/  FSEL R9, R4, R6, !P1 ;  /* 0x0000000604097208 */ /* 0x000fe40004800000 */
[----:B------:R-:W-:Y:S02]  /*7d10*/  FSEL R5, R5, R7, !P1 ;  /* 0x0000000705057208 */ /* 0x000fe40004800000 */
[----:B------:R-:W-:-:S10]  /*7d20*/  DADD R2, R2, UR4 ;  /* 0x0000000402027e29 */ /* 0x000fd40008000000 */
[----:B------:R-:W-:Y:S02]  /*7d30*/  FSEL R2, R2, R9, !P4 ;  /* 0x0000000902027208 */ /* 0x000fe40006000000 */
[----:B------:R-:W-:Y:S01]  /*7d40*/  FSEL R3, R3, R5, !P4 ;  /* 0x0000000503037208 */ /* 0x000fe20006000000 */
[----:B------:R-:W-:Y:S06]  /*7d50*/  @P0 BRA `(.L_x_12591) ;  /* 0x0000000000200947 */ /* 0x000fec0003800000 */
[----:B------:R-:W-:Y:S02]  /*7d60*/  IMAD.MOV.U32 R2, RZ, RZ, 0x7f3321d2 ;  /* 0x7f3321d2ff027424 */ /* 0x000fe400078e00ff */
[----:B------:R-:W-:-:S03]  /*7d70*/  IMAD.MOV.U32 R0, RZ, RZ, 0x4002d97c ;  /* 0x4002d97cff007424 */ /* 0x000fc600078e00ff */
[----:B------:R-:W-:Y:S02]  /*7d80*/  FSEL R2, R2, 3.37028055040000000000e+12, !P1 ;  /* 0x54442d1802027808 */ /* 0x000fe40004800000 */
[----:B------:R-:W-:Y:S01]  /*7d90*/  FSEL R3, R0, 1.8213495016098022461, !P1 ;  /* 0x3fe921fb00037808 */ /* 0x000fe20004800000 */
[----:B------:R-:W-:Y:S06]  /*7da0*/  BRA `(.L_x_12591) ;  /* 0x00000000000c7947 */ /* 0x000fec0003800000 */
.L_x_12590:
[----:B------:R-:W-:-:S04]  /*7db0*/  ISETP.GE.AND P0, PT, R23, RZ, PT ;  /* 0x000000ff1700720c */ /* 0x000fc80003f06270 */
[----:B------:R-:W-:Y:S02]  /*7dc0*/  FSEL R2, RZ, 3.37028055040000000000e+12, P0 ;  /* 0x54442d18ff027808 */ /* 0x000fe40000000000 */
[----:B------:R-:W-:-:S07]  /*7dd0*/  FSEL R3, RZ, 2.1426990032196044922, P0 ;  /* 0x400921fbff037808 */ /* 0x000fce0000000000 */
.L_x_12591:
[----:B------:R-:W-:Y:S05]  /*7de0*/  BSYNC B0 ;  /* 0x0000000000007941 */ /* 0x000fea0003800000 */
.L_x_12589:
[--C-:B------:R-:W-:Y:S02]  /*7df0*/  DADD R4, |R12|, |R14|.reuse ;  /* 0x000000000c047229 */ /* 0x100fe4000000060e */
[----:B------:R-:W-:Y:S02]  /*7e00*/  DADD R6, -RZ, -R14 ;  /* 0x00000000ff067229 */ /* 0x000fe4000000090e */
[----:B------:R-:W-:-:S04]  /*7e10*/  DMUL R18, R18, 0.5 ;  /* 0x3fe0000012127828 */ /* 0x000fc80000000000 */
[----:B------:R-:W-:-:S04]  /*7e20*/  DSETP.GTU.AND P0, PT, |R4|, +INF , PT ;  /* 0x7ff000000400742a */ /* 0x000fc80003f0c200 */
[----:B------:R-:W-:Y:S02]  /*7e30*/  LOP3.LUT R7, R3, 0x80000000, R7, 0xb8, !PT ;  /* 0x8000000003077812 */ /* 0x000fe400078eb807 */
[----:B------:R-:W-:Y:S02]  /*7e40*/  FSEL R2, R4, R2, P0 ;  /* 0x0000000204027208 */ /* 0x000fe40000000000 */
[----:B------:R-:W-:Y:S01]  /*7e50*/  FSEL R3, R5, R7, P0 ;  /* 0x0000000705037208 */ /* 0x000fe20000000000 */
[----:B------:R-:W-:Y:S06]  /*7e60*/  BRA `(.L_x_12592) ;  /* 0x0000004c00847947 */ /* 0x000fec0003800000 */
.L_x_12584:
[CC--:B------:R-:W-:Y:S01]  /*7e70*/  ISETP.GT.U32.AND P1, PT, R4.reuse, R18.reuse, PT ;  /* 0x000000120400720c */ /* 0x0c0fe20003f24070 */
[----:B------:R-:W-:Y:S01]  /*7e80*/  IMAD.MOV.U32 R2, RZ, RZ, RZ ;  /* 0x000000ffff027224 */ /* 0x000fe200078e00ff */
[CC--:B------:R-:W-:Y:S01]  /*7e90*/  ISETP.LT.U32.AND P0, PT, R4.reuse, R18.reuse, PT ;  /* 0x000000120400720c */ /* 0x0c0fe20003f01070 */
[----:B------:R-:W-:Y:S01]  /*7ea0*/  UMOV UR4, 0xffffffff ;  /* 0xffffffff00047882 */ /* 0x000fe20000000000 */
[CC--:B------:R-:W-:Y:S01]  /*7eb0*/  ISETP.GT.U32.AND.EX P1, PT, R5.reuse, R19.reuse, PT, P1 ;  /* 0x000000130500720c */ /* 0x0c0fe20003f24110 */
[----:B------:R-:W-:Y:S01]  /*7ec0*/  UMOV UR5, 0x7fefffff ;  /* 0x7fefffff00057882 */ /* 0x000fe20000000000 */
[CC--:B------:R-:W-:Y:S01]  /*7ed0*/  ISETP.LT.U32.AND.EX P0, PT, R5.reuse, R19.reuse, PT, P0 ;  /* 0x000000130500720c */ /* 0x0c0fe20003f01100 */
[----:B------:R-:W-:Y:S01]  /*7ee0*/  UMOV UR6, UR5 ;  /* 0x0000000500067c82 */ /* 0x000fe20008000000 */
[-C--:B------:R-:W-:Y:S01]  /*7ef0*/  SEL R27, R5, R19.reuse, P1 ;  /* 0x00000013051b7207 */ /* 0x080fe20000800000 */
[----:B------:R-:W-:Y:S01]  /*7f00*/  IMAD.U32 R8, RZ, RZ, UR6 ;  /* 0x00000006ff087e24 */ /* 0x000fe2000f8e00ff */
[-C--:B------:R-:W-:Y:S01]  /*7f10*/  SEL R24, R4, R18.reuse, P0 ;  /* 0x0000001204187207 */ /* 0x080fe20000000000 */
[----:B------:R-:W-:Y:S01]  /*7f20*/  IMAD.MOV.U32 R23, RZ, RZ, 0x3fd80000 ;  /* 0x3fd80000ff177424 */ /* 0x000fe200078e00ff */
[----:B----4-:R-:W-:Y:S01]  /*7f30*/  LOP3.LUT R0, R27, 0xffc00000, RZ, 0xc0, !PT ;  /* 0xffc000001b007812 */ /* 0x010fe200078ec0ff */
[----:B------:R-:W-:Y:S01]  /*7f40*/  MUFU.RCP64H R29, R21 ;  /* 0x00000015001d7308 */ /* 0x000fe20000001800 */
[----:B------:R-:W-:Y:S01]  /*7f50*/  SEL R25, R5, R19, P0 ;  /* 0x0000001305197207 */ /* 0x000fe20000000000 */
[----:B------:R-:W-:Y:S01]  /*7f60*/  IMAD.MOV.U32 R28, RZ, RZ, 0x1 ;  /* 0x00000001ff1c7424 */ /* 0x000fe200078e00ff */
[----:B------:R-:W-:Y:S01]  /*7f70*/  IADD3 R3, -R0, 0x7fd00000, RZ ;  /* 0x7fd0000000037810 */ /* 0x000fe20007ffe1ff */
[----:B------:R-:W-:Y:S01]  /*7f80*/  BSSY B0, `(.L_x_12593) ;  /* 0x0000079000007945 */ /* 0x000fe20003800000 */
[----:B------:R-:W-:Y:S01]  /*7f90*/  SEL R26, R4, R18, P1 ;  /* 0x00000012041a7207 */ /* 0x000fe20000800000 */
[----:B------:R-:W-:Y:S01]  /*7fa0*/  DADD R30, -RZ, -R12 ;  /* 0x00000000ff1e7229 */ /* 0x000fe2000000090c */
[----:B------:R-:W-:-:S02]  /*7fb0*/  MOV R22, 0x0 ;  /* 0x0000000000167802 */ /* 0x000fc40000000f00 */
[C---:B------:R-:W-:Y:S01]  /*7fc0*/  DMUL R6, R2.reuse, R24 ;  /* 0x0000001802067228 */ /* 0x040fe20000000000 */
[----:B------:R-:W-:Y:S01]  /*7fd0*/  ISETP.GE.U32.AND P2, PT, R25, 0x7ff00000, PT ;  /* 0x7ff000001900780c */ /* 0x000fe20003f46070 */
[----:B------:R-:W-:-:S06]  /*7fe0*/  DMUL R2, R2, R26 ;  /* 0x0000001a02027228 */ /* 0x000fcc0000000000 */
[----:B------:R-:W-:-:S08]  /*7ff0*/  DMUL R6, R6, R6 ;  /* 0x0000000606067228 */ /* 0x000fd00000000000 */
[----:B------:R-:W-:-:S08]  /*8000*/  DFMA R6, R2, R2, R6 ;  /* 0x000000020206722b */ /* 0x000fd00000000006 */
[----:B------:R-:W-:Y:S02]  /*8010*/  DSETP.MIN.AND P0, P1, R6, UR4, PT ;  /* 0x0000000406007e2a */ /* 0x000fe4000b900000 */
[----:B------:R-:W-:-:S05]  /*8020*/  IMAD.MOV.U32 R2, RZ, RZ, R7 ;  /* 0x000000ffff027224 */ /* 0x000fca00078e0007 */
[----:B------:R-:W-:Y:S01]  /*8030*/  FSEL R3, R2, UR6, P0 ;  /* 0x0000000602037c08 */ /* 0x000fe20008000000 */
[----:B------:R-:W-:-:S05]  /*8040*/  IMAD.MOV.U32 R2, RZ, RZ, R6 ;  /* 0x000000ffff027224 */ /* 0x000fca00078e0006 */
[----:B------:R-:W-:Y:S02]  /*8050*/  SEL R2, R2, UR4, P0 ;  /* 0x0000000402027c07 */ /* 0x000fe40008000000 */
[----:B------:R-:W-:Y:S01]  /*8060*/  @P1 LOP3.LUT R3, R8, 0x80000, RZ, 0xfc, !PT ;  /* 0x0008000008031812 */ /* 0x000fe200078efcff */
[----:B------:R-:W-:Y:S01]  /*8070*/  IMAD.MOV.U32 R8, RZ, RZ, RZ ;  /* 0x000000ffff087224 */ /* 0x000fe200078e00ff */
[----:B------:R-:W-:Y:S02]  /*8080*/  DSETP.NEU.AND P1, PT, R24, RZ, PT ;  /* 0x000000ff1800722a */ /* 0x000fe40003f2d000 */
[----:B------:R-:W0:Y:S03]  /*8090*/  MUFU.RSQ64H R9, R3 ;  /* 0x0000000300097308 */ /* 0x000e260000001c00 */
[----:B0-----:R-:W-:-:S08]  /*80a0*/  DMUL R10, R8, R8 ;  /* 0x00000008080a7228 */ /* 0x001fd00000000000 */
[----:B------:R-:W-:Y:S02]  /*80b0*/  DFMA R10, R2, -R10, 1 ;  /* 0x3ff00000020a742b */ /* 0x000fe4000000080a */
[----:B------:R-:W-:-:S06]  /*80c0*/  DFMA R2, -R20, R28, 1 ;  /* 0x3ff000001402742b */ /* 0x000fcc000000011c */
[----:B------:R-:W-:Y:S02]  /*80d0*/  DFMA R22, R10, R22, 0.5 ;  /* 0x3fe000000a16742b */ /* 0x000fe40000000016 */
[----:B------:R-:W-:Y:S02]  /*80e0*/  DMUL R10, R8, R10 ;  /* 0x0000000a080a7228 */ /* 0x000fe40000000000 */
[----:B------:R-:W-:-:S06]  /*80f0*/  DFMA R2, R2, R2, R2 ;  /* 0x000000020202722b */ /* 0x000fcc0000000002 */
[----:B------:R-:W-:Y:S02]  /*8100*/  DFMA R10, R22, R10, R8 ;  /* 0x0000000a160a722b */ /* 0x000fe40000000008 */
[----:B------:R-:W-:-:S06]  /*8110*/  DFMA R28, R28, R2, R28 ;  /* 0x000000021c1c722b */ /* 0x000fcc000000001c */
[----:B------:R-:W-:Y:S01]  /*8120*/  DMUL R10, R6, R10 ;  /* 0x0000000a060a7228 */ /* 0x000fe20000000000 */
[----:B------:R-:W-:Y:S01]  /*8130*/  LOP3.LUT R7, R0, 0x100000, RZ, 0xfc, !PT ;  /* 0x0010000000077812 */ /* 0x000fe200078efcff */
[----:B------:R-:W-:-:S06]  /*8140*/  IMAD.MOV.U32 R6, RZ, RZ, RZ ;  /* 0x000000ffff067224 */ /* 0x000fcc00078e00ff */
[----:B------:R-:W-:Y:S02]  /*8150*/  DMUL R10, R10, R6 ;  /* 0x000000060a0a7228 */ /* 0x000fe40000000000 */
[----:B------:R-:W-:-:S08]  /*8160*/  DFMA R6, -R20, R28, 1 ;  /* 0x3ff000001406742b */ /* 0x000fd0000000011c */
[----:B------:R-:W-:Y:S01]  /*8170*/  @!P2 FSEL R25, R27, R11, !P1 ;  /* 0x0000000b1b19a208 */ /* 0x000fe20004800000 */
[----:B------:R-:W-:Y:S01]  /*8180*/  DFMA R8, R28, R6, R28 ;  /* 0x000000061c08722b */ /* 0x000fe2000000001c */
[----:B------:R-:W-:Y:S02]  /*8190*/  @!P2 FSEL R24, R26, R10, !P1 ;  /* 0x0000000a1a18a208 */ /* 0x000fe40004800000 */
[----:B------:R-:W-:Y:S01]  /*81a0*/  ISETP.GT.AND P0, PT, R25, 0xfffff, PT ;  /* 0x000fffff1900780c */ /* 0x000fe20003f04270 */
[----:B------:R-:W-:Y:S01]  /*81b0*/  IMAD.MOV.U32 R3, RZ, RZ, R25 ;  /* 0x000000ffff037224 */ /* 0x000fe200078e0019 */
[----:B------:R-:W-:Y:S01]  /*81c0*/  FSEL R28, R18, R4, !P4 ;  /* 0x00000004121c7208 */ /* 0x000fe20006000000 */
[----:B------:R-:W-:Y:S01]  /*81d0*/  IMAD.MOV.U32 R2, RZ, RZ, R24 ;  /* 0x000000ffff027224 */ /* 0x000fe200078e0018 */
[----:B------:R-:W-:-:S06]  /*81e0*/  FSEL R29, R19, R5, !P4 ;  /* 0x00000005131d7208 */ /* 0x000fcc0006000000 */
[----:B------:R-:W-:-:S03]  /*81f0*/  DMUL R4, R8, R28 ;  /* 0x0000001c08047228 */ /* 0x000fc60000000000 */
[----:B------:R-:W-:-:S05]  /*8200*/  @!P0 DMUL R2, R2, 1.80143985094819840000e+16 ;  /* 0x4350000002028828 */ /* 0x000fca0000000000 */
[----:B------:R-:W-:-:S05]  /*8210*/  DFMA R6, -R20, R4, R28 ;  /* 0x000000041406722b */ /* 0x000fca000000011c */
[----:B------:R-:W-:Y:S02]  /*8220*/  @!P0 IMAD.MOV.U32 R25, RZ, RZ, R3 ;  /* 0x000000ffff198224 */ /* 0x000fe400078e0003 */
[----:B------:R-:W-:Y:S01]  /*8230*/  @!P0 IMAD.MOV.U32 R24, RZ, RZ, R2 ;  /* 0x000000ffff188224 */ /* 0x000fe200078e0002 */
[----:B------:R-:W-:Y:S01]  /*8240*/  DFMA R4, R6, R8, R4 ;  /* 0x000000080604722b */ /* 0x000fe20000000004 */
[----:B------:R-:W-:-:S05]  /*8250*/  VIADD R0, R25, 0xffffffff ;  /* 0xffffffff19007836 */ /* 0x000fca0000000000 */
[----:B------:R-:W-:-:S04]  /*8260*/  ISETP.GE.U32.AND P1, PT, R0, 0x7fefffff, PT ;  /* 0x7fefffff0000780c */ /* 0x000fc80003f26070 */
[----:B------:R-:W-:-:S05]  /*8270*/  FFMA R0, RZ, R21, R5 ;  /* 0x00000015ff007223 */ /* 0x000fca0000000005 */
[----:B------:R-:W-:Y:S02]  /*8280*/  FSETP.GT.AND P3, PT, |R0|, 1.469367938527859385e-39, PT ;  /* 0x001000000000780b */ /* 0x000fe40003f64200 */
[----:B------:R-:W-:Y:S01]  /*8290*/  MOV R0, 0xfffffc01 ;  /* 0xfffffc0100007802 */ /* 0x000fe20000000f00 */
[----:B------:R-:W-:Y:S01]  /*82a0*/  @!P0 IMAD.MOV.U32 R0, RZ, RZ, -0x435 ;  /* 0xfffffbcbff008424 */ /* 0x000fe200078e00ff */
[----:B------:R-:W-:Y:S01]  /*82b0*/  @P1 FSETP.NEU.FTZ.AND P2, PT, R3, RZ, PT ;  /* 0x000000ff0300120b */ /* 0x000fe20003f5d000 */
[----:B------:R-:W-:Y:S02]  /*82c0*/  @P1 IMAD.MOV.U32 R6, RZ, RZ, 0x0 ;  /* 0x00000000ff061424 */ /* 0x000fe400078e00ff */
[----:B------:R-:W-:-:S06]  /*82d0*/  @P1 IMAD.MOV.U32 R7, RZ, RZ, 0x7ff00000 ;  /* 0x7ff00000ff071424 */ /* 0x000fcc00078e00ff */
[----:B------:R-:W-:-:S10]  /*82e0*/  @P1 DFMA R6, R2, R6, +INF ;  /* 0x7ff000000206142b */ /* 0x000fd40000000006 */
[----:B------:R-:W-:Y:S02]  /*82f0*/  @P1 FSEL R18, R6, RZ, P2 ;  /* 0x000000ff06121208 */ /* 0x000fe40001000000 */
[----:B------:R-:W-:Y:S02]  /*8300*/  @P1 FSEL R19, R7, -QNAN , P2 ;  /* 0xfff0000007131808 */ /* 0x000fe40001000000 */
[----:B------:R-:W-:Y:S01]  /*8310*/  FSETP.GEU.AND P2, PT, |R29|, 6.5827683646048100446e-37, PT ;  /* 0x036000001d00780b */ /* 0x000fe20003f4e200 */
[----:B------:R-:W-:-:S12]  /*8320*/  @P1 BRA `(.L_x_12594) ;  /* 0x0000000000f81947 */ /* 0x000fd80003800000 */
        /* <DEDUP_REMOVED lines=11> */
[----:B------:R-:W-:-:S10]  /*83e0*/  UMOV UR7, 0x43300000 ;  /* 0x4330000000077882 */ /* 0x000fd40000000000 */
[----:B------:R-:W-:Y:S02]  /*83f0*/  @P0 VIADD R7, R3, 0xfff00000 ;  /* 0xfff0000003070836 */ /* 0x000fe40000000000 */
[----:B------:R-:W-:Y:S02]  /*8400*/  @P0 VIADD R25, R25, 0x1 ;  /* 0x0000000119190836 */ /* 0x000fe40000000000 */
[----:B------:R-:W-:-:S03]  /*8410*/  @P0 IMAD.MOV.U32 R3, RZ, RZ, R7 ;  /* 0x000000ffff030224 */ /* 0x000fc600078e0007 */
[----:B------:R-:W-:Y:S02]  /*8420*/  LOP3.LUT R24, R25, 0x80000000, RZ, 0x3c, !PT ;  /* 0x8000000019187812 */ /* 0x000fe400078e3cff */
[----:B------:R-:W-:Y:S01]  /*8430*/  MOV R25, 0x43300000 ;  /* 0x4330000000197802 */ /* 0x000fe20000000f00 */
[C---:B------:R-:W-:Y:S02]  /*8440*/  DADD R6, R2.reuse, 1 ;  /* 0x3ff0000002067429 */ /* 0x040fe40000000000 */
[----:B------:R-:W-:-:S03]  /*8450*/  DADD R2, R2, -1 ;  /* 0xbff0000002027429 */ /* 0x000fc60000000000 */
[----:B------:R-:W-:Y:S01]  /*8460*/  DADD R24, R24, -UR6 ;  /* 0x8000000618187e29 */ /* 0x000fe20008000000 */
[----:B------:R-:W0:Y:S01]  /*8470*/  MUFU.RCP64H R9, R7 ;  /* 0x0000000700097308 */ /* 0x000e220000001800 */
[----:B------:R-:W-:Y:S01]  /*8480*/  UMOV UR6, 0xfefa39ef ;  /* 0xfefa39ef00067882 */ /* 0x000fe20000000000 */
        /* <DEDUP_REMOVED lines=40> */
.L_x_12594:
[----:B------:R-:W-:Y:S05]  /*8710*/  BSYNC B0 ;  /* 0x0000000000007941 */ /* 0x000fea0003800000 */
.L_x_12593:
[----:B------:R-:W-:Y:S01]  /*8720*/  BSSY B3, `(.L_x_12595) ;  /* 0x0000009000037945 */ /* 0x000fe20003800000 */
[----:B------:R-:W-:-:S03]  /*8730*/  IMAD.MOV.U32 R23, RZ, RZ, R31 ;  /* 0x000000ffff177224 */ /* 0x000fc600078e001f */
[----:B------:R-:W-:Y:S05]  /*8740*/  @P3 BRA P2, `(.L_x_12596) ;  /* 0x0000000000183947 */ /* 0x000fea0001000000 */
[----:B------:R-:W-:Y:S01]  /*8750*/  IMAD.MOV.U32 R4, RZ, RZ, R28 ;  /* 0x000000ffff047224 */ /* 0x000fe200078e001c */
[----:B------:R-:W-:Y:S01]  /*8760*/  MOV R0, 0x87b0 ;  /* 0x000087b000007802 */ /* 0x000fe20000000f00 */
[----:B------:R-:W-:Y:S02]  /*8770*/  IMAD.MOV.U32 R3, RZ, RZ, R29 ;  /* 0x000000ffff037224 */ /* 0x000fe400078e001d */
[----:B------:R-:W-:Y:S02]  /*8780*/  IMAD.MOV.U32 R8, RZ, RZ, R20 ;  /* 0x000000ffff087224 */ /* 0x000fe400078e0014 */
[----:B------:R-:W-:-:S07]  /*8790*/  IMAD.MOV.U32 R9, RZ, RZ, R21 ;  /* 0x000000ffff097224 */ /* 0x000fce00078e0015 */
[----:B------:R-:W-:Y:S05]  /*87a0*/  CALL.REL.NOINC `($__internal_21_$__cuda_sm20_div_rn_f64_full) ;  /* 0x000002f4002c7944 */ /* 0x000fea0003c00000 */
.L_x_12596:
[----:B------:R-:W-:Y:S05]  /*87b0*/  BSYNC B3 ;  /* 0x0000000000037941 */ /* 0x000fea0003800000 */
.L_x_12595:
        /* <DEDUP_REMOVED lines=9> */
[C-C-:B------:R-:W-:Y:S02]  /*8850*/  DSETP.NEU.AND P2, PT, |R12|.reuse, |R14|.reuse, PT ;  /* 0x4000000e0c00722a */ /* 0x140fe40003f4d200 */
[----:B------:R-:W-:Y:S02]  /*8860*/  DSETP.GEU.AND P1, PT, |R12|, |R14|, PT ;  /* 0x4000000e0c00722a */ /* 0x000fe40003f2e200 */
        /* <DEDUP_REMOVED lines=72> */
.L_x_12598:
[----:B------:R-:W-:-:S04]  /*8cf0*/  ISETP.GE.AND P0, PT, R23, RZ, PT ;  /* 0x000000ff1700720c */ /* 0x000fc80003f06270 */
[----:B------:R-:W-:Y:S02]  /*8d00*/  FSEL R2, RZ, 3.37028055040000000000e+12, P0 ;  /* 0x54442d18ff027808 */ /* 0x000fe40000000000 */
[----:B------:R-:W-:-:S07]  /*8d10*/  FSEL R3, RZ, 2.1426990032196044922, P0 ;  /* 0x400921fbff037808 */ /* 0x000fce0000000000 */
.L_x_12599:
[----:B------:R-:W-:Y:S05]  /*8d20*/  BSYNC B0 ;  /* 0x0000000000007941 */ /* 0x000fea0003800000 */
.L_x_12597:
[--C-:B------:R-:W-:Y:S02]  /*8d30*/  DADD R4, |R12|, |R14|.reuse ;  /* 0x000000000c047229 */ /* 0x100fe4000000060e */
[----:B------:R-:W-:-:S06]  /*8d40*/  DADD R6, -RZ, -R14 ;  /* 0x00000000ff067229 */ /* 0x000fcc000000090e */
[----:B------:R-:W-:-:S04]  /*8d50*/  DSETP.GTU.AND P0, PT, |R4|, +INF , PT ;  /* 0x7ff000000400742a */ /* 0x000fc80003f0c200 */
[----:B------:R-:W-:Y:S02]  /*8d60*/  LOP3.LUT R7, R3, 0x80000000, R7, 0xb8, !PT ;  /* 0x8000000003077812 */ /* 0x000fe400078eb807 */
[----:B------:R-:W-:Y:S02]  /*8d70*/  FSEL R2, R4, R2, P0 ;  /* 0x0000000204027208 */ /* 0x000fe40000000000 */
[----:B------:R-:W-:Y:S01]  /*8d80*/  FSEL R3, R5, R7, P0 ;  /* 0x0000000705037208 */ /* 0x000fe20000000000 */
[----:B------:R-:W-:Y:S06]  /*8d90*/  BRA `(.L_x_12592) ;  /* 0x0000003c00b87947 */ /* 0x000fec0003800000 */
.L_x_12583:
[----:B------:R-:W0:Y:S01]  /*8da0*/  MUFU.RCP64H R3, -2.718280792236328125 ;  /* 0xc005bf0a00037908 */ /* 0x000e220000001800 */
[----:B------:R-:W-:Y:S01]  /*8db0*/  MOV R6, 0x8b145769 ;  /* 0x8b14576900067802 */ /* 0x000fe20000000f00 */
[----:B------:R-:W-:Y:S01]  /*8dc0*/  IMAD.MOV.U32 R7, RZ, RZ, 0x4005bf0a ;  /* 0x4005bf0aff077424 */ /* 0x000fe200078e00ff */
[----:B------:R-:W-:Y:S01]  /*8dd0*/  FSETP.GEU.AND P1, PT, |R13|, 6.5827683646048100446e-37, PT ;  /* 0x036000000d00780b */ /* 0x000fe20003f2e200 */
[----:B------:R-:W-:Y:S01]  /*8de0*/  IMAD.MOV.U32 R2, RZ, RZ, 0x1 ;  /* 0x00000001ff027424 */ /* 0x000fe200078e00ff */
[----:B------:R-:W-:Y:S05]  /*8df0*/  BSSY B3, `(.L_x_12600) ;  /* 0x0000012000037945 */ /* 0x000fea0003800000 */
[----:B0-----:R-:W-:-:S08]  /*8e00*/  DFMA R4, R2, R6, 1 ;  /* 0x3ff000000204742b */ /* 0x001fd00000000006 */
[----:B------:R-:W-:-:S08]  /*8e10*/  DFMA R4, R4, R4, R4 ;  /* 0x000000040404722b */ /* 0x000fd00000000004 */
[----:B------:R-:W-:-:S08]  /*8e20*/  DFMA R4, R2, R4, R2 ;  /* 0x000000040204722b */ /* 0x000fd00000000002 */
[----:B------:R-:W-:-:S08]  /*8e30*/  DFMA R2, R4, R6, 1 ;  /* 0x3ff000000402742b */ /* 0x000fd00000000006 */
[----:B------:R-:W-:-:S08]  /*8e40*/  DFMA R2, R4, R2, R4 ;  /* 0x000000020402722b */ /* 0x000fd00000000004 */
[----:B------:R-:W-:-:S08]  /*8e50*/  DMUL R4, R12, R2 ;  /* 0x000000020c047228 */ /* 0x000fd00000000000 */
[----:B------:R-:W-:-:S08]  /*8e60*/  DFMA R6, R4, R6, R12 ;  /* 0x000000060406722b */ /* 0x000fd0000000000c */
[----:B------:R-:W-:-:S10]  /*8e70*/  DFMA R4, R2, R6, R4 ;  /* 0x000000060204722b */ /* 0x000fd40000000004 */
[----:B----4-:R-:W-:-:S05]  /*8e80*/  FFMA R0, RZ, -2.0897850990295410156, R5 ;  /* 0xc005bf0aff007823 */ /* 0x010fca0000000005 */
[----:B------:R-:W-:-:S13]  /*8e90*/  FSETP.GT.AND P0, PT, |R0|, 1.469367938527859385e-39, PT ;  /* 0x001000000000780b */ /* 0x000fda0003f04200 */
[----:B------:R-:W-:Y:S05]  /*8ea0*/  @P0 BRA P1, `(.L_x_12601) ;  /* 0x0000000000180947 */ /* 0x000fea0000800000 */
[----:B------:R-:W-:Y:S01]  /*8eb0*/  IMAD.MOV.U32 R4, RZ, RZ, R12 ;  /* 0x000000ffff047224 */ /* 0x000fe200078e000c */
[----:B------:R-:W-:Y:S01]  /*8ec0*/  MOV R0, 0x8f10 ;  /* 0x00008f1000007802 */ /* 0x000fe20000000f00 */
[----:B------:R-:W-:Y:S02]  /*8ed0*/  IMAD.MOV.U32 R3, RZ, RZ, R13 ;  /* 0x000000ffff037224 */ /* 0x000fe400078e000d */
[----:B------:R-:W-:Y:S02]  /*8ee0*/  IMAD.MOV.U32 R8, RZ, RZ, -0x74eba897 ;  /* 0x8b145769ff087424 */ /* 0x000fe400078e00ff */
[----:B------:R-:W-:-:S07]  /*8ef0*/  IMAD.MOV.U32 R9, RZ, RZ, -0x3ffa40f6 ;  /* 0xc005bf0aff097424 */ /* 0x000fce00078e00ff */
[----:B------:R-:W-:Y:S05]  /*8f00*/  CALL.REL.NOINC `($__internal_21_$__cuda_sm20_div_rn_f64_full) ;  /* 0x000002ec00547944 */ /* 0x000fea0003c00000 */
.L_x_12601:
[----:B------:R-:W-:Y:S05]  /*8f10*/  BSYNC B3 ;  /* 0x0000000000037941 */ /* 0x000fea0003800000 */
.L_x_12600:
[----:B------:R-:W0:Y:S01]  /*8f20*/  MUFU.RCP64H R3, -2.718280792236328125 ;  /* 0xc005bf0a00037908 */ /* 0x000e220000001800 */
[----:B------:R-:W-:Y:S01]  /*8f30*/  IMAD.MOV.U32 R6, RZ, RZ, -0x74eba897 ;  /* 0x8b145769ff067424 */ /* 0x000fe200078e00ff */
[----:B------:R-:W-:Y:S01]  /*8f40*/  FSETP.GEU.AND P1, PT, |R15|, 6.5827683646048100446e-37, PT ;  /* 0x036000000f00780b */ /* 0x000fe20003f2e200 */
[----:B------:R-:W-:Y:S01]  /*8f50*/  IMAD.MOV.U32 R7, RZ, RZ, 0x4005bf0a ;  /* 0x4005bf0aff077424 */ /* 0x000fe200078e00ff */
[----:B------:R-:W-:Y:S01]  /*8f60*/  BSSY B3, `(.L_x_12602) ;  /* 0x0000016000037945 */ /* 0x000fe20003800000 */
[----:B------:R-:W-:Y:S01]  /*8f70*/  IMAD.MOV.U32 R2, RZ, RZ, 0x1 ;  /* 0x00000001ff027424 */ /* 0x000fe200078e00ff */
[----:B------:R-:W-:-:S05]  /*8f80*/  DADD R18, -RZ, |R4| ;  /* 0x00000000ff127229 */ /* 0x000fca0000000504 */
        /* <DEDUP_REMOVED lines=8> */
[----:B------:R-:W-:-:S05]  /*9010*/  FFMA R0, RZ, -2.0897850990295410156, R3 ;  /* 0xc005bf0aff007823 */ /* 0x000fca0000000003 */
[----:B------:R-:W-:-:S13]  /*9020*/  FSETP.GT.AND P0, PT, |R0|, 1.469367938527859385e-39, PT ;  /* 0x001000000000780b */ /* 0x000fda0003f04200 */
[----:B------:R-:W-:Y:S05]  /*9030*/  @P0 BRA P1, `(.L_x_12603) ;  /* 0x0000000000200947 */ /* 0x000fea0000800000 */
[----:B------:R-:W-:Y:S01]  /*9040*/  MOV R4, R14 ;  /* 0x0000000e00047202 */ /* 0x000fe20000000f00 */
[----:B------:R-:W-:Y:S01]  /*9050*/  IMAD.MOV.U32 R3, RZ, RZ, R15 ;  /* 0x000000ffff037224 */ /* 0x000fe200078e000f */
[----:B------:R-:W-:Y:S01]  /*9060*/  MOV R0, 0x90a0 ;  /* 0x000090a000007802 */ /* 0x000fe20000000f00 */
[----:B------:R-:W-:Y:S02]  /*9070*/  IMAD.MOV.U32 R8, RZ, RZ, -0x74eba897 ;  /* 0x8b145769ff087424 */ /* 0x000fe400078e00ff */
[----:B------:R-:W-:-:S07]  /*9080*/  IMAD.MOV.U32 R9, RZ, RZ, -0x3ffa40f6 ;  /* 0xc005bf0aff097424 */ /* 0x000fce00078e00ff */
[----:B------:R-:W-:Y:S05]  /*9090*/  CALL.REL.NOINC `($__internal_21_$__cuda_sm20_div_rn_f64_full) ;  /* 0x000002e800f07944 */ /* 0x000fea0003c00000 */
[----:B------:R-:W-:Y:S02]  /*90a0*/  IMAD.MOV.U32 R2, RZ, RZ, R4 ;  /* 0x000000ffff027224 */ /* 0x000fe400078e0004 */
[----:B------:R-:W-:-:S07]  /*90b0*/  IMAD.MOV.U32 R3, RZ, RZ, R5 ;  /* 0x000000ffff037224 */ /* 0x000fce00078e0005 */
.L_x_12603:
[----:B------:R-:W-:Y:S05]  /*90c0*/  BSYNC B3 ;  /* 0x0000000000037941 */ /* 0x000fea0003800000 */
.L_x_12602:
[----:B------:R-:W-:Y:S01]  /*90d0*/  DADD R6, -RZ, |R2| ;  /* 0x00000000ff067229 */ /* 0x000fe20000000502 */
[----:B------:R-:W-:Y:S01]  /*90e0*/  UMOV UR4, 0xffffffff ;  /* 0xffffffff00047882 */ /* 0x000fe20000000000 */
[----:B------:R-:W-:Y:S01]  /*90f0*/  IMAD.MOV.U32 R2, RZ, RZ, RZ ;  /* 0x000000ffff027224 */ /* 0x000fe200078e00ff */
[----:B------:R-:W-:Y:S01]  /*9100*/  UMOV UR5, 0x7fefffff ;  /* 0x7fefffff00057882 */ /* 0x000fe20000000000 */
[----:B------:R-:W-:Y:S01]  /*9110*/  IMAD.MOV.U32 R10, RZ, RZ, 0x0 ;  /* 0x00000000ff0a7424 */ /* 0x000fe200078e00ff */
[----:B------:R-:W-:Y:S01]  /*9120*/  UMOV UR6, UR5 ;  /* 0x0000000500067c82 */ /* 0x000fe20008000000 */
[----:B------:R-:W-:Y:S01]  /*9130*/  IMAD.MOV.U32 R11, RZ, RZ, 0x3fd80000 ;  /* 0x3fd80000ff0b7424 */ /* 0x000fe200078e00ff */
[----:B------:R-:W-:Y:S01]  /*9140*/  BSSY B0, `(.L_x_12604) ;  /* 0x0000088000007945 */ /* 0x000fe20003800000 */
[----:B------:R-:W-:Y:S02]  /*9150*/  DADD R30, -RZ, -R12 ;  /* 0x00000000ff1e7229 */ /* 0x000fe4000000090c */
[----:B------:R-:W-:-:S02]  /*9160*/  ISETP.GT.U32.AND P1, PT, R6, R18, PT ;  /* 0x000000120600720c */ /* 0x000fc40003f24070 */
[CC--:B------:R-:W-:Y:S02]  /*9170*/  ISETP.LT.U32.AND P0, PT, R6.reuse, R18.reuse, PT ;  /* 0x000000120600720c */ /* 0x0c0fe40003f01070 */
[CC--:B------:R-:W-:Y:S02]  /*9180*/  ISETP.GT.U32.AND.EX P1, PT, R7.reuse, R19.reuse, PT, P1 ;  /* 0x000000130700720c */ /* 0x0c0fe40003f24110 */
[CC--:B------:R-:W-:Y:S02]  /*9190*/  ISETP.LT.U32.AND.EX P0, PT, R7.reuse, R19.reuse, PT, P0 ;  /* 0x000000130700720c */ /* 0x0c0fe40003f01100 */
[CC--:B------:R-:W-:Y:S02]  /*91a0*/  SEL R25, R7.reuse, R19.reuse, P1 ;  /* 0x0000001307197207 */ /* 0x0c0fe40000800000 */
[----:B------:R-:W-:Y:S02]  /*91b0*/  SEL R26, R7, R19, P0 ;  /* 0x00000013071a7207 */ /* 0x000fe40000000000 */
[----:B------:R-:W-:Y:S01]  /*91c0*/  LOP3.LUT R0, R25, 0xffc00000, RZ, 0xc0, !PT ;  /* 0xffc0000019007812 */ /* 0x000fe200078ec0ff */
[----:B------:R-:W-:Y:S01]  /*91d0*/  MUFU.RCP64H R19, R21 ;  /* 0x0000001500137308 */ /* 0x000fe20000001800 */
[----:B------:R-:W-:Y:S01]  /*91e0*/  SEL R22, R6, R18, P0 ;  /* 0x0000001206167207 */ /* 0x000fe20000000000 */
[----:B------:R-:W-:Y:S01]  /*91f0*/  IMAD.MOV.U32 R23, RZ, RZ, R26 ;  /* 0x000000ffff177224 */ /* 0x000fe200078e001a */
[----:B------:R-:W-:-:S02]  /*9200*/  IADD3 R3, -R0, 0x7fd00000, RZ ;  /* 0x7fd0000000037810 */ /* 0x000fc40007ffe1ff */
[----:B------:R-:W-:Y:S01]  /*9210*/  SEL R24, R6, R18, P1 ;  /* 0x0000001206187207 */ /* 0x000fe20000800000 */
[----:B------:R-:W-:Y:S01]  /*9220*/  IMAD.U32 R6, RZ, RZ, UR6 ;  /* 0x00000006ff067e24 */ /* 0x000fe2000f8e00ff */
[----:B------:R-:W-:Y:S01]  /*9230*/  ISETP.GE.U32.AND P2, PT, R26, 0x7ff00000, PT ;  /* 0x7ff000001a00780c */ /* 0x000fe20003f46070 */
[----:B------:R-:W-:Y:S01]  /*9240*/  IMAD.MOV.U32 R18, RZ, RZ, 0x1 ;  /* 0x00000001ff127424 */ /* 0x000fe200078e00ff */
[C---:B------:R-:W-:Y:S02]  /*9250*/  DMUL R4, R2.reuse, R22 ;  /* 0x0000001602047228 */ /* 0x040fe40000000000 */
[----:B------:R-:W-:-:S06]  /*9260*/  DMUL R2, R2, R24 ;  /* 0x0000001802027228 */ /* 0x000fcc0000000000 */
[----:B------:R-:W-:-:S08]  /*9270*/  DMUL R4, R4, R4 ;  /* 0x0000000404047228 */ /* 0x000fd00000000000 */
[----:B------:R-:W-:-:S08]  /*9280*/  DFMA R4, R2, R2, R4 ;  /* 0x000000020204722b */ /* 0x000fd00000000004 */
[----:B------:R-:W-:Y:S02]  /*9290*/  DSETP.MIN.AND P0, P1, R4, UR4, PT ;  /* 0x0000000404007e2a */ /* 0x000fe4000b900000 */
[----:B------:R-:W-:-:S05]  /*92a0*/  IMAD.MOV.U32 R2, RZ, RZ, R5 ;  /* 0x000000ffff027224 */ /* 0x000fca00078e0005 */
[----:B------:R-:W-:Y:S02]  /*92b0*/  FSEL R3, R2, UR6, P0 ;  /* 0x0000000602037c08 */ /* 0x000fe40008000000 */
[----:B------:R-:W-:-:S04]  /*92c0*/  MOV R2, R4 ;  /* 0x0000000400027202 */ /* 0x000fc80000000f00 */
        /* <DEDUP_REMOVED lines=12> */
[----:B------:R-:W-:Y:S02]  /*9390*/  DFMA R18, R18, R2, R18 ;  /* 0x000000021212722b */ /* 0x000fe40000000012 */
[----:B------:R-:W-:-:S04]  /*93a0*/  DADD R6, -RZ, |R14| ;  /* 0x00000000ff067229 */ /* 0x000fc8000000050e */
[----:B------:R-:W-:Y:S01]  /*93b0*/  DMUL R8, R4, R8 ;  /* 0x0000000804087228 */ /* 0x000fe20000000000 */
[----:B------:R-:W-:Y:S01]  /*93c0*/  LOP3.LUT R5, R0, 0x100000, RZ, 0xfc, !PT ;  /* 0x0010000000057812 */ /* 0x000fe200078efcff */
[----:B------:R-:W-:-:S06]  /*93d0*/  IMAD.MOV.U32 R4, RZ, RZ, RZ ;  /* 0x000000ffff047224 */ /* 0x000fcc00078e00ff */
[----:B------:R-:W-:Y:S02]  /*93e0*/  DMUL R8, R8, R4 ;  /* 0x0000000408087228 */ /* 0x000fe40000000000 */
[----:B------:R-:W-:-:S08]  /*93f0*/  DADD R4, -RZ, |R12| ;  /* 0x00000000ff047229 */ /* 0x000fd0000000050c */
[----:B------:R-:W-:Y:S01]  /*9400*/  @!P2 FSEL R26, R25, R9, !P1 ;  /* 0x00000009191aa208 */ /* 0x000fe20004800000 */
[----:B------:R-:W-:Y:S01]  /*9410*/  IMAD.MOV.U32 R25, RZ, RZ, -0x3ff ;  /* 0xfffffc01ff197424 */ /* 0x000fe200078e00ff */
[----:B------:R-:W-:Y:S01]  /*9420*/  @!P2 FSEL R22, R24, R8, !P1 ;  /* 0x000000081816a208 */ /* 0x000fe20004800000 */
[----:B------:R-:W-:Y:S01]  /*9430*/  DFMA R8, -R20, R18, 1 ;  /* 0x3ff000001408742b */ /* 0x000fe20000000112 */
[----:B------:R-:W-:Y:S01]  /*9440*/  ISETP.GT.AND P0, PT, R26, 0xfffff, PT ;  /* 0x000fffff1a00780c */ /* 0x000fe20003f04270 */
[----:B------:R-:W-:Y:S01]  /*9450*/  IMAD.MOV.U32 R3, RZ, RZ, R26 ;  /* 0x000000ffff037224 */ /* 0x000fe200078e001a */
[----:B------:R-:W-:Y:S01]  /*9460*/  DSETP.GEU.AND P1, PT, |R12|, |R14|, PT ;  /* 0x4000000e0c00722a */ /* 0x000fe20003f2e200 */
[----:B------:R-:W-:-:S04]  /*9470*/  IMAD.MOV.U32 R2, RZ, RZ, R22 ;  /* 0x000000ffff027224 */ /* 0x000fc800078e0016 */
[----:B------:R-:W-:Y:S01]  /*9480*/  DFMA R8, R18, R8, R18 ;  /* 0x000000081208722b */ /* 0x000fe20000000012 */
[----:B------:R-:W-:Y:S02]  /*9490*/  FSEL R28, R4, R6, !P1 ;  /* 0x00000006041c7208 */ /* 0x000fe40004800000 */
[----:B------:R-:W-:-:S03]  /*94a0*/  FSEL R29, R5, R7, !P1 ;  /* 0x00000007051d7208 */ /* 0x000fc60004800000 */
[----:B------:R-:W-:Y:S01]  /*94b0*/  @!P0 DMUL R2, R2, 1.80143985094819840000e+16 ;  /* 0x4350000002028828 */ /* 0x000fe20000000000 */
[----:B------:R-:W-:Y:S02]  /*94c0*/  @!P0 IMAD.MOV.U32 R25, RZ, RZ, -0x435 ;  /* 0xfffffbcbff198424 */ /* 0x000fe400078e00ff */
[----:B------:R-:W-:-:S07]  /*94d0*/  DMUL R4, R8, R28 ;  /* 0x0000001c08047228 */ /* 0x000fce0000000000 */
[----:B------:R-:W-:Y:S01]  /*94e0*/  @!P0 IMAD.MOV.U32 R26, RZ, RZ, R3 ;  /* 0x000000ffff1a8224 */ /* 0x000fe200078e0003 */
[----:B------:R-:W-:Y:S01]  /*94f0*/  DFMA R6, -R20, R4, R28 ;  /* 0x000000041406722b */ /* 0x000fe2000000011c */
[----:B------:R-:W-:Y:S02]  /*9500*/  @!P0 IMAD.MOV.U32 R22, RZ, RZ, R2 ;  /* 0x000000ffff168224 */ /* 0x000fe400078e0002 */
[----:B------:R-:W-:-:S05]  /*9510*/  VIADD R0, R26, 0xffffffff ;  /* 0xffffffff1a007836 */ /* 0x000fca0000000000 */
[----:B------:R-:W-:Y:S01]  /*9520*/  ISETP.GE.U32.AND P1, PT, R0, 0x7fefffff, PT ;  /* 0x7fefffff0000780c */ /* 0x000fe20003f26070 */
[----:B------:R-:W-:-:S10]  /*9530*/  DFMA R4, R6, R8, R4 ;  /* 0x000000080604722b */ /* 0x000fd40000000004 */
[----:B------:R-:W-:Y:S02]  /*9540*/  FFMA R0, RZ, R21, R5 ;  /* 0x00000015ff007223 */ /* 0x000fe40000000005 */
[----:B------:R-:W-:Y:S01]  /*9550*/  @P1 MOV R6, 0x0 ;  /* 0x0000000000061802 */ /* 0x000fe20000000f00 */
[----:B------:R-:W-:Y:S01]  /*9560*/  @P1 IMAD.MOV.U32 R7, RZ, RZ, 0x7ff00000 ;  /* 0x7ff00000ff071424 */ /* 0x000fe200078e00ff */
[----:B------:R-:W-:Y:S02]  /*9570*/  @P1 FSETP.NEU.FTZ.AND P2, PT, R3, RZ, PT ;  /* 0x000000ff0300120b */ /* 0x000fe40003f5d000 */
[----:B------:R-:W-:-:S03]  /*9580*/  FSETP.GT.AND P3, PT, |R0|, 1.469367938527859385e-39, PT ;  /* 0x001000000000780b */ /* 0x000fc60003f64200 */
[----:B------:R-:W-:-:S10]  /*9590*/  @P1 DFMA R6, R2, R6, +INF ;  /* 0x7ff000000206142b */ /* 0x000fd40000000006 */
[----:B------:R-:W-:Y:S02]  /*95a0*/  @P1 FSEL R18, R6, RZ, P2 ;  /* 0x000000ff06121208 */ /* 0x000fe40001000000 */
[----:B------:R-:W-:Y:S02]  /*95b0*/  @P1 FSEL R19, R7, -QNAN , P2 ;  /* 0xfff0000007131808 */ /* 0x000fe40001000000 */
[----:B------:R-:W-:Y:S01]  /*95c0*/  FSETP.GEU.AND P2, PT, |R29|, 6.5827683646048100446e-37, PT ;  /* 0x036000001d00780b */ /* 0x000fe20003f4e200 */
[----:B------:R-:W-:-:S12]  /*95d0*/  @P1 BRA `(.L_x_12605) ;  /* 0x0000000000f81947 */ /* 0x000fd80003800000 */
[----:B------:R-:W-:Y:S01]  /*95e0*/  LOP3.LUT R0, R26, 0x800fffff, RZ, 0xc0, !PT ;  /* 0x800fffff1a007812 */ /* 0x000fe200078ec0ff */
[----:B------:R-:W-:Y:S01]  /*95f0*/  IMAD.MOV.U32 R2, RZ, RZ, R22 ;  /* 0x000000ffff027224 */ /* 0x000fe200078e0016 */
[----:B------:R-:W-:Y:S01]  /*9600*/  MOV R23, 0x3ed0ee25 ;  /* 0x3ed0ee2500177802 */ /* 0x000fe20000000f00 */
[----:B------:R-:W-:Y:S01]  /*9610*/  IMAD.MOV.U32 R8, RZ, RZ, RZ ;  /* 0x000000ffff087224 */ /* 0x000fe200078e00ff */
[----:B------:R-:W-:Y:S01]  /*9620*/  LOP3.LUT R3, R0, 0x3ff00000, RZ, 0xfc, !PT ;  /* 0x3ff0000000037812 */ /* 0x000fe200078efcff */
[----:B------:R-:W-:Y:S01]  /*9630*/  IMAD.MOV.U32 R22, RZ, RZ, -0x748574fc ;  /* 0x8b7a8b04ff167424 */ /* 0x000fe200078e00ff */
        /* <DEDUP_REMOVED lines=56> */
.L_x_12605:
[----:B------:R-:W-:Y:S05]  /*99c0*/  BSYNC B0 ;  /* 0x0000000000007941 */ /* 0x000fea0003800000 */
.L_x_12604:
        /* <DEDUP_REMOVED lines=9> */
.L_x_12607:
[----:B------:R-:W-:Y:S05]  /*9a60*/  BSYNC B3 ;  /* 0x0000000000037941 */ /* 0x000fea0003800000 */
.L_x_12606:
        /* <DEDUP_REMOVED lines=78> */
[----:B------:R-:W-:Y:S01]  /*9f50*/  IMAD.MOV.U32 R0, RZ, RZ, 0x4002d97c ;  /* 0x4002d97cff007424 */ /* 0x000fe200078e00ff */
[----:B------:R-:W-:-:S04]  /*9f60*/  MOV R2, 0x7f3321d2 ;  /* 0x7f3321d200027802 */ /* 0x000fc80000000f00 */
[----:B------:R-:W-:Y:S02]  /*9f70*/  FSEL R2, R2, 3.37028055040000000000e+12, !P0 ;  /* 0x54442d1802027808 */ /* 0x000fe40004000000 */
[----:B------:R-:W-:Y:S01]  /*9f80*/  FSEL R3, R0, 1.8213495016098022461, !P0 ;  /* 0x3fe921fb00037808 */ /* 0x000fe20004000000 */
[----:B------:R-:W-:Y:S06]  /*9f90*/  BRA `(.L_x_12610) ;  /* 0x00000000000c7947 */ /* 0x000fec0003800000 */
.L_x_12609:
[----:B------:R-:W-:-:S04]  /*9fa0*/  ISETP.GE.AND P0, PT, R23, RZ, PT ;  /* 0x000000ff1700720c */ /* 0x000fc80003f06270 */
[----:B------:R-:W-:Y:S02]  /*9fb0*/  FSEL R2, RZ, 3.37028055040000000000e+12, P0 ;  /* 0x54442d18ff027808 */ /* 0x000fe40000000000 */
[----:B------:R-:W-:-:S07]  /*9fc0*/  FSEL R3, RZ, 2.1426990032196044922, P0 ;  /* 0x400921fbff037808 */ /* 0x000fce0000000000 */
.L_x_12610:
[----:B------:R-:W-:Y:S05]  /*9fd0*/  BSYNC B0 ;  /* 0x0000000000007941 */ /* 0x000fea0003800000 */
.L_x_12608:
[--C-:B------:R-:W-:Y:S02]  /*9fe0*/  DADD R4, |R12|, |R14|.reuse ;  /* 0x000000000c047229 */ /* 0x100fe4000000060e */
[----:B------:R-:W-:Y:S02]  /*9ff0*/  DADD R6, -RZ, -R14 ;  /* 0x00000000ff067229 */ /* 0x000fe4000000090e */
[----:B------:R-:W-:-:S04]  /*a000*/  DADD R18, R18, 1 ;  /* 0x3ff0000012127429 */ /* 0x000fc80000000000 */
[----:B------:R-:W-:-:S04]  /*a010*/  DSETP.GTU.AND P0, PT, |R4|, +INF , PT ;  /* 0x7ff000000400742a */ /* 0x000fc80003f0c200 */
[----:B------:R-:W-:Y:S02]  /*a020*/  LOP3.LUT R7, R3, 0x80000000, R7, 0xb8, !PT ;  /* 0x8000000003077812 */ /* 0x000fe400078eb807 */
[----:B------:R-:W-:Y:S02]  /*a030*/  FSEL R2, R4, R2, P0 ;  /* 0x0000000204027208 */ /* 0x000fe40000000000 */
[----:B------:R-:W-:Y:S01]  /*a040*/  FSEL R3, R5, R7, P0 ;  /* 0x0000000705037208 */ /* 0x000fe20000000000 */
[----:B------:R-:W-:Y:S06]  /*a050*/  BRA `(.L_x_12592) ;  /* 0x0000002c00087947 */ /* 0x000fec0003800000 */
.L_x_12582:
[----:B------:R-:W-:Y:S01]  /*a060*/  DSETP.GEU.AND P0, PT, R18, R20, PT ;  /* 0x000000141200722a */ /* 0x000fe20003f0e000 */
[----:B------:R-:W-:Y:S01]  /*a070*/  UMOV UR4, 0xffffffff ;  /* 0xffffffff00047882 */ /* 0x000fe20000000000 */
[----:B------:R-:W-:-:S04]  /*a080*/  UMOV UR5, 0x7fdfffff ;  /* 0x7fdfffff00057882 */ /* 0x000fc80000000000 */
[----:B------:R-:W-:Y:S02]  /*a090*/  FSEL R24, R20, R18, !P0 ;  /* 0x0000001214187208 */ /* 0x000fe40004000000 */
[----:B------:R-:W-:Y:S02]  /*a0a0*/  FSEL R25, R21, R19, !P0 ;  /* 0x0000001315197208 */ /* 0x000fe40004000000 */
[----:B------:R-:W-:Y:S02]  /*a0b0*/  FSEL R22, R18, R20, !P0 ;  /* 0x0000001412167208 */ /* 0x000fe40004000000 */
[----:B------:R-:W-:Y:S02]  /*a0c0*/  FSEL R23, R19, R21, !P0 ;  /* 0x0000001513177208 */ /* 0x000fe40004000000 */
[----:B------:R-:W-:-:S14]  /*a0d0*/  DSETP.GT.AND P1, PT, R24, UR4, PT ;  /* 0x0000000418007e2a */ /* 0x000fdc000bf24000 */
[----:B------:R-:W-:Y:S05]  /*a0e0*/  @P1 BRA `(.L_x_12611) ;  /* 0x00000018007c1947 */ /* 0x000fea0003800000 */
[----:B------:R-:W-:-:S06]  /*a0f0*/  DSETP.GEU.AND P0, PT, R22, 1.4916681462400413487e-154, PT ;  /* 0x200000001600742a */ /* 0x000fcc0003f0e000 */
[----:B------:R-:W-:-:S14]  /*a100*/  DSETP.GT.OR P0, PT, R24, 5.9666725849601653946e-154, !P0 ;  /* 0x202000001800742a */ /* 0x000fdc0004704400 */
[----:B------:R-:W-:Y:S05]  /*a110*/  @P0 BRA `(.L_x_12612) ;  /* 0x0000000800e40947 */ /* 0x000fea0003800000 */
[----:B------:R-:W0:Y:S01]  /*a120*/  MUFU.RCP64H R5, R25 ;  /* 0x0000001900057308 */ /* 0x000e220000001800 */
[----:B------:R-:W-:Y:S01]  /*a130*/  DMUL R2, R22, R22 ;  /* 0x0000001616027228 */ /* 0x000fe20000000000 */
[----:B------:R-:W-:Y:S01]  /*a140*/  IMAD.MOV.U32 R4, RZ, RZ, 0x1 ;  /* 0x00000001ff047424 */ /* 0x000fe200078e00ff */
[----:B------:R-:W-:Y:S01]  /*a150*/  BSSY B0, `(.L_x_12613) ;  /* 0x000005c000007945 */ /* 0x000fe20003800000 */
[----:B------:R-:W-:Y:S02]  /*a160*/  MOV R27, 0xfffffc01 ;  /* 0xfffffc01001b7802 */ /* 0x000fe40000000f00 */
[----:B------:R-:W-:-:S03]  /*a170*/  FSETP.GEU.AND P4, PT, |R23|, 6.5827683646048100446e-37, PT ;  /* 0x036000001700780b */ /* 0x000fc60003f8e200 */
[C---:B------:R-:W-:Y:S02]  /*a180*/  DFMA R2, R24.reuse, R24, R2 ;  /* 0x000000181802722b */ /* 0x040fe40000000002 */
[----:B0-----:R-:W-:-:S08]  /*a190*/  DFMA R6, -R24, R4, 1 ;  /* 0x3ff000001806742b */ /* 0x001fd00000000104 */
[----:B------:R-:W-:Y:S01]  /*a1a0*/  ISETP.GT.AND P0, PT, R3, 0xfffff, PT ;  /* 0x000fffff0300780c */ /* 0x000fe20003f04270 */
[----:B----4-:R-:W-:Y:S01]  /*a1b0*/  IMAD.MOV.U32 R0, RZ, RZ, R3 ;  /* 0x000000ffff007224 */ /* 0x010fe200078e0003 */
[----:B------:R-:W-:-:S11]  /*a1c0*/  DFMA R6, R6, R6, R6 ;  /* 0x000000060606722b */ /* 0x000fd60000000006 */
[----:B------:R-:W-:Y:S01]  /*a1d0*/  @!P0 IMAD.MOV.U32 R27, RZ, RZ, -0x435 ;  /* 0xfffffbcbff1b8424 */ /* 0x000fe200078e00ff */
[----:B------:R-:W-:Y:S01]  /*a1e0*/  DFMA R4, R4, R6, R4 ;  /* 0x000000060404722b */ /* 0x000fe20000000004 */
[----:B------:R-:W-:Y:S02]  /*a1f0*/  IMAD.MOV.U32 R6, RZ, RZ, R2 ;  /* 0x000000ffff067224 */ /* 0x000fe400078e0002 */
[----:B------:R-:W-:-:S05]  /*a200*/  IMAD.MOV.U32 R7, RZ, RZ, R3 ;  /* 0x000000ffff077224 */ /* 0x000fca00078e0003 */
[----:B------:R-:W-:Y:S02]  /*a210*/  DFMA R8, -R24, R4, 1 ;  /* 0x3ff000001808742b */ /* 0x000fe40000000104 */
[----:B------:R-:W-:-:S06]  /*a220*/  @!P0 DMUL R6, R6, 1.80143985094819840000e+16 ;  /* 0x4350000006068828 */ /* 0x000fcc0000000000 */
[----:B------:R-:W-:-:S04]  /*a230*/  DFMA R4, R4, R8, R4 ;  /* 0x000000080404722b */ /* 0x000fc80000000004 */
[----:B------:R-:W-:Y:S02]  /*a240*/  @!P0 IMAD.MOV.U32 R0, RZ, RZ, R7 ;  /* 0x000000ffff008224 */ /* 0x000fe400078e0007 */
[----:B------:R-:W-:Y:S02]  /*a250*/  @!P0 IMAD.MOV.U32 R2, RZ, RZ, R6 ;  /* 0x000000ffff028224 */ /* 0x000fe400078e0006 */
[----:B------:R-:W-:Y:S01]  /*a260*/  VIADD R3, R0, 0xffffffff ;  /* 0xffffffff00037836 */ /* 0x000fe20000000000 */
[----:B------:R-:W-:-:S04]  /*a270*/  DMUL R8, R22, R4 ;  /* 0x0000000416087228 */ /* 0x000fc80000000000 */
[----:B------:R-:W-:-:S04]  /*a280*/  ISETP.GE.U32.AND P1, PT, R3, 0x7fefffff, PT ;  /* 0x7fefffff0300780c */ /* 0x000fc80003f26070 */
[----:B------:R-:W-:-:S08]  /*a290*/  DFMA R10, -R24, R8, R22 ;  /* 0x00000008180a722b */ /* 0x000fd00000000116 */
[----:B------:R-:W-:Y:S01]  /*a2a0*/  DFMA R4, R4, R10, R8 ;  /* 0x0000000a0404722b */ /* 0x000fe20000000008 */
[----:B------:R-:W-:Y:S01]  /*a2b0*/  @P1 FSETP.NEU.FTZ.AND P2, PT, R7, RZ, PT ;  /* 0x000000ff0700120b */ /* 0x000fe20003f5d000 */
[----:B------:R-:W-:Y:S02]  /*a2c0*/  @P1 IMAD.MOV.U32 R8, RZ, RZ, 0x0 ;  /* 0x00000000ff081424 */ /* 0x000fe400078e00ff */
[----:B------:R-:W-:-:S06]  /*a2d0*/  @P1 IMAD.MOV.U32 R9, RZ, RZ, 0x7ff00000 ;  /* 0x7ff00000ff091424 */ /* 0x000fcc00078e00ff */
[----:B------:R-:W-:Y:S01]  /*a2e0*/  @P1 DFMA R8, R6, R8, +INF ;  /* 0x7ff000000608142b */ /* 0x000fe20000000008 */
[----:B------:R-:W-:-:S05]  /*a2f0*/  FFMA R3, RZ, R25, R5 ;  /* 0x00000019ff037223 */ /* 0x000fca0000000005 */
[----:B------:R-:W-:-:S04]  /*a300*/  FSETP.GT.AND P3, PT, |R3|, 1.469367938527859385e-39, PT ;  /* 0x001000000300780b */ /* 0x000fc80003f64200 */
        /* <DEDUP_REMOVED lines=64> */
.L_x_12614:
[----:B------:R-:W-:Y:S05]  /*a710*/  BSYNC B0 ;  /* 0x0000000000007941 */ /* 0x000fea0003800000 */
.L_x_12613:
[----:B------:R-:W-:Y:S04]  /*a720*/  BSSY B3, `(.L_x_12615) ;  /* 0x0000008000037945 */ /* 0x000fe80003800000 */
[----:B------:R-:W-:Y:S05]  /*a730*/  @P3 BRA P4, `(.L_x_12616) ;  /* 0x0000000000183947 */ /* 0x000fea0002000000 */
[----:B------:R-:W-:Y:S01]  /*a740*/  MOV R4, R22 ;  /* 0x0000001600047202 */ /* 0x000fe20000000f00 */
[----:B------:R-:W-:Y:S01]  /*a750*/  IMAD.MOV.U32 R3, RZ, RZ, R23 ;  /* 0x000000ffff037224 */ /* 0x000fe200078e0017 */
[----:B------:R-:W-:Y:S01]  /*a760*/  MOV R0, 0xa7a0 ;  /* 0x0000a7a000007802 */ /* 0x000fe20000000f00 */
[----:B------:R-:W-:Y:S02]  /*a770*/  IMAD.MOV.U32 R8, RZ, RZ, R24 ;  /* 0x000000ffff087224 */ /* 0x000fe400078e0018 */
[----:B------:R-:W-:-:S07]  /*a780*/  IMAD.MOV.U32 R9, RZ, RZ, R25 ;  /* 0x000000ffff097224 */ /* 0x000fce00078e0019 */
[----:B------:R-:W-:Y:S05]  /*a790*/  CALL.REL.NOINC `($__internal_21_$__cuda_sm20_div_rn_f64_full) ;  /* 0x000002d400307944 */ /* 0x000fea0003c00000 */
.L_x_12616:
[----:B------:R-:W-:Y:S05]  /*a7a0*/  BSYNC B3 ;  /* 0x0000000000037941 */ /* 0x000fea0003800000 */
.L_x_12615:
[----:B------:R-:W-:Y:S01]  /*a7b0*/  DSETP.NEU.AND P0, PT, R24, RZ, PT ;  /* 0x000000ff1800722a */ /* 0x000fe20003f0d000 */
[----:B------:R-:W-:Y:S01]  /*a7c0*/  BSSY B0, `(.L_x_12617) ;  /* 0x0000049000007945 */ /* 0x000fe20003800000 */
[----:B------:R-:W-:Y:S01]  /*a7d0*/  DADD R8, |R12|, |R14| ;  /* 0x000000000c087229 */ /* 0x000fe2000000060e */
[----:B------:R-:W-:-:S07]  /*a7e0*/  CS2R R2, SRZ ;  /* 0x0000000000027805 */ /* 0x000fce000001ff00 */
[----:B------:R-:W-:-:S04]  /*a7f0*/  DSETP.GTU.AND P2, PT, |R8|, +INF , PT ;  /* 0x7ff000000800742a */ /* 0x000fc80003f4c200 */
[----:B------:R-:W-:Y:S10]  /*a800*/  @!P0 BRA `(.L_x_12618) ;  /* 0x0000000400108947 */ /* 0x000ff40003800000 */
[----:B------:R-:W-:Y:S01]  /*a810*/  DMUL R2, R4, R4 ;  /* 0x0000000404027228 */ /* 0x000fe20000000000 */
[----:B------:R-:W-:Y:S01]  /*a820*/  IMAD.MOV.U32 R6, RZ, RZ, -0x2449a4b7 ;  /* 0xdbb65b49ff067424 */ /* 0x000fe200078e00ff */
[----:B------:R-:W-:Y:S01]  /*a830*/  UMOV UR4, 0x2a25ff7e ;  /* 0x2a25ff7e00047882 */ /* 0x000fe20000000000 */
[----:B------:R-:W-:Y:S01]  /*a840*/  IMAD.MOV.U32 R7, RZ, RZ, 0x3f2d3b63 ;  /* 0x3f2d3b63ff077424 */ /* 0x000fe200078e00ff */
[----:B------:R-:W-:Y:S01]  /*a850*/  UMOV UR5, 0x3ef53e1d ;  /* 0x3ef53e1d00057882 */ /* 0x000fe20000000000 */
        /* <DEDUP_REMOVED lines=58> */
[----:B------:R-:W-:-:S10]  /*ac00*/  DADD R2, -R6, UR4 ;  /* 0x0000000406027e29 */ /* 0x000fd40008000100 */
[----:B------:R-:W-:Y:S01]  /*ac10*/  FSEL R2, R2, R6, !P0 ;  /* 0x0000000602027208 */ /* 0x000fe20004000000 */
[----:B------:R-:W-:Y:S01]  /*ac20*/  @!P1 IMAD.MOV.U32 R2, RZ, RZ, 0x54442d18 ;  /* 0x54442d18ff029424 */ /* 0x000fe200078e00ff */
[----:B------:R-:W-:Y:S01]  /*ac30*/  FSEL R3, R3, R7, !P0 ;  /* 0x0000000703037208 */ /* 0x000fe20004000000 */
[----:B------:R-:W-:-:S07]  /*ac40*/  @!P1 IMAD.MOV.U32 R3, RZ, RZ, 0x3fe921fb ;  /* 0x3fe921fbff039424 */ /* 0x000fce00078e00ff */
.L_x_12618:
[----:B------:R-:W-:Y:S05]  /*ac50*/  BSYNC B0 ;  /* 0x0000000000007941 */ /* 0x000fea0003800000 */
.L_x_12617:
[----:B------:R-:W-:Y:S01]  /*ac60*/  LOP3.LUT R3, R3, 0x80000000, R15, 0xb8, !PT ;  /* 0x8000000003037812 */ /* 0x000fe200078eb80f */
[----:B------:R-:W-:Y:S01]  /*ac70*/  DMUL R18, R18, 0.5 ;  /* 0x3fe0000012127828 */ /* 0x000fe20000000000 */
[----:B------:R-:W-:Y:S02]  /*ac80*/  FSEL R2, R8, R2, P2 ;  /* 0x0000000208027208 */ /* 0x000fe40001000000 */
[----:B------:R-:W-:Y:S01]  /*ac90*/  FSEL R3, R9, R3, P2 ;  /* 0x0000000309037208 */ /* 0x000fe20001000000 */
[----:B------:R-:W-:Y:S07]  /*aca0*/  BRA `(.L_x_12592) ;  /* 0x0000001c00f47947 */ /* 0x000fee0003800000 */
.L_x_12612:
        /* <DEDUP_REMOVED lines=10> */
[----:B------:R-:W-:Y:S01]  /*ad50*/  SEL R26, R20, R18, P0 ;  /* 0x00000012141a7207 */ /* 0x000fe20000000000 */
[----:B------:R-:W-:Y:S01]  /*ad60*/  IMAD.MOV.U32 R24, RZ, RZ, 0x0 ;  /* 0x00000000ff187424 */ /* 0x000fe200078e00ff */
[----:B----4-:R-:W-:Y:S01]  /*ad70*/  LOP3.LUT R0, R29, 0xffc00000, RZ, 0xc0, !PT ;  /* 0xffc000001d007812 */ /* 0x010fe200078ec0ff */
[----:B------:R-:W-:Y:S01]  /*ad80*/  IMAD.MOV.U32 R25, RZ, RZ, 0x3fd80000 ;  /* 0x3fd80000ff197424 */ /* 0x000fe200078e00ff */
[----:B------:R-:W-:Y:S01]  /*ad90*/  SEL R27, R21, R19, P0 ;  /* 0x00000013151b7207 */ /* 0x000fe20000000000 */
[----:B------:R-:W-:Y:S01]  /*ada0*/  BSSY B0, `(.L_x_12619) ;  /* 0x000007b000007945 */ /* 0x000fe20003800000 */
[----:B------:R-:W-:-:S02]  /*adb0*/  IADD3 R3, -R0, 0x7fd00000, RZ ;  /* 0x7fd0000000037810 */ /* 0x000fc40007ffe1ff */
[----:B------:R-:W-:Y:S02]  /*adc0*/  SEL R28, R20, R18, P1 ;  /* 0x00000012141c7207 */ /* 0x000fe40000800000 */
[----:B------:R-:W-:Y:S02]  /*add0*/  FSETP.GEU.AND P4, PT, |R23|, 6.5827683646048100446e-37, PT ;  /* 0x036000001700780b */ /* 0x000fe40003f8e200 */
[C---:B------:R-:W-:Y:S02]  /*ade0*/  DMUL R6, R2.reuse, R26 ;  /* 0x0000001a02067228 */ /* 0x040fe40000000000 */
[----:B------:R-:W-:-:S06]  /*adf0*/  DMUL R2, R2, R28 ;  /* 0x0000001c02027228 */ /* 0x000fcc0000000000 */
[----:B------:R-:W-:-:S08]  /*ae00*/  DMUL R6, R6, R6 ;  /* 0x0000000606067228 */ /* 0x000fd00000000000 */
[----:B------:R-:W-:-:S08]  /*ae10*/  DFMA R6, R2, R2, R6 ;  /* 0x000000020206722b */ /* 0x000fd00000000006 */
[----:B------:R-:W-:Y:S02]  /*ae20*/  DSETP.MIN.AND P0, P1, R6, UR4, PT ;  /* 0x0000000406007e2a */ /* 0x000fe4000b900000 */
[----:B------:R-:W-:-:S04]  /*ae30*/  MOV R2, R7 ;  /* 0x0000000700027202 */ /* 0x000fc80000000f00 */
[----:B------:R-:W-:Y:S01]  /*ae40*/  FSEL R3, R2, UR6, P0 ;  /* 0x0000000602037c08 */ /* 0x000fe20008000000 */
[----:B------:R-:W-:-:S05]  /*ae50*/  IMAD.MOV.U32 R2, RZ, RZ, R6 ;  /* 0x000000ffff027224 */ /* 0x000fca00078e0006 */
[----:B------:R-:W-:Y:S01]  /*ae60*/  SEL R2, R2, UR4, P0 ;  /* 0x0000000402027c07 */ /* 0x000fe20008000000 */
[----:B------:R-:W-:Y:S01]  /*ae70*/  DSETP.GEU.AND P0, PT, |R12|, |R14|, PT ;  /* 0x4000000e0c00722a */ /* 0x000fe20003f0e200 */
[----:B------:R-:W-:Y:S01]  /*ae80*/  @P1 LOP3.LUT R3, R8, 0x80000, RZ, 0xfc, !PT ;  /* 0x0008000008031812 */ /* 0x000fe200078efcff */
[----:B------:R-:W-:Y:S01]  /*ae90*/  IMAD.MOV.U32 R8, RZ, RZ, RZ ;  /* 0x000000ffff087224 */ /* 0x000fe200078e00ff */
[----:B------:R-:W-:Y:S02]  /*aea0*/  ISETP.GE.U32.AND P1, PT, R27, 0x7ff00000, PT ;  /* 0x7ff000001b00780c */ /* 0x000fe40003f26070 */
[----:B------:R-:W0:Y:S01]  /*aeb0*/  MUFU.RSQ64H R9, R3 ;  /* 0x0000000300097308 */ /* 0x000e220000001c00 */
[----:B------:R-:W-:Y:S02]  /*aec0*/  FSEL R21, R5, R19, !P0 ;  /* 0x0000001305157208 */ /* 0x000fe40004000000 */
[----:B------:R-:W-:Y:S01]  /*aed0*/  FSEL R20, R4, R18, !P0 ;  /* 0x0000001204147208 */ /* 0x000fe20004000000 */
[----:B------:R-:W-:Y:S01]  /*aee0*/  IMAD.MOV.U32 R4, RZ, RZ, 0x1 ;  /* 0x00000001ff047424 */ /* 0x000fe200078e00ff */
[----:B------:R-:W-:-:S03]  /*aef0*/  DSETP.NEU.AND P0, PT, R26, RZ, PT ;  /* 0x000000ff1a00722a */ /* 0x000fc60003f0d000 */
[----:B------:R-:W1:Y:S01]  /*af00*/  MUFU.RCP64H R5, R21 ;  /* 0x0000001500057308 */ /* 0x000e620000001800 */
[----:B0-----:R-:W-:-:S08]  /*af10*/  DMUL R10, R8, R8 ;  /* 0x00000008080a7228 */ /* 0x001fd00000000000 */
[----:B------:R-:W-:Y:S01]  /*af20*/  DFMA R10, R2, -R10, 1 ;  /* 0x3ff00000020a742b */ /* 0x000fe2000000080a */
[----:B------:R-:W-:Y:S01]  /*af30*/  LOP3.LUT R3, R0, 0x100000, RZ, 0xfc, !PT ;  /* 0x0010000000037812 */ /* 0x000fe200078efcff */
[----:B------:R-:W-:-:S06]  /*af40*/  IMAD.MOV.U32 R2, RZ, RZ, RZ ;  /* 0x000000ffff027224 */ /* 0x000fcc00078e00ff */
[----:B------:R-:W-:Y:S02]  /*af50*/  DFMA R24, R10, R24, 0.5 ;  /* 0x3fe000000a18742b */ /* 0x000fe40000000018 */
[----:B------:R-:W-:-:S08]  /*af60*/  DMUL R10, R8, R10 ;  /* 0x0000000a080a7228 */ /* 0x000fd00000000000 */
[----:B------:R-:W-:-:S08]  /*af70*/  DFMA R10, R24, R10, R8 ;  /* 0x0000000a180a722b */ /* 0x000fd00000000008 */
[----:B------:R-:W-:Y:S02]  /*af80*/  DMUL R10, R6, R10 ;  /* 0x0000000a060a7228 */ /* 0x000fe40000000000 */
[----:B-1----:R-:W-:-:S06]  /*af90*/  DFMA R6, -R20, R4, 1 ;  /* 0x3ff000001406742b */ /* 0x002fcc0000000104 */
[----:B------:R-:W-:Y:S02]  /*afa0*/  DMUL R10, R10, R2 ;  /* 0x000000020a0a7228 */ /* 0x000fe40000000000 */
[----:B------:R-:W-:-:S08]  /*afb0*/  DFMA R6, R6, R6, R6 ;  /* 0x000000060606722b */ /* 0x000fd00000000006 */
[----:B------:R-:W-:Y:S01]  /*afc0*/  @!P1 FSEL R27, R29, R11, !P0 ;  /* 0x0000000b1d1b9208 */ /* 0x000fe20004000000 */
[----:B------:R-:W-:Y:S01]  /*afd0*/  DFMA R6, R4, R6, R4 ;  /* 0x000000060406722b */ /* 0x000fe20000000004 */
[----:B------:R-:W-:Y:S02]  /*afe0*/  @!P1 FSEL R26, R28, R10, !P0 ;  /* 0x0000000a1c1a9208 */ /* 0x000fe40004000000 */
[----:B------:R-:W-:Y:S01]  /*aff0*/  ISETP.GT.AND P2, PT, R27, 0xfffff, PT ;  /* 0x000fffff1b00780c */ /* 0x000fe20003f44270 */
[----:B------:R-:W-:Y:S02]  /*b000*/  IMAD.MOV.U32 R3, RZ, RZ, R27 ;  /* 0x000000ffff037224 */ /* 0x000fe400078e001b */
[----:B------:R-:W-:Y:S02]  /*b010*/  IMAD.MOV.U32 R2, RZ, RZ, R26 ;  /* 0x000000ffff027224 */ /* 0x000fe400078e001a */
[----:B------:R-:W-:-:S08]  /*b020*/  DFMA R4, -R20, R6, 1 ;  /* 0x3ff000001404742b */ /* 0x000fd00000000106 */
[----:B------:R-:W-:Y:S02]  /*b030*/  @!P2 DMUL R2, R2, 1.80143985094819840000e+16 ;  /* 0x435000000202a828 */ /* 0x000fe40000000000 */
[----:B------:R-:W-:-:S08]  /*b040*/  DFMA R4, R6, R4, R6 ;  /* 0x000000040604722b */ /* 0x000fd00000000006 */
[----:B------:R-:W-:Y:S01]  /*b050*/  @!P2 IMAD.MOV.U32 R27, RZ, RZ, R3 ;  /* 0x000000ffff1ba224 */ /* 0x000fe200078e0003 */
[----:B------:R-:W-:Y:S01]  /*b060*/  DMUL R6, R22, R4 ;  /* 0x0000000416067228 */ /* 0x000fe20000000000 */
[----:B------:R-:W-:-:S03]  /*b070*/  @!P2 IMAD.MOV.U32 R26, RZ, RZ, R2 ;  /* 0x000000ffff1aa224 */ /* 0x000fc600078e0002 */
[----:B------:R-:W-:-:S04]  /*b080*/  IADD3 R0, R27, -0x1, RZ ;  /* 0xffffffff1b007810 */ /* 0x000fc80007ffe0ff */
[----:B------:R-:W-:Y:S01]  /*b090*/  ISETP.GE.U32.AND P0, PT, R0, 0x7fefffff, PT ;  /* 0x7fefffff0000780c */ /* 0x000fe20003f06070 */
[----:B------:R-:W-:-:S08]  /*b0a0*/  DFMA R8, -R20, R6, R22 ;  /* 0x000000061408722b */ /* 0x000fd00000000116 */
[----:B------:R-:W-:-:S04]  /*b0b0*/  DFMA R4, R4, R8, R6 ;  /* 0x000000080404722b */ /* 0x000fc80000000006 */
[----:B------:R-:W-:Y:S01]  /*b0c0*/  @P0 IMAD.MOV.U32 R6, RZ, RZ, 0x0 ;  /* 0x00000000ff060424 */ /* 0x000fe200078e00ff */
[----:B------:R-:W-:Y:S01]  /*b0d0*/  @P0 FSETP.NEU.FTZ.AND P1, PT, R3, RZ, PT ;  /* 0x000000ff0300020b */ /* 0x000fe20003f3d000 */
[----:B------:R-:W-:-:S04]  /*b0e0*/  @P0 IMAD.MOV.U32 R7, RZ, RZ, 0x7ff00000 ;  /* 0x7ff00000ff070424 */ /* 0x000fc800078e00ff */
[----:B------:R-:W-:Y:S02]  /*b0f0*/  FFMA R0, RZ, R21, R5 ;  /* 0x00000015ff007223 */ /* 0x000fe40000000005 */
[----:B------:R-:W-:-:S03]  /*b100*/  @P0 DFMA R6, R2, R6, +INF ;  /* 0x7ff000000206042b */ /* 0x000fc60000000006 */
[----:B------:R-:W-:Y:S01]  /*b110*/  FSETP.GT.AND P3, PT, |R0|, 1.469367938527859385e-39, PT ;  /* 0x001000000000780b */ /* 0x000fe20003f64200 */
[----:B------:R-:W-:Y:S02]  /*b120*/  IMAD.MOV.U32 R0, RZ, RZ, -0x3ff ;  /* 0xfffffc01ff007424 */ /* 0x000fe400078e00ff */
[----:B------:R-:W-:-:S04]  /*b130*/  @!P2 IMAD.MOV.U32 R0, RZ, RZ, -0x435 ;  /* 0xfffffbcbff00a424 */ /* 0x000fc800078e00ff */
[----:B------:R-:W-:Y:S02]  /*b140*/  @P0 FSEL R18, R6, RZ, P1 ;  /* 0x000000ff06120208 */ /* 0x000fe40000800000 */
[----:B------:R-:W-:Y:S01]  /*b150*/  @P0 FSEL R19, R7, -QNAN , P1 ;  /* 0xfff0000007130808 */ /* 0x000fe20000800000 */
[----:B------:R-:W-:Y:S06]  /*b160*/  @P0 BRA `(.L_x_12620) ;  /* 0x0000000000f80947 */ /* 0x000fec0003800000 */
[----:B------:R-:W-:Y:S01]  /*b170*/  LOP3.LUT R2, R27, 0x800fffff, RZ, 0xc0, !PT ;  /* 0x800fffff1b027812 */ /* 0x000fe200078ec0ff */
[----:B------:R-:W-:Y:S01]  /*b180*/  IMAD.MOV.U32 R8, RZ, RZ, RZ ;  /* 0x000000ffff087224 */ /* 0x000fe200078e00ff */
[----:B------:R-:W-:Y:S01]  /*b190*/  MOV R24, 0x8b7a8b04 ;  /* 0x8b7a8b0400187802 */ /* 0x000fe20000000f00 */
[----:B------:R-:W-:Y:S01]  /*b1a0*/  IMAD.MOV.U32 R25, RZ, RZ, 0x3ed0ee25 ;  /* 0x3ed0ee25ff197424 */ /* 0x000fe200078e00ff */
[----:B------:R-:W-:Y:S01]  /*b1b0*/  LOP3.LUT R3, R2, 0x3ff00000, RZ, 0xfc, !PT ;  /* 0x3ff0000002037812 */ /* 0x000fe200078efcff */
[----:B------:R-:W-:Y:S01]  /*b1c0*/  IMAD.MOV.U32 R2, RZ, RZ, R26 ;  /* 0x000000ffff027224 */ /* 0x000fe200078e001a */
        /* <DEDUP_REMOVED lines=56> */
.L_x_12620:
[----:B------:R-:W-:Y:S05]  /*b550*/  BSYNC B0 ;  /* 0x0000000000007941 */ /* 0x000fea0003800000 */
.L_x_12619:
[----:B------:R-:W-:Y:S04]  /*b560*/  BSSY B3, `(.L_x_12621) ;  /* 0x0000008000037945 */ /* 0x000fe80003800000 */
[----:B------:R-:W-:Y:S05]  /*b570*/  @P3 BRA P4, `(.L_x_12622) ;  /* 0x0000000000183947 */ /* 0x000fea0002000000 */
[----:B------:R-:W-:Y:S01]  /*b580*/  IMAD.MOV.U32 R4, RZ, RZ, R22 ;  /* 0x000000ffff047224 */ /* 0x000fe200078e0016 */
[----:B------:R-:W-:Y:S01]  /*b590*/  MOV R0, 0xb5e0 ;  /* 0x0000b5e000007802 */ /* 0x000fe20000000f00 */
[----:B------:R-:W-:Y:S02]  /*b5a0*/  IMAD.MOV.U32 R3, RZ, RZ, R23 ;  /* 0x000000ffff037224 */ /* 0x000fe400078e0017 */
[----:B------:R-:W-:Y:S02]  /*b5b0*/  IMAD.MOV.U32 R8, RZ, RZ, R20 ;  /* 0x000000ffff087224 */ /* 0x000fe400078e0014 */
[----:B------:R-:W-:-:S07]  /*b5c0*/  IMAD.MOV.U32 R9, RZ, RZ, R21 ;  /* 0x000000ffff097224 */ /* 0x000fce00078e0015 */
[----:B------:R-:W-:Y:S05]  /*b5d0*/  CALL.REL.NOINC `($__internal_21_$__cuda_sm20_div_rn_f64_full) ;  /* 0x000002c400a07944 */ /* 0x000fea0003c00000 */
.L_x_12622:
[----:B------:R-:W-:Y:S05]  /*b5e0*/  BSYNC B3 ;  /* 0x0000000000037941 */ /* 0x000fea0003800000 */
.L_x_12621:
        /* <DEDUP_REMOVED lines=70> */
[----:B------:R-:W-:Y:S02]  /*ba50*/  FSEL R2, R2, R6, !P0 ;  /* 0x0000000602027208 */ /* 0x000fe40004000000 */
[----:B------:R-:W-:Y:S01]  /*ba60*/  FSEL R3, R3, R7, !P0 ;  /* 0x0000000703037208 */ /* 0x000fe20004000000 */
[----:B------:R-:W-:Y:S01]  /*ba70*/  @!P1 IMAD.MOV.U32 R3, RZ, RZ, 0x3fe921fb ;  /* 0x3fe921fbff039424 */ /* 0x000fe200078e00ff */
[----:B------:R-:W-:-:S07]  /*ba80*/  @!P1 MOV R2, 0x54442d18 ;  /* 0x54442d1800029802 */ /* 0x000fce0000000f00 */
.L_x_12624:
[----:B------:R-:W-:Y:S05]  /*ba90*/  BSYNC B0 ;  /* 0x0000000000007941 */ /* 0x000fea0003800000 */
.L_x_12623:
[----:B------:R-:W-:Y:S02]  /*baa0*/  LOP3.LUT R3, R3, 0x80000000, R15, 0xb8, !PT ;  /* 0x8000000003037812 */ /* 0x000fe400078eb80f */
[----:B------:R-:W-:Y:S02]  /*bab0*/  FSEL R2, R8, R2, P2 ;  /* 0x0000000208027208 */ /* 0x000fe40001000000 */
[----:B------:R-:W-:Y:S01]  /*bac0*/  FSEL R3, R9, R3, P2 ;  /* 0x0000000309037208 */ /* 0x000fe20001000000 */
[----:B------:R-:W-:Y:S06]  /*bad0*/  BRA `(.L_x_12592) ;  /* 0x0000001000687947 */ /* 0x000fec0003800000 */
.L_x_12611:
[----:B------:R-:W0:Y:S01]  /*bae0*/  MUFU.RCP64H R3, 2.718280792236328125 ;  /* 0x4005bf0a00037908 */ /* 0x000e220000001800 */
[----:B------:R-:W-:Y:S01]  /*baf0*/  IMAD.MOV.U32 R6, RZ, RZ, -0x74eba897 ;  /* 0x8b145769ff067424 */ /* 0x000fe200078e00ff */
[----:B------:R-:W-:Y:S01]  /*bb00*/  FSETP.GEU.AND P1, PT, |R13|, 6.5827683646048100446e-37, PT ;  /* 0x036000000d00780b */ /* 0x000fe20003f2e200 */
[----:B------:R-:W-:Y:S01]  /*bb10*/  IMAD.MOV.U32 R7, RZ, RZ, 0x4005bf0a ;  /* 0x4005bf0aff077424 */ /* 0x000fe200078e00ff */
[----:B------:R-:W-:Y:S01]  /*bb20*/  BSSY B3, `(.L_x_12625) ;  /* 0x0000013000037945 */ /* 0x000fe20003800000 */
[----:B------:R-:W-:-:S06]  /*bb30*/  IMAD.MOV.U32 R2, RZ, RZ, 0x1 ;  /* 0x00000001ff027424 */ /* 0x000fcc00078e00ff */
        /* <DEDUP_REMOVED lines=8> */
[----:B----4-:R-:W-:-:S05]  /*bbc0*/  FFMA R0, RZ, 2.0897850990295410156, R5 ;  /* 0x4005bf0aff007823 */ /* 0x010fca0000000005 */
[----:B------:R-:W-:-:S13]  /*bbd0*/  FSETP.GT.AND P0, PT, |R0|, 1.469367938527859385e-39, PT ;  /* 0x001000000000780b */ /* 0x000fda0003f04200 */
[----:B------:R-:W-:Y:S05]  /*bbe0*/  @P0 BRA P1, `(.L_x_12626) ;  /* 0x0000000000180947 */ /* 0x000fea0000800000 */
[----:B------:R-:W-:Y:S01]  /*bbf0*/  IMAD.MOV.U32 R4, RZ, RZ, R12 ;  /* 0x000000ffff047224 */ /* 0x000fe200078e000c */
[----:B------:R-:W-:Y:S01]  /*bc00*/  MOV R0, 0xbc50 ;  /* 0x0000bc5000007802 */ /* 0x000fe20000000f00 */
[----:B------:R-:W-:Y:S02]  /*bc10*/  IMAD.MOV.U32 R3, RZ, RZ, R13 ;  /* 0x000000ffff037224 */ /* 0x000fe400078e000d */
[----:B------:R-:W-:Y:S02]  /*bc20*/  IMAD.MOV.U32 R8, RZ, RZ, -0x74eba897 ;  /* 0x8b145769ff087424 */ /* 0x000fe400078e00ff */
[----:B------:R-:W-:-:S07]  /*bc30*/  IMAD.MOV.U32 R9, RZ, RZ, 0x4005bf0a ;  /* 0x4005bf0aff097424 */ /* 0x000fce00078e00ff */
[----:B------:R-:W-:Y:S05]  /*bc40*/  CALL.REL.NOINC `($__internal_21_$__cuda_sm20_div_rn_f64_full) ;  /* 0x000002c000047944 */ /* 0x000fea0003c00000 */
.L_x_12626:
[----:B------:R-:W-:Y:S05]  /*bc50*/  BSYNC B3 ;  /* 0x0000000000037941 */ /* 0x000fea0003800000 */
.L_x_12625:
[----:B------:R-:W0:Y:S01]  /*bc60*/  MUFU.RCP64H R3, 2.718280792236328125 ;  /* 0x4005bf0a00037908 */ /* 0x000e220000001800 */
[----:B------:R-:W-:Y:S01]  /*bc70*/  MOV R6, 0x8b145769 ;  /* 0x8b14576900067802 */ /* 0x000fe20000000f00 */
[----:B------:R-:W-:Y:S01]  /*bc80*/  IMAD.MOV.U32 R7, RZ, RZ, 0x4005bf0a ;  /* 0x4005bf0aff077424 */ /* 0x000fe200078e00ff */
[----:B------:R-:W-:Y:S01]  /*bc90*/  FSETP.GEU.AND P1, PT, |R15|, 6.5827683646048100446e-37, PT ;  /* 0x036000000f00780b */ /* 0x000fe20003f2e200 */
[----:B------:R-:W-:Y:S01]  /*bca0*/  IMAD.MOV.U32 R2, RZ, RZ, 0x1 ;  /* 0x00000001ff027424 */ /* 0x000fe200078e00ff */
[----:B------:R-:W-:Y:S01]  /*bcb0*/  BSSY B3, `(.L_x_12627) ;  /* 0x0000015000037945 */ /* 0x000fe20003800000 */
[----:B------:R-:W-:-:S04]  /*bcc0*/  DADD R18, -RZ, |R4| ;  /* 0x00000000ff127229 */ /* 0x000fc80000000504 */
        /* <DEDUP_REMOVED lines=8> */
[----:B------:R-:W-:-:S05]  /*bd50*/  FFMA R0, RZ, 2.0897850990295410156, R3 ;  /* 0x4005bf0aff007823 */ /* 0x000fca0000000003 */
        /* <DEDUP_REMOVED lines=8> */
[----:B------:R-:W-:Y:S02]  /*bde0*/  IMAD.MOV.U32 R2, RZ, RZ, R4 ;  /* 0x000000ffff027224 */ /* 0x000fe400078e0004 */
[----:B------:R-:W-:-:S07]  /*bdf0*/  IMAD.MOV.U32 R3, RZ, RZ, R5 ;  /* 0x000000ffff037224 */ /* 0x000fce00078e0005 */
.L_x_12628:
[----:B------:R-:W-:Y:S05]  /*be00*/  BSYNC B3 ;  /* 0x0000000000037941 */ /* 0x000fea0003800000 */
.L_x_12627:
[----:B------:R-:W-:Y:S01]  /*be10*/  DADD R6, -RZ, |R2| ;  /* 0x00000000ff067229 */ /* 0x000fe20000000502 */
[----:B------:R-:W-:Y:S01]  /*be20*/  UMOV UR4, 0xffffffff ;  /* 0xffffffff00047882 */ /* 0x000fe20000000000 */
[----:B------:R-:W-:Y:S01]  /*be30*/  IMAD.MOV.U32 R2, RZ, RZ, RZ ;  /* 0x000000ffff027224 */ /* 0x000fe200078e00ff */
[----:B------:R-:W-:Y:S01]  /*be40*/  UMOV UR5, 0x7fefffff ;  /* 0x7fefffff00057882 */ /* 0x000fe20000000000 */
[----:B------:R-:W-:Y:S01]  /*be50*/  IMAD.MOV.U32 R10, RZ, RZ, 0x0 ;  /* 0x00000000ff0a7424 */ /* 0x000fe200078e00ff */
[----:B------:R-:W-:Y:S01]  /*be60*/  UMOV UR6, UR5 ;  /* 0x0000000500067c82 */ /* 0x000fe20008000000 */
[----:B------:R-:W-:Y:S01]  /*be70*/  IMAD.MOV.U32 R11, RZ, RZ, 0x3fd80000 ;  /* 0x3fd80000ff0b7424 */ /* 0x000fe200078e00ff */
[----:B------:R-:W-:Y:S01]  /*be80*/  DADD R20, -RZ, |R12| ;  /* 0x00000000ff147229 */ /* 0x000fe2000000050c */
[----:B------:R-:W-:Y:S01]  /*be90*/  BSSY B0, `(.L_x_12629) ;  /* 0x0000086000007945 */ /* 0x000fe20003800000 */
[----:B------:R-:W-:Y:S02]  /*bea0*/  FSETP.GEU.AND P4, PT, |R23|, 6.5827683646048100446e-37, PT ;  /* 0x036000001700780b */ /* 0x000fe40003f8e200 */
[----:B------:R-:W-:-:S02]  /*beb0*/  ISETP.GT.U32.AND P1, PT, R6, R18, PT ;  /* 0x000000120600720c */ /* 0x000fc40003f24070 */
[----:B------:R-:W-:Y:S02]  /*bec0*/  ISETP.LT.U32.AND P0, PT, R6, R18, PT ;  /* 0x000000120600720c */ /* 0x000fe40003f01070 */
[CC--:B------:R-:W-:Y:S02]  /*bed0*/  ISETP.GT.U32.AND.EX P1, PT, R7.reuse, R19.reuse, PT, P1 ;  /* 0x000000130700720c */ /* 0x0c0fe40003f24110 */
[CC--:B------:R-:W-:Y:S02]  /*bee0*/  ISETP.LT.U32.AND.EX P0, PT, R7.reuse, R19.reuse, PT, P0 ;  /* 0x000000130700720c */ /* 0x0c0fe40003f01100 */
[CC--:B------:R-:W-:Y:S02]  /*bef0*/  SEL R27, R7.reuse, R19.reuse, P1 ;  /* 0x00000013071b7207 */ /* 0x0c0fe40000800000 */
[----:B------:R-:W-:Y:S02]  /*bf00*/  SEL R28, R7, R19, P0 ;  /* 0x00000013071c7207 */ /* 0x000fe40000000000 */
[----:B------:R-:W-:-:S02]  /*bf10*/  LOP3.LUT R0, R27, 0xffc00000, RZ, 0xc0, !PT ;  /* 0xffc000001b007812 */ /* 0x000fc400078ec0ff */
[----:B------:R-:W-:Y:S02]  /*bf20*/  SEL R24, R6, R18, P0 ;  /* 0x0000001206187207 */ /* 0x000fe40000000000 */
[----:B------:R-:W-:Y:S02]  /*bf30*/  IADD3 R3, -R0, 0x7fd00000, RZ ;  /* 0x7fd0000000037810 */ /* 0x000fe40007ffe1ff */
[----:B------:R-:W-:Y:S02]  /*bf40*/  MOV R25, R28 ;  /* 0x0000001c00197202 */ /* 0x000fe40000000f00 */
[----:B------:R-:W-:Y:S01]  /*bf50*/  SEL R26, R6, R18, P1 ;  /* 0x00000012061a7207 */ /* 0x000fe20000800000 */
[----:B------:R-:W-:Y:S01]  /*bf60*/  IMAD.U32 R6, RZ, RZ, UR6 ;  /* 0x00000006ff067e24 */ /* 0x000fe2000f8e00ff */
[----:B------:R-:W-:Y:S02]  /*bf70*/  DADD R18, -RZ, |R14| ;  /* 0x00000000ff127229 */ /* 0x000fe4000000050e */
[----:B------:R-:W-:-:S02]  /*bf80*/  DMUL R4, R2, R24 ;  /* 0x0000001802047228 */ /* 0x000fc40000000000 */
[----:B------:R-:W-:-:S06]  /*bf90*/  DMUL R2, R2, R26 ;  /* 0x0000001a02027228 */ /* 0x000fcc0000000000 */
[----:B------:R-:W-:-:S08]  /*bfa0*/  DMUL R4, R4, R4 ;  /* 0x0000000404047228 */ /* 0x000fd00000000000 */
[----:B------:R-:W-:-:S08]  /*bfb0*/  DFMA R4, R2, R2, R4 ;  /* 0x000000020204722b */ /* 0x000fd00000000004 */
[----:B------:R-:W-:Y:S02]  /*bfc0*/  DSETP.MIN.AND P0, P1, R4, UR4, PT ;  /* 0x0000000404007e2a */ /* 0x000fe4000b900000 */
[----:B------:R-:W-:-:S05]  /*bfd0*/  IMAD.MOV.U32 R2, RZ, RZ, R5 ;  /* 0x000000ffff027224 */ /* 0x000fca00078e0005 */
        /* <DEDUP_REMOVED lines=15> */
[----:B------:R-:W-:Y:S02]  /*c0d0*/  LOP3.LUT R3, R0, 0x100000, RZ, 0xfc, !PT ;  /* 0x0010000000037812 */ /* 0x000fe400078efcff */
[----:B------:R-:W-:-:S05]  /*c0e0*/  MOV R2, RZ ;  /* 0x000000ff00027202 */ /* 0x000fca0000000f00 */
        /* <DEDUP_REMOVED lines=9> */
[----:B------:R-:W-:Y:S01]  /*c180*/  @!P1 FSEL R24, R26, R8, !P0 ;  /* 0x000000081a189208 */ /* 0x000fe20004000000 */
[----:B------:R-:W-:Y:S01]  /*c190*/  IMAD.MOV.U32 R27, RZ, RZ, -0x3ff ;  /* 0xfffffc01ff1b7424 */ /* 0x000fe200078e00ff */
[----:B------:R-:W-:Y:S01]  /*c1a0*/  ISETP.GT.AND P2, PT, R28, 0xfffff, PT ;  /* 0x000fffff1c00780c */ /* 0x000fe20003f44270 */
[----:B------:R-:W-:Y:S02]  /*c1b0*/  IMAD.MOV.U32 R3, RZ, RZ, R28 ;  /* 0x000000ffff037224 */ /* 0x000fe400078e001c */
[----:B------:R-:W-:Y:S02]  /*c1c0*/  IMAD.MOV.U32 R2, RZ, RZ, R24 ;  /* 0x000000ffff027224 */ /* 0x000fe400078e0018 */
[----:B------:R-:W-:-:S08]  /*c1d0*/  DFMA R6, -R18, R4, 1 ;  /* 0x3ff000001206742b */ /* 0x000fd00000000104 */
[----:B------:R-:W-:Y:S01]  /*c1e0*/  @!P2 DMUL R2, R2, 1.80143985094819840000e+16 ;  /* 0x435000000202a828 */ /* 0x000fe20000000000 */
[----:B------:R-:W-:Y:S01]  /*c1f0*/  @!P2 MOV R27, 0xfffffbcb ;  /* 0xfffffbcb001ba802 */ /* 0x000fe20000000f00 */
[----:B------:R-:W-:-:S08]  /*c200*/  DFMA R4, R4, R6, R4 ;  /* 0x000000060404722b */ /* 0x000fd00000000004 */
[----:B------:R-:W-:Y:S01]  /*c210*/  @!P2 IMAD.MOV.U32 R28, RZ, RZ, R3 ;  /* 0x000000ffff1ca224 */ /* 0x000fe200078e0003 */
[----:B------:R-:W-:Y:S01]  /*c220*/  DMUL R6, R22, R4 ;  /* 0x0000000416067228 */ /* 0x000fe20000000000 */
[----:B------:R-:W-:Y:S02]  /*c230*/  @!P2 IMAD.MOV.U32 R24, RZ, RZ, R2 ;  /* 0x000000ffff18a224 */ /* 0x000fe400078e0002 */
[----:B------:R-:W-:-:S05]  /*c240*/  VIADD R0, R28, 0xffffffff ;  /* 0xffffffff1c007836 */ /* 0x000fca0000000000 */
        /* <DEDUP_REMOVED lines=8> */
[----:B------:R-:W-:-:S07]  /*c2d0*/  FSETP.GT.AND P3, PT, |R0|, 1.469367938527859385e-39, PT ;  /* 0x001000000000780b */ /* 0x000fce0003f64200 */
        /* <DEDUP_REMOVED lines=65> */
.L_x_12630:
[----:B------:R-:W-:Y:S05]  /*c6f0*/  BSYNC B0 ;  /* 0x0000000000007941 */ /* 0x000fea0003800000 */
.L_x_12629:
        /* <DEDUP_REMOVED lines=8> */
.L_x_12632:
[----:B------:R-:W-:Y:S05]  /*c780*/  BSYNC B3 ;  /* 0x0000000000037941 */ /* 0x000fea0003800000 */
.L_x_12631:
[----:B------:R-:W-:Y:S01]  /*c790*/  DSETP.NEU.AND P0, PT, R18, RZ, PT ;  /* 0x000000ff1200722a */ /* 0x000fe20003f0d000 */
[----:B------:R-:W-:Y:S01]  /*c7a0*/  BSSY B0, `(.L_x_12633) ;  /* 0x000004a000007945 */ /* 0x000fe20003800000 */
[----:B------:R-:W-:Y:S01]  /*c7b0*/  DADD R8, |R12|, |R14| ;  /* 0x000000000c087229 */ /* 0x000fe2000000060e */
[----:B------:R-:W-:Y:S01]  /*c7c0*/  CS2R R2, SRZ ;  /* 0x0000000000027805 */ /* 0x000fe2000001ff00 */
[----:B------:R-:W-:-:S06]  /*c7d0*/  DADD R18, R20, 1 ;  /* 0x3ff0000014127429 */ /* 0x000fcc0000000000 */
        /* <DEDUP_REMOVED lines=70> */
.L_x_12634:
[----:B------:R-:W-:Y:S05]  /*cc40*/  BSYNC B0 ;  /* 0x0000000000007941 */ /* 0x000fea0003800000 */
.L_x_12633:
[----:B------:R-:W-:Y:S02]  /*cc50*/  LOP3.LUT R3, R3, 0x80000000, R15, 0xb8, !PT ;  /* 0x8000000003037812 */ /* 0x000fe400078eb80f */
[----:B------:R-:W-:Y:S02]  /*cc60*/  FSEL R2, R8, R2, P2 ;  /* 0x0000000208027208 */ /* 0x000fe40001000000 */
[----:B------:R-:W-:-:S07]  /*cc70*/  FSEL R3, R9, R3, P2 ;  /* 0x0000000309037208 */ /* 0x000fce0001000000 */
.L_x_12592:
[----:B------:R-:W-:Y:S05]  /*cc80*/  BSYNC B2 ;  /* 0x0000000000027941 */ /* 0x000fea0003800000 */
.L_x_12581:
[----:B------:R-:W-:Y:S01]  /*cc90*/  UMOV UR4, 0xfefa39ef ;  /* 0xfefa39ef00047882 */ /* 0x000fe20000000000 */
[----:B------:R-:W-:Y:S01]  /*cca0*/  UMOV UR5, 0x3fe62e42 ;  /* 0x3fe62e4200057882 */ /* 0x000fe20000000000 */
[----:B------:R-:W-:Y:S01]  /*ccb0*/  LOP3.LUT R15, R3, 0x80000000, R15, 0xb8, !PT ;  /* 0x80000000030f7812 */ /* 0x000fe200078eb80f */
[----:B------:R-:W-:Y:S01]  /*ccc0*/  DADD R18, R18, UR4 ;  /* 0x0000000412127e29 */ /* 0x000fe20008000000 */
[----:B------:R-:W-:-:S09]  /*ccd0*/  IMAD.MOV.U32 R14, RZ, RZ, R2 ;  /* 0x000000ffff0e7224 */ /* 0x000fd200078e0002 */
[----:B------:R-:W-:Y:S02]  /*cce0*/  LOP3.LUT R13, R19, 0x80000000, R13, 0xb8, !PT ;  /* 0x80000000130d7812 */ /* 0x000fe400078eb80d */
[----:B------:R-:W-:Y:S01]  /*ccf0*/  MOV R12, R18 ;  /* 0x00000012000c7202 */ /* 0x000fe20000000f00 */
[----:B------:R-:W-:Y:S06]  /*cd00*/  BRA `(.L_x_12505) ;  /* 0x0000000000447947 */ /* 0x000fec0003800000 */
.L_x_12503:
[----:B------:R-:W-:-:S14]  /*cd10*/  DSETP.NEU.AND P0, PT, R18, +INF , PT ;  /* 0x7ff000001200742a */ /* 0x000fdc0003f0d000 */
[----:B------:R-:W-:Y:S01]  /*cd20*/  @!P0 DADD R14, R14, R14 ;  /* 0x000000000e0e8229 */ /* 0x000fe2000000000e */
[----:B------:R-:W-:Y:S10]  /*cd30*/  @!P0 BRA `(.L_x_12505) ;  /* 0x0000000000388947 */ /* 0x000ff40003800000 */
[----:B------:R-:W-:-:S14]  /*cd40*/  DSETP.NEU.AND P0, PT, R20, +INF , PT ;  /* 0x7ff000001400742a */ /* 0x000fdc0003f0d000 */
[----:B------:R-:W-:Y:S01]  /*cd50*/  @!P0 DADD R2, R12, R12 ;  /* 0x000000000c028229 */ /* 0x000fe2000000000c */
[----:B------:R-:W-:Y:S02]  /*cd60*/  @!P0 IMAD.MOV.U32 R12, RZ, RZ, R14 ;  /* 0x000000ffff0c8224 */ /* 0x000fe400078e000e */
[----:B------:R-:W-:-:S07]  /*cd70*/  @!P0 IMAD.MOV.U32 R13, RZ, RZ, R15 ;  /* 0x000000ffff0d8224 */ /* 0x000fce00078e000f */
[----:B------:R-:W-:Y:S02]  /*cd80*/  @!P0 IMAD.MOV.U32 R14, RZ, RZ, R2 ;  /* 0x000000ffff0e8224 */ /* 0x000fe400078e0002 */
[----:B------:R-:W-:Y:S01]  /*cd90*/  @!P0 IMAD.MOV.U32 R15, RZ, RZ, R3 ;  /* 0x000000ffff0f8224 */ /* 0x000fe200078e0003 */
[----:B------:R-:W-:Y:S06]  /*cda0*/  @!P0 BRA `(.L_x_12505) ;  /* 0x00000000001c8947 */ /* 0x000fec0003800000 */
[----:B------:R-:W-:-:S14]  /*cdb0*/  DSETP.NEU.AND P0, PT, R14, RZ, PT ;  /* 0x000000ff0e00722a */ /* 0x000fdc0003f0d000 */
[----:B------:R-:W-:Y:S02]  /*cdc0*/  @P0 DADD R2, RZ, R12 ;  /* 0x00000000ff020229 */ /* 0x000fe4000000000c */
[----:B------:R-:W-:-:S08]  /*cdd0*/  @P0 DADD R4, RZ, R14 ;  /* 0x00000000ff040229 */ /* 0x000fd0000000000e */
[----:B------:R-:W-:-:S10]  /*cde0*/  @P0 DADD R14, R2, R4 ;  /* 0x00000000020e0229 */ /* 0x000fd40000000004 */
[----:B------:R-:W-:Y:S02]  /*cdf0*/  @P0 IMAD.MOV.U32 R12, RZ, RZ, R14 ;  /* 0x000000ffff0c0224 */ /* 0x000fe400078e000e */
[----:B------:R-:W-:-:S06]  /*ce00*/  @P0 IMAD.MOV.U32 R13, RZ, RZ, R15 ;  /* 0x000000ffff0d0224 */ /* 0x000fcc00078e000f */
[----:B------:R-:W-:-:S11]  /*ce10*/  @!P0 DADD R12, R12, R12 ;  /* 0x000000000c0c8229 */ /* 0x000fd6000000000c */
.L_x_12505:
[----:B------:R-:W-:Y:S05]  /*ce20*/  BSYNC B1 ;  /* 0x0000000000017941 */ /* 0x000fea0003800000 */
.L_x_12502:
[----:B------:R-:W4:Y:S02]  /*ce30*/  LDC.U8 R2, c[0x0][0x421] ;  /* 0x00010840ff027b82 */ /* 0x000f240000000000 */
[----:B----4-:R-:W-:-:S04]  /*ce40*/  PRMT R0, R2, 0x9910, RZ ;  /* 0x0000991002007816 */ /* 0x010fc800000000ff */
        /* <DEDUP_REMOVED lines=13> */
.L_x_12638:
[----:B------:R-:W0:Y:S02]  /*cf20*/  F2I.S64.F64.TRUNC R12, R12 ;  /* 0x0000000c000c7311 */ /* 0x000e24000030d900 */
[----:B0-----:R-:W-:-:S05]  /*cf30*/  IMAD.MOV.U32 R3, RZ, RZ, R12 ;  /* 0x000000ffff037224 */ /* 0x001fca00078e000c */
[----:B------:R0:W-:Y:S01]  /*cf40*/  STG.E.U8 desc[UR36][R16.64], R3 ;  /* 0x0000000310007986 */ /* 0x0001e2000c101124 */
[----:B------:R-:W-:Y:S05]  /*cf50*/  BRA `(.L_x_12640) ;  /* 0x0000001000087947 */ /* 0x000fea0003800000 */
.L_x_12637:
        /* <DEDUP_REMOVED lines=9> */
.L_x_12642:
[----:B------:R-:W0:Y:S02]  /*cff0*/  F2I.F64.TRUNC R13, R12 ;  /* 0x0000000c000d7311 */ /* 0x000e24000030d100 */
[----:B0-----:R3:W-:Y:S01]  /*d000*/  STG.E desc[UR36][R16.64], R13 ;  /* 0x0000000d10007986 */ /* 0x0017e2000c101924 */
[----:B------:R-:W-:Y:S05]  /*d010*/  BRA `(.L_x_12640) ;  /* 0x0000000c00d87947 */ /* 0x000fea0003800000 */
.L_x_12641:
[----:B------:R-:W0:Y:S02]  /*d020*/  F2I.F64.TRUNC R13, R12 ;  /* 0x0000000c000d7311 */ /* 0x000e24000030d100 */
[----:B0-----:R2:W-:Y:S01]  /*d030*/  STG.E.U16 desc[UR36][R16.64], R13 ;  /* 0x0000000d10007986 */ /* 0x0015e2000c101524 */
[----:B------:R-:W-:Y:S05]  /*d040*/  BRA `(.L_x_12640) ;  /* 0x0000000c00cc7947 */ /* 0x000fea0003800000 */
.L_x_12636:
        /* <DEDUP_REMOVED lines=13> */
.L_x_12644:
        /* <DEDUP_REMOVED lines=8> */
.L_x_12643:
        /* <DEDUP_REMOVED lines=9> */
[----:B------:R-:W-:Y:S02]  /*d230*/  DSETP.GEU.AND P0, PT, |R14|, UR4, PT ;  /* 0x000000040e007e2a */ /* 0x000fe4000bf0e200 */
[----:B------:R-:W-:-:S05]  /*d240*/  DSETP.GEU.AND P1, PT, |R12|, UR4, PT ;  /* 0x000000040c007e2a */ /* 0x000fca000bf2e200 */
[----:B------:R-:W1:Y:S07]  /*d250*/  F2F.F32.F64 R2, R12 ;  /* 0x0000000c00027310 */ /* 0x000e6e0000301000 */
[----:B0-----:R-:W-:Y:S02]  /*d260*/  @!P0 FMUL R3, R3, 1.175494350822287508e-38 ;  /* 0x0080000003038820 */ /* 0x001fe40000400000 */
[----:B-1----:R-:W-:-:S05]  /*d270*/  @!P1 FMUL R2, R2, 1.175494350822287508e-38 ;  /* 0x0080000002029820 */ /* 0x002fca0000400000 */
[----:B------:R0:W-:Y:S01]  /*d280*/  STG.E.64 desc[UR36][R16.64], R2 ;  /* 0x0000000210007986 */ /* 0x0001e2000c101b24 */
[----:B------:R-:W-:Y:S05]  /*d290*/  BRA `(.L_x_12640) ;  /* 0x0000000c00387947 */ /* 0x000fea0003800000 */
.L_x_12646:
        /* <DEDUP_REMOVED lines=8> */
[----:B------:R-:W-:-:S05]  /*d320*/  F2FP.F16.F32.PACK_AB R3, R0, R3 ;  /* 0x000000030003723e */ /* 0x000fca00000000ff */
[----:B------:R0:W-:Y:S01]  /*d330*/  STG.E desc[UR36][R16.64], R3 ;  /* 0x0000000310007986 */ /* 0x0001e2000c101924 */
[----:B------:R-:W-:Y:S05]  /*d340*/  BRA `(.L_x_12640) ;  /* 0x0000000c000c7947 */ /* 0x000fea0003800000 */
.L_x_12645:
[----:B------:R0:W-:Y:S01]  /*d350*/  STG.E.64 desc[UR36][R16.64], R12 ;  /* 0x0000000c10007986 */ /* 0x0001e2000c101b24 */
[----:B------:R-:W-:Y:S05]  /*d360*/  BRA `(.L_x_12640) ;  /* 0x0000000c00047947 */ /* 0x000fea0003800000 */
.L_x_12635:
        /* <DEDUP_REMOVED lines=9> */
[----:B------:R-:W-:-:S06]  /*d400*/  DSETP.NEU.OR P0, PT, R12, RZ, P0 ;  /* 0x000000ff0c00722a */ /* 0x000fcc000070d400 */
[----:B------:R-:W-:-:S05]  /*d410*/  SEL R3, RZ, 0x1, !P0 ;  /* 0x00000001ff037807 */ /* 0x000fca0004000000 */
[----:B------:R0:W-:Y:S01]  /*d420*/  STG.E.U8 desc[UR36][R16.64], R3 ;  /* 0x0000000310007986 */ /* 0x0001e2000c101124 */
[----:B------:R-:W-:Y:S05]  /*d430*/  BRA `(.L_x_12640) ;  /* 0x0000000800d07947 */ /* 0x000fea0003800000 */
.L_x_12649:
[----:B------:R0:W-:Y:S01]  /*d440*/  STG.E.128 desc[UR36][R16.64], R12 ;  /* 0x0000000c10007986 */ /* 0x0001e2000c101d24 */
[----:B------:R-:W-:Y:S05]  /*d450*/  BRA `(.L_x_12640) ;  /* 0x0000000800c87947 */ /* 0x000fea0003800000 */
.L_x_12648:
        /* <DEDUP_REMOVED lines=25> */
.L_x_12653:
[----:B------:R-:W-:Y:S05]  /*d5f0*/  BSYNC B0 ;  /* 0x0000000000007941 */ /* 0x000fea0003800000 */
.L_x_12652:
[----:B------:R-:W-:-:S05]  /*d600*/  LOP3.LUT R3, R0, R3, RZ, 0xfc, !PT ;  /* 0x0000000300037212 */ /* 0x000fca00078efcff */
[----:B------:R0:W-:Y:S01]  /*d610*/  STG.E.U8 desc[UR36][R16.64], R3 ;  /* 0x0000000310007986 */ /* 0x0001e2000c101124 */
[----:B------:R-:W-:Y:S05]  /*d620*/  BRA `(.L_x_12640) ;  /* 0x0000000800547947 */ /* 0x000fea0003800000 */
.L_x_12651:
        /* <DEDUP_REMOVED lines=17> */
.L_x_12655:
[----:B------:R-:W-:Y:S01]  /*d740*/  IMAD.MOV.U32 R0, RZ, RZ, 0x7f ;  /* 0x0000007fff007424 */ /* 0x000fe200078e00ff */
[----:B------:R-:W-:-:S04]  /*d750*/  ISETP.GT.U32.AND P0, PT, R2, 0x7f800000, PT ;  /* 0x7f8000000200780c */ /* 0x000fc80003f04070 */
[----:B------:R-:W-:-:S09]  /*d760*/  SEL R0, R0, 0x7c, P0 ;  /* 0x0000007c00007807 */ /* 0x000fd20000000000 */
.L_x_12656:
[----:B------:R-:W-:Y:S05]  /*d770*/  BSYNC B0 ;  /* 0x0000000000007941 */ /* 0x000fea0003800000 */
.L_x_12654:
[----:B------:R-:W-:-:S04]  /*d780*/  LOP3.LUT R2, R3, 0x80000000, RZ, 0xc0, !PT ;  /* 0x8000000003027812 */ /* 0x000fc800078ec0ff */
[----:B------:R-:W-:-:S04]  /*d790*/  SHF.R.U32.HI R3, RZ, 0x18, R2 ;  /* 0x00000018ff037819 */ /* 0x000fc80000011602 */
[----:B------:R-:W-:-:S05]  /*d7a0*/  LOP3.LUT R3, R0, R3, RZ, 0xfc, !PT ;  /* 0x0000000300037212 */ /* 0x000fca00078efcff */
[----:B------:R0:W-:Y:S01]  /*d7b0*/  STG.E.U8 desc[UR36][R16.64], R3 ;  /* 0x0000000310007986 */ /* 0x0001e2000c101124 */
[----:B------:R-:W-:Y:S05]  /*d7c0*/  BRA `(.L_x_12640) ;  /* 0x0000000400ec7947 */ /* 0x000fea0003800000 */
.L_x_12650:
        /* <DEDUP_REMOVED lines=8> */
.L_x_12647:
        /* <DEDUP_REMOVED lines=11> */
.L_x_12659:
        /* <DEDUP_REMOVED lines=21> */
.L_x_12662:
[----:B------:R-:W-:-:S04]  /*da50*/  LOP3.LUT R2, R3, 0x80000000, RZ, 0xc0, !PT ;  /* 0x8000000003027812 */ /* 0x000fc800078ec0ff */
[----:B------:R-:W-:-:S04]  /*da60*/  SHF.R.U32.HI R3, RZ, 0x18, R2 ;  /* 0x00000018ff037819 */ /* 0x000fc80000011602 */
[----:B------:R-:W-:-:S04]  /*da70*/  LOP3.LUT R0, R0, R3, RZ, 0xfc, !PT ;  /* 0x0000000300007212 */ /* 0x000fc800078efcff */
[----:B------:R-:W-:-:S07]  /*da80*/  PRMT R8, R0, 0x7610, R8 ;  /* 0x0000761000087816 */ /* 0x000fce0000000008 */
.L_x_12661:
[----:B------:R-:W-:Y:S05]  /*da90*/  BSYNC B0 ;  /* 0x0000000000007941 */ /* 0x000fea0003800000 */
.L_x_12660:
[----:B------:R0:W-:Y:S01]  /*daa0*/  STG.E.U8 desc[UR36][R16.64], R8 ;  /* 0x0000000810007986 */ /* 0x0001e2000c101124 */
[----:B------:R-:W-:Y:S05]  /*dab0*/  BRA `(.L_x_12640) ;  /* 0x0000000400307947 */ /* 0x000fea0003800000 */
.L_x_12658:
        /* <DEDUP_REMOVED lines=21> */
.L_x_12665:
[----:B------:R-:W-:-:S04]  /*dc10*/  LOP3.LUT R2, R3, 0x80000000, RZ, 0xc0, !PT ;  /* 0x8000000003027812 */ /* 0x000fc800078ec0ff */
[----:B------:R-:W-:-:S04]  /*dc20*/  SHF.R.U32.HI R3, RZ, 0x18, R2 ;  /* 0x00000018ff037819 */ /* 0x000fc80000011602 */
[----:B------:R-:W-:-:S04]  /*dc30*/  LOP3.LUT R0, R0, R3, RZ, 0xfc, !PT ;  /* 0x0000000300007212 */ /* 0x000fc800078efcff */
[----:B------:R-:W-:-:S07]  /*dc40*/  PRMT R8, R0, 0x7610, R8 ;  /* 0x0000761000087816 */ /* 0x000fce0000000008 */
.L_x_12664:
[----:B------:R-:W-:Y:S05]  /*dc50*/  BSYNC B0 ;  /* 0x0000000000007941 */ /* 0x000fea0003800000 */
.L_x_12663:
[----:B------:R0:W-:Y:S01]  /*dc60*/  STG.E.U8 desc[UR36][R16.64], R8 ;  /* 0x0000000810007986 */ /* 0x0001e2000c101124 */
[----:B------:R-:W-:Y:S05]  /*dc70*/  BRA `(.L_x_12640) ;  /* 0x0000000000c07947 */ /* 0x000fea0003800000 */
.L_x_12657:
        /* <DEDUP_REMOVED lines=26> */
.L_x_12639:
        /* <DEDUP_REMOVED lines=16> */
.L_x_12668:
[----:B------:R-:W-:Y:S05]  /*df20*/  BRA `(.L_x_12640) ;  /* 0x0000000000147947 */ /* 0x000fea0003800000 */
.L_x_12667:
[----:B------:R-:W0:Y:S02]  /*df30*/  F2I.U64.F64.TRUNC R12, R12 ;  /* 0x0000000c000c7311 */ /* 0x000e24000030d800 */
[----:B0-----:R0:W-:Y:S01]  /*df40*/  STG.E.64 desc[UR36][R16.64], R12 ;  /* 0x0000000c10007986 */ /* 0x0011e2000c101b24 */
[----:B------:R-:W-:Y:S05]  /*df50*/  BRA `(.L_x_12640) ;  /* 0x0000000000087947 */ /* 0x000fea0003800000 */
.L_x_12666:
[----:B------:R-:W0:Y:S02]  /*df60*/  F2I.U32.F64.TRUNC R13, R12 ;  /* 0x0000000c000d7311 */ /* 0x000e24000030d000 */
[----:B0-----:R0:W-:Y:S02]  /*df70*/  STG.E desc[UR36][R16.64], R13 ;  /* 0x0000000d10007986 */ /* 0x0011e4000c101924 */
.L_x_12640:
[----:B0-----:R-:W0:Y:S01]  /*df80*/  S2R R0, SR_TID.X ;  /* 0x0000000000007919 */ /* 0x001e220000002100 */
[----:B------:R-:W0:Y:S02]  /*df90*/  S2R R3, SR_CTAID.X ;  /* 0x0000000000037919 */ /* 0x000e240000002500 */
[----:B0-----:R-:W-:-:S05]  /*dfa0*/  LEA R0, R3, R0, 0x9 ;  /* 0x0000000003007211 */ /* 0x001fca00078e48ff */
[----:B------:R-:W-:-:S07]  /*dfb0*/  VIADD R2, R0, 0x80 ;  /* 0x0000008000027836 */ /* 0x000fce0000000000 */
.L_x_12467:
[----:B------:R-:W-:Y:S05]  /*dfc0*/  BSYNC B6 ;  /* 0x0000000000067941 */ /* 0x000fea0003800000 */
.L_x_12466:
[----:B------:R-:W-:Y:S01]  /*dfd0*/  ULDC UR4, c[0x0][0x210] ;  /* 0x0000840000047ab9 */ /* 0x000fe20000000800 */
[----:B------:R-:W-:Y:S01]  /*dfe0*/  BSSY B6, `(.L_x_12669) ;  /* 0x0000df3000067945 */ /* 0x000fe20003800000 */
[----:B------:R-:W-:-:S13]  /*dff0*/  ISETP.GE.AND P0, PT, R2, UR4, PT ;  /* 0x0000000402007c0c */ /* 0x000fda000bf06270 */
[----:B------:R-:W-:Y:S05]  /*e000*/  @P0 BRA `(.L_x_12670) ;  /* 0x000000dc00c00947 */ /* 0x000fea0003800000 */
[----:B------:R-:W0:Y:S01]  /*e010*/  LDC R8, c[0x0][0x218] ;  /* 0x00008600ff087b82 */ /* 0x000e220000000800 */
[----:B------:R-:W-:Y:S02]  /*e020*/  IMAD.MOV.U32 R0, RZ, RZ, RZ ;  /* 0x000000ffff007224 */ /* 0x000fe400078e00ff */
[----:B-1234-:R-:W-:Y:S01]  /*e030*/  IMAD.MOV.U32 R16, RZ, RZ, RZ ;  /* 0x000000ffff107224 */ /* 0x01efe200078e00ff */
        /* <DEDUP_REMOVED lines=301> */
.L_x_12671:
        /* <DEDUP_REMOVED lines=22> */
.L_x_12675:
[----:B------:R-:W2:Y:S01]  /*f470*/  LDG.E.U8 R4, desc[UR36][R4.64] ;  /* 0x0000002404047981 */ /* 0x000ea2000c1e1100 */
[----:B------:R-:W-:Y:S01]  /*f480*/  CS2R R30, SRZ ;  /* 0x00000000001e7805 */ /* 0x000fe2000001ff00 */
[----:B--2---:R0:W1:Y:S01]  /*f490*/  I2F.F64.U16 R28, R4 ;  /* 0x00000004001c7312 */ /* 0x0040620000101800 */
[----:B------:R-:W-:Y:S05]  /*f4a0*/  BRA `(.L_x_12677) ;  /* 0x0000000c00c87947 */ /* 0x000fea0003800000 */
.L_x_12674:
        /* <DEDUP_REMOVED lines=10> */
.L_x_12679:
[----:B------:R-:W2:Y:S01]  /*f550*/  LDG.E R4, desc[UR36][R4.64] ;  /* 0x0000002404047981 */ /* 0x000ea2000c1e1900 */
[----:B------:R-:W-:Y:S01]  /*f560*/  CS2R R30, SRZ ;  /* 0x00000000001e7805 */ /* 0x000fe2000001ff00 */
[----:B--2---:R0:W1:Y:S01]  /*f570*/  I2F.F64 R28, R4 ;  /* 0x00000004001c7312 */ /* 0x0040620000201c00 */
[----:B------:R-:W-:Y:S05]  /*f580*/  BRA `(.L_x_12677) ;  /* 0x0000000c00907947 */ /* 0x000fea0003800000 */
.L_x_12678:
[----:B------:R-:W2:Y:S01]  /*f590*/  LDG.E.U16 R4, desc[UR36][R4.64] ;  /* 0x0000002404047981 */ /* 0x000ea2000c1e1500 */
[----:B------:R-:W-:Y:S01]  /*f5a0*/  CS2R R30, SRZ ;  /* 0x00000000001e7805 */ /* 0x000fe2000001ff00 */
[----:B--2---:R0:W1:Y:S01]  /*f5b0*/  I2F.F64.S16 R28, R4 ;  /* 0x00000004001c7312 */ /* 0x0040620000101c00 */
[----:B------:R-:W-:Y:S05]  /*f5c0*/  BRA `(.L_x_12677) ;  /* 0x0000000c00807947 */ /* 0x000fea0003800000 */
.L_x_12673:
        /* <DEDUP_REMOVED lines=11> */
.L_x_12681:
[----:B------:R-:W2:Y:S01]  /*f680*/  LDG.E.U16 R0, desc[UR36][R4.64] ;  /* 0x0000002404007981 */ /* 0x000ea2000c1e1500 */
[----:B------:R-:W-:Y:S01]  /*f690*/  CS2R R30, SRZ ;  /* 0x00000000001e7805 */ /* 0x000fe2000001ff00 */
[----:B--2---:R-:W-:-:S05]  /*f6a0*/  HADD2.F32 R0, -RZ, R0.H0_H0 ;  /* 0x20000000ff007230 */ /* 0x004fca0000004100 */
[----:B------:R-:W-:-:S04]  /*f6b0*/  FMUL.FTZ R0, R0, 1 ;  /* 0x3f80000000007820 */ /* 0x000fc80000410000 */
[----:B------:R0:W1:Y:S01]  /*f6c0*/  F2F.F64.F32 R28, R0 ;  /* 0x00000000001c7310 */ /* 0x0000620000201800 */
[----:B------:R-:W-:Y:S05]  /*f6d0*/  BRA `(.L_x_12677) ;  /* 0x0000000c003c7947 */ /* 0x000fea0003800000 */
.L_x_12680:
        /* <DEDUP_REMOVED lines=12> */
.L_x_12683:
        /* <DEDUP_REMOVED lines=8> */
.L_x_12682:
[----:B------:R0:W5:Y:S01]  /*f820*/  LDG.E.64 R28, desc[UR36][R4.64] ;  /* 0x00000024041c7981 */ /* 0x000162000c1e1b00 */
[----:B------:R-:W-:Y:S01]  /*f830*/  CS2R R30, SRZ ;  /* 0x00000000001e7805 */ /* 0x000fe2000001ff00 */
[----:B------:R-:W-:Y:S06]  /*f840*/  BRA `(.L_x_12677) ;  /* 0x0000000800e07947 */ /* 0x000fec0003800000 */
.L_x_12672:
        /* <DEDUP_REMOVED lines=14> */
.L_x_12686:
[----:B------:R0:W5:Y:S01]  /*f930*/  LDG.E.128 R28, desc[UR36][R4.64] ;  /* 0x00000024041c7981 */ /* 0x000162000c1e1d00 */
[----:B------:R-:W-:Y:S05]  /*f940*/  BRA `(.L_x_12677) ;  /* 0x0000000800a07947 */ /* 0x000fea0003800000 */
.L_x_12685:
        /* <DEDUP_REMOVED lines=29> */
.L_x_12688:
[----:B------:R-:W2:Y:S01]  /*fb20*/  LDG.E.U8 R4, desc[UR36][R4.64] ;  /* 0x0000002404047981 */ /* 0x000ea2000c1e1100 */
[----:B------:R-:W-:Y:S02]  /*fb30*/  CS2R R30, SRZ ;  /* 0x00000000001e7805 */ /* 0x000fe4000001ff00 */
[----:B--2---:R-:W-:-:S04]  /*fb40*/  SHF.L.U32 R0, R4, 0x19, RZ ;  /* 0x0000001904007819 */ /* 0x004fc800000006ff */
        /* <DEDUP_REMOVED lines=13> */
.L_x_12687:
[----:B------:R-:W2:Y:S01]  /*fc20*/  LDG.E.U16 R0, desc[UR36][R4.64] ;  /* 0x0000002404007981 */ /* 0x000ea2000c1e1500 */
[----:B------:R-:W-:Y:S01]  /*fc30*/  CS2R R30, SRZ ;  /* 0x00000000001e7805 */ /* 0x000fe2000001ff00 */
[----:B--2---:R-:W-:-:S04]  /*fc40*/  IMAD.U32 R0, R0, 0x10000, RZ ;  /* 0x0001000000007824 */ /* 0x004fc800078e00ff */
[----:B------:R-:W-:-:S04]  /*fc50*/  FMUL.FTZ R0, R0, 1 ;  /* 0x3f80000000007820 */ /* 0x000fc80000410000 */
[----:B------:R0:W1:Y:S01]  /*fc60*/  F2F.F64.F32 R28, R0 ;  /* 0x00000000001c7310 */ /* 0x0000620000201800 */
[----:B------:R-:W-:Y:S05]  /*fc70*/  BRA `(.L_x_12677) ;  /* 0x0000000400d47947 */ /* 0x000fea0003800000 */
.L_x_12684:
        /* <DEDUP_REMOVED lines=12> */
.L_x_12691:
        /* <DEDUP_REMOVED lines=21> */
.L_x_12695:
[----:B------:R-:W-:Y:S05]  /*fe90*/  BSYNC B1 ;  /* 0x0000000000017941 */ /* 0x000fea0003800000 */
.L_x_12694:
[----:B------:R-:W-:Y:S02]  /*fea0*/  LEA R5, R0, 0x3b800000, 0x17 ;  /* 0x3b80000000057811 */ /* 0x000fe400078eb8ff */
[----:B------:R-:W-:-:S04]  /*feb0*/  SHF.L.U32 R0, R3, 0x14, RZ ;  /* 0x0000001403007819 */ /* 0x000fc800000006ff */
[----:B------:R-:W-:-:S07]  /*fec0*/  LOP3.LUT R0, R5, R0, R6, 0xfe, !PT ;  /* 0x0000000005007212 */ /* 0x000fce00078efe06 */
.L_x_12693:
[----:B------:R-:W-:Y:S05]  /*fed0*/  BSYNC B0 ;  /* 0x0000000000007941 */ /* 0x000fea0003800000 */
.L_x_12692:
[----:B------:R-:W-:Y:S01]  /*fee0*/  FMUL.FTZ R0, R0, 1 ;  /* 0x3f80000000007820 */ /* 0x000fe20000410000 */
[----:B------:R-:W-:-:S03]  /*fef0*/  CS2R R30, SRZ ;  /* 0x00000000001e7805 */ /* 0x000fc6000001ff00 */
[----:B------:R0:W1:Y:S01]  /*ff00*/  F2F.F64.F32 R28, R0 ;  /* 0x00000000001c7310 */ /* 0x0000620000201800 */
[----:B------:R-:W-:Y:S05]  /*ff10*/  BRA `(.L_x_12677) ;  /* 0x00000004002c7947 */ /* 0x000fea0003800000 */
.L_x_12690:
        /* <DEDUP_REMOVED lines=21> */
.L_x_12699:
[----:B------:R-:W-:Y:S05]  /*10070*/  BSYNC B1 ;  /* 0x0000000000017941 */ /* 0x000fea0003800000 */
.L_x_12698:
[----:B------:R-:W-:Y:S01]  /*10080*/  LEA R5, R0, 0x37800000, 0x17 ;  /* 0x3780000000057811 */ /* 0x000fe200078eb8ff */
[----:B------:R-:W-:-:S05]  /*10090*/  IMAD.SHL.U32 R0, R3, 0x200000, RZ ;  /* 0x0020000003007824 */ /* 0x000fca00078e00ff */
[----:B------:R-:W-:-:S07]  /*100a0*/  LOP3.LUT R0, R5, R0, R6, 0xfe, !PT ;  /* 0x0000000005007212 */ /* 0x000fce00078efe06 */
.L_x_12697:
[----:B------:R-:W-:Y:S05]  /*100b0*/  BSYNC B0 ;  /* 0x0000000000007941 */ /* 0x000fea0003800000 */
.L_x_12696:
[----:B------:R-:W-:Y:S01]  /*100c0*/  FMUL.FTZ R0, R0, 1 ;  /* 0x3f80000000007820 */ /* 0x000fe20000410000 */
[----:B------:R-:W-:-:S03]  /*100d0*/  CS2R R30, SRZ ;  /* 0x00000000001e7805 */ /* 0x000fc6000001ff00 */
[----:B------:R0:W1:Y:S01]  /*100e0*/  F2F.F64.F32 R28, R0 ;  /* 0x00000000001c7310 */ /* 0x0000620000201800 */
[----:B------:R-:W-:Y:S05]  /*100f0*/  BRA `(.L_x_12677) ;  /* 0x0000000000b47947 */ /* 0x000fea0003800000 */
.L_x_12689:
        /* <DEDUP_REMOVED lines=14> */
.L_x_12703:
[----:B------:R-:W-:Y:S05]  /*101e0*/  BSYNC B0 ;  /* 0x0000000000007941 */ /* 0x000fea0003800000 */
.L_x_12702:
[----:B------:R-:W-:Y:S01]  /*101f0*/  FMUL.FTZ R0, R0, 1 ;  /* 0x3f80000000007820 */ /* 0x000fe20000410000 */
[----:B------:R-:W-:-:S03]  /*10200*/  CS2R R30, SRZ ;  /* 0x00000000001e7805 */ /* 0x000fc6000001ff00 */
[----:B------:R0:W1:Y:S01]  /*10210*/  F2F.F64.F32 R28, R0 ;  /* 0x00000000001c7310 */ /* 0x0000620000201800 */
[----:B------:R-:W-:Y:S05]  /*10220*/  BRA `(.L_x_12677) ;  /* 0x0000000000687947 */ /* 0x000fea0003800000 */
.L_x_12676:
        /* <DEDUP_REMOVED lines=16> */
.L_x_12704:
[----:B------:R-:W-:Y:S02]  /*10330*/  CS2R R28, SRZ ;  /* 0x00000000001c7805 */ /* 0x000fe4000001ff00 */
[----:B------:R-:W-:Y:S01]  /*10340*/  CS2R R30, SRZ ;  /* 0x00000000001e7805 */ /* 0x000fe2000001ff00 */
[----:B------:R-:W-:Y:S06]  /*10350*/  BRA `(.L_x_12677) ;  /* 0x00000000001c7947 */ /* 0x000fec0003800000 */
.L_x_12701:
[----:B------:R-:W2:Y:S01]  /*10360*/  LDG.E.64 R28, desc[UR36][R4.64] ;  /* 0x00000024041c7981 */ /* 0x000ea2000c1e1b00 */
[----:B------:R-:W-:Y:S01]  /*10370*/  CS2R R30, SRZ ;  /* 0x00000000001e7805 */ /* 0x000fe2000001ff00 */
[----:B--2---:R-:W0:Y:S01]  /*10380*/  I2F.F64.U64 R28, R28 ;  /* 0x0000001c001c7312 */ /* 0x004e220000301800 */
[----:B------:R-:W-:Y:S05]  /*10390*/  BRA `(.L_x_12677) ;  /* 0x00000000000c7947 */ /* 0x000fea0003800000 */
.L_x_12700:
[----:B------:R-:W2:Y:S01]  /*103a0*/  LDG.E R4, desc[UR36][R4.64] ;  /* 0x0000002404047981 */ /* 0x000ea2000c1e1900 */
[----:B------:R-:W-:Y:S01]  /*103b0*/  CS2R R30, SRZ ;  /* 0x00000000001e7805 */ /* 0x000fe2000001ff00 */
[----:B--2---:R0:W1:Y:S06]  /*103c0*/  I2F.F64.U32 R28, R4 ;  /* 0x00000004001c7312 */ /* 0x00406c0000201800 */
.L_x_12677:
[----:B01---5:R-:W-:Y:S01]  /*103d0*/  DSETP.GTU.AND P0, PT, |R30|, +INF , PT ;  /* 0x7ff000001e00742a */ /* 0x023fe20003f0c200 */
[----:B------:R-:W-:Y:S01]  /*103e0*/  BSSY B1, `(.L_x_12705) ;  /* 0x0000a9c000017945 */ /* 0x000fe20003800000 */
[----:B--23--:R-:W-:Y:S02]  /*103f0*/  DADD R8, -RZ, |R28| ;  /* 0x00000000ff087229 */ /* 0x00cfe4000000051c */
[----:B------:R-:W-:Y:S02]  /*10400*/  DADD R10, -RZ, |R30| ;  /* 0x00000000ff0a7229 */ /* 0x000fe4000000051e */
[----:B------:R-:W-:-:S06]  /*10410*/  DSETP.GTU.OR P0, PT, |R28|, +INF , P0 ;  /* 0x7ff000001c00742a */ /* 0x000fcc000070c600 */
[----:B------:R-:W-:Y:S01]  /*10420*/  MOV R12, R8 ;  /* 0x00000008000c7202 */ /* 0x000fe20000000f00 */
[----:B------:R-:W-:Y:S02]  /*10430*/  IMAD.MOV.U32 R13, RZ, RZ, R9 ;  /* 0x000000ffff0d7224 */ /* 0x000fe400078e0009 */
[----:B------:R-:W-:Y:S02]  /*10440*/  IMAD.MOV.U32 R14, RZ, RZ, R10 ;  /* 0x000000ffff0e7224 */ /* 0x000fe400078e000a */
[----:B------:R-:W-:-:S03]  /*10450*/  IMAD.MOV.U32 R15, RZ, RZ, R11 ;  /* 0x000000ffff0f7224 */ /* 0x000fc600078e000b */
        /* <DEDUP_REMOVED lines=55> */
[----:B------:R-:W-:Y:S01]  /*107d0*/  IMAD.U32 R8, RZ, RZ, UR6 ;  /* 0x00000006ff087e24 */ /* 0x000fe2000f8e00ff */
[----:B------:R-:W-:Y:S02]  /*107e0*/  MOV R10, UR5 ;  /* 0x00000005000a7c02 */ /* 0x000fe40008000f00 */
[----:B------:R-:W-:Y:S02]  /*107f0*/  DSETP.MIN.AND P0, P1, R6, UR4, PT ;  /* 0x0000000406007e2a */ /* 0x000fe4000b900000 */
[----:B------:R-:W-:Y:S02]  /*10800*/  IMAD.MOV.U32 R4, RZ, RZ, R7 ;  /* 0x000000ffff047224 */ /* 0x000fe400078e0007 */
[----:B------:R-:W-:Y:S02]  /*10810*/  DSETP.MIN.AND P2, P3, R18, UR4, PT ;  /* 0x0000000412007e2a */ /* 0x000fe4000bb40000 */
[----:B------:R-:W-:Y:S01]  /*10820*/  IMAD.MOV.U32 R9, RZ, RZ, R19 ;  /* 0x000000ffff097224 */ /* 0x000fe200078e0013 */
[----:B------:R-:W-:Y:S01]  /*10830*/  FSEL R5, R4, UR6, P0 ;  /* 0x0000000604057c08 */ /* 0x000fe20008000000 */
[----:B------:R-:W-:Y:S01]  /*10840*/  IMAD.MOV.U32 R4, RZ, RZ, R6 ;  /* 0x000000ffff047224 */ /* 0x000fe200078e0006 */
[----:B------:R-:W-:-:S02]  /*10850*/  UMOV UR6, UR4 ;  /* 0x0000000400067c82 */ /* 0x000fc40008000000 */
[----:B------:R-:W-:Y:S02]  /*10860*/  FSEL R25, R9, UR5, P2 ;  /* 0x0000000509197c08 */ /* 0x000fe40009000000 */
[----:B------:R-:W-:Y:S01]  /*10870*/  SEL R4, R4, UR6, P0 ;  /* 0x0000000604047c07 */ /* 0x000fe20008000000 */
[----:B------:R-:W-:Y:S01]  /*10880*/  DSETP.NEU.AND P0, PT, R36, RZ, PT ;  /* 0x000000ff2400722a */ /* 0x000fe20003f0d000 */
[----:B------:R-:W-:Y:S01]  /*10890*/  @P1 LOP3.LUT R5, R8, 0x80000, RZ, 0xfc, !PT ;  /* 0x0008000008051812 */ /* 0x000fe200078efcff */
[----:B------:R-:W-:Y:S01]  /*108a0*/  IMAD.MOV.U32 R8, RZ, RZ, R18 ;  /* 0x000000ffff087224 */ /* 0x000fe200078e0012 */
[----:B------:R-:W-:Y:S02]  /*108b0*/  ISETP.GE.U32.AND P1, PT, R37, 0x7ff00000, PT ;  /* 0x7ff000002500780c */ /* 0x000fe40003f26070 */
[----:B------:R-:W-:Y:S01]  /*108c0*/  @P3 LOP3.LUT R25, R10, 0x80000, RZ, 0xfc, !PT ;  /* 0x000800000a193812 */ /* 0x000fe200078efcff */
[----:B------:R-:W0:Y:S01]  /*108d0*/  MUFU.RSQ64H R9, R5 ;  /* 0x0000000500097308 */ /* 0x000e220000001c00 */
[----:B------:R-:W-:Y:S01]  /*108e0*/  SEL R24, R8, UR7, P2 ;  /* 0x0000000708187c07 */ /* 0x000fe20009000000 */
[----:B------:R-:W-:Y:S01]  /*108f0*/  IMAD.MOV.U32 R8, RZ, RZ, RZ ;  /* 0x000000ffff087224 */ /* 0x000fe200078e00ff */
[----:B------:R-:W-:Y:S01]  /*10900*/  ISETP.GE.U32.AND P3, PT, R41, 0x7ff00000, PT ;  /* 0x7ff000002900780c */ /* 0x000fe20003f66070 */
[----:B------:R-:W-:-:S04]  /*10910*/  DSETP.NEU.AND P2, PT, R40, RZ, PT ;  /* 0x000000ff2800722a */ /* 0x000fc80003f4d000 */
        /* <DEDUP_REMOVED lines=22> */
[----:B------:R-:W-:Y:S02]  /*10a80*/  @!P3 FSEL R41, R43, R33, !P2 ;  /* 0x000000212b29b208 */ /* 0x000fe40005000000 */
[----:B------:R-:W-:Y:S01]  /*10a90*/  MOV R27, R37 ;  /* 0x00000025001b7202 */ /* 0x000fe20000000f00 */
        /* <DEDUP_REMOVED lines=35> */
.L_x_12712:
[----:B------:R-:W-:Y:S05]  /*10cd0*/  BSYNC B3 ;  /* 0x0000000000037941 */ /* 0x000fea0003800000 */
.L_x_12711:
[----:B------:R-:W-:-:S10]  /*10ce0*/  DADD R4, R18, R4 ;  /* 0x0000000012047229 */ /* 0x000fd40000000004 */
[----:B------:R-:W-:Y:S01]  /*10cf0*/  ISETP.GT.AND P0, PT, R5, 0xfffff, PT ;  /* 0x000fffff0500780c */ /* 0x000fe20003f04270 */
[----:B------:R-:W-:Y:S02]  /*10d00*/  IMAD.MOV.U32 R6, RZ, RZ, R4 ;  /* 0x000000ffff067224 */ /* 0x000fe400078e0004 */
[--C-:B------:R-:W-:Y:S02]  /*10d10*/  IMAD.MOV.U32 R7, RZ, RZ, R5.reuse ;  /* 0x000000ffff077224 */ /* 0x100fe400078e0005 */
        /* <DEDUP_REMOVED lines=23> */
[----:B------:R-:W-:Y:S01]  /*10e90*/  IMAD.MOV.U32 R35, RZ, RZ, 0x43300000 ;  /* 0x43300000ff237424 */ /* 0x000fe200078e00ff */
[----:B------:R-:W-:Y:S01]  /*10ea0*/  ISETP.GE.AND P0, PT, R5, 0x3ff6a09f, PT ;  /* 0x3ff6a09f0500780c */ /* 0x000fe20003f06270 */
[----:B------:R-:W-:Y:S01]  /*10eb0*/  UMOV UR6, 0x80000000 ;  /* 0x8000000000067882 */ /* 0x000fe20000000000 */
[----:B------:R-:W-:-:S11]  /*10ec0*/  UMOV UR7, 0x43300000 ;  /* 0x4330000000077882 */ /* 0x000fd60000000000 */
[----:B------:R-:W-:Y:S02]  /*10ed0*/  @P0 VIADD R7, R5, 0xfff00000 ;  /* 0xfff0000005070836 */ /* 0x000fe40000000000 */
[----:B------:R-:W-:Y:S02]  /*10ee0*/  @P0 VIADD R0, R0, 0x1 ;  /* 0x0000000100000836 */ /* 0x000fe40000000000 */
[----:B------:R-:W-:-:S03]  /*10ef0*/  @P0 IMAD.MOV.U32 R5, RZ, RZ, R7 ;  /* 0x000000ffff050224 */ /* 0x000fc600078e0007 */
[----:B------:R-:W-:-:S03]  /*10f00*/  LOP3.LUT R34, R0, 0x80000000, RZ, 0x3c, !PT ;  /* 0x8000000000227812 */ /* 0x000fc600078e3cff */
        /* <DEDUP_REMOVED lines=46> */
.L_x_12710:
        /* <DEDUP_REMOVED lines=36> */
.L_x_12720:
[----:B------:R-:W-:Y:S05]  /*11430*/  BSYNC B4 ;  /* 0x0000000000047941 */ /* 0x000fea0003800000 */
.L_x_12719:
[----:B------:R-:W-:Y:S02]  /*11440*/  IMAD.MOV.U32 R24, RZ, RZ, R4 ;  /* 0x000000ffff187224 */ /* 0x000fe400078e0004 */
[----:B------:R-:W-:Y:S01]  /*11450*/  IMAD.MOV.U32 R25, RZ, RZ, R5 ;  /* 0x000000ffff197224 */ /* 0x000fe200078e0005 */
[----:B------:R-:W-:Y:S06]  /*11460*/  BRA `(.L_x_12718) ;  /* 0x0000000000047947 */ /* 0x000fec0003800000 */
.L_x_12717:
[----:B------:R-:W-:-:S11]  /*11470*/  DADD R24, -R22, R26 ;  /* 0x0000000016187229 */ /* 0x000fd6000000011a */
.L_x_12718:
[----:B------:R-:W-:Y:S05]  /*11480*/  BSYNC B3 ;  /* 0x0000000000037941 */ /* 0x000fea0003800000 */
.L_x_12716:
        /* <DEDUP_REMOVED lines=31> */
.L_x_12725:
[----:B------:R-:W-:Y:S05]  /*11680*/  BSYNC B4 ;  /* 0x0000000000047941 */ /* 0x000fea0003800000 */
.L_x_12724:
[----:B------:R-:W-:Y:S05]  /*11690*/  BRA `(.L_x_12723) ;  /* 0x0000000000047947 */ /* 0x000fea0003800000 */
.L_x_12722:
[----:B------:R-:W-:-:S11]  /*116a0*/  DADD R4, R42, -R6 ;  /* 0x000000002a047229 */ /* 0x000fd60000000806 */
.L_x_12723:
[----:B------:R-:W-:Y:S05]  /*116b0*/  BSYNC B3 ;  /* 0x0000000000037941 */ /* 0x000fea0003800000 */
.L_x_12721:
        /* <DEDUP_REMOVED lines=30> */
.L_x_12727:
[----:B------:R-:W-:Y:S05]  /*118a0*/  BSYNC B3 ;  /* 0x0000000000037941 */ /* 0x000fea0003800000 */
.L_x_12726:
[----:B------:R-:W-:-:S10]  /*118b0*/  DADD R24, R34, R24 ;  /* 0x0000000022187229 */ /* 0x000fd40000000018 */
[C---:B------:R-:W-:Y:S02]  /*118c0*/  FSETP.GEU.FTZ.AND P1, PT, R25.reuse, 1.7916666269302368164, PT ;  /* 0x3fe555551900780b */ /* 0x040fe40003f3e000 */
[----:B------:R-:W-:-:S13]  /*118d0*/  FSETP.GT.FTZ.AND P0, PT, R25, -1.6999999284744262695, PT ;  /* 0xbfd999991900780b */ /* 0x000fda0003f14000 */
[----:B------:R-:W-:Y:S05]  /*118e0*/  @P0 BRA !P1, `(.L_x_12728) ;  /* 0x00000004004c0947 */ /* 0x000fea0004800000 */
[----:B------:R-:W-:Y:S01]  /*118f0*/  DADD R24, R24, 1 ;  /* 0x3ff0000018187429 */ /* 0x000fe20000000000 */
[----:B------:R-:W-:-:S09]  /*11900*/  IMAD.MOV.U32 R35, RZ, RZ, -0x3ff ;  /* 0xfffffc01ff237424 */ /* 0x000fd200078e00ff */
[----:B------:R-:W-:Y:S01]  /*11910*/  ISETP.GT.AND P0, PT, R25, 0xfffff, PT ;  /* 0x000fffff1900780c */ /* 0x000fe20003f04270 */
[----:B------:R-:W-:Y:S02]  /*11920*/  IMAD.MOV.U32 R4, RZ, RZ, R24 ;  /* 0x000000ffff047224 */ /* 0x000fe400078e0018 */
[--C-:B------:R-:W-:Y:S02]  /*11930*/  IMAD.MOV.U32 R5, RZ, RZ, R25.reuse ;  /* 0x000000ffff057224 */ /* 0x100fe400078e0019 */
[----:B------:R-:W-:-:S08]  /*11940*/  IMAD.MOV.U32 R0, RZ, RZ, R25 ;  /* 0x000000ffff007224 */ /* 0x000fd000078e0019 */
[----:B------:R-:W-:Y:S01]  /*11950*/  @!P0 DMUL R4, R4, 1.80143985094819840000e+16 ;  /* 0x4350000004048828 */ /* 0x000fe20000000000 */
[----:B------:R-:W-:-:S09]  /*11960*/  @!P0 IMAD.MOV.U32 R35, RZ, RZ, -0x435 ;  /* 0xfffffbcbff238424 */ /* 0x000fd200078e00ff */
[----:B------:R-:W-:-:S05]  /*11970*/  @!P0 IMAD.MOV.U32 R0, RZ, RZ, R5 ;  /* 0x000000ffff008224 */ /* 0x000fca00078e0005 */
[----:B------:R-:W-:-:S04]  /*11980*/  IADD3 R3, R0, -0x1, RZ ;  /* 0xffffffff00037810 */ /* 0x000fc80007ffe0ff */
[----:B------:R-:W-:Y:S01]  /*11990*/  ISETP.GE.U32.AND P1, PT, R3, 0x7fefffff, PT ;  /* 0x7fefffff0300780c */ /* 0x000fe20003f26070 */
[----:B------:R-:W-:Y:S02]  /*119a0*/  IMAD.MOV.U32 R3, RZ, RZ, R24 ;  /* 0x000000ffff037224 */ /* 0x000fe400078e0018 */
[----:B------:R-:W-:-:S10]  /*119b0*/  @!P0 IMAD.MOV.U32 R3, RZ, RZ, R4 ;  /* 0x000000ffff038224 */ /* 0x000fd400078e0004 */
        /* <DEDUP_REMOVED lines=70> */
.L_x_12728:
        /* <DEDUP_REMOVED lines=22> */
.L_x_12730:
[----:B------:R-:W-:Y:S05]  /*11f80*/  BSYNC B3 ;  /* 0x0000000000037941 */ /* 0x000fea0003800000 */
.L_x_12729:
        /* <DEDUP_REMOVED lines=30> */
.L_x_12715:
        /* <DEDUP_REMOVED lines=27> */
.L_x_12733:
[----:B------:R-:W-:Y:S05]  /*12320*/  BSYNC B3 ;  /* 0x0000000000037941 */ /* 0x000fea0003800000 */
.L_x_12732:
        /* <DEDUP_REMOVED lines=27> */
.L_x_12736:
[----:B------:R-:W-:Y:S05]  /*124e0*/  BSYNC B3 ;  /* 0x0000000000037941 */ /* 0x000fea0003800000 */
.L_x_12735:
        /* <DEDUP_REMOVED lines=30> */
.L_x_12734:
        /* <DEDUP_REMOVED lines=12> */
[----:B------:R-:W-:Y:S05]  /*12790*/  @P1 BRA `(.L_x_12737) ;  /* 0x0000000000fc1947 */ /* 0x000fea0003800000 */
        /* <DEDUP_REMOVED lines=63> */
.L_x_12737:
[----:B------:R-:W-:Y:S01]  /*12b90*/  IMAD.MOV.U32 R6, RZ, RZ, 0x0 ;  /* 0x00000000ff067424 */ /* 0x000fe200078e00ff */
[----:B------:R-:W-:Y:S01]  /*12ba0*/  FSETP.NEU.FTZ.AND P0, PT, R5, RZ, PT ;  /* 0x000000ff0500720b */ /* 0x000fe20003f1d000 */
[----:B------:R-:W-:-:S06]  /*12bb0*/  IMAD.MOV.U32 R7, RZ, RZ, 0x7ff00000 ;  /* 0x7ff00000ff077424 */ /* 0x000fcc00078e00ff */
[----:B------:R-:W-:-:S10]  /*12bc0*/  DFMA R6, R4, R6, +INF ;  /* 0x7ff000000406742b */ /* 0x000fd40000000006 */
[----:B------:R-:W-:Y:S02]  /*12bd0*/  FSEL R24, R6, RZ, P0 ;  /* 0x000000ff06187208 */ /* 0x000fe40000000000 */
[----:B------:R-:W-:Y:S01]  /*12be0*/  FSEL R25, R7, -QNAN , P0 ;  /* 0xfff0000007197808 */ /* 0x000fe20000000000 */
[----:B------:R-:W-:Y:S06]  /*12bf0*/  BRA `(.L_x_12713) ;  /* 0x0000000400287947 */ /* 0x000fec0003800000 */
.L_x_12731:
        /* <DEDUP_REMOVED lines=25> */
.L_x_12739:
[----:B------:R-:W-:Y:S05]  /*12d90*/  BSYNC B3 ;  /* 0x0000000000037941 */ /* 0x000fea0003800000 */
.L_x_12738:
        /* <DEDUP_REMOVED lines=19> */
.L_x_12741:
[----:B------:R-:W-:Y:S05]  /*12ed0*/  BSYNC B3 ;  /* 0x0000000000037941 */ /* 0x000fea0003800000 */
.L_x_12740:
[----:B------:R-:W-:Y:S02]  /*12ee0*/  IMAD.MOV.U32 R24, RZ, RZ, R4 ;  /* 0x000000ffff187224 */ /* 0x000fe400078e0004 */
[----:B------:R-:W-:Y:S01]  /*12ef0*/  IMAD.MOV.U32 R25, RZ, RZ, R5 ;  /* 0x000000ffff197224 */ /* 0x000fe200078e0005 */
[----:B------:R-:W-:Y:S06]  /*12f00*/  BRA `(.L_x_12713) ;  /* 0x0000000000647947 */ /* 0x000fec0003800000 */
.L_x_12714:
        /* <DEDUP_REMOVED lines=24> */
.L_x_12742:
[----:B------:R-:W-:Y:S05]  /*13090*/  BSYNC B3 ;  /* 0x0000000000037941 */ /* 0x000fea0003800000 */
.L_x_12713:
[----:B------:R-:W-:Y:S05]  /*130a0*/  BSYNC B2 ;  /* 0x0000000000027941 */ /* 0x000fea0003800000 */
.L_x_12709:
[----:B------:R-:W-:Y:S01]  /*130b0*/  DSETP.GEU.AND P0, PT, R14, 5.9666725849601653946e-154, PT ;  /* 0x202000000e00742a */ /* 0x000fe20003f0e000 */
[----:B------:R-:W-:Y:S04]  /*130c0*/  BSSY B3, `(.L_x_12743) ;  /* 0x000020c000037945 */ /* 0x000fe80003800000 */
[----:B------:R-:W-:Y:S09]  /*130d0*/  BSSY B2, `(.L_x_12744) ;  /* 0x0000193000027945 */ /* 0x000ff20003800000 */
[----:B------:R-:W-:Y:S05]  /*130e0*/  @!P0 BRA `(.L_x_12745) ;  /* 0x00000018003c8947 */ /* 0x000fea0003800000 */
[----:B------:R-:W0:Y:S01]  /*130f0*/  MUFU.RCP64H R5, R19 ;  /* 0x0000001300057308 */ /* 0x000e220000001800 */
[----:B------:R-:W-:Y:S01]  /*13100*/  MOV R4, 0x1 ;  /* 0x0000000100047802 */ /* 0x000fe20000000f00 */
[----:B------:R-:W-:Y:S01]  /*13110*/  BSSY B4, `(.L_x_12746) ;  /* 0x0000013000047945 */ /* 0x000fe20003800000 */
[----:B------:R-:W-:-:S04]  /*13120*/  FSETP.GEU.AND P1, PT, |R15|, 6.5827683646048100446e-37, PT ;  /* 0x036000000f00780b */ /* 0x000fc80003f2e200 */
        /* <DEDUP_REMOVED lines=17> */
.L_x_12747:
[----:B------:R-:W-:Y:S05]  /*13240*/  BSYNC B4 ;  /* 0x0000000000047941 */ /* 0x000fea0003800000 */
.L_x_12746:
        /* <DEDUP_REMOVED lines=49> */
.L_x_12749:
[----:B------:R-:W-:Y:S01]  /*13560*/  IMAD.MOV.U32 R6, RZ, RZ, 0x0 ;  /* 0x00000000ff067424 */ /* 0x000fe200078e00ff */
[----:B------:R-:W-:Y:S01]  /*13570*/  MOV R8, 0x180754af ;  /* 0x180754af00087802 */ /* 0x000fe20000000f00 */
[----:B------:R-:W-:Y:S01]  /*13580*/  IMAD.MOV.U32 R7, RZ, RZ, 0x3fe00000 ;  /* 0x3fe00000ff077424 */ /* 0x000fe200078e00ff */
[----:B------:R-:W-:Y:S01]  /*13590*/  UMOV UR4, 0xdc1895e9 ;  /* 0xdc1895e900047882 */ /* 0x000fe20000000000 */
[----:B------:R-:W-:Y:S01]  /*135a0*/  IMAD.MOV.U32 R9, RZ, RZ, 0x3fb3823b ;  /* 0x3fb3823bff097424 */ /* 0x000fe200078e00ff */
[----:B------:R-:W-:Y:S01]  /*135b0*/  UMOV UR5, 0x3fb0066b ;  /* 0x3fb0066b00057882 */ /* 0x000fe20000000000 */
[----:B------:R-:W-:Y:S01]  /*135c0*/  UMOV UR6, 0x54442d18 ;  /* 0x54442d1800067882 */ /* 0x000fe20000000000 */
        /* <DEDUP_REMOVED lines=24> */
[----:B------:R-:W-:Y:S01]  /*13750*/  VIADD R11, R9, 0xfff00000 ;  /* 0xfff00000090b7836 */ /* 0x000fe20000000000 */
        /* <DEDUP_REMOVED lines=39> */
.L_x_12748:
        /* <DEDUP_REMOVED lines=34> */
[----:B------:R-:W-:Y:S01]  /*13bf0*/  MOV R0, 0x13c30 ;  /* 0x00013c3000007802 */ /* 0x000fe20000000f00 */
[----:B------:R-:W-:Y:S02]  /*13c00*/  IMAD.MOV.U32 R8, RZ, RZ, R22 ;  /* 0x000000ffff087224 */ /* 0x000fe400078e0016 */
[----:B------:R-:W-:-:S07]  /*13c10*/  IMAD.MOV.U32 R9, RZ, RZ, R23 ;  /* 0x000000ffff097224 */ /* 0x000fce00078e0017 */
[----:B------:R-:W-:Y:S05]  /*13c20*/  CALL.REL.NOINC `($__internal_21_$__cuda_sm20_div_rn_f64_full) ;  /* 0x00000240000c7944 */ /* 0x000fea0003c00000 */
.L_x_12758:
[----:B------:R-:W-:Y:S05]  /*13c30*/  BSYNC B7 ;  /* 0x0000000000077941 */ /* 0x000fea0003800000 */
.L_x_12757:
[----:B------:R-:W-:Y:S02]  /*13c40*/  IMAD.MOV.U32 R44, RZ, RZ, R4 ;  /* 0x000000ffff2c7224 */ /* 0x000fe400078e0004 */
[----:B------:R-:W-:Y:S01]  /*13c50*/  IMAD.MOV.U32 R45, RZ, RZ, R5 ;  /* 0x000000ffff2d7224 */ /* 0x000fe200078e0005 */
[----:B------:R-:W-:Y:S06]  /*13c60*/  BRA `(.L_x_12756) ;  /* 0x0000000000047947 */ /* 0x000fec0003800000 */
.L_x_12755:
[----:B------:R-:W-:-:S11]  /*13c70*/  DADD R44, -R22, R26 ;  /* 0x00000000162c7229 */ /* 0x000fd6000000011a */
.L_x_12756:
[----:B------:R-:W-:Y:S05]  /*13c80*/  BSYNC B5 ;  /* 0x0000000000057941 */ /* 0x000fea0003800000 */
.L_x_12754:
        /* <DEDUP_REMOVED lines=28> */
.L_x_12763:
[----:B------:R-:W-:Y:S05]  /*13e50*/  BSYNC B7 ;  /* 0x0000000000077941 */ /* 0x000fea0003800000 */
.L_x_12762:
[----:B------:R-:W-:Y:S02]  /*13e60*/  IMAD.MOV.U32 R12, RZ, RZ, R4 ;  /* 0x000000ffff0c7224 */ /* 0x000fe400078e0004 */
[----:B------:R-:W-:Y:S01]  /*13e70*/  IMAD.MOV.U32 R13, RZ, RZ, R5 ;  /* 0x000000ffff0d7224 */ /* 0x000fe200078e0005 */
[----:B------:R-:W-:Y:S06]  /*13e80*/  BRA `(.L_x_12761) ;  /* 0x0000000000047947 */ /* 0x000fec0003800000 */
.L_x_12760:
[----:B------:R-:W-:-:S11]  /*13e90*/  DADD R12, -R20, R42 ;  /* 0x00000000140c7229 */ /* 0x000fd6000000012a */
.L_x_12761:
[----:B------:R-:W-:Y:S05]  /*13ea0*/  BSYNC B5 ;  /* 0x0000000000057941 */ /* 0x000fea0003800000 */
.L_x_12759:
        /* <DEDUP_REMOVED lines=30> */
.L_x_12765:
[----:B------:R-:W-:Y:S05]  /*14090*/  BSYNC B5 ;  /* 0x0000000000057941 */ /* 0x000fea0003800000 */
.L_x_12764:
[----:B------:R-:W-:Y:S05]  /*140a0*/  BRA `(.L_x_12766) ;  /* 0x0000000800447947 */ /* 0x000fea0003800000 */
.L_x_12753:
        /* <DEDUP_REMOVED lines=28> */
[----:B------:R-:W-:Y:S01]  /*14270*/  IMAD.MOV.U32 R18, RZ, RZ, R8 ;  /* 0x000000ffff127224 */ /* 0x000fe200078e0008 */
[----:B------:R-:W-:-:S07]  /*14280*/  MOV R19, R9 ;  /* 0x0000000900137202 */ /* 0x000fce0000000f00 */
.L_x_12769:
[----:B------:R-:W-:Y:S05]  /*14290*/  BSYNC B5 ;  /* 0x0000000000057941 */ /* 0x000fea0003800000 */
.L_x_12768:
[----:B------:R-:W-:Y:S05]  /*142a0*/  BRA `(.L_x_12766) ;  /* 0x0000000400c47947 */ /* 0x000fea0003800000 */
.L_x_12767:
[----:B------:R-:W-:Y:S01]  /*142b0*/  DMUL R22, R22, R20 ;  /* 0x0000001416167228 */ /* 0x000fe20000000000 */
[----:B------:R-:W-:Y:S01]  /*142c0*/  IMAD.MOV.U32 R6, RZ, RZ, 0x0 ;  /* 0x00000000ff067424 */ /* 0x000fe200078e00ff */
[----:B------:R-:W-:Y:S01]  /*142d0*/  DMUL R12, R12, 8.11296384146066816958e+31 ;  /* 0x469000000c0c7828 */ /* 0x000fe20000000000 */
[----:B------:R-:W-:Y:S01]  /*142e0*/  IMAD.MOV.U32 R7, RZ, RZ, 0x3fd80000 ;  /* 0x3fd80000ff077424 */ /* 0x000fe200078e00ff */
        /* <DEDUP_REMOVED lines=24> */
.L_x_12771:
[----:B------:R-:W-:Y:S05]  /*14470*/  BSYNC B5 ;  /* 0x0000000000057941 */ /* 0x000fea0003800000 */
.L_x_12770:
        /* <DEDUP_REMOVED lines=19> */
.L_x_12773:
[----:B------:R-:W-:Y:S05]  /*145b0*/  BSYNC B5 ;  /* 0x0000000000057941 */ /* 0x000fea0003800000 */
.L_x_12772:
[----:B------:R-:W-:Y:S01]  /*145c0*/  DMUL R14, R14, 8.11296384146066816958e+31 ;  /* 0x469000000e0e7828 */ /* 0x000fe20000000000 */
[----:B------:R-:W-:Y:S02]  /*145d0*/  IMAD.MOV.U32 R18, RZ, RZ, R4 ;  /* 0x000000ffff127224 */ /* 0x000fe400078e0004 */
[----:B------:R-:W-:Y:S01]  /*145e0*/  IMAD.MOV.U32 R19, RZ, RZ, R5 ;  /* 0x000000ffff137224 */ /* 0x000fe200078e0005 */
[----:B------:R-:W-:Y:S07]  /*145f0*/  BRA `(.L_x_12766) ;  /* 0x0000000000f07947 */ /* 0x000fee0003800000 */
.L_x_12752:
[----:B------:R-:W0:Y:S01]  /*14600*/  MUFU.RSQ64H R33, R13 ;  /* 0x0000000d00217308 */ /* 0x000e220000001c00 */
[----:B------:R-:W-:Y:S01]  /*14610*/  VIADD R32, R13, 0xfcb00000 ;  /* 0xfcb000000d207836 */ /* 0x000fe20000000000 */
[----:B------:R-:W-:Y:S01]  /*14620*/  MOV R6, 0x0 ;  /* 0x0000000000067802 */ /* 0x000fe20000000f00 */
[----:B------:R-:W-:Y:S01]  /*14630*/  IMAD.MOV.U32 R7, RZ, RZ, 0x3fd80000 ;  /* 0x3fd80000ff077424 */ /* 0x000fe200078e00ff */
[----:B------:R-:W-:Y:S02]  /*14640*/  BSSY B5, `(.L_x_12774) ;  /* 0x0000017000057945 */ /* 0x000fe40003800000 */
        /* <DEDUP_REMOVED lines=22> */
.L_x_12775:
[----:B------:R-:W-:Y:S05]  /*147b0*/  BSYNC B5 ;  /* 0x0000000000057941 */ /* 0x000fea0003800000 */
.L_x_12774:
        /* <DEDUP_REMOVED lines=30> */
.L_x_12777:
[----:B------:R-:W-:Y:S05]  /*149a0*/  BSYNC B5 ;  /* 0x0000000000057941 */ /* 0x000fea0003800000 */
.L_x_12776:
[----:B------:R-:W-:-:S11]  /*149b0*/  DMUL R18, R18, R20 ;  /* 0x0000001412127228 */ /* 0x000fd60000000000 */
.L_x_12766:
[----:B------:R-:W-:Y:S05]  /*149c0*/  BSYNC B4 ;  /* 0x0000000000047941 */ /* 0x000fea0003800000 */
.L_x_12751:
[----:B------:R-:W-:Y:S05]  /*149d0*/  BRA `(.L_x_12778) ;  /* 0x0000000000087947 */ /* 0x000fea0003800000 */
.L_x_12745:
[----:B------:R-:W-:Y:S02]  /*149e0*/  DMUL R18, R18, 9.00719925474099200000e+15 ;  /* 0x4340000012127828 */ /* 0x000fe40000000000 */
[----:B------:R-:W-:-:S11]  /*149f0*/  DMUL R14, R14, 9.00719925474099200000e+15 ;  /* 0x434000000e0e7828 */ /* 0x000fd60000000000 */
.L_x_12778:
[----:B------:R-:W-:Y:S05]  /*14a00*/  BSYNC B2 ;  /* 0x0000000000027941 */ /* 0x000fea0003800000 */
.L_x_12744:
        /* <DEDUP_REMOVED lines=28> */
.L_x_12780:
[----:B------:R-:W-:Y:S05]  /*14bd0*/  BSYNC B2 ;  /* 0x0000000000027941 */ /* 0x000fea0003800000 */
.L_x_12779:
        /* <DEDUP_REMOVED lines=82> */
.L_x_12782:
[----:B------:R-:W-:Y:S02]  /*15100*/  FSEL R4, RZ, 3.37028055040000000000e+12, P1 ;  /* 0x54442d18ff047808 */ /* 0x000fe40000800000 */
[----:B------:R-:W-:-:S07]  /*15110*/  FSEL R5, RZ, 2.1426990032196044922, P1 ;  /* 0x400921fbff057808 */ /* 0x000fce0000800000 */
.L_x_12783:
[----:B------:R-:W-:Y:S05]  /*15120*/  BSYNC B0 ;  /* 0x0000000000007941 */ /* 0x000fea0003800000 */
.L_x_12781:
[----:B------:R-:W-:Y:S01]  /*15130*/  DADD R18, |R18|, |R14| ;  /* 0x0000000012127229 */ /* 0x000fe2000000060e */
[----:B------:R-:W-:-:S07]  /*15140*/  LOP3.LUT R15, R5, 0x80000000, R15, 0xb8, !PT ;  /* 0x80000000050f7812 */ /* 0x000fce00078eb80f */
[----:B------:R-:W-:-:S06]  /*15150*/  DSETP.GTU.AND P0, PT, |R18|, +INF , PT ;  /* 0x7ff000001200742a */ /* 0x000fcc0003f0c200 */
[----:B------:R-:W-:Y:S02]  /*15160*/  FSEL R4, R18, R4, P0 ;  /* 0x0000000412047208 */ /* 0x000fe40000000000 */
[----:B------:R-:W-:-:S07]  /*15170*/  FSEL R5, R19, R15, P0 ;  /* 0x0000000f13057208 */ /* 0x000fce0000000000 */
.L_x_12750:
[----:B------:R-:W-:Y:S05]  /*15180*/  BSYNC B3 ;  /* 0x0000000000037941 */ /* 0x000fea0003800000 */
.L_x_12743:
[----:B------:R-:W-:Y:S01]  /*15190*/  LOP3.LUT R31, R5, 0x80000000, R31, 0xb8, !PT ;  /* 0x80000000051f7812 */ /* 0x000fe200078eb81f */
[----:B------:R-:W-:Y:S01]  /*151a0*/  IMAD.MOV.U32 R30, RZ, RZ, R4 ;  /* 0x000000ffff1e7224 */ /* 0x000fe200078e0004 */
[----:B------:R-:W-:Y:S02]  /*151b0*/  LOP3.LUT R29, R25, 0x80000000, R29, 0xb8, !PT ;  /* 0x80000000191d7812 */ /* 0x000fe400078eb81d */
[----:B------:R-:W-:Y:S01]  /*151c0*/  MOV R28, R24 ;  /* 0x00000018001c7202 */ /* 0x000fe20000000f00 */
[----:B------:R-:W-:Y:S06]  /*151d0*/  BRA `(.L_x_12708) ;  /* 0x0000005800f07947 */ /* 0x000fec0003800000 */
.L_x_12707:
[----:B------:R-:W-:Y:S01]  /*151e0*/  ISETP.GT.AND P0, PT, R29, -0x1, PT ;  /* 0xffffffff1d00780c */ /* 0x000fe20003f04270 */
[----:B------:R-:W-:-:S12]  /*151f0*/  BSSY B2, `(.L_x_12784) ;  /* 0x00005a1000027945 */ /* 0x000fd80003800000 */
[----:B------:R-:W-:Y:S05]  /*15200*/  @P0 BRA `(.L_x_12785) ;  /* 0x0000002c009c0947 */ /* 0x000fea0003800000 */
[----:B------:R-:W-:Y:S01]  /*15210*/  DSETP.GEU.AND P4, PT, |R28|, |R30|, PT ;  /* 0x4000001e1c00722a */ /* 0x000fe20003f8e200 */
[----:B------:R-:W-:Y:S01]  /*15220*/  UMOV UR4, 0xffffffff ;  /* 0xffffffff00047882 */ /* 0x000fe20000000000 */
[----:B------:R-:W-:Y:S01]  /*15230*/  UMOV UR5, 0x7fdfffff ;  /* 0x7fdfffff00057882 */ /* 0x000fe20000000000 */
[----:B------:R-:W-:Y:S02]  /*15240*/  DADD R20, -RZ, -R28 ;  /* 0x00000000ff147229 */ /* 0x000fe4000000091c */
[----:B------:R-:W-:Y:S01]  /*15250*/  DADD R24, -RZ, -R30 ;  /* 0x00000000ff187229 */ /* 0x000fe2000000091e */
[----:B------:R-:W-:Y:S02]  /*15260*/  FSEL R14, R10, R8, !P4 ;  /* 0x000000080a0e7208 */ /* 0x000fe40006000000 */
[----:B------:R-:W-:Y:S02]  /*15270*/  FSEL R15, R11, R9, !P4 ;  /* 0x000000090b0f7208 */ /* 0x000fe40006000000 */
[----:B------:R-:W-:-:S02]  /*15280*/  FSEL R12, R8, R10, !P4 ;  /* 0x0000000a080c7208 */ /* 0x000fc40006000000 */
        /* <DEDUP_REMOVED lines=10> */
[----:B------:R-:W-:-:S05]  /*15330*/  FSETP.GEU.AND P5, PT, |R13|, 6.5827683646048100446e-37, PT ;  /* 0x036000000d00780b */ /* 0x000fca0003fae200 */
[C---:B------:R-:W-:Y:S02]  /*15340*/  DFMA R6, R14.reuse, R14, R4 ;  /* 0x0000000e0e06722b */ /* 0x040fe40000000004 */
[----:B0-----:R-:W-:-:S08]  /*15350*/  DFMA R10, -R14, R8, 1 ;  /* 0x3ff000000e0a742b */ /* 0x001fd00000000108 */
[----:B------:R-:W-:Y:S01]  /*15360*/  ISETP.GT.AND P0, PT, R7, 0xfffff, PT ;  /* 0x000fffff0700780c */ /* 0x000fe20003f04270 */
[----:B----4-:R-:W-:Y:S01]  /*15370*/  IMAD.MOV.U32 R0, RZ, RZ, R7 ;  /* 0x000000ffff007224 */ /* 0x010fe200078e0007 */
[----:B------:R-:W-:-:S08]  /*15380*/  DFMA R10, R10, R10, R10 ;  /* 0x0000000a0a0a722b */ /* 0x000fd0000000000a */
        /* <DEDUP_REMOVED lines=18> */
[----:B------:R-:W-:Y:S02]  /*154b0*/  FSETP.GT.AND P3, PT, |R3|, 1.469367938527859385e-39, PT ;  /* 0x001000000300780b */ /* 0x000fe40003f64200 */
[----:B------:R-:W-:Y:S01]  /*154c0*/  MOV R3, 0xfffffc01 ;  /* 0xfffffc0100037802 */ /* 0x000fe20000000f00 */
[----:B------:R-:W-:Y:S01]  /*154d0*/  @!P0 IMAD.MOV.U32 R3, RZ, RZ, -0x435 ;  /* 0xfffffbcbff038424 */ /* 0x000fe200078e00ff */
        /* <DEDUP_REMOVED lines=13> */
[----:B------:R-:W-:Y:S01]  /*155b0*/  UMOV UR7, 0x43300000 ;  /* 0x4330000000077882 */ /* 0x000fe20000000000 */
[----:B------:R-:W-:-:S11]  /*155c0*/  MOV R33, 0x43300000 ;  /* 0x4330000000217802 */ /* 0x000fd60000000f00 */
        /* <DEDUP_REMOVED lines=49> */
.L_x_12789:
[----:B------:R-:W-:Y:S05]  /*158e0*/  BSYNC B0 ;  /* 0x0000000000007941 */ /* 0x000fea0003800000 */
.L_x_12788:
        /* <DEDUP_REMOVED lines=8> */
.L_x_12791:
[----:B------:R-:W-:Y:S05]  /*15970*/  BSYNC B3 ;  /* 0x0000000000037941 */ /* 0x000fea0003800000 */
.L_x_12790:
        /* <DEDUP_REMOVED lines=82> */
.L_x_12793:
[----:B------:R-:W-:-:S04]  /*15ea0*/  ISETP.GE.AND P0, PT, R21, RZ, PT ;  /* 0x000000ff1500720c */ /* 0x000fc80003f06270 */
[----:B------:R-:W-:Y:S02]  /*15eb0*/  FSEL R6, RZ, 3.37028055040000000000e+12, P0 ;  /* 0x54442d18ff067808 */ /* 0x000fe40000000000 */
[----:B------:R-:W-:-:S07]  /*15ec0*/  FSEL R7, RZ, 2.1426990032196044922, P0 ;  /* 0x400921fbff077808 */ /* 0x000fce0000000000 */
.L_x_12794:
[----:B------:R-:W-:Y:S05]  /*15ed0*/  BSYNC B0 ;  /* 0x0000000000007941 */ /* 0x000fea0003800000 */
.L_x_12792:
[----:B------:R-:W-:Y:S01]  /*15ee0*/  DADD R4, |R28|, |R30| ;  /* 0x000000001c047229 */ /* 0x000fe2000000061e */
[----:B------:R-:W-:Y:S01]  /*15ef0*/  LOP3.LUT R25, R7, 0x80000000, R25, 0xb8, !PT ;  /* 0x8000000007197812 */ /* 0x000fe200078eb819 */
[----:B------:R-:W-:-:S06]  /*15f00*/  DMUL R22, R22, 0.5 ;  /* 0x3fe0000016167828 */ /* 0x000fcc0000000000 */
[----:B------:R-:W-:-:S06]  /*15f10*/  DSETP.GTU.AND P0, PT, |R4|, +INF , PT ;  /* 0x7ff000000400742a */ /* 0x000fcc0003f0c200 */
[----:B------:R-:W-:Y:S02]  /*15f20*/  FSEL R6, R4, R6, P0 ;  /* 0x0000000604067208 */ /* 0x000fe40000000000 */
[----:B------:R-:W-:Y:S01]  /*15f30*/  FSEL R7, R5, R25, P0 ;  /* 0x0000001905077208 */ /* 0x000fe20000000000 */
[----:B------:R-:W-:Y:S06]  /*15f40*/  BRA `(.L_x_12795) ;  /* 0x0000004c002c7947 */ /* 0x000fec0003800000 */
.L_x_12787:
        /* <DEDUP_REMOVED lines=8> */
[CC--:B------:R-:W-:Y:S01]  /*15fd0*/  SEL R27, R11.reuse, R9.reuse, P1 ;  /* 0x000000090b1b7207 */ /* 0x0c0fe20000800000 */
[----:B------:R-:W-:Y:S01]  /*15fe0*/  IMAD.MOV.U32 R18, RZ, RZ, 0x0 ;  /* 0x00000000ff127424 */ /* 0x000fe200078e00ff */
[----:B------:R-:W-:Y:S01]  /*15ff0*/  SEL R3, R11, R9, P0 ;  /* 0x000000090b037207 */ /* 0x000fe20000000000 */
[----:B------:R-:W-:Y:S01]  /*16000*/  IMAD.MOV.U32 R19, RZ, RZ, 0x3fd80000 ;  /* 0x3fd80000ff137424 */ /* 0x000fe200078e00ff */
[----:B----4-:R-:W-:Y:S01]  /*16010*/  LOP3.LUT R0, R27, 0xffc00000, RZ, 0xc0, !PT ;  /* 0xffc000001b007812 */ /* 0x010fe200078ec0ff */
[----:B------:R-:W-:Y:S01]  /*16020*/  MUFU.RCP64H R33, R15 ;  /* 0x0000000f00217308 */ /* 0x000fe20000001800 */
[----:B------:R-:W-:Y:S01]  /*16030*/  SEL R20, R10, R8, P0 ;  /* 0x000000080a147207 */ /* 0x000fe20000000000 */
[----:B------:R-:W-:Y:S01]  /*16040*/  IMAD.MOV.U32 R23, RZ, RZ, R3 ;  /* 0x000000ffff177224 */ /* 0x000fe200078e0003 */
[----:B------:R-:W-:Y:S01]  /*16050*/  IADD3 R5, -R0, 0x7fd00000, RZ ;  /* 0x7fd0000000057810 */ /* 0x000fe20007ffe1ff */
[----:B------:R-:W-:Y:S01]  /*16060*/  BSSY B0, `(.L_x_12796) ;  /* 0x0000078000007945 */ /* 0x000fe20003800000 */
[----:B------:R-:W-:-:S02]  /*16070*/  MOV R22, R20 ;  /* 0x0000001400167202 */ /* 0x000fc40000000f00 */
[----:B------:R-:W-:Y:S01]  /*16080*/  SEL R26, R10, R8, P1 ;  /* 0x000000080a1a7207 */ /* 0x000fe20000800000 */
[----:B------:R-:W-:Y:S01]  /*16090*/  IMAD.U32 R8, RZ, RZ, UR6 ;  /* 0x00000006ff087e24 */ /* 0x000fe2000f8e00ff */
[----:B------:R-:W-:Y:S02]  /*160a0*/  MOV R32, 0x1 ;  /* 0x0000000100207802 */ /* 0x000fe40000000f00 */
[C---:B------:R-:W-:Y:S01]  /*160b0*/  DMUL R6, R4.reuse, R22 ;  /* 0x0000001604067228 */ /* 0x040fe20000000000 */
[----:B------:R-:W-:Y:S01]  /*160c0*/  ISETP.GE.U32.AND P2, PT, R3, 0x7ff00000, PT ;  /* 0x7ff000000300780c */ /* 0x000fe20003f46070 */
[----:B------:R-:W-:Y:S01]  /*160d0*/  DMUL R4, R4, R26 ;  /* 0x0000001a04047228 */ /* 0x000fe20000000000 */
[----:B------:R-:W-:-:S05]  /*160e0*/  FSETP.GEU.AND P5, PT, |R13|, 6.5827683646048100446e-37, PT ;  /* 0x036000000d00780b */ /* 0x000fca0003fae200 */
        /* <DEDUP_REMOVED lines=21> */
[----:B------:R-:W-:Y:S01]  /*16240*/  IMAD.MOV.U32 R6, RZ, RZ, RZ ;  /* 0x000000ffff067224 */ /* 0x000fe200078e00ff */
[----:B------:R-:W-:-:S05]  /*16250*/  DFMA R8, -R14, R4, 1 ;  /* 0x3ff000000e08742b */ /* 0x000fca0000000104 */
[----:B------:R-:W-:-:S03]  /*16260*/  DMUL R10, R10, R6 ;  /* 0x000000060a0a7228 */ /* 0x000fc60000000000 */
[----:B------:R-:W-:-:S07]  /*16270*/  DFMA R4, R4, R8, R4 ;  /* 0x000000080404722b */ /* 0x000fce0000000004 */
[----:B------:R-:W-:Y:S01]  /*16280*/  @!P2 FSEL R3, R27, R11, !P1 ;  /* 0x0000000b1b03a208 */ /* 0x000fe20004800000 */
[----:B------:R-:W-:Y:S01]  /*16290*/  DMUL R8, R12, R4 ;  /* 0x000000040c087228 */ /* 0x000fe20000000000 */
[----:B------:R-:W-:Y:S02]  /*162a0*/  @!P2 FSEL R20, R26, R10, !P1 ;  /* 0x0000000a1a14a208 */ /* 0x000fe40004800000 */
[----:B------:R-:W-:Y:S01]  /*162b0*/  ISETP.GT.AND P0, PT, R3, 0xfffff, PT ;  /* 0x000fffff0300780c */ /* 0x000fe20003f04270 */
[----:B------:R-:W-:Y:S02]  /*162c0*/  IMAD.MOV.U32 R7, RZ, RZ, R3 ;  /* 0x000000ffff077224 */ /* 0x000fe400078e0003 */
[----:B------:R-:W-:Y:S02]  /*162d0*/  IMAD.MOV.U32 R6, RZ, RZ, R20 ;  /* 0x000000ffff067224 */ /* 0x000fe400078e0014 */
[----:B------:R-:W-:-:S08]  /*162e0*/  DFMA R10, -R14, R8, R12 ;  /* 0x000000080e0a722b */ /* 0x000fd0000000010c */
[----:B------:R-:W-:Y:S02]  /*162f0*/  @!P0 DMUL R6, R6, 1.80143985094819840000e+16 ;  /* 0x4350000006068828 */ /* 0x000fe40000000000 */
[----:B------:R-:W-:-:S08]  /*16300*/  DFMA R4, R4, R10, R8 ;  /* 0x0000000a0404722b */ /* 0x000fd00000000008 */
[----:B------:R-:W-:Y:S01]  /*16310*/  @!P0 IMAD.MOV.U32 R3, RZ, RZ, R7 ;  /* 0x000000ffff038224 */ /* 0x000fe200078e0007 */
[----:B------:R-:W-:-:S03]  /*16320*/  @!P0 MOV R20, R6 ;  /* 0x0000000600148202 */ /* 0x000fc60000000f00 */
[----:B------:R-:W-:-:S05]  /*16330*/  VIADD R0, R3, 0xffffffff ;  /* 0xffffffff03007836 */ /* 0x000fca0000000000 */
[----:B------:R-:W-:Y:S01]  /*16340*/  ISETP.GE.U32.AND P1, PT, R0, 0x7fefffff, PT ;  /* 0x7fefffff0000780c */ /* 0x000fe20003f26070 */
[----:B------:R-:W-:-:S05]  /*16350*/  FFMA R0, RZ, R15, R5 ;  /* 0x0000000fff007223 */ /* 0x000fca0000000005 */
[----:B------:R-:W-:Y:S01]  /*16360*/  FSETP.GT.AND P3, PT, |R0|, 1.469367938527859385e-39, PT ;  /* 0x001000000000780b */ /* 0x000fe20003f64200 */
[----:B------:R-:W-:Y:S02]  /*16370*/  IMAD.MOV.U32 R0, RZ, RZ, -0x3ff ;  /* 0xfffffc01ff007424 */ /* 0x000fe400078e00ff */
[----:B------:R-:W-:-:S04]  /*16380*/  @!P0 IMAD.MOV.U32 R0, RZ, RZ, -0x435 ;  /* 0xfffffbcbff008424 */ /* 0x000fc800078e00ff */
        /* <DEDUP_REMOVED lines=69> */
.L_x_12797:
[----:B------:R-:W-:Y:S05]  /*167e0*/  BSYNC B0 ;  /* 0x0000000000007941 */ /* 0x000fea0003800000 */
.L_x_12796:
        /* <DEDUP_REMOVED lines=8> */
.L_x_12799:
[----:B------:R-:W-:Y:S05]  /*16870*/  BSYNC B3 ;  /* 0x0000000000037941 */ /* 0x000fea0003800000 */
.L_x_12798:
        /* <DEDUP_REMOVED lines=82> */
.L_x_12801:
[----:B------:R-:W-:-:S04]  /*16da0*/  ISETP.GE.AND P0, PT, R21, RZ, PT ;  /* 0x000000ff1500720c */ /* 0x000fc80003f06270 */
[----:B------:R-:W-:Y:S02]  /*16db0*/  FSEL R6, RZ, 3.37028055040000000000e+12, P0 ;  /* 0x54442d18ff067808 */ /* 0x000fe40000000000 */
[----:B------:R-:W-:-:S07]  /*16dc0*/  FSEL R7, RZ, 2.1426990032196044922, P0 ;  /* 0x400921fbff077808 */ /* 0x000fce0000000000 */
.L_x_12802:
[----:B------:R-:W-:Y:S05]  /*16dd0*/  BSYNC B0 ;  /* 0x0000000000007941 */ /* 0x000fea0003800000 */
.L_x_12800:
[----:B------:R-:W-:Y:S01]  /*16de0*/  DADD R4, |R28|, |R30| ;  /* 0x000000001c047229 */ /* 0x000fe2000000061e */
[----:B------:R-:W-:-:S07]  /*16df0*/  LOP3.LUT R25, R7, 0x80000000, R25, 0xb8, !PT ;  /* 0x8000000007197812 */ /* 0x000fce00078eb819 */
[----:B------:R-:W-:-:S06]  /*16e00*/  DSETP.GTU.AND P0, PT, |R4|, +INF , PT ;  /* 0x7ff000000400742a */ /* 0x000fcc0003f0c200 */
[----:B------:R-:W-:Y:S02]  /*16e10*/  FSEL R6, R4, R6, P0 ;  /* 0x0000000604067208 */ /* 0x000fe40000000000 */
[----:B------:R-:W-:Y:S01]  /*16e20*/  FSEL R7, R5, R25, P0 ;  /* 0x0000001905077208 */ /* 0x000fe20000000000 */
[----:B------:R-:W-:Y:S06]  /*16e30*/  BRA `(.L_x_12795) ;  /* 0x0000003c00707947 */ /* 0x000fec0003800000 */
.L_x_12786:
        /* <DEDUP_REMOVED lines=23> */
.L_x_12804:
[----:B------:R-:W-:Y:S05]  /*16fb0*/  BSYNC B3 ;  /* 0x0000000000037941 */ /* 0x000fea0003800000 */
.L_x_12803:
[----:B------:R-:W0:Y:S01]  /*16fc0*/  MUFU.RCP64H R7, -2.718280792236328125 ;  /* 0xc005bf0a00077908 */ /* 0x000e220000001800 */
[----:B------:R-:W-:Y:S01]  /*16fd0*/  IMAD.MOV.U32 R8, RZ, RZ, -0x74eba897 ;  /* 0x8b145769ff087424 */ /* 0x000fe200078e00ff */
[----:B------:R-:W-:Y:S01]  /*16fe0*/  MOV R6, 0x1 ;  /* 0x0000000100067802 */ /* 0x000fe20000000f00 */
[----:B------:R-:W-:Y:S01]  /*16ff0*/  IMAD.MOV.U32 R9, RZ, RZ, 0x4005bf0a ;  /* 0x4005bf0aff097424 */ /* 0x000fe200078e00ff */
[----:B------:R-:W-:Y:S01]  /*17000*/  FSETP.GEU.AND P1, PT, |R31|, 6.5827683646048100446e-37, PT ;  /* 0x036000001f00780b */ /* 0x000fe20003f2e200 */
[----:B------:R-:W-:Y:S01]  /*17010*/  BSSY B3, `(.L_x_12805) ;  /* 0x0000015000037945 */ /* 0x000fe20003800000 */
[----:B------:R-:W-:-:S03]  /*17020*/  DADD R18, -RZ, |R4| ;  /* 0x00000000ff127229 */ /* 0x000fc60000000504 */
        /* <DEDUP_REMOVED lines=17> */
[----:B------:R-:W-:Y:S02]  /*17140*/  IMAD.MOV.U32 R6, RZ, RZ, R4 ;  /* 0x000000ffff067224 */ /* 0x000fe400078e0004 */
[----:B------:R-:W-:-:S07]  /*17150*/  IMAD.MOV.U32 R7, RZ, RZ, R5 ;  /* 0x000000ffff077224 */ /* 0x000fce00078e0005 */
.L_x_12806:
[----:B------:R-:W-:Y:S05]  /*17160*/  BSYNC B3 ;  /* 0x0000000000037941 */ /* 0x000fea0003800000 */
.L_x_12805:
[----:B------:R-:W-:Y:S01]  /*17170*/  DADD R8, -RZ, |R6| ;  /* 0x00000000ff087229 */ /* 0x000fe20000000506 */
[----:B------:R-:W-:Y:S01]  /*17180*/  MOV R4, RZ ;  /* 0x000000ff00047202 */ /* 0x000fe20000000f00 */
[----:B------:R-:W-:Y:S01]  /*17190*/  UMOV UR4, 0xffffffff ;  /* 0xffffffff00047882 */ /* 0x000fe20000000000 */
[----:B------:R-:W-:Y:S01]  /*171a0*/  UMOV UR5, 0x7fefffff ;  /* 0x7fefffff00057882 */ /* 0x000fe20000000000 */
[----:B------:R-:W-:Y:S01]  /*171b0*/  MUFU.RCP64H R33, R15 ;  /* 0x0000000f00217308 */ /* 0x000fe20000001800 */
[----:B------:R-:W-:Y:S01]  /*171c0*/  UMOV UR6, UR5 ;  /* 0x0000000500067c82 */ /* 0x000fe20008000000 */
[----:B------:R-:W-:Y:S01]  /*171d0*/  IMAD.MOV.U32 R32, RZ, RZ, 0x1 ;  /* 0x00000001ff207424 */ /* 0x000fe200078e00ff */
[----:B------:R-:W-:Y:S01]  /*171e0*/  BSSY B0, `(.L_x_12807) ;  /* 0x0000083000007945 */ /* 0x000fe20003800000 */
[----:B------:R-:W-:Y:S02]  /*171f0*/  FSETP.GEU.AND P5, PT, |R13|, 6.5827683646048100446e-37, PT ;  /* 0x036000000d00780b */ /* 0x000fe40003fae200 */
[----:B------:R-:W-:-:S02]  /*17200*/  ISETP.GT.U32.AND P1, PT, R8, R18, PT ;  /* 0x000000120800720c */ /* 0x000fc40003f24070 */
[CC--:B------:R-:W-:Y:S02]  /*17210*/  ISETP.LT.U32.AND P0, PT, R8.reuse, R18.reuse, PT ;  /* 0x000000120800720c */ /* 0x0c0fe40003f01070 */
[CC--:B------:R-:W-:Y:S02]  /*17220*/  ISETP.GT.U32.AND.EX P1, PT, R9.reuse, R19.reuse, PT, P1 ;  /* 0x000000130900720c */ /* 0x0c0fe40003f24110 */
[CC--:B------:R-:W-:Y:S02]  /*17230*/  ISETP.LT.U32.AND.EX P0, PT, R9.reuse, R19.reuse, PT, P0 ;  /* 0x000000130900720c */ /* 0x0c0fe40003f01100 */
[CC--:B------:R-:W-:Y:S02]  /*17240*/  SEL R27, R9.reuse, R19.reuse, P1 ;  /* 0x00000013091b7207 */ /* 0x0c0fe40000800000 */
[CC--:B------:R-:W-:Y:S02]  /*17250*/  SEL R20, R8.reuse, R18.reuse, P0 ;  /* 0x0000001208147207 */ /* 0x0c0fe40000000000 */
[----:B------:R-:W-:Y:S01]  /*17260*/  SEL R3, R9, R19, P0 ;  /* 0x0000001309037207 */ /* 0x000fe20000000000 */
[----:B------:R-:W-:Y:S01]  /*17270*/  IMAD.MOV.U32 R19, RZ, RZ, 0x3fd80000 ;  /* 0x3fd80000ff137424 */ /* 0x000fe200078e00ff */
[----:B------:R-:W-:Y:S01]  /*17280*/  LOP3.LUT R0, R27, 0xffc00000, RZ, 0xc0, !PT ;  /* 0xffc000001b007812 */ /* 0x000fe200078ec0ff */
[----:B------:R-:W-:Y:S01]  /*17290*/  IMAD.MOV.U32 R22, RZ, RZ, R20 ;  /* 0x000000ffff167224 */ /* 0x000fe200078e0014 */
[----:B------:R-:W-:Y:S01]  /*172a0*/  SEL R26, R8, R18, P1 ;  /* 0x00000012081a7207 */ /* 0x000fe20000800000 */
[----:B------:R-:W-:Y:S01]  /*172b0*/  IMAD.MOV.U32 R23, RZ, RZ, R3 ;  /* 0x000000ffff177224 */ /* 0x000fe200078e0003 */
[----:B------:R-:W-:Y:S01]  /*172c0*/  IADD3 R5, -R0, 0x7fd00000, RZ ;  /* 0x7fd0000000057810 */ /* 0x000fe20007ffe1ff */
[----:B------:R-:W-:Y:S01]  /*172d0*/  IMAD.U32 R8, RZ, RZ, UR6 ;  /* 0x00000006ff087e24 */ /* 0x000fe2000f8e00ff */
[----:B------:R-:W-:Y:S01]  /*172e0*/  ISETP.GE.U32.AND P2, PT, R3, 0x7ff00000, PT ;  /* 0x7ff000000300780c */ /* 0x000fe20003f46070 */
[----:B------:R-:W-:-:S03]  /*172f0*/  IMAD.MOV.U32 R18, RZ, RZ, 0x0 ;  /* 0x00000000ff127424 */ /* 0x000fc600078e00ff */
[C---:B------:R-:W-:Y:S02]  /*17300*/  DMUL R6, R4.reuse, R22 ;  /* 0x0000001604067228 */ /* 0x040fe40000000000 */
        /* <DEDUP_REMOVED lines=30> */
[----:B------:R-:W-:Y:S01]  /*174f0*/  IMAD.MOV.U32 R7, RZ, RZ, R3 ;  /* 0x000000ffff077224 */ /* 0x000fe200078e0003 */
[----:B------:R-:W-:-:S03]  /*17500*/  MOV R6, R20 ;  /* 0x0000001400067202 */ /* 0x000fc60000000f00 */
[----:B------:R-:W-:-:S08]  /*17510*/  DFMA R10, -R14, R8, R12 ;  /* 0x000000080e0a722b */ /* 0x000fd0000000010c */
[----:B------:R-:W-:Y:S02]  /*17520*/  @!P0 DMUL R6, R6, 1.80143985094819840000e+16 ;  /* 0x4350000006068828 */ /* 0x000fe40000000000 */
[----:B------:R-:W-:-:S08]  /*17530*/  DFMA R4, R4, R10, R8 ;  /* 0x0000000a0404722b */ /* 0x000fd00000000008 */
[----:B------:R-:W-:Y:S02]  /*17540*/  @!P0 IMAD.MOV.U32 R3, RZ, RZ, R7 ;  /* 0x000000ffff038224 */ /* 0x000fe400078e0007 */
[----:B------:R-:W-:Y:S02]  /*17550*/  @!P0 IMAD.MOV.U32 R20, RZ, RZ, R6 ;  /* 0x000000ffff148224 */ /* 0x000fe400078e0006 */
        /* <DEDUP_REMOVED lines=75> */
.L_x_12808:
[----:B------:R-:W-:Y:S05]  /*17a10*/  BSYNC B0 ;  /* 0x0000000000007941 */ /* 0x000fea0003800000 */
.L_x_12807:
[----:B------:R-:W-:Y:S04]  /*17a20*/  BSSY B3, `(.L_x_12809) ;  /* 0x0000008000037945 */ /* 0x000fe80003800000 */
[----:B------:R-:W-:Y:S05]  /*17a30*/  @P3 BRA P5, `(.L_x_12810) ;  /* 0x0000000000183947 */ /* 0x000fea0002800000 */
[----:B------:R-:W-:Y:S01]  /*17a40*/  IMAD.MOV.U32 R4, RZ, RZ, R12 ;  /* 0x000000ffff047224 */ /* 0x000fe200078e000c */
[----:B------:R-:W-:Y:S01]  /*17a50*/  MOV R3, R13 ;  /* 0x0000000d00037202 */ /* 0x000fe20000000f00 */
[----:B------:R-:W-:Y:S01]  /*17a60*/  IMAD.MOV.U32 R8, RZ, RZ, R14 ;  /* 0x000000ffff087224 */ /* 0x000fe200078e000e */
[----:B------:R-:W-:Y:S01]  /*17a70*/  MOV R0, 0x17aa0 ;  /* 0x00017aa000007802 */ /* 0x000fe20000000f00 */
[----:B------:R-:W-:-:S07]  /*17a80*/  IMAD.MOV.U32 R9, RZ, RZ, R15 ;  /* 0x000000ffff097224 */ /* 0x000fce00078e000f */
[----:B------:R-:W-:Y:S05]  /*17a90*/  CALL.REL.NOINC `($__internal_21_$__cuda_sm20_div_rn_f64_full) ;  /* 0x0000020000707944 */ /* 0x000fea0003c00000 */
.L_x_12810:
[----:B------:R-:W-:Y:S05]  /*17aa0*/  BSYNC B3 ;  /* 0x0000000000037941 */ /* 0x000fea0003800000 */
.L_x_12809:
        /* <DEDUP_REMOVED lines=82> */
.L_x_12812:
[----:B------:R-:W-:-:S04]  /*17fd0*/  ISETP.GE.AND P0, PT, R21, RZ, PT ;  /* 0x000000ff1500720c */ /* 0x000fc80003f06270 */
[----:B------:R-:W-:Y:S02]  /*17fe0*/  FSEL R6, RZ, 3.37028055040000000000e+12, P0 ;  /* 0x54442d18ff067808 */ /* 0x000fe40000000000 */
[----:B------:R-:W-:-:S07]  /*17ff0*/  FSEL R7, RZ, 2.1426990032196044922, P0 ;  /* 0x400921fbff077808 */ /* 0x000fce0000000000 */
.L_x_12813:
[----:B------:R-:W-:Y:S05]  /*18000*/  BSYNC B0 ;  /* 0x0000000000007941 */ /* 0x000fea0003800000 */
.L_x_12811:
[----:B------:R-:W-:Y:S01]  /*18010*/  DADD R4, |R28|, |R30| ;  /* 0x000000001c047229 */ /* 0x000fe2000000061e */
[----:B------:R-:W-:Y:S01]  /*18020*/  LOP3.LUT R25, R7, 0x80000000, R25, 0xb8, !PT ;  /* 0x8000000007197812 */ /* 0x000fe200078eb819 */
[----:B------:R-:W-:-:S06]  /*18030*/  DADD R22, R22, 1 ;  /* 0x3ff0000016167429 */ /* 0x000fcc0000000000 */
[----:B------:R-:W-:-:S06]  /*18040*/  DSETP.GTU.AND P0, PT, |R4|, +INF , PT ;  /* 0x7ff000000400742a */ /* 0x000fcc0003f0c200 */
[----:B------:R-:W-:Y:S02]  /*18050*/  FSEL R6, R4, R6, P0 ;  /* 0x0000000604067208 */ /* 0x000fe40000000000 */
[----:B------:R-:W-:Y:S01]  /*18060*/  FSEL R7, R5, R25, P0 ;  /* 0x0000001905077208 */ /* 0x000fe20000000000 */
[----:B------:R-:W-:Y:S06]  /*18070*/  BRA `(.L_x_12795) ;  /* 0x0000002800e07947 */ /* 0x000fec0003800000 */
.L_x_12785:
        /* <DEDUP_REMOVED lines=23> */
[----:B------:R-:W-:Y:S01]  /*181f0*/  IMAD.MOV.U32 R8, RZ, RZ, R6 ;  /* 0x000000ffff087224 */ /* 0x000fe200078e0006 */
[----:B------:R-:W-:-:S06]  /*18200*/  MOV R9, R7 ;  /* 0x0000000700097202 */ /* 0x000fcc0000000f00 */
        /* <DEDUP_REMOVED lines=15> */
[----:B------:R-:W-:Y:S01]  /*18300*/  FSETP.GT.AND P3, PT, |R3|, 1.469367938527859385e-39, PT ;  /* 0x001000000300780b */ /* 0x000fe20003f64200 */
[----:B------:R-:W-:Y:S02]  /*18310*/  IMAD.MOV.U32 R3, RZ, RZ, -0x3ff ;  /* 0xfffffc01ff037424 */ /* 0x000fe400078e00ff */
        /* <DEDUP_REMOVED lines=12> */
[----:B------:R-:W-:Y:S01]  /*183e0*/  IMAD.MOV.U32 R33, RZ, RZ, 0x43300000 ;  /* 0x43300000ff217424 */ /* 0x000fe200078e00ff */
[----:B------:R-:W-:Y:S01]  /*183f0*/  ISETP.GE.AND P0, PT, R7, 0x3ff6a09f, PT ;  /* 0x3ff6a09f0700780c */ /* 0x000fe20003f06270 */
[----:B------:R-:W-:Y:S01]  /*18400*/  UMOV UR6, 0x80000000 ;  /* 0x8000000000067882 */ /* 0x000fe20000000000 */
[----:B------:R-:W-:-:S11]  /*18410*/  UMOV UR7, 0x43300000 ;  /* 0x4330000000077882 */ /* 0x000fd60000000000 */
[----:B------:R-:W-:Y:S01]  /*18420*/  @P0 IADD3 R9, R7, -0x100000, RZ ;  /* 0xfff0000007090810 */ /* 0x000fe20007ffe0ff */
[----:B------:R-:W-:-:S04]  /*18430*/  @P0 VIADD R0, R0, 0x1 ;  /* 0x0000000100000836 */ /* 0x000fc80000000000 */
[----:B------:R-:W-:Y:S01]  /*18440*/  @P0 IMAD.MOV.U32 R7, RZ, RZ, R9 ;  /* 0x000000ffff070224 */ /* 0x000fe200078e0009 */
[----:B------:R-:W-:-:S05]  /*18450*/  LOP3.LUT R32, R0, 0x80000000, RZ, 0x3c, !PT ;  /* 0x8000000000207812 */ /* 0x000fca00078e3cff */
        /* <DEDUP_REMOVED lines=45> */
.L_x_12817:
[----:B------:R-:W-:Y:S05]  /*18730*/  BSYNC B0 ;  /* 0x0000000000007941 */ /* 0x000fea0003800000 */
.L_x_12816:
        /* <DEDUP_REMOVED lines=8> */
.L_x_12819:
[----:B------:R-:W-:Y:S05]  /*187c0*/  BSYNC B3 ;  /* 0x0000000000037941 */ /* 0x000fea0003800000 */
.L_x_12818:
[----:B------:R-:W-:Y:S01]  /*187d0*/  DSETP.NEU.AND P1, PT, R18, RZ, PT ;  /* 0x000000ff1200722a */ /* 0x000fe20003f2d000 */
[----:B------:R-:W-:Y:S01]  /*187e0*/  BSSY B0, `(.L_x_12820) ;  /* 0x0000048000007945 */ /* 0x000fe20003800000 */
[----:B------:R-:W-:Y:S01]  /*187f0*/  DADD R10, R12, R14 ;  /* 0x000000000c0a7229 */ /* 0x000fe2000000000e */
        /* <DEDUP_REMOVED lines=8> */
[----:B------:R-:W-:-:S04]  /*18880*/  DSETP.NEU.AND P1, PT, R12, R14, PT ;  /* 0x0000000e0c00722a */ /* 0x000fc80003f2d000 */
        /* <DEDUP_REMOVED lines=61> */
.L_x_12821:
[----:B------:R-:W-:Y:S05]  /*18c60*/  BSYNC B0 ;  /* 0x0000000000007941 */ /* 0x000fea0003800000 */
.L_x_12820:
[----:B------:R-:W-:Y:S01]  /*18c70*/  LOP3.LUT R3, R7, 0x80000000, R31, 0xb8, !PT ;  /* 0x8000000007037812 */ /* 0x000fe200078eb81f */
[----:B------:R-:W-:Y:S01]  /*18c80*/  DMUL R22, R22, 0.5 ;  /* 0x3fe0000016167828 */ /* 0x000fe20000000000 */
[----:B------:R-:W-:Y:S02]  /*18c90*/  FSEL R6, R10, R6, P0 ;  /* 0x000000060a067208 */ /* 0x000fe40000000000 */
[----:B------:R-:W-:Y:S01]  /*18ca0*/  FSEL R7, R11, R3, P0 ;  /* 0x000000030b077208 */ /* 0x000fe20000000000 */
[----:B------:R-:W-:Y:S07]  /*18cb0*/  BRA `(.L_x_12795) ;  /* 0x0000001c00d07947 */ /* 0x000fee0003800000 */
.L_x_12815:
        /* <DEDUP_REMOVED lines=9> */
[----:B------:R-:W-:Y:S01]  /*18d50*/  IMAD.U32 R8, RZ, RZ, UR6 ;  /* 0x00000006ff087e24 */ /* 0x000fe2000f8e00ff */
[----:B------:R-:W-:Y:S01]  /*18d60*/  SEL R3, R15, R13, P0 ;  /* 0x0000000d0f037207 */ /* 0x000fe20000000000 */
[----:B------:R-:W-:Y:S01]  /*18d70*/  IMAD.MOV.U32 R22, RZ, RZ, 0x0 ;  /* 0x00000000ff167424 */ /* 0x000fe200078e00ff */
[----:B----4-:R-:W-:Y:S01]  /*18d80*/  LOP3.LUT R0, R27, 0xffc00000, RZ, 0xc0, !PT ;  /* 0xffc000001b007812 */ /* 0x010fe200078ec0ff */
[----:B------:R-:W-:Y:S01]  /*18d90*/  IMAD.MOV.U32 R23, RZ, RZ, 0x3fd80000 ;  /* 0x3fd80000ff177424 */ /* 0x000fe200078e00ff */
[-C--:B------:R-:W-:Y:S01]  /*18da0*/  SEL R24, R14, R12.reuse, P0 ;  /* 0x0000000c0e187207 */ /* 0x080fe20000000000 */
[----:B------:R-:W-:Y:S01]  /*18db0*/  IMAD.MOV.U32 R25, RZ, RZ, R3 ;  /* 0x000000ffff197224 */ /* 0x000fe200078e0003 */
[----:B------:R-:W-:Y:S01]  /*18dc0*/  IADD3 R5, -R0, 0x7fd00000, RZ ;  /* 0x7fd0000000057810 */ /* 0x000fe20007ffe1ff */
[----:B------:R-:W-:Y:S01]  /*18dd0*/  MUFU.RCP64H R33, R19 ;  /* 0x0000001300217308 */ /* 0x000fe20000001800 */
[----:B------:R-:W-:Y:S01]  /*18de0*/  SEL R26, R14, R12, P1 ;  /* 0x0000000c0e1a7207 */ /* 0x000fe20000800000 */
[----:B------:R-:W-:Y:S01]  /*18df0*/  IMAD.MOV.U32 R32, RZ, RZ, 0x1 ;  /* 0x00000001ff207424 */ /* 0x000fe200078e00ff */
[----:B------:R-:W-:Y:S01]  /*18e00*/  ISETP.GE.U32.AND P2, PT, R3, 0x7ff00000, PT ;  /* 0x7ff000000300780c */ /* 0x000fe20003f46070 */
[----:B------:R-:W-:Y:S01]  /*18e10*/  BSSY B0, `(.L_x_12822) ;  /* 0x0000073000007945 */ /* 0x000fe20003800000 */
[C---:B------:R-:W-:Y:S01]  /*18e20*/  DMUL R6, R4.reuse, R24 ;  /* 0x0000001804067228 */ /* 0x040fe20000000000 */
[----:B------:R-:W-:Y:S01]  /*18e30*/  FSETP.GEU.AND P5, PT, |R21|, 6.5827683646048100446e-37, PT ;  /* 0x036000001500780b */ /* 0x000fe20003fae200 */
[----:B------:R-:W-:-:S06]  /*18e40*/  DMUL R4, R4, R26 ;  /* 0x0000001a04047228 */ /* 0x000fcc0000000000 */
[----:B------:R-:W-:-:S08]  /*18e50*/  DMUL R6, R6, R6 ;  /* 0x0000000606067228 */ /* 0x000fd00000000000 */
[----:B------:R-:W-:-:S08]  /*18e60*/  DFMA R6, R4, R4, R6 ;  /* 0x000000040406722b */ /* 0x000fd00000000006 */
[----:B------:R-:W-:Y:S02]  /*18e70*/  DSETP.MIN.AND P0, P1, R6, UR4, PT ;  /* 0x0000000406007e2a */ /* 0x000fe4000b900000 */
[----:B------:R-:W-:-:S04]  /*18e80*/  MOV R4, R7 ;  /* 0x0000000700047202 */ /* 0x000fc80000000f00 */
        /* <DEDUP_REMOVED lines=30> */
[----:B------:R-:W-:Y:S01]  /*19070*/  @!P0 MOV R3, R7 ;  /* 0x0000000700038202 */ /* 0x000fe20000000f00 */
[----:B------:R-:W-:-:S04]  /*19080*/  @!P0 IMAD.MOV.U32 R24, RZ, RZ, R6 ;  /* 0x000000ffff188224 */ /* 0x000fc800078e0006 */
        /* <DEDUP_REMOVED lines=27> */
[----:B------:R-:W-:-:S03]  /*19240*/  @P0 VIADD R0, R0, 0x1 ;  /* 0x0000000100000836 */ /* 0x000fc60000000000 */
[----:B------:R-:W-:Y:S02]  /*19250*/  @P0 MOV R7, R9 ;  /* 0x0000000900070202 */ /* 0x000fe40000000f00 */
[----:B------:R-:W-:-:S04]  /*19260*/  LOP3.LUT R32, R0, 0x80000000, RZ, 0x3c, !PT ;  /* 0x8000000000207812 */ /* 0x000fc800078e3cff */
        /* <DEDUP_REMOVED lines=45> */
.L_x_12823:
[----:B------:R-:W-:Y:S05]  /*19540*/  BSYNC B0 ;  /* 0x0000000000007941 */ /* 0x000fea0003800000 */
.L_x_12822:
        /* <DEDUP_REMOVED lines=8> */
.L_x_12825:
[----:B------:R-:W-:Y:S05]  /*195d0*/  BSYNC B3 ;  /* 0x0000000000037941 */ /* 0x000fea0003800000 */
.L_x_12824:
        /* <DEDUP_REMOVED lines=73> */
.L_x_12827:
[----:B------:R-:W-:Y:S05]  /*19a70*/  BSYNC B0 ;  /* 0x0000000000007941 */ /* 0x000fea0003800000 */
.L_x_12826:
[----:B------:R-:W-:Y:S02]  /*19a80*/  LOP3.LUT R3, R7, 0x80000000, R31, 0xb8, !PT ;  /* 0x8000000007037812 */ /* 0x000fe400078eb81f */
[----:B------:R-:W-:Y:S02]  /*19a90*/  FSEL R6, R10, R6, P1 ;  /* 0x000000060a067208 */ /* 0x000fe40000800000 */
[----:B------:R-:W-:Y:S01]  /*19aa0*/  FSEL R7, R11, R3, P1 ;  /* 0x000000030b077208 */ /* 0x000fe20000800000 */
[----:B------:R-:W-:Y:S06]  /*19ab0*/  BRA `(.L_x_12795) ;  /* 0x0000001000507947 */ /* 0x000fec0003800000 */
.L_x_12814:
        /* <DEDUP_REMOVED lines=18> */
[----:B------:R-:W-:Y:S01]  /*19be0*/  MOV R3, R29 ;  /* 0x0000001d00037202 */ /* 0x000fe20000000f00 */
[----:B------:R-:W-:Y:S01]  /*19bf0*/  IMAD.MOV.U32 R8, RZ, RZ, -0x74eba897 ;  /* 0x8b145769ff087424 */ /* 0x000fe200078e00ff */
[----:B------:R-:W-:Y:S01]  /*19c00*/  MOV R0, 0x19c30 ;  /* 0x00019c3000007802 */ /* 0x000fe20000000f00 */
[----:B------:R-:W-:-:S07]  /*19c10*/  IMAD.MOV.U32 R9, RZ, RZ, 0x4005bf0a ;  /* 0x4005bf0aff097424 */ /* 0x000fce00078e00ff */
[----:B------:R-:W-:Y:S05]  /*19c20*/  CALL.REL.NOINC `($__internal_21_$__cuda_sm20_div_rn_f64_full) ;  /* 0x000001e0000c7944 */ /* 0x000fea0003c00000 */
.L_x_12829:
[----:B------:R-:W-:Y:S05]  /*19c30*/  BSYNC B3 ;  /* 0x0000000000037941 */ /* 0x000fea0003800000 */
.L_x_12828:
[----:B------:R-:W0:Y:S01]  /*19c40*/  MUFU.RCP64H R7, 2.718280792236328125 ;  /* 0x4005bf0a00077908 */ /* 0x000e220000001800 */
[----:B------:R-:W-:Y:S01]  /*19c50*/  IMAD.MOV.U32 R8, RZ, RZ, -0x74eba897 ;  /* 0x8b145769ff087424 */ /* 0x000fe200078e00ff */
[----:B------:R-:W-:Y:S01]  /*19c60*/  FSETP.GEU.AND P1, PT, |R31|, 6.5827683646048100446e-37, PT ;  /* 0x036000001f00780b */ /* 0x000fe20003f2e200 */
[----:B------:R-:W-:Y:S01]  /*19c70*/  IMAD.MOV.U32 R9, RZ, RZ, 0x4005bf0a ;  /* 0x4005bf0aff097424 */ /* 0x000fe200078e00ff */
[----:B------:R-:W-:Y:S01]  /*19c80*/  BSSY B3, `(.L_x_12830) ;  /* 0x0000016000037945 */ /* 0x000fe20003800000 */
[----:B------:R-:W-:Y:S01]  /*19c90*/  IMAD.MOV.U32 R6, RZ, RZ, 0x1 ;  /* 0x00000001ff067424 */ /* 0x000fe200078e00ff */
[----:B------:R-:W-:-:S05]  /*19ca0*/  DADD R22, -RZ, |R4| ;  /* 0x00000000ff167229 */ /* 0x000fca0000000504 */
        /* <DEDUP_REMOVED lines=13> */
[----:B------:R-:W-:Y:S01]  /*19d80*/  IMAD.MOV.U32 R3, RZ, RZ, R31 ;  /* 0x000000ffff037224 */ /* 0x000fe200078e001f */
[----:B------:R-:W-:Y:S01]  /*19d90*/  MOV R0, 0x19dc0 ;  /* 0x00019dc000007802 */ /* 0x000fe20000000f00 */
[----:B------:R-:W-:-:S07]  /*19da0*/  IMAD.MOV.U32 R8, RZ, RZ, -0x74eba897 ;  /* 0x8b145769ff087424 */ /* 0x000fce00078e00ff */
[----:B------:R-:W-:Y:S05]  /*19db0*/  CALL.REL.NOINC `($__internal_21_$__cuda_sm20_div_rn_f64_full) ;  /* 0x000001dc00a87944 */ /* 0x000fea0003c00000 */
[----:B------:R-:W-:Y:S02]  /*19dc0*/  IMAD.MOV.U32 R6, RZ, RZ, R4 ;  /* 0x000000ffff067224 */ /* 0x000fe400078e0004 */
[----:B------:R-:W-:-:S07]  /*19dd0*/  IMAD.MOV.U32 R7, RZ, RZ, R5 ;  /* 0x000000ffff077224 */ /* 0x000fce00078e0005 */
.L_x_12831:
[----:B------:R-:W-:Y:S05]  /*19de0*/  BSYNC B3 ;  /* 0x0000000000037941 */ /* 0x000fea0003800000 */
.L_x_12830:
[----:B------:R-:W-:Y:S01]  /*19df0*/  DADD R8, -RZ, |R6| ;  /* 0x00000000ff087229 */ /* 0x000fe20000000506 */
[----:B------:R-:W-:Y:S01]  /*19e00*/  IMAD.MOV.U32 R4, RZ, RZ, RZ ;  /* 0x000000ffff047224 */ /* 0x000fe200078e00ff */
        /* <DEDUP_REMOVED lines=8> */
[----:B------:R-:W-:Y:S02]  /*19e90*/  ISETP.LT.U32.AND P0, PT, R8, R22, PT ;  /* 0x000000160800720c */ /* 0x000fe40003f01070 */
[CC--:B------:R-:W-:Y:S02]  /*19ea0*/  ISETP.GT.U32.AND.EX P1, PT, R9.reuse, R23.reuse, PT, P1 ;  /* 0x000000170900720c */ /* 0x0c0fe40003f24110 */
[CC--:B------:R-:W-:Y:S02]  /*19eb0*/  ISETP.LT.U32.AND.EX P0, PT, R9.reuse, R23.reuse, PT, P0 ;  /* 0x000000170900720c */ /* 0x0c0fe40003f01100 */
[CC--:B------:R-:W-:Y:S02]  /*19ec0*/  SEL R27, R9.reuse, R23.reuse, P1 ;  /* 0x00000017091b7207 */ /* 0x0c0fe40000800000 */
[----:B------:R-:W-:Y:S01]  /*19ed0*/  SEL R3, R9, R23, P0 ;  /* 0x0000001709037207 */ /* 0x000fe20000000000 */
[----:B------:R-:W-:Y:S01]  /*19ee0*/  IMAD.MOV.U32 R23, RZ, RZ, 0x3fd80000 ;  /* 0x3fd80000ff177424 */ /* 0x000fe200078e00ff */
[----:B------:R-:W-:-:S02]  /*19ef0*/  LOP3.LUT R0, R27, 0xffc00000, RZ, 0xc0, !PT ;  /* 0xffc000001b007812 */ /* 0x000fc400078ec0ff */
[-C--:B------:R-:W-:Y:S01]  /*19f00*/  SEL R24, R8, R22.reuse, P0 ;  /* 0x0000001608187207 */ /* 0x080fe20000000000 */
[----:B------:R-:W-:Y:S01]  /*19f10*/  IMAD.MOV.U32 R25, RZ, RZ, R3 ;  /* 0x000000ffff197224 */ /* 0x000fe200078e0003 */
[----:B------:R-:W-:Y:S02]  /*19f20*/  IADD3 R5, -R0, 0x7fd00000, RZ ;  /* 0x7fd0000000057810 */ /* 0x000fe40007ffe1ff */
[----:B------:R-:W-:Y:S01]  /*19f30*/  SEL R26, R8, R22, P1 ;  /* 0x00000016081a7207 */ /* 0x000fe20000800000 */
[----:B------:R-:W-:Y:S01]  /*19f40*/  IMAD.U32 R8, RZ, RZ, UR6 ;  /* 0x00000006ff087e24 */ /* 0x000fe2000f8e00ff */
[----:B------:R-:W-:Y:S02]  /*19f50*/  MOV R22, 0x0 ;  /* 0x0000000000167802 */ /* 0x000fe40000000f00 */
        /* <DEDUP_REMOVED lines=114> */
.L_x_12833:
[----:B------:R-:W-:Y:S05]  /*1a680*/  BSYNC B0 ;  /* 0x0000000000007941 */ /* 0x000fea0003800000 */
.L_x_12832:
        /* <DEDUP_REMOVED lines=8> */
.L_x_12835:
[----:B------:R-:W-:Y:S05]  /*1a710*/  BSYNC B3 ;  /* 0x0000000000037941 */ /* 0x000fea0003800000 */
.L_x_12834:
[----:B------:R-:W-:Y:S01]  /*1a720*/  DSETP.NEU.AND P0, PT, R18, RZ, PT ;  /* 0x000000ff1200722a */ /* 0x000fe20003f0d000 */
[----:B------:R-:W-:Y:S01]  /*1a730*/  BSSY B0, `(.L_x_12836) ;  /* 0x0000049000007945 */ /* 0x000fe20003800000 */
[----:B------:R-:W-:Y:S01]  /*1a740*/  DADD R10, R12, R14 ;  /* 0x000000000c0a7229 */ /* 0x000fe2000000000e */
        /* <DEDUP_REMOVED lines=71> */
.L_x_12837:
[----:B------:R-:W-:Y:S05]  /*1abc0*/  BSYNC B0 ;  /* 0x0000000000007941 */ /* 0x000fea0003800000 */
.L_x_12836:
[----:B------:R-:W-:Y:S02]  /*1abd0*/  LOP3.LUT R3, R7, 0x80000000, R31, 0xb8, !PT ;  /* 0x8000000007037812 */ /* 0x000fe400078eb81f */
[----:B------:R-:W-:Y:S02]  /*1abe0*/  FSEL R6, R10, R6, P1 ;  /* 0x000000060a067208 */ /* 0x000fe40000800000 */
[----:B------:R-:W-:-:S07]  /*1abf0*/  FSEL R7, R11, R3, P1 ;  /* 0x000000030b077208 */ /* 0x000fce0000800000 */
.L_x_12795:
[----:B------:R-:W-:Y:S05]  /*1ac00*/  BSYNC B2 ;  /* 0x0000000000027941 */ /* 0x000fea0003800000 */
.L_x_12784:
[----:B------:R-:W-:Y:S01]  /*1ac10*/  UMOV UR4, 0xfefa39ef ;  /* 0xfefa39ef00047882 */ /* 0x000fe20000000000 */
[----:B------:R-:W-:Y:S01]  /*1ac20*/  UMOV UR5, 0x3fe62e42 ;  /* 0x3fe62e4200057882 */ /* 0x000fe20000000000 */
[----:B------:R-:W-:Y:S01]  /*1ac30*/  LOP3.LUT R31, R7, 0x80000000, R31, 0xb8, !PT ;  /* 0x80000000071f7812 */ /* 0x000fe200078eb81f */
[----:B------:R-:W-:Y:S01]  /*1ac40*/  DADD R22, R22, UR4 ;  /* 0x0000000416167e29 */ /* 0x000fe20008000000 */
[----:B------:R-:W-:-:S09]  /*1ac50*/  IMAD.MOV.U32 R30, RZ, RZ, R6 ;  /* 0x000000ffff1e7224 */ /* 0x000fd200078e0006 */
[----:B------:R-:W-:Y:S01]  /*1ac60*/  LOP3.LUT R29, R23, 0x80000000, R29, 0xb8, !PT ;  /* 0x80000000171d7812 */ /* 0x000fe200078eb81d */
[----:B------:R-:W-:Y:S01]  /*1ac70*/  IMAD.MOV.U32 R28, RZ, RZ, R22 ;  /* 0x000000ffff1c7224 */ /* 0x000fe200078e0016 */
[----:B------:R-:W-:Y:S06]  /*1ac80*/  BRA `(.L_x_12708) ;  /* 0x0000000000447947 */ /* 0x000fec0003800000 */
.L_x_12706:
        /* <DEDUP_REMOVED lines=14> */
[----:B------:R-:W-:Y:S01]  /*1ad70*/  @P0 IMAD.MOV.U32 R28, RZ, RZ, R30 ;  /* 0x000000ffff1c0224 */ /* 0x000fe200078e001e */
[----:B------:R-:W-:-:S06]  /*1ad80*/  @P0 MOV R29, R31 ;  /* 0x0000001f001d0202 */ /* 0x000fcc0000000f00 */
[----:B------:R-:W-:-:S11]  /*1ad90*/  @!P0 DADD R28, R28, R28 ;  /* 0x000000001c1c8229 */ /* 0x000fd6000000001c */
.L_x_12708:
[----:B------:R-:W-:Y:S05]  /*1ada0*/  BSYNC B1 ;  /* 0x0000000000017941 */ /* 0x000fea0003800000 */
.L_x_12705:
        /* <DEDUP_REMOVED lines=15> */
.L_x_12841:
[----:B------:R-:W0:Y:S02]  /*1aea0*/  F2I.S64.F64.TRUNC R28, R28 ;  /* 0x0000001c001c7311 */ /* 0x000e24000030d900 */
[----:B0-----:R-:W-:-:S05]  /*1aeb0*/  IMAD.MOV.U32 R3, RZ, RZ, R28 ;  /* 0x000000ffff037224 */ /* 0x001fca00078e001c */
[----:B------:R1:W-:Y:S01]  /*1aec0*/  STG.E.U8 desc[UR36][R16.64], R3 ;  /* 0x0000000310007986 */ /* 0x0003e2000c101124 */
[----:B------:R-:W-:Y:S05]  /*1aed0*/  BRA `(.L_x_12843) ;  /* 0x0000001000087947 */ /* 0x000fea0003800000 */
.L_x_12840:
        /* <DEDUP_REMOVED lines=9> */
.L_x_12845:
[----:B------:R-:W0:Y:S02]  /*1af70*/  F2I.F64.TRUNC R29, R28 ;  /* 0x0000001c001d7311 */ /* 0x000e24000030d100 */
[----:B0-----:R3:W-:Y:S01]  /*1af80*/  STG.E desc[UR36][R16.64], R29 ;  /* 0x0000001d10007986 */ /* 0x0017e2000c101924 */
[----:B------:R-:W-:Y:S05]  /*1af90*/  BRA `(.L_x_12843) ;  /* 0x0000000c00d87947 */ /* 0x000fea0003800000 */
.L_x_12844:
[----:B------:R-:W0:Y:S02]  /*1afa0*/  F2I.F64.TRUNC R29, R28 ;  /* 0x0000001c001d7311 */ /* 0x000e24000030d100 */
[----:B0-----:R2:W-:Y:S01]  /*1afb0*/  STG.E.U16 desc[UR36][R16.64], R29 ;  /* 0x0000001d10007986 */ /* 0x0015e2000c101524 */
[----:B------:R-:W-:Y:S05]  /*1afc0*/  BRA `(.L_x_12843) ;  /* 0x0000000c00cc7947 */ /* 0x000fea0003800000 */
.L_x_12839:
        /* <DEDUP_REMOVED lines=13> */
.L_x_12847:
        /* <DEDUP_REMOVED lines=8> */
.L_x_12846:
        /* <DEDUP_REMOVED lines=16> */
.L_x_12849:
        /* <DEDUP_REMOVED lines=11> */
.L_x_12848:
[----:B------:R0:W-:Y:S01]  /*1b2d0*/  STG.E.64 desc[UR36][R16.64], R28 ;  /* 0x0000001c10007986 */ /* 0x0001e2000c101b24 */
[----:B------:R-:W-:Y:S05]  /*1b2e0*/  BRA `(.L_x_12843) ;  /* 0x0000000c00047947 */ /* 0x000fea0003800000 */
.L_x_12838:
        /* <DEDUP_REMOVED lines=13> */
.L_x_12852:
[----:B------:R0:W-:Y:S01]  /*1b3c0*/  STG.E.128 desc[UR36][R16.64], R28 ;  /* 0x0000001c10007986 */ /* 0x0001e2000c101d24 */
[----:B------:R-:W-:Y:S05]  /*1b3d0*/  BRA `(.L_x_12843) ;  /* 0x0000000800c87947 */ /* 0x000fea0003800000 */
.L_x_12851:
        /* <DEDUP_REMOVED lines=25> */
.L_x_12856:
[----:B------:R-:W-:Y:S05]  /*1b570*/  BSYNC B0 ;  /* 0x0000000000007941 */ /* 0x000fea0003800000 */
.L_x_12855:
[----:B------:R-:W-:-:S05]  /*1b580*/  LOP3.LUT R5, R0, R5, RZ, 0xfc, !PT ;  /* 0x0000000500057212 */ /* 0x000fca00078efcff */
[----:B------:R0:W-:Y:S01]  /*1b590*/  STG.E.U8 desc[UR36][R16.64], R5 ;  /* 0x0000000510007986 */ /* 0x0001e2000c101124 */
[----:B------:R-:W-:Y:S05]  /*1b5a0*/  BRA `(.L_x_12843) ;  /* 0x0000000800547947 */ /* 0x000fea0003800000 */
.L_x_12854:
        /* <DEDUP_REMOVED lines=17> */
.L_x_12858:
[----:B------:R-:W-:Y:S01]  /*1b6c0*/  IMAD.MOV.U32 R0, RZ, RZ, 0x7f ;  /* 0x0000007fff007424 */ /* 0x000fe200078e00ff */
[----:B------:R-:W-:-:S04]  /*1b6d0*/  ISETP.GT.U32.AND P0, PT, R3, 0x7f800000, PT ;  /* 0x7f8000000300780c */ /* 0x000fc80003f04070 */
[----:B------:R-:W-:-:S09]  /*1b6e0*/  SEL R0, R0, 0x7c, P0 ;  /* 0x0000007c00007807 */ /* 0x000fd20000000000 */
.L_x_12859:
[----:B------:R-:W-:Y:S05]  /*1b6f0*/  BSYNC B0 ;  /* 0x0000000000007941 */ /* 0x000fea0003800000 */
.L_x_12857:
[----:B------:R-:W-:-:S04]  /*1b700*/  LOP3.LUT R3, R5, 0x80000000, RZ, 0xc0, !PT ;  /* 0x8000000005037812 */ /* 0x000fc800078ec0ff */
[----:B------:R-:W-:-:S04]  /*1b710*/  SHF.R.U32.HI R3, RZ, 0x18, R3 ;  /* 0x00000018ff037819 */ /* 0x000fc80000011603 */
[----:B------:R-:W-:-:S05]  /*1b720*/  LOP3.LUT R3, R0, R3, RZ, 0xfc, !PT ;  /* 0x0000000300037212 */ /* 0x000fca00078efcff */
[----:B------:R0:W-:Y:S01]  /*1b730*/  STG.E.U8 desc[UR36][R16.64], R3 ;  /* 0x0000000310007986 */ /* 0x0001e2000c101124 */
[----:B------:R-:W-:Y:S05]  /*1b740*/  BRA `(.L_x_12843) ;  /* 0x0000000400ec7947 */ /* 0x000fea0003800000 */
.L_x_12853:
        /* <DEDUP_REMOVED lines=8> */
.L_x_12850:
        /* <DEDUP_REMOVED lines=11> */
.L_x_12862:
        /* <DEDUP_REMOVED lines=21> */
.L_x_12865:
[----:B------:R-:W-:-:S04]  /*1b9d0*/  LOP3.LUT R3, R5, 0x80000000, RZ, 0xc0, !PT ;  /* 0x8000000005037812 */ /* 0x000fc800078ec0ff */
[----:B------:R-:W-:-:S04]  /*1b9e0*/  SHF.R.U32.HI R3, RZ, 0x18, R3 ;  /* 0x00000018ff037819 */ /* 0x000fc80000011603 */
[----:B------:R-:W-:-:S04]  /*1b9f0*/  LOP3.LUT R0, R0, R3, RZ, 0xfc, !PT ;  /* 0x0000000300007212 */ /* 0x000fc800078efcff */
[----:B------:R-:W-:-:S07]  /*1ba00*/  PRMT R8, R0, 0x7610, R8 ;  /* 0x0000761000087816 */ /* 0x000fce0000000008 */
.L_x_12864:
[----:B------:R-:W-:Y:S05]  /*1ba10*/  BSYNC B0 ;  /* 0x0000000000007941 */ /* 0x000fea0003800000 */
.L_x_12863:
[----:B------:R0:W-:Y:S01]  /*1ba20*/  STG.E.U8 desc[UR36][R16.64], R8 ;  /* 0x0000000810007986 */ /* 0x0001e2000c101124 */
[----:B------:R-:W-:Y:S05]  /*1ba30*/  BRA `(.L_x_12843) ;  /* 0x0000000400307947 */ /* 0x000fea0003800000 */
.L_x_12861:
        /* <DEDUP_REMOVED lines=21> */
.L_x_12868:
[----:B------:R-:W-:-:S04]  /*1bb90*/  LOP3.LUT R3, R5, 0x80000000, RZ, 0xc0, !PT ;  /* 0x8000000005037812 */ /* 0x000fc800078ec0ff */
[----:B------:R-:W-:-:S04]  /*1bba0*/  SHF.R.U32.HI R3, RZ, 0x18, R3 ;  /* 0x00000018ff037819 */ /* 0x000fc80000011603 */
[----:B------:R-:W-:-:S04]  /*1bbb0*/  LOP3.LUT R0, R0, R3, RZ, 0xfc, !PT ;  /* 0x0000000300007212 */ /* 0x000fc800078efcff */
[----:B------:R-:W-:-:S07]  /*1bbc0*/  PRMT R8, R0, 0x7610, R8 ;  /* 0x0000761000087816 */ /* 0x000fce0000000008 */
.L_x_12867:
[----:B------:R-:W-:Y:S05]  /*1bbd0*/  BSYNC B0 ;  /* 0x0000000000007941 */ /* 0x000fea0003800000 */
.L_x_12866:
[----:B------:R0:W-:Y:S01]  /*1bbe0*/  STG.E.U8 desc[UR36][R16.64], R8 ;  /* 0x0000000810007986 */ /* 0x0001e2000c101124 */
[----:B------:R-:W-:Y:S05]  /*1bbf0*/  BRA `(.L_x_12843) ;  /* 0x0000000000c07947 */ /* 0x000fea0003800000 */
.L_x_12860:
        /* <DEDUP_REMOVED lines=22> */
[----:B------:R-:W-:-:S04]  /*1bd60*/  @!P0 IMAD.MOV R0, RZ, RZ, R4 ;  /* 0x000000ffff008224 */ /* 0x000fc800078e0204 */
[----:B------:R-:W-:-:S05]  /*1bd70*/  @P2 IMAD.MOV.U32 R3, RZ, RZ, R0 ;  /* 0x000000ffff032224 */ /* 0x000fca00078e0000 */
[----:B------:R0:W-:Y:S01]  /*1bd80*/  STG.E.U8 desc[UR36][R16.64], R3 ;  /* 0x0000000310007986 */ /* 0x0001e2000c101124 */
[----:B------:R-:W-:Y:S05]  /*1bd90*/  BRA `(.L_x_12843) ;  /* 0x0000000000587947 */ /* 0x000fea0003800000 */
.L_x_12842:
        /* <DEDUP_REMOVED lines=16> */
.L_x_12871:
[----:B------:R-:W-:Y:S05]  /*1bea0*/  BRA `(.L_x_12843) ;  /* 0x0000000000147947 */ /* 0x000fea0003800000 */
.L_x_12870:
[----:B------:R-:W0:Y:S02]  /*1beb0*/  F2I.U64.F64.TRUNC R28, R28 ;  /* 0x0000001c001c7311 */ /* 0x000e24000030d800 */
[----:B0-----:R0:W-:Y:S01]  /*1bec0*/  STG.E.64 desc[UR36][R16.64], R28 ;  /* 0x0000001c10007986 */ /* 0x0011e2000c101b24 */
[----:B------:R-:W-:Y:S05]  /*1bed0*/  BRA `(.L_x_12843) ;  /* 0x0000000000087947 */ /* 0x000fea0003800000 */
.L_x_12869:
[----:B------:R-:W0:Y:S02]  /*1bee0*/  F2I.U32.F64.TRUNC R29, R28 ;  /* 0x0000001c001d7311 */ /* 0x000e24000030d000 */
[----:B0-----:R0:W-:Y:S02]  /*1bef0*/  STG.E desc[UR36][R16.64], R29 ;  /* 0x0000001d10007986 */ /* 0x0011e4000c101924 */
.L_x_12843:
[----:B------:R-:W-:-:S07]  /*1bf00*/  VIADD R2, R2, 0x80 ;  /* 0x0000008002027836 */ /* 0x000fce0000000000 */
.L_x_12670:
[----:B------:R-:W-:Y:S05]  /*1bf10*/  BSYNC B6 ;  /* 0x0000000000067941 */ /* 0x000fea0003800000 */
.L_x_12669:
        /* <DEDUP_REMOVED lines=308> */
.L_x_12874:
        /* <DEDUP_REMOVED lines=22> */
.L_x_12878:
[----:B------:R-:W2:Y:S01]  /*1d3c0*/  LDG.E.U8 R4, desc[UR36][R4.64] ;  /* 0x0000002404047981 */ /* 0x000ea2000c1e1100 */
[----:B------:R-:W-:Y:S01]  /*1d3d0*/  CS2R R14, SRZ ;  /* 0x00000000000e7805 */ /* 0x000fe2000001ff00 */
[----:B--2---:R0:W1:Y:S01]  /*1d3e0*/  I2F.F64.U16 R12, R4 ;  /* 0x00000004000c7312 */ /* 0x0040620000101800 */
[----:B------:R-:W-:Y:S05]  /*1d3f0*/  BRA `(.L_x_12880) ;  /* 0x0000000c00c87947 */ /* 0x000fea0003800000 */
.L_x_12877:
        /* <DEDUP_REMOVED lines=10> */
.L_x_12882:
[----:B------:R-:W2:Y:S01]  /*1d4a0*/  LDG.E R4, desc[UR36][R4.64] ;  /* 0x0000002404047981 */ /* 0x000ea2000c1e1900 */
[----:B------:R-:W-:Y:S01]  /*1d4b0*/  CS2R R14, SRZ ;  /* 0x00000000000e7805 */ /* 0x000fe2000001ff00 */
[----:B--2---:R0:W1:Y:S01]  /*1d4c0*/  I2F.F64 R12, R4 ;  /* 0x00000004000c7312 */ /* 0x0040620000201c00 */
[----:B------:R-:W-:Y:S05]  /*1d4d0*/  BRA `(.L_x_12880) ;  /* 0x0000000c00907947 */ /* 0x000fea0003800000 */
.L_x_12881:
[----:B------:R-:W2:Y:S01]  /*1d4e0*/  LDG.E.U16 R4, desc[UR36][R4.64] ;  /* 0x0000002404047981 */ /* 0x000ea2000c1e1500 */
[----:B------:R-:W-:Y:S01]  /*1d4f0*/  CS2R R14, SRZ ;  /* 0x00000000000e7805 */ /* 0x000fe2000001ff00 */
[----:B--2---:R0:W1:Y:S01]  /*1d500*/  I2F.F64.S16 R12, R4 ;  /* 0x00000004000c7312 */ /* 0x0040620000101c00 */
[----:B------:R-:W-:Y:S05]  /*1d510*/  BRA `(.L_x_12880) ;  /* 0x0000000c00807947 */ /* 0x000fea0003800000 */
.L_x_12876:
        /* <DEDUP_REMOVED lines=11> */
.L_x_12884:
[----:B------:R-:W2:Y:S01]  /*1d5d0*/  LDG.E.U16 R0, desc[UR36][R4.64] ;  /* 0x0000002404007981 */ /* 0x000ea2000c1e1500 */
[----:B------:R-:W-:Y:S01]  /*1d5e0*/  CS2R R14, SRZ ;  /* 0x00000000000e7805 */ /* 0x000fe2000001ff00 */
[----:B--2---:R-:W-:-:S05]  /*1d5f0*/  HADD2.F32 R0, -RZ, R0.H0_H0 ;  /* 0x20000000ff007230 */ /* 0x004fca0000004100 */
[----:B------:R-:W-:-:S04]  /*1d600*/  FMUL.FTZ R0, R0, 1 ;  /* 0x3f80000000007820 */ /* 0x000fc80000410000 */
[----:B------:R0:W1:Y:S01]  /*1d610*/  F2F.F64.F32 R12, R0 ;  /* 0x00000000000c7310 */ /* 0x0000620000201800 */
[----:B------:R-:W-:Y:S05]  /*1d620*/  BRA `(.L_x_12880) ;  /* 0x0000000c003c7947 */ /* 0x000fea0003800000 */
.L_x_12883:
        /* <DEDUP_REMOVED lines=12> */
.L_x_12886:
        /* <DEDUP_REMOVED lines=8> */
.L_x_12885:
[----:B------:R0:W5:Y:S01]  /*1d770*/  LDG.E.64 R12, desc[UR36][R4.64] ;  /* 0x00000024040c7981 */ /* 0x000162000c1e1b00 */
[----:B------:R-:W-:Y:S01]  /*1d780*/  CS2R R14, SRZ ;  /* 0x00000000000e7805 */ /* 0x000fe2000001ff00 */
[----:B------:R-:W-:Y:S06]  /*1d790*/  BRA `(.L_x_12880) ;  /* 0x0000000800e07947 */ /* 0x000fec0003800000 */
.L_x_12875:
        /* <DEDUP_REMOVED lines=14> */
.L_x_12889:
[----:B------:R0:W5:Y:S01]  /*1d880*/  LDG.E.128 R12, desc[UR36][R4.64] ;  /* 0x00000024040c7981 */ /* 0x000162000c1e1d00 */
[----:B------:R-:W-:Y:S05]  /*1d890*/  BRA `(.L_x_12880) ;  /* 0x0000000800a07947 */ /* 0x000fea0003800000 */
.L_x_12888:
        /* <DEDUP_REMOVED lines=27> */
[----:B------:R1:W2:Y:S01]  /*1da50*/  F2F.F64.F32 R12, R7 ;  /* 0x00000007000c7310 */ /* 0x0002a20000201800 */
[----:B------:R-:W-:Y:S05]  /*1da60*/  BRA `(.L_x_12880) ;  /* 0x00000008002c7947 */ /* 0x000fea0003800000 */
.L_x_12891:
[----:B------:R-:W2:Y:S01]  /*1da70*/  LDG.E.U8 R4, desc[UR36][R4.64] ;  /* 0x0000002404047981 */ /* 0x000ea2000c1e1100 */
[----:B------:R-:W-:Y:S01]  /*1da80*/  CS2R R14, SRZ ;  /* 0x00000000000e7805 */ /* 0x000fe2000001ff00 */
        /* <DEDUP_REMOVED lines=12> */
[----:B------:R3:W4:Y:S01]  /*1db50*/  F2F.F64.F32 R12, R0 ;  /* 0x00000000000c7310 */ /* 0x0007220000201800 */
[----:B------:R-:W-:Y:S05]  /*1db60*/  BRA `(.L_x_12880) ;  /* 0x0000000400ec7947 */ /* 0x000fea0003800000 */
.L_x_12890:
[----:B------:R-:W2:Y:S01]  /*1db70*/  LDG.E.U16 R0, desc[UR36][R4.64] ;  /* 0x0000002404007981 */ /* 0x000ea2000c1e1500 */
[----:B------:R-:W-:Y:S01]  /*1db80*/  CS2R R14, SRZ ;  /* 0x00000000000e7805 */ /* 0x000fe2000001ff00 */
[----:B--2---:R-:W-:-:S04]  /*1db90*/  IMAD.U32 R0, R0, 0x10000, RZ ;  /* 0x0001000000007824 */ /* 0x004fc800078e00ff */
[----:B------:R-:W-:-:S04]  /*1dba0*/  FMUL.FTZ R0, R0, 1 ;  /* 0x3f80000000007820 */ /* 0x000fc80000410000 */
[----:B------:R0:W1:Y:S01]  /*1dbb0*/  F2F.F64.F32 R12, R0 ;  /* 0x00000000000c7310 */ /* 0x0000620000201800 */
[----:B------:R-:W-:Y:S05]  /*1dbc0*/  BRA `(.L_x_12880) ;  /* 0x0000000400d47947 */ /* 0x000fea0003800000 */
.L_x_12887:
        /* <DEDUP_REMOVED lines=12> */
.L_x_12894:
        /* <DEDUP_REMOVED lines=21> */
.L_x_12898:
[----:B------:R-:W-:Y:S05]  /*1dde0*/  BSYNC B1 ;  /* 0x0000000000017941 */ /* 0x000fea0003800000 */
.L_x_12897:
[----:B------:R-:W-:Y:S01]  /*1ddf0*/  LEA R5, R0, 0x3b800000, 0x17 ;  /* 0x3b80000000057811 */ /* 0x000fe200078eb8ff */
[----:B------:R-:W-:-:S05]  /*1de00*/  IMAD.SHL.U32 R0, R3, 0x100000, RZ ;  /* 0x0010000003007824 */ /* 0x000fca00078e00ff */
[----:B------:R-:W-:-:S07]  /*1de10*/  LOP3.LUT R0, R5, R0, R6, 0xfe, !PT ;  /* 0x0000000005007212 */ /* 0x000fce00078efe06 */
.L_x_12896:
[----:B------:R-:W-:Y:S05]  /*1de20*/  BSYNC B0 ;  /* 0x0000000000007941 */ /* 0x000fea0003800000 */
.L_x_12895:
[----:B------:R-:W-:Y:S01]  /*1de30*/  FMUL.FTZ R0, R0, 1 ;  /* 0x3f80000000007820 */ /* 0x000fe20000410000 */
[----:B------:R-:W-:-:S03]  /*1de40*/  CS2R R14, SRZ ;  /* 0x00000000000e7805 */ /* 0x000fc6000001ff00 */
[----:B------:R0:W1:Y:S01]  /*1de50*/  F2F.F64.F32 R12, R0 ;  /* 0x00000000000c7310 */ /* 0x0000620000201800 */
[----:B------:R-:W-:Y:S05]  /*1de60*/  BRA `(.L_x_12880) ;  /* 0x00000004002c7947 */ /* 0x000fea0003800000 */
.L_x_12893:
        /* <DEDUP_REMOVED lines=21> */
.L_x_12902:
[----:B------:R-:W-:Y:S05]  /*1dfc0*/  BSYNC B1 ;  /* 0x0000000000017941 */ /* 0x000fea0003800000 */
.L_x_12901:
[----:B------:R-:W-:Y:S01]  /*1dfd0*/  LEA R5, R0, 0x37800000, 0x17 ;  /* 0x3780000000057811 */ /* 0x000fe200078eb8ff */
[----:B------:R-:W-:-:S05]  /*1dfe0*/  IMAD.SHL.U32 R0, R3, 0x200000, RZ ;  /* 0x0020000003007824 */ /* 0x000fca00078e00ff */
[----:B------:R-:W-:-:S07]  /*1dff0*/  LOP3.LUT R0, R5, R0, R6, 0xfe, !PT ;  /* 0x0000000005007212 */ /* 0x000fce00078efe06 */
.L_x_12900:
[----:B------:R-:W-:Y:S05]  /*1e000*/  BSYNC B0 ;  /* 0x0000000000007941 */ /* 0x000fea0003800000 */
.L_x_12899:
[----:B------:R-:W-:Y:S01]  /*1e010*/  FMUL.FTZ R0, R0, 1 ;  /* 0x3f80000000007820 */ /* 0x000fe20000410000 */
[----:B------:R-:W-:-:S03]  /*1e020*/  CS2R R14, SRZ ;  /* 0x00000000000e7805 */ /* 0x000fc6000001ff00 */
[----:B------:R0:W1:Y:S01]  /*1e030*/  F2F.F64.F32 R12, R0 ;  /* 0x00000000000c7310 */ /* 0x0000620000201800 */
[----:B------:R-:W-:Y:S05]  /*1e040*/  BRA `(.L_x_12880) ;  /* 0x0000000000b47947 */ /* 0x000fea0003800000 */
.L_x_12892:
        /* <DEDUP_REMOVED lines=14> */
.L_x_12906:
[----:B------:R-:W-:Y:S05]  /*1e130*/  BSYNC B0 ;  /* 0x0000000000007941 */ /* 0x000fea0003800000 */
.L_x_12905:
[----:B------:R-:W-:Y:S01]  /*1e140*/  FMUL.FTZ R0, R0, 1 ;  /* 0x3f80000000007820 */ /* 0x000fe20000410000 */
[----:B------:R-:W-:-:S03]  /*1e150*/  CS2R R14, SRZ ;  /* 0x00000000000e7805 */ /* 0x000fc6000001ff00 */
[----:B------:R0:W1:Y:S01]  /*1e160*/  F2F.F64.F32 R12, R0 ;  /* 0x00000000000c7310 */ /* 0x0000620000201800 */
[----:B------:R-:W-:Y:S05]  /*1e170*/  BRA `(.L_x_12880) ;  /* 0x0000000000687947 */ /* 0x000fea0003800000 */
.L_x_12879:
        /* <DEDUP_REMOVED lines=16> */
.L_x_12907:
[----:B------:R-:W-:Y:S02]  /*1e280*/  CS2R R12, SRZ ;  /* 0x00000000000c7805 */ /* 0x000fe4000001ff00 */
[----:B------:R-:W-:Y:S01]  /*1e290*/  CS2R R14, SRZ ;  /* 0x00000000000e7805 */ /* 0x000fe2000001ff00 */
[----:B------:R-:W-:Y:S06]  /*1e2a0*/  BRA `(.L_x_12880) ;  /* 0x00000000001c7947 */ /* 0x000fec0003800000 */
.L_x_12904:
[----:B------:R-:W2:Y:S01]  /*1e2b0*/  LDG.E.64 R12, desc[UR36][R4.64] ;  /* 0x00000024040c7981 */ /* 0x000ea2000c1e1b00 */
[----:B------:R-:W-:Y:S01]  /*1e2c0*/  CS2R R14, SRZ ;  /* 0x00000000000e7805 */ /* 0x000fe2000001ff00 */
[----:B--2---:R-:W0:Y:S01]  /*1e2d0*/  I2F.F64.U64 R12, R12 ;  /* 0x0000000c000c7312 */ /* 0x004e220000301800 */
[----:B------:R-:W-:Y:S05]  /*1e2e0*/  BRA `(.L_x_12880) ;  /* 0x00000000000c7947 */ /* 0x000fea0003800000 */
.L_x_12903:
[----:B------:R-:W2:Y:S01]  /*1e2f0*/  LDG.E R4, desc[UR36][R4.64] ;  /* 0x0000002404047981 */ /* 0x000ea2000c1e1900 */
[----:B------:R-:W-:Y:S01]  /*1e300*/  CS2R R14, SRZ ;  /* 0x00000000000e7805 */ /* 0x000fe2000001ff00 */
[----:B--2---:R0:W1:Y:S06]  /*1e310*/  I2F.F64.U32 R12, R4 ;  /* 0x00000004000c7312 */ /* 0x00406c0000201800 */
.L_x_12880:
[----:B01---5:R-:W-:Y:S01]  /*1e320*/  DSETP.GTU.AND P0, PT, |R14|, +INF , PT ;  /* 0x7ff000000e00742a */ /* 0x023fe20003f0c200 */
[----:B------:R-:W-:Y:S01]  /*1e330*/  BSSY B1, `(.L_x_12908) ;  /* 0x0000a9c000017945 */ /* 0x000fe20003800000 */
[----:B--2-4-:R-:W-:Y:S02]  /*1e340*/  DADD R8, -RZ, |R12| ;  /* 0x00000000ff087229 */ /* 0x014fe4000000050c */
[----:B------:R-:W-:Y:S02]  /*1e350*/  DADD R10, -RZ, |R14| ;  /* 0x00000000ff0a7229 */ /* 0x000fe4000000050e */
[----:B------:R-:W-:-:S06]  /*1e360*/  DSETP.GTU.OR P0, PT, |R12|, +INF , P0 ;  /* 0x7ff000000c00742a */ /* 0x000fcc000070c600 */
[----:B------:R-:W-:Y:S02]  /*1e370*/  IMAD.MOV.U32 R18, RZ, RZ, R8 ;  /* 0x000000ffff127224 */ /* 0x000fe400078e0008 */
[----:B------:R-:W-:Y:S02]  /*1e380*/  IMAD.MOV.U32 R19, RZ, RZ, R9 ;  /* 0x000000ffff137224 */ /* 0x000fe400078e0009 */
[----:B------:R-:W-:Y:S02]  /*1e390*/  IMAD.MOV.U32 R20, RZ, RZ, R10 ;  /* 0x000000ffff147224 */ /* 0x000fe400078e000a */
[----:B------:R-:W-:Y:S02]  /*1e3a0*/  IMAD.MOV.U32 R21, RZ, RZ, R11 ;  /* 0x000000ffff157224 */ /* 0x000fe400078e000b */
        /* <DEDUP_REMOVED lines=37> */
[----:B---3--:R-:W-:-:S02]  /*1e600*/  LOP3.LUT R0, R39, 0xffc00000, RZ, 0xc0, !PT ;  /* 0xffc0000027007812 */ /* 0x008fc400078ec0ff */
        /* <DEDUP_REMOVED lines=19> */
[----:B------:R-:W-:Y:S01]  /*1e740*/  IMAD.U32 R10, RZ, RZ, UR5 ;  /* 0x00000005ff0a7e24 */ /* 0x000fe2000f8e00ff */
[----:B------:R-:W-:Y:S02]  /*1e750*/  MOV R4, R7 ;  /* 0x0000000700047202 */ /* 0x000fe40000000f00 */
[----:B------:R-:W-:Y:S02]  /*1e760*/  DSETP.MIN.AND P2, P3, R22, UR4, PT ;  /* 0x0000000416007e2a */ /* 0x000fe4000bb40000 */
[----:B------:R-:W-:Y:S01]  /*1e770*/  IMAD.MOV.U32 R9, RZ, RZ, R23 ;  /* 0x000000ffff097224 */ /* 0x000fe200078e0017 */
[----:B------:R-:W-:Y:S01]  /*1e780*/  FSEL R5, R4, UR6, P0 ;  /* 0x0000000604057c08 */ /* 0x000fe20008000000 */
[----:B------:R-:W-:Y:S01]  /*1e790*/  IMAD.MOV.U32 R4, RZ, RZ, R6 ;  /* 0x000000ffff047224 */ /* 0x000fe200078e0006 */
[----:B------:R-:W-:Y:S02]  /*1e7a0*/  UMOV UR6, UR4 ;  /* 0x0000000400067c82 */ /* 0x000fe40008000000 */
[----:B------:R-:W-:-:S02]  /*1e7b0*/  FSEL R29, R9, UR5, P2 ;  /* 0x00000005091d7c08 */ /* 0x000fc40009000000 */
        /* <DEDUP_REMOVED lines=24> */
[----:B------:R-:W-:Y:S02]  /*1e940*/  LOP3.LUT R7, R0, 0x100000, RZ, 0xfc, !PT ;  /* 0x0010000000077812 */ /* 0x000fe400078efcff */
[----:B------:R-:W-:Y:S01]  /*1e950*/  MOV R6, RZ ;  /* 0x000000ff00067202 */ /* 0x000fe20000000f00 */
[----:B------:R-:W-:-:S05]  /*1e960*/  DMUL R32, R22, R32 ;  /* 0x0000002016207228 */ /* 0x000fca0000000000 */
[----:B------:R-:W-:-:S03]  /*1e970*/  DMUL R4, R4, R6 ;  /* 0x0000000604047228 */ /* 0x000fc60000000000 */
[----:B------:R-:W-:-:S07]  /*1e980*/  DMUL R32, R32, R8 ;  /* 0x0000000820207228 */ /* 0x000fce0000000000 */
        /* <DEDUP_REMOVED lines=41> */
.L_x_12915:
[----:B------:R-:W-:Y:S05]  /*1ec20*/  BSYNC B3 ;  /* 0x0000000000037941 */ /* 0x000fea0003800000 */
.L_x_12914:
[----:B------:R-:W-:-:S10]  /*1ec30*/  DADD R4, R22, R4 ;  /* 0x0000000016047229 */ /* 0x000fd40000000004 */
        /* <DEDUP_REMOVED lines=80> */
.L_x_12913:
        /* <DEDUP_REMOVED lines=36> */
.L_x_12923:
[----:B------:R-:W-:Y:S05]  /*1f380*/  BSYNC B4 ;  /* 0x0000000000047941 */ /* 0x000fea0003800000 */
.L_x_12922:
[----:B------:R-:W-:Y:S02]  /*1f390*/  IMAD.MOV.U32 R28, RZ, RZ, R4 ;  /* 0x000000ffff1c7224 */ /* 0x000fe400078e0004 */
[----:B------:R-:W-:Y:S01]  /*1f3a0*/  IMAD.MOV.U32 R29, RZ, RZ, R5 ;  /* 0x000000ffff1d7224 */ /* 0x000fe200078e0005 */
[----:B------:R-:W-:Y:S06]  /*1f3b0*/  BRA `(.L_x_12921) ;  /* 0x0000000000047947 */ /* 0x000fec0003800000 */
.L_x_12920:
[----:B------:R-:W-:-:S11]  /*1f3c0*/  DADD R28, -R26, R30 ;  /* 0x000000001a1c7229 */ /* 0x000fd6000000011e */
.L_x_12921:
[----:B------:R-:W-:Y:S05]  /*1f3d0*/  BSYNC B3 ;  /* 0x0000000000037941 */ /* 0x000fea0003800000 */
.L_x_12919:
        /* <DEDUP_REMOVED lines=31> */
.L_x_12928:
[----:B------:R-:W-:Y:S05]  /*1f5d0*/  BSYNC B4 ;  /* 0x0000000000047941 */ /* 0x000fea0003800000 */
.L_x_12927:
[----:B------:R-:W-:Y:S05]  /*1f5e0*/  BRA `(.L_x_12926) ;  /* 0x0000000000047947 */ /* 0x000fea0003800000 */
.L_x_12925:
[----:B------:R-:W-:-:S11]  /*1f5f0*/  DADD R4, R42, -R6 ;  /* 0x000000002a047229 */ /* 0x000fd60000000806 */
.L_x_12926:
[----:B------:R-:W-:Y:S05]  /*1f600*/  BSYNC B3 ;  /* 0x0000000000037941 */ /* 0x000fea0003800000 */
.L_x_12924:
        /* <DEDUP_REMOVED lines=30> */
.L_x_12930:
[----:B------:R-:W-:Y:S05]  /*1f7f0*/  BSYNC B3 ;  /* 0x0000000000037941 */ /* 0x000fea0003800000 */
.L_x_12929:
[----:B------:R-:W-:-:S10]  /*1f800*/  DADD R28, R34, R28 ;  /* 0x00000000221c7229 */ /* 0x000fd4000000001c */
[C---:B------:R-:W-:Y:S02]  /*1f810*/  FSETP.GEU.FTZ.AND P1, PT, R29.reuse, 1.7916666269302368164, PT ;  /* 0x3fe555551d00780b */ /* 0x040fe40003f3e000 */
[----:B------:R-:W-:-:S13]  /*1f820*/  FSETP.GT.FTZ.AND P0, PT, R29, -1.6999999284744262695, PT ;  /* 0xbfd999991d00780b */ /* 0x000fda0003f14000 */
[----:B------:R-:W-:Y:S05]  /*1f830*/  @P0 BRA !P1, `(.L_x_12931) ;  /* 0x00000004004c0947 */ /* 0x000fea0004800000 */
        /* <DEDUP_REMOVED lines=8> */
[----:B------:R-:W-:-:S04]  /*1f8c0*/  @!P0 IMAD.MOV.U32 R0, RZ, RZ, R5 ;  /* 0x000000ffff008224 */ /* 0x000fc800078e0005 */
[----:B------:R-:W-:-:S05]  /*1f8d0*/  VIADD R3, R0, 0xffffffff ;  /* 0xffffffff00037836 */ /* 0x000fca0000000000 */
        /* <DEDUP_REMOVED lines=73> */
.L_x_12931:
        /* <DEDUP_REMOVED lines=22> */
.L_x_12933:
[----:B------:R-:W-:Y:S05]  /*1fed0*/  BSYNC B3 ;  /* 0x0000000000037941 */ /* 0x000fea0003800000 */
.L_x_12932:
        /* <DEDUP_REMOVED lines=30> */
.L_x_12918:
        /* <DEDUP_REMOVED lines=27> */
.L_x_12936:
[----:B------:R-:W-:Y:S05]  /*20270*/  BSYNC B3 ;  /* 0x0000000000037941 */ /* 0x000fea0003800000 */
.L_x_12935:
        /* <DEDUP_REMOVED lines=27> */
.L_x_12939:
[----:B------:R-:W-:Y:S05]  /*20430*/  BSYNC B3 ;  /* 0x0000000000037941 */ /* 0x000fea0003800000 */
.L_x_12938:
        /* <DEDUP_REMOVED lines=30> */
.L_x_12937:
[----:B------:R-:W-:-:S10]  /*20620*/  DADD R28, R28, 1 ;  /* 0x3ff000001c1c7429 */ /* 0x000fd40000000000 */
        /* <DEDUP_REMOVED lines=11> */
[----:B------:R-:W-:Y:S05]  /*206e0*/  @P1 BRA `(.L_x_12940) ;  /* 0x0000000000fc1947 */ /* 0x000fea0003800000 */
        /* <DEDUP_REMOVED lines=63> */
.L_x_12940:
[----:B------:R-:W-:Y:S01]  /*20ae0*/  IMAD.MOV.U32 R6, RZ, RZ, 0x0 ;  /* 0x00000000ff067424 */ /* 0x000fe200078e00ff */
[----:B------:R-:W-:Y:S01]  /*20af0*/  FSETP.NEU.FTZ.AND P0, PT, R5, RZ, PT ;  /* 0x000000ff0500720b */ /* 0x000fe20003f1d000 */
[----:B------:R-:W-:-:S06]  /*20b00*/  IMAD.MOV.U32 R7, RZ, RZ, 0x7ff00000 ;  /* 0x7ff00000ff077424 */ /* 0x000fcc00078e00ff */
[----:B------:R-:W-:-:S10]  /*20b10*/  DFMA R6, R4, R6, +INF ;  /* 0x7ff000000406742b */ /* 0x000fd40000000006 */
[----:B------:R-:W-:Y:S02]  /*20b20*/  FSEL R28, R6, RZ, P0 ;  /* 0x000000ff061c7208 */ /* 0x000fe40000000000 */
[----:B------:R-:W-:Y:S01]  /*20b30*/  FSEL R29, R7, -QNAN , P0 ;  /* 0xfff00000071d7808 */ /* 0x000fe20000000000 */
[----:B------:R-:W-:Y:S06]  /*20b40*/  BRA `(.L_x_12916) ;  /* 0x0000000400287947 */ /* 0x000fec0003800000 */
.L_x_12934:
        /* <DEDUP_REMOVED lines=25> */
.L_x_12942:
[----:B------:R-:W-:Y:S05]  /*20ce0*/  BSYNC B3 ;  /* 0x0000000000037941 */ /* 0x000fea0003800000 */
.L_x_12941:
        /* <DEDUP_REMOVED lines=19> */
.L_x_12944:
[----:B------:R-:W-:Y:S05]  /*20e20*/  BSYNC B3 ;  /* 0x0000000000037941 */ /* 0x000fea0003800000 */
.L_x_12943:
[----:B------:R-:W-:Y:S01]  /*20e30*/  IMAD.MOV.U32 R28, RZ, RZ, R4 ;  /* 0x000000ffff1c7224 */ /* 0x000fe200078e0004 */
[----:B------:R-:W-:Y:S01]  /*20e40*/  MOV R29, R5 ;  /* 0x00000005001d7202 */ /* 0x000fe20000000f00 */
[----:B------:R-:W-:Y:S06]  /*20e50*/  BRA `(.L_x_12916) ;  /* 0x0000000000647947 */ /* 0x000fec0003800000 */
.L_x_12917:
        /* <DEDUP_REMOVED lines=22> */
[----:B------:R-:W-:Y:S01]  /*20fc0*/  MOV R28, R8 ;  /* 0x00000008001c7202 */ /* 0x000fe20000000f00 */
[----:B------:R-:W-:-:S07]  /*20fd0*/  IMAD.MOV.U32 R29, RZ, RZ, R9 ;  /* 0x000000ffff1d7224 */ /* 0x000fce00078e0009 */
.L_x_12945:
[----:B------:R-:W-:Y:S05]  /*20fe0*/  BSYNC B3 ;  /* 0x0000000000037941 */ /* 0x000fea0003800000 */
.L_x_12916:
[----:B------:R-:W-:Y:S05]  /*20ff0*/  BSYNC B2 ;  /* 0x0000000000027941 */ /* 0x000fea0003800000 */
.L_x_12912:
        /* <DEDUP_REMOVED lines=25> */
.L_x_12950:
[----:B------:R-:W-:Y:S05]  /*21190*/  BSYNC B4 ;  /* 0x0000000000047941 */ /* 0x000fea0003800000 */
.L_x_12949:
        /* <DEDUP_REMOVED lines=49> */
.L_x_12952:
[----:B------:R-:W-:Y:S01]  /*214b0*/  MOV R6, 0x0 ;  /* 0x0000000000067802 */ /* 0x000fe20000000f00 */
[----:B------:R-:W-:Y:S01]  /*214c0*/  IMAD.MOV.U32 R7, RZ, RZ, 0x3fe00000 ;  /* 0x3fe00000ff077424 */ /* 0x000fe200078e00ff */
[----:B------:R-:W-:Y:S01]  /*214d0*/  UMOV UR4, 0xdc1895e9 ;  /* 0xdc1895e900047882 */ /* 0x000fe20000000000 */
[----:B------:R-:W-:Y:S01]  /*214e0*/  IMAD.MOV.U32 R8, RZ, RZ, 0x180754af ;  /* 0x180754afff087424 */ /* 0x000fe200078e00ff */
[----:B------:R-:W-:Y:S01]  /*214f0*/  UMOV UR5, 0x3fb0066b ;  /* 0x3fb0066b00057882 */ /* 0x000fe20000000000 */
[----:B------:R-:W-:Y:S01]  /*21500*/  IMAD.MOV.U32 R9, RZ, RZ, 0x3fb3823b ;  /* 0x3fb3823bff097424 */ /* 0x000fe200078e00ff */
[----:B------:R-:W-:Y:S01]  /*21510*/  UMOV UR6, 0x54442d18 ;  /* 0x54442d1800067882 */ /* 0x000fe20000000000 */
[----:B------:R-:W-:Y:S01]  /*21520*/  DFMA R6, |R4|, -R6, 0.5 ;  /* 0x3fe000000406742b */ /* 0x000fe20000000a06 */
[----:B------:R-:W-:-:S07]  /*21530*/  UMOV UR7, 0x3fe921fb ;  /* 0x3fe921fb00077882 */ /* 0x000fce0000000000 */
        /* <DEDUP_REMOVED lines=62> */
.L_x_12951:
        /* <DEDUP_REMOVED lines=12> */
[----:B------:R-:W-:Y:S01]  /*219e0*/  IMAD.MOV.U32 R44, RZ, RZ, R18 ;  /* 0x000000ffff2c7224 */ /* 0x000fe200078e0012 */
[----:B------:R-:W-:-:S12]  /*219f0*/  MOV R45, R19 ;  /* 0x00000013002d7202 */ /* 0x000fd80000000f00 */
        /* <DEDUP_REMOVED lines=24> */
.L_x_12961:
[----:B------:R-:W-:Y:S05]  /*21b80*/  BSYNC B7 ;  /* 0x0000000000077941 */ /* 0x000fea0003800000 */
.L_x_12960:
[----:B------:R-:W-:Y:S02]  /*21b90*/  IMAD.MOV.U32 R44, RZ, RZ, R4 ;  /* 0x000000ffff2c7224 */ /* 0x000fe400078e0004 */
[----:B------:R-:W-:Y:S01]  /*21ba0*/  IMAD.MOV.U32 R45, RZ, RZ, R5 ;  /* 0x000000ffff2d7224 */ /* 0x000fe200078e0005 */
[----:B------:R-:W-:Y:S06]  /*21bb0*/  BRA `(.L_x_12959) ;  /* 0x0000000000047947 */ /* 0x000fec0003800000 */
.L_x_12958:
[----:B------:R-:W-:-:S11]  /*21bc0*/  DADD R44, -R26, R30 ;  /* 0x000000001a2c7229 */ /* 0x000fd6000000011e */
.L_x_12959:
[----:B------:R-:W-:Y:S05]  /*21bd0*/  BSYNC B5 ;  /* 0x0000000000057941 */ /* 0x000fea0003800000 */
.L_x_12957:
        /* <DEDUP_REMOVED lines=28> */
.L_x_12966:
[----:B------:R-:W-:Y:S05]  /*21da0*/  BSYNC B7 ;  /* 0x0000000000077941 */ /* 0x000fea0003800000 */
.L_x_12965:
[----:B------:R-:W-:Y:S02]  /*21db0*/  IMAD.MOV.U32 R18, RZ, RZ, R4 ;  /* 0x000000ffff127224 */ /* 0x000fe400078e0004 */
[----:B------:R-:W-:Y:S01]  /*21dc0*/  IMAD.MOV.U32 R19, RZ, RZ, R5 ;  /* 0x000000ffff137224 */ /* 0x000fe200078e0005 */
[----:B------:R-:W-:Y:S06]  /*21dd0*/  BRA `(.L_x_12964) ;  /* 0x0000000000047947 */ /* 0x000fec0003800000 */
.L_x_12963:
[----:B------:R-:W-:-:S11]  /*21de0*/  DADD R18, -R24, R42 ;  /* 0x0000000018127229 */ /* 0x000fd6000000012a */
.L_x_12964:
[----:B------:R-:W-:Y:S05]  /*21df0*/  BSYNC B5 ;  /* 0x0000000000057941 */ /* 0x000fea0003800000 */
.L_x_12962:
        /* <DEDUP_REMOVED lines=30> */
.L_x_12968:
[----:B------:R-:W-:Y:S05]  /*21fe0*/  BSYNC B5 ;  /* 0x0000000000057941 */ /* 0x000fea0003800000 */
.L_x_12967:
[----:B------:R-:W-:Y:S05]  /*21ff0*/  BRA `(.L_x_12969) ;  /* 0x0000000800447947 */ /* 0x000fea0003800000 */
.L_x_12956:
[----:B------:R-:W-:-:S14]  /*22000*/  DSETP.GT.AND P0, PT, R20, 1, PT ;  /* 0x3ff000001400742a */ /* 0x000fdc0003f04000 */
[----:B------:R-:W-:Y:S05]  /*22010*/  @P0 BRA `(.L_x_12970) ;  /* 0x0000000000780947 */ /* 0x000fea0003800000 */
[----:B------:R-:W-:Y:S01]  /*22020*/  DADD R4, -R20, 1 ;  /* 0x3ff0000014047429 */ /* 0x000fe20000000100 */
[----:B------:R-:W-:Y:S01]  /*22030*/  IMAD.MOV.U32 R6, RZ, RZ, 0x0 ;  /* 0x00000000ff067424 */ /* 0x000fe200078e00ff */
[----:B------:R-:W-:Y:S01]  /*22040*/  BSSY B5, `(.L_x_12971) ;  /* 0x000001a000057945 */ /* 0x000fe20003800000 */
[----:B------:R-:W-:-:S05]  /*22050*/  IMAD.MOV.U32 R7, RZ, RZ, 0x3fd80000 ;  /* 0x3fd80000ff077424 */ /* 0x000fca00078e00ff */
[----:B------:R-:W-:-:S06]  /*22060*/  DMUL R8, R26, R4 ;  /* 0x000000041a087228 */ /* 0x000fcc0000000000 */
        /* <DEDUP_REMOVED lines=23> */
.L_x_12972:
[----:B------:R-:W-:Y:S05]  /*221e0*/  BSYNC B5 ;  /* 0x0000000000057941 */ /* 0x000fea0003800000 */
.L_x_12971:
[----:B------:R-:W-:Y:S05]  /*221f0*/  BRA `(.L_x_12969) ;  /* 0x0000000400c47947 */ /* 0x000fea0003800000 */
.L_x_12970:
        /* <DEDUP_REMOVED lines=28> */
.L_x_12974:
[----:B------:R-:W-:Y:S05]  /*223c0*/  BSYNC B5 ;  /* 0x0000000000057941 */ /* 0x000fea0003800000 */
.L_x_12973:
        /* <DEDUP_REMOVED lines=19> */
.L_x_12976:
[----:B------:R-:W-:Y:S05]  /*22500*/  BSYNC B5 ;  /* 0x0000000000057941 */ /* 0x000fea0003800000 */
.L_x_12975:
[----:B------:R-:W-:Y:S01]  /*22510*/  DMUL R20, R20, 8.11296384146066816958e+31 ;  /* 0x4690000014147828 */ /* 0x000fe20000000000 */
[----:B------:R-:W-:Y:S01]  /*22520*/  IMAD.MOV.U32 R22, RZ, RZ, R4 ;  /* 0x000000ffff167224 */ /* 0x000fe200078e0004 */
[----:B------:R-:W-:Y:S01]  /*22530*/  MOV R23, R5 ;  /* 0x0000000500177202 */ /* 0x000fe20000000f00 */
[----:B------:R-:W-:Y:S08]  /*22540*/  BRA `(.L_x_12969) ;  /* 0x0000000000f07947 */ /* 0x000ff00003800000 */
.L_x_12955:
        /* <DEDUP_REMOVED lines=27> */
.L_x_12978:
[----:B------:R-:W-:Y:S05]  /*22700*/  BSYNC B5 ;  /* 0x0000000000057941 */ /* 0x000fea0003800000 */
.L_x_12977:
[----:B------:R-:W-:Y:S01]  /*22710*/  DADD R8, R22, 1 ;  /* 0x3ff0000016087429 */ /* 0x000fe20000000000 */
[----:B------:R-:W-:Y:S01]  /*22720*/  IMAD.MOV.U32 R6, RZ, RZ, 0x0 ;  /* 0x00000000ff067424 */ /* 0x000fe200078e00ff */
[----:B------:R-:W-:Y:S01]  /*22730*/  BSSY B5, `(.L_x_12979) ;  /* 0x000001c000057945 */ /* 0x000fe20003800000 */
[----:B------:R-:W-:Y:S02]  /*22740*/  IMAD.MOV.U32 R7, RZ, RZ, 0x3fd80000 ;  /* 0x3fd80000ff077424 */ /* 0x000fe400078e00ff */
[----:B------:R-:W-:Y:S02]  /*22750*/  IMAD.MOV.U32 R20, RZ, RZ, 0x0 ;  /* 0x00000000ff147424 */ /* 0x000fe400078e00ff */
[----:B------:R-:W-:Y:S01]  /*22760*/  IMAD.MOV.U32 R21, RZ, RZ, 0x3ff00000 ;  /* 0x3ff00000ff157424 */ /* 0x000fe200078e00ff */
        /* <DEDUP_REMOVED lines=10> */
[----:B------:R-:W-:Y:S01]  /*22810*/  VIADD R11, R5, 0xfff00000 ;  /* 0xfff00000050b7836 */ /* 0x000fe20000000000 */
[----:B------:R-:W-:-:S05]  /*22820*/  MOV R10, R4 ;  /* 0x00000004000a7202 */ /* 0x000fca0000000f00 */
        /* <DEDUP_REMOVED lines=12> */
.L_x_12980:
[----:B------:R-:W-:Y:S05]  /*228f0*/  BSYNC B5 ;  /* 0x0000000000057941 */ /* 0x000fea0003800000 */
.L_x_12979:
[----:B------:R-:W-:-:S11]  /*22900*/  DMUL R22, R22, R24 ;  /* 0x0000001816167228 */ /* 0x000fd60000000000 */
.L_x_12969:
[----:B------:R-:W-:Y:S05]  /*22910*/  BSYNC B4 ;  /* 0x0000000000047941 */ /* 0x000fea0003800000 */
.L_x_12954:
[----:B------:R-:W-:Y:S05]  /*22920*/  BRA `(.L_x_12981) ;  /* 0x0000000000087947 */ /* 0x000fea0003800000 */
.L_x_12948:
[----:B------:R-:W-:Y:S02]  /*22930*/  DMUL R22, R22, 9.00719925474099200000e+15 ;  /* 0x4340000016167828 */ /* 0x000fe40000000000 */
[----:B------:R-:W-:-:S11]  /*22940*/  DMUL R20, R20, 9.00719925474099200000e+15 ;  /* 0x4340000014147828 */ /* 0x000fd60000000000 */
.L_x_12981:
[----:B------:R-:W-:Y:S05]  /*22950*/  BSYNC B2 ;  /* 0x0000000000027941 */ /* 0x000fea0003800000 */
.L_x_12947:
        /* <DEDUP_REMOVED lines=28> */
.L_x_12983:
[----:B------:R-:W-:Y:S05]  /*22b20*/  BSYNC B2 ;  /* 0x0000000000027941 */ /* 0x000fea0003800000 */
.L_x_12982:
        /* <DEDUP_REMOVED lines=77> */
[----:B------:R-:W-:Y:S01]  /*23000*/  IMAD.MOV.U32 R4, RZ, RZ, 0x7f3321d2 ;  /* 0x7f3321d2ff047424 */ /* 0x000fe200078e00ff */
[----:B------:R-:W-:-:S04]  /*23010*/  MOV R0, 0x4002d97c ;  /* 0x4002d97c00007802 */ /* 0x000fc80000000f00 */
[----:B------:R-:W-:Y:S02]  /*23020*/  FSEL R4, R4, 3.37028055040000000000e+12, !P1 ;  /* 0x54442d1804047808 */ /* 0x000fe40004800000 */
[----:B------:R-:W-:Y:S01]  /*23030*/  FSEL R5, R0, 1.8213495016098022461, !P1 ;  /* 0x3fe921fb00057808 */ /* 0x000fe20004800000 */
[----:B------:R-:W-:Y:S06]  /*23040*/  BRA `(.L_x_12986) ;  /* 0x0000000000087947 */ /* 0x000fec0003800000 */
.L_x_12985:
[----:B------:R-:W-:Y:S02]  /*23050*/  FSEL R4, RZ, 3.37028055040000000000e+12, P1 ;  /* 0x54442d18ff047808 */ /* 0x000fe40000800000 */
[----:B------:R-:W-:-:S07]  /*23060*/  FSEL R5, RZ, 2.1426990032196044922, P1 ;  /* 0x400921fbff057808 */ /* 0x000fce0000800000 */
.L_x_12986:
[----:B------:R-:W-:Y:S05]  /*23070*/  BSYNC B0 ;  /* 0x0000000000007941 */ /* 0x000fea0003800000 */
.L_x_12984:
[----:B------:R-:W-:Y:S01]  /*23080*/  DADD R22, |R22|, |R20| ;  /* 0x0000000016167229 */ /* 0x000fe20000000614 */
[----:B------:R-:W-:-:S07]  /*23090*/  LOP3.LUT R21, R5, 0x80000000, R21, 0xb8, !PT ;  /* 0x8000000005157812 */ /* 0x000fce00078eb815 */
[----:B------:R-:W-:-:S06]  /*230a0*/  DSETP.GTU.AND P0, PT, |R22|, +INF , PT ;  /* 0x7ff000001600742a */ /* 0x000fcc0003f0c200 */
[----:B------:R-:W-:Y:S02]  /*230b0*/  FSEL R4, R22, R4, P0 ;  /* 0x0000000416047208 */ /* 0x000fe40000000000 */
[----:B------:R-:W-:-:S07]  /*230c0*/  FSEL R5, R23, R21, P0 ;  /* 0x0000001517057208 */ /* 0x000fce0000000000 */
.L_x_12953:
[----:B------:R-:W-:Y:S05]  /*230d0*/  BSYNC B3 ;  /* 0x0000000000037941 */ /* 0x000fea0003800000 */
.L_x_12946:
[----:B------:R-:W-:Y:S01]  /*230e0*/  LOP3.LUT R15, R5, 0x80000000, R15, 0xb8, !PT ;  /* 0x80000000050f7812 */ /* 0x000fe200078eb80f */
[----:B------:R-:W-:Y:S01]  /*230f0*/  IMAD.MOV.U32 R14, RZ, RZ, R4 ;  /* 0x000000ffff0e7224 */ /* 0x000fe200078e0004 */
[----:B------:R-:W-:Y:S01]  /*23100*/  LOP3.LUT R13, R29, 0x80000000, R13, 0xb8, !PT ;  /* 0x800000001d0d7812 */ /* 0x000fe200078eb80d */
[----:B------:R-:W-:Y:S01]  /*23110*/  IMAD.MOV.U32 R12, RZ, RZ, R28 ;  /* 0x000000ffff0c7224 */ /* 0x000fe200078e001c */
[----:B------:R-:W-:Y:S06]  /*23120*/  BRA `(.L_x_12911) ;  /* 0x0000005800f07947 */ /* 0x000fec0003800000 */
.L_x_12910:
        /* <DEDUP_REMOVED lines=25> */
[----:B---3--:R-:W-:Y:S01]  /*232c0*/  IMAD.MOV.U32 R0, RZ, RZ, R7 ;  /* 0x000000ffff007224 */ /* 0x008fe200078e0007 */
        /* <DEDUP_REMOVED lines=15> */
[----:B------:R-:W-:Y:S01]  /*233c0*/  @P1 IMAD.MOV.U32 R11, RZ, RZ, 0x7ff00000 ;  /* 0x7ff00000ff0b1424 */ /* 0x000fe200078e00ff */
[----:B------:R-:W-:-:S06]  /*233d0*/  @P1 MOV R10, 0x0 ;  /* 0x00000000000a1802 */ /* 0x000fcc0000000f00 */
        /* <DEDUP_REMOVED lines=69> */
.L_x_12992:
[----:B------:R-:W-:Y:S05]  /*23830*/  BSYNC B0 ;  /* 0x0000000000007941 */ /* 0x000fea0003800000 */
.L_x_12991:
        /* <DEDUP_REMOVED lines=8> */
.L_x_12994:
[----:B------:R-:W-:Y:S05]  /*238c0*/  BSYNC B3 ;  /* 0x0000000000037941 */ /* 0x000fea0003800000 */
.L_x_12993:
        /* <DEDUP_REMOVED lines=82> */
.L_x_12996:
[----:B------:R-:W-:-:S04]  /*23df0*/  ISETP.GE.AND P0, PT, R25, RZ, PT ;  /* 0x000000ff1900720c */ /* 0x000fc80003f06270 */
[----:B------:R-:W-:Y:S02]  /*23e00*/  FSEL R6, RZ, 3.37028055040000000000e+12, P0 ;  /* 0x54442d18ff067808 */ /* 0x000fe40000000000 */
[----:B------:R-:W-:-:S07]  /*23e10*/  FSEL R7, RZ, 2.1426990032196044922, P0 ;  /* 0x400921fbff077808 */ /* 0x000fce0000000000 */
.L_x_12997:
[----:B------:R-:W-:Y:S05]  /*23e20*/  BSYNC B0 ;  /* 0x0000000000007941 */ /* 0x000fea0003800000 */
.L_x_12995:
[----:B------:R-:W-:Y:S01]  /*23e30*/  DADD R4, |R12|, |R14| ;  /* 0x000000000c047229 */ /* 0x000fe2000000060e */
[----:B------:R-:W-:Y:S01]  /*23e40*/  LOP3.LUT R29, R7, 0x80000000, R29, 0xb8, !PT ;  /* 0x80000000071d7812 */ /* 0x000fe200078eb81d */
[----:B------:R-:W-:-:S06]  /*23e50*/  DMUL R26, R26, 0.5 ;  /* 0x3fe000001a1a7828 */ /* 0x000fcc0000000000 */
[----:B------:R-:W-:-:S06]  /*23e60*/  DSETP.GTU.AND P0, PT, |R4|, +INF , PT ;  /* 0x7ff000000400742a */ /* 0x000fcc0003f0c200 */
[----:B------:R-:W-:Y:S02]  /*23e70*/  FSEL R6, R4, R6, P0 ;  /* 0x0000000604067208 */ /* 0x000fe40000000000 */
[----:B------:R-:W-:Y:S01]  /*23e80*/  FSEL R7, R5, R29, P0 ;  /* 0x0000001d05077208 */ /* 0x000fe20000000000 */
[----:B------:R-:W-:Y:S06]  /*23e90*/  BRA `(.L_x_12998) ;  /* 0x0000004c002c7947 */ /* 0x000fec0003800000 */
.L_x_12990:
        /* <DEDUP_REMOVED lines=10> */
[CC--:B------:R-:W-:Y:S01]  /*23f40*/  SEL R24, R10.reuse, R8.reuse, P0 ;  /* 0x000000080a187207 */ /* 0x0c0fe20000000000 */
[----:B------:R-:W-:Y:S01]  /*23f50*/  MUFU.RCP64H R33, R21 ;  /* 0x0000001500217308 */ /* 0x000fe20000001800 */
[----:B------:R-:W-:Y:S01]  /*23f60*/  SEL R3, R11, R9, P0 ;  /* 0x000000090b037207 */ /* 0x000fe20000000000 */
[----:B------:R-:W-:Y:S01]  /*23f70*/  IMAD.MOV.U32 R32, RZ, RZ, 0x1 ;  /* 0x00000001ff207424 */ /* 0x000fe200078e00ff */
[----:B---3--:R-:W-:Y:S01]  /*23f80*/  LOP3.LUT R0, R31, 0xffc00000, RZ, 0xc0, !PT ;  /* 0xffc000001f007812 */ /* 0x008fe200078ec0ff */
[----:B------:R-:W-:Y:S01]  /*23f90*/  IMAD.MOV.U32 R26, RZ, RZ, R24 ;  /* 0x000000ffff1a7224 */ /* 0x000fe200078e0018 */
[----:B------:R-:W-:Y:S01]  /*23fa0*/  SEL R30, R10, R8, P1 ;  /* 0x000000080a1e7207 */ /* 0x000fe20000800000 */
[----:B------:R-:W-:Y:S01]  /*23fb0*/  IMAD.MOV.U32 R27, RZ, RZ, R3 ;  /* 0x000000ffff1b7224 */ /* 0x000fe200078e0003 */
[----:B------:R-:W-:Y:S01]  /*23fc0*/  IADD3 R5, -R0, 0x7fd00000, RZ ;  /* 0x7fd0000000057810 */ /* 0x000fe20007ffe1ff */
[----:B------:R-:W-:Y:S01]  /*23fd0*/  IMAD.U32 R8, RZ, RZ, UR6 ;  /* 0x00000006ff087e24 */ /* 0x000fe2000f8e00ff */
[----:B------:R-:W-:Y:S01]  /*23fe0*/  MOV R22, 0x0 ;  /* 0x0000000000167802 */ /* 0x000fe20000000f00 */
[----:B------:R-:W-:Y:S01]  /*23ff0*/  BSSY B0, `(.L_x_12999) ;  /* 0x0000074000007945 */ /* 0x000fe20003800000 */
[----:B------:R-:W-:-:S02]  /*24000*/  ISETP.GE.U32.AND P2, PT, R3, 0x7ff00000, PT ;  /* 0x7ff000000300780c */ /* 0x000fc40003f46070 */
[C---:B------:R-:W-:Y:S01]  /*24010*/  DMUL R6, R4.reuse, R26 ;  /* 0x0000001a04067228 */ /* 0x040fe20000000000 */
[----:B------:R-:W-:Y:S01]  /*24020*/  FSETP.GEU.AND P5, PT, |R19|, 6.5827683646048100446e-37, PT ;  /* 0x036000001300780b */ /* 0x000fe20003fae200 */
        /* <DEDUP_REMOVED lines=112> */
.L_x_13000:
[----:B------:R-:W-:Y:S05]  /*24730*/  BSYNC B0 ;  /* 0x0000000000007941 */ /* 0x000fea0003800000 */
.L_x_12999:
        /* <DEDUP_REMOVED lines=8> */
.L_x_13002:
[----:B------:R-:W-:Y:S05]  /*247c0*/  BSYNC B3 ;  /* 0x0000000000037941 */ /* 0x000fea0003800000 */
.L_x_13001:
        /* <DEDUP_REMOVED lines=82> */
.L_x_13004:
[----:B------:R-:W-:-:S04]  /*24cf0*/  ISETP.GE.AND P0, PT, R25, RZ, PT ;  /* 0x000000ff1900720c */ /* 0x000fc80003f06270 */
[----:B------:R-:W-:Y:S02]  /*24d00*/  FSEL R6, RZ, 3.37028055040000000000e+12, P0 ;  /* 0x54442d18ff067808 */ /* 0x000fe40000000000 */
[----:B------:R-:W-:-:S07]  /*24d10*/  FSEL R7, RZ, 2.1426990032196044922, P0 ;  /* 0x400921fbff077808 */ /* 0x000fce0000000000 */
.L_x_13005:
[----:B------:R-:W-:Y:S05]  /*24d20*/  BSYNC B0 ;  /* 0x0000000000007941 */ /* 0x000fea0003800000 */
.L_x_13003:
[----:B------:R-:W-:Y:S01]  /*24d30*/  DADD R4, |R12|, |R14| ;  /* 0x000000000c047229 */ /* 0x000fe2000000060e */
[----:B------:R-:W-:-:S07]  /*24d40*/  LOP3.LUT R29, R7, 0x80000000, R29, 0xb8, !PT ;  /* 0x80000000071d7812 */ /* 0x000fce00078eb81d */
[----:B------:R-:W-:-:S06]  /*24d50*/  DSETP.GTU.AND P0, PT, |R4|, +INF , PT ;  /* 0x7ff000000400742a */ /* 0x000fcc0003f0c200 */
[----:B------:R-:W-:Y:S02]  /*24d60*/  FSEL R6, R4, R6, P0 ;  /* 0x0000000604067208 */ /* 0x000fe40000000000 */
[----:B------:R-:W-:Y:S01]  /*24d70*/  FSEL R7, R5, R29, P0 ;  /* 0x0000001d05077208 */ /* 0x000fe20000000000 */
[----:B------:R-:W-:Y:S06]  /*24d80*/  BRA `(.L_x_12998) ;  /* 0x0000003c00707947 */ /* 0x000fec0003800000 */
.L_x_12989:
[----:B------:R-:W0:Y:S01]  /*24d90*/  MUFU.RCP64H R5, -2.718280792236328125 ;  /* 0xc005bf0a00057908 */ /* 0x000e220000001800 */
[----:B------:R-:W-:Y:S01]  /*24da0*/  IMAD.MOV.U32 R6, RZ, RZ, -0x74eba897 ;  /* 0x8b145769ff067424 */ /* 0x000fe200078e00ff */
[----:B------:R-:W-:Y:S01]  /*24db0*/  FSETP.GEU.AND P1, PT, |R13|, 6.5827683646048100446e-37, PT ;  /* 0x036000000d00780b */ /* 0x000fe20003f2e200 */
[----:B------:R-:W-:Y:S01]  /*24dc0*/  IMAD.MOV.U32 R7, RZ, RZ, 0x4005bf0a ;  /* 0x4005bf0aff077424 */ /* 0x000fe200078e00ff */
[----:B------:R-:W-:Y:S01]  /*24dd0*/  BSSY B3, `(.L_x_13006) ;  /* 0x0000013000037945 */ /* 0x000fe20003800000 */
[----:B------:R-:W-:-:S06]  /*24de0*/  IMAD.MOV.U32 R4, RZ, RZ, 0x1 ;  /* 0x00000001ff047424 */ /* 0x000fcc00078e00ff */
        /* <DEDUP_REMOVED lines=8> */
[----:B---3--:R-:W-:-:S05]  /*24e70*/  FFMA R0, RZ, -2.0897850990295410156, R5 ;  /* 0xc005bf0aff007823 */ /* 0x008fca0000000005 */
        /* <DEDUP_REMOVED lines=8> */
.L_x_13007:
[----:B------:R-:W-:Y:S05]  /*24f00*/  BSYNC B3 ;  /* 0x0000000000037941 */ /* 0x000fea0003800000 */
.L_x_13006:
[----:B------:R-:W0:Y:S01]  /*24f10*/  MUFU.RCP64H R7, -2.718280792236328125 ;  /* 0xc005bf0a00077908 */ /* 0x000e220000001800 */
[----:B------:R-:W-:Y:S01]  /*24f20*/  MOV R8, 0x8b145769 ;  /* 0x8b14576900087802 */ /* 0x000fe20000000f00 */
[----:B------:R-:W-:Y:S01]  /*24f30*/  IMAD.MOV.U32 R9, RZ, RZ, 0x4005bf0a ;  /* 0x4005bf0aff097424 */ /* 0x000fe200078e00ff */
[----:B------:R-:W-:Y:S01]  /*24f40*/  FSETP.GEU.AND P1, PT, |R15|, 6.5827683646048100446e-37, PT ;  /* 0x036000000f00780b */ /* 0x000fe20003f2e200 */
[----:B------:R-:W-:Y:S01]  /*24f50*/  IMAD.MOV.U32 R6, RZ, RZ, 0x1 ;  /* 0x00000001ff067424 */ /* 0x000fe200078e00ff */
[----:B------:R-:W-:Y:S01]  /*24f60*/  BSSY B3, `(.L_x_13008) ;  /* 0x0000015000037945 */ /* 0x000fe20003800000 */
[----:B------:R-:W-:-:S04]  /*24f70*/  DADD R22, -RZ, |R4| ;  /* 0x00000000ff167229 */ /* 0x000fc80000000504 */
        /* <DEDUP_REMOVED lines=19> */
.L_x_13009:
[----:B------:R-:W-:Y:S05]  /*250b0*/  BSYNC B3 ;  /* 0x0000000000037941 */ /* 0x000fea0003800000 */
.L_x_13008:
[----:B------:R-:W-:Y:S01]  /*250c0*/  DADD R8, -RZ, |R6| ;  /* 0x00000000ff087229 */ /* 0x000fe20000000506 */
[----:B------:R-:W-:Y:S01]  /*250d0*/  IMAD.MOV.U32 R4, RZ, RZ, RZ ;  /* 0x000000ffff047224 */ /* 0x000fe200078e00ff */
[----:B------:R-:W-:Y:S01]  /*250e0*/  UMOV UR4, 0xffffffff ;  /* 0xffffffff00047882 */ /* 0x000fe20000000000 */
[----:B------:R-:W-:Y:S01]  /*250f0*/  UMOV UR5, 0x7fefffff ;  /* 0x7fefffff00057882 */ /* 0x000fe20000000000 */
[----:B------:R-:W-:Y:S01]  /*25100*/  MUFU.RCP64H R33, R21 ;  /* 0x0000001500217308 */ /* 0x000fe20000001800 */
[----:B------:R-:W-:Y:S01]  /*25110*/  UMOV UR6, UR5 ;  /* 0x0000000500067c82 */ /* 0x000fe20008000000 */
[----:B------:R-:W-:Y:S01]  /*25120*/  MOV R32, 0x1 ;  /* 0x0000000100207802 */ /* 0x000fe20000000f00 */
        /* <DEDUP_REMOVED lines=10> */
[----:B------:R-:W-:Y:S01]  /*251d0*/  SEL R24, R8, R22, P0 ;  /* 0x0000001608187207 */ /* 0x000fe20000000000 */
[----:B------:R-:W-:Y:S01]  /*251e0*/  IMAD.MOV.U32 R27, RZ, RZ, R3 ;  /* 0x000000ffff1b7224 */ /* 0x000fe200078e0003 */
[----:B------:R-:W-:Y:S02]  /*251f0*/  IADD3 R5, -R0, 0x7fd00000, RZ ;  /* 0x7fd0000000057810 */ /* 0x000fe40007ffe1ff */
[----:B------:R-:W-:Y:S02]  /*25200*/  MOV R26, R24 ;  /* 0x00000018001a7202 */ /* 0x000fe40000000f00 */
[----:B------:R-:W-:Y:S01]  /*25210*/  SEL R30, R8, R22, P1 ;  /* 0x00000016081e7207 */ /* 0x000fe20000800000 */
[----:B------:R-:W-:Y:S01]  /*25220*/  IMAD.U32 R8, RZ, RZ, UR6 ;  /* 0x00000006ff087e24 */ /* 0x000fe2000f8e00ff */
[----:B------:R-:W-:Y:S01]  /*25230*/  ISETP.GE.U32.AND P2, PT, R3, 0x7ff00000, PT ;  /* 0x7ff000000300780c */ /* 0x000fe20003f46070 */
[----:B------:R-:W-:Y:S01]  /*25240*/  IMAD.MOV.U32 R22, RZ, RZ, 0x0 ;  /* 0x00000000ff167424 */ /* 0x000fe200078e00ff */
        /* <DEDUP_REMOVED lines=113> */
.L_x_13011:
[----:B------:R-:W-:Y:S05]  /*25960*/  BSYNC B0 ;  /* 0x0000000000007941 */ /* 0x000fea0003800000 */
.L_x_13010:
        /* <DEDUP_REMOVED lines=8> */
.L_x_13013:
[----:B------:R-:W-:Y:S05]  /*259f0*/  BSYNC B3 ;  /* 0x0000000000037941 */ /* 0x000fea0003800000 */
.L_x_13012:
        /* <DEDUP_REMOVED lines=82> */
.L_x_13015:
[----:B------:R-:W-:-:S04]  /*25f20*/  ISETP.GE.AND P0, PT, R25, RZ, PT ;  /* 0x000000ff1900720c */ /* 0x000fc80003f06270 */
[----:B------:R-:W-:Y:S02]  /*25f30*/  FSEL R6, RZ, 3.37028055040000000000e+12, P0 ;  /* 0x54442d18ff067808 */ /* 0x000fe40000000000 */
[----:B------:R-:W-:-:S07]  /*25f40*/  FSEL R7, RZ, 2.1426990032196044922, P0 ;  /* 0x400921fbff077808 */ /* 0x000fce0000000000 */
.L_x_13016:
[----:B------:R-:W-:Y:S05]  /*25f50*/  BSYNC B0 ;  /* 0x0000000000007941 */ /* 0x000fea0003800000 */
.L_x_13014:
[----:B------:R-:W-:Y:S01]  /*25f60*/  DADD R4, |R12|, |R14| ;  /* 0x000000000c047229 */ /* 0x000fe2000000060e */
[----:B------:R-:W-:Y:S01]  /*25f70*/  LOP3.LUT R29, R7, 0x80000000, R29, 0xb8, !PT ;  /* 0x80000000071d7812 */ /* 0x000fe200078eb81d */
[----:B------:R-:W-:-:S06]  /*25f80*/  DADD R26, R26, 1 ;  /* 0x3ff000001a1a7429 */ /* 0x000fcc0000000000 */
[----:B------:R-:W-:-:S06]  /*25f90*/  DSETP.GTU.AND P0, PT, |R4|, +INF , PT ;  /* 0x7ff000000400742a */ /* 0x000fcc0003f0c200 */
[----:B------:R-:W-:Y:S02]  /*25fa0*/  FSEL R6, R4, R6, P0 ;  /* 0x0000000604067208 */ /* 0x000fe40000000000 */
[----:B------:R-:W-:Y:S01]  /*25fb0*/  FSEL R7, R5, R29, P0 ;  /* 0x0000001d05077208 */ /* 0x000fe20000000000 */
[----:B------:R-:W-:Y:S06]  /*25fc0*/  BRA `(.L_x_12998) ;  /* 0x0000002800e07947 */ /* 0x000fec0003800000 */
.L_x_12988:
        /* <DEDUP_REMOVED lines=14> */
[----:B------:R-:W-:Y:S01]  /*260b0*/  MOV R8, 0x1 ;  /* 0x0000000100087802 */ /* 0x000fe20000000f00 */
        /* <DEDUP_REMOVED lines=13> */
[----:B------:R-:W-:Y:S01]  /*26190*/  @!P0 IMAD.MOV.U32 R0, RZ, RZ, R9 ;  /* 0x000000ffff008224 */ /* 0x000fe200078e0009 */
[----:B------:R-:W-:-:S03]  /*261a0*/  @!P0 MOV R6, R8 ;  /* 0x0000000800068202 */ /* 0x000fc60000000f00 */
        /* <DEDUP_REMOVED lines=77> */
.L_x_13020:
[----:B------:R-:W-:Y:S05]  /*26680*/  BSYNC B0 ;  /* 0x0000000000007941 */ /* 0x000fea0003800000 */
.L_x_13019:
        /* <DEDUP_REMOVED lines=8> */
.L_x_13022:
[----:B------:R-:W-:Y:S05]  /*26710*/  BSYNC B3 ;  /* 0x0000000000037941 */ /* 0x000fea0003800000 */
.L_x_13021:
        /* <DEDUP_REMOVED lines=73> */
.L_x_13024:
[----:B------:R-:W-:Y:S05]  /*26bb0*/  BSYNC B0 ;  /* 0x0000000000007941 */ /* 0x000fea0003800000 */
.L_x_13023:
[----:B------:R-:W-:Y:S01]  /*26bc0*/  LOP3.LUT R3, R7, 0x80000000, R15, 0xb8, !PT ;  /* 0x8000000007037812 */ /* 0x000fe200078eb80f */
[----:B------:R-:W-:Y:S01]  /*26bd0*/  DMUL R26, R26, 0.5 ;  /* 0x3fe000001a1a7828 */ /* 0x000fe20000000000 */
[----:B------:R-:W-:Y:S02]  /*26be0*/  FSEL R6, R10, R6, P0 ;  /* 0x000000060a067208 */ /* 0x000fe40000000000 */
[----:B------:R-:W-:Y:S01]  /*26bf0*/  FSEL R7, R11, R3, P0 ;  /* 0x000000030b077208 */ /* 0x000fe20000000000 */
[----:B------:R-:W-:Y:S07]  /*26c00*/  BRA `(.L_x_12998) ;  /* 0x0000001c00d07947 */ /* 0x000fee0003800000 */
.L_x_13018:
[CC--:B------:R-:W-:Y:S01]  /*26c10*/  ISETP.GT.U32.AND P1, PT, R20.reuse, R18.reuse, PT ;  /* 0x000000121400720c */ /* 0x0c0fe20003f24070 */
[----:B------:R-:W-:Y:S01]  /*26c20*/  UMOV UR4, 0xffffffff ;  /* 0xffffffff00047882 */ /* 0x000fe20000000000 */
[CC--:B------:R-:W-:Y:S01]  /*26c30*/  ISETP.LT.U32.AND P0, PT, R20.reuse, R18.reuse, PT ;  /* 0x000000121400720c */ /* 0x0c0fe20003f01070 */
[----:B------:R-:W-:Y:S01]  /*26c40*/  UMOV UR5, 0x7fefffff ;  /* 0x7fefffff00057882 */ /* 0x000fe20000000000 */
[CC--:B------:R-:W-:Y:S01]  /*26c50*/  ISETP.GT.U32.AND.EX P1, PT, R21.reuse, R19.reuse, PT, P1 ;  /* 0x000000131500720c */ /* 0x0c0fe20003f24110 */
[----:B------:R-:W-:Y:S01]  /*26c60*/  UMOV UR6, UR5 ;  /* 0x0000000500067c82 */ /* 0x000fe20008000000 */
[CC--:B------:R-:W-:Y:S01]  /*26c70*/  ISETP.LT.U32.AND.EX P0, PT, R21.reuse, R19.reuse, PT, P0 ;  /* 0x000000131500720c */ /* 0x0c0fe20003f01100 */
[----:B------:R-:W-:Y:S01]  /*26c80*/  IMAD.U32 R8, RZ, RZ, UR6 ;  /* 0x00000006ff087e24 */ /* 0x000fe2000f8e00ff */
[CC--:B------:R-:W-:Y:S01]  /*26c90*/  SEL R31, R21.reuse, R19.reuse, P1 ;  /* 0x00000013151f7207 */ /* 0x0c0fe20000800000 */
[----:B------:R-:W-:Y:S01]  /*26ca0*/  IMAD.MOV.U32 R26, RZ, RZ, 0x0 ;  /* 0x00000000ff1a7424 */ /* 0x000fe200078e00ff */
[----:B------:R-:W-:Y:S01]  /*26cb0*/  SEL R3, R21, R19, P0 ;  /* 0x0000001315037207 */ /* 0x000fe20000000000 */
[----:B------:R-:W-:Y:S01]  /*26cc0*/  IMAD.MOV.U32 R27, RZ, RZ, 0x3fd80000 ;  /* 0x3fd80000ff1b7424 */ /* 0x000fe200078e00ff */
[----:B---3--:R-:W-:Y:S01]  /*26cd0*/  LOP3.LUT R0, R31, 0xffc00000, RZ, 0xc0, !PT ;  /* 0xffc000001f007812 */ /* 0x008fe200078ec0ff */
[----:B------:R-:W-:Y:S01]  /*26ce0*/  MUFU.RCP64H R33, R23 ;  /* 0x0000001700217308 */ /* 0x000fe20000001800 */
[-C--:B------:R-:W-:Y:S01]  /*26cf0*/  SEL R28, R20, R18.reuse, P0 ;  /* 0x00000012141c7207 */ /* 0x080fe20000000000 */
[----:B------:R-:W-:Y:S01]  /*26d00*/  IMAD.MOV.U32 R29, RZ, RZ, R3 ;  /* 0x000000ffff1d7224 */ /* 0x000fe200078e0003 */
[----:B------:R-:W-:Y:S01]  /*26d10*/  IADD3 R5, -R0, 0x7fd00000, RZ ;  /* 0x7fd0000000057810 */ /* 0x000fe20007ffe1ff */
[----:B------:R-:W-:Y:S01]  /*26d20*/  IMAD.MOV.U32 R32, RZ, RZ, 0x1 ;  /* 0x00000001ff207424 */ /* 0x000fe200078e00ff */
[----:B------:R-:W-:Y:S01]  /*26d30*/  MOV R4, RZ ;  /* 0x000000ff00047202 */ /* 0x000fe20000000f00 */
[----:B------:R-:W-:Y:S01]  /*26d40*/  BSSY B0, `(.L_x_13025) ;  /* 0x0000075000007945 */ /* 0x000fe20003800000 */
[----:B------:R-:W-:-:S02]  /*26d50*/  SEL R30, R20, R18, P1 ;  /* 0x00000012141e7207 */ /* 0x000fc40000800000 */
[----:B------:R-:W-:Y:S02]  /*26d60*/  ISETP.GE.U32.AND P2, PT, R3, 0x7ff00000, PT ;  /* 0x7ff000000300780c */ /* 0x000fe40003f46070 */
        /* <DEDUP_REMOVED lines=114> */
.L_x_13026:
[----:B------:R-:W-:Y:S05]  /*27490*/  BSYNC B0 ;  /* 0x0000000000007941 */ /* 0x000fea0003800000 */
.L_x_13025:
        /* <DEDUP_REMOVED lines=8> */
.L_x_13028:
[----:B------:R-:W-:Y:S05]  /*27520*/  BSYNC B3 ;  /* 0x0000000000037941 */ /* 0x000fea0003800000 */
.L_x_13027:
        /* <DEDUP_REMOVED lines=73> */
.L_x_13030:
[----:B------:R-:W-:Y:S05]  /*279c0*/  BSYNC B0 ;  /* 0x0000000000007941 */ /* 0x000fea0003800000 */
.L_x_13029:
[----:B------:R-:W-:Y:S02]  /*279d0*/  LOP3.LUT R3, R7, 0x80000000, R15, 0xb8, !PT ;  /* 0x8000000007037812 */ /* 0x000fe400078eb80f */
[----:B------:R-:W-:Y:S02]  /*279e0*/  FSEL R6, R10, R6, P1 ;  /* 0x000000060a067208 */ /* 0x000fe40000800000 */
[----:B------:R-:W-:Y:S01]  /*279f0*/  FSEL R7, R11, R3, P1 ;  /* 0x000000030b077208 */ /* 0x000fe20000800000 */
[----:B------:R-:W-:Y:S06]  /*27a00*/  BRA `(.L_x_12998) ;  /* 0x0000001000507947 */ /* 0x000fec0003800000 */
.L_x_13017:
[----:B------:R-:W0:Y:S01]  /*27a10*/  MUFU.RCP64H R5, 2.718280792236328125 ;  /* 0x4005bf0a00057908 */ /* 0x000e220000001800 */
[----:B------:R-:W-:Y:S01]  /*27a20*/  IMAD.MOV.U32 R6, RZ, RZ, -0x74eba897 ;  /* 0x8b145769ff067424 */ /* 0x000fe200078e00ff */
[----:B------:R-:W-:Y:S01]  /*27a30*/  MOV R4, 0x1 ;  /* 0x0000000100047802 */ /* 0x000fe20000000f00 */
        /* <DEDUP_REMOVED lines=11> */
[----:B---3--:R-:W-:-:S05]  /*27af0*/  FFMA R0, RZ, 2.0897850990295410156, R5 ;  /* 0x4005bf0aff007823 */ /* 0x008fca0000000005 */
        /* <DEDUP_REMOVED lines=8> */
.L_x_13032:
[----:B------:R-:W-:Y:S05]  /*27b80*/  BSYNC B3 ;  /* 0x0000000000037941 */ /* 0x000fea0003800000 */
.L_x_13031:
        /* <DEDUP_REMOVED lines=24> */
[----:B------:R-:W-:Y:S02]  /*27d10*/  IMAD.MOV.U32 R6, RZ, RZ, R4 ;  /* 0x000000ffff067224 */ /* 0x000fe400078e0004 */
[----:B------:R-:W-:-:S07]  /*27d20*/  IMAD.MOV.U32 R7, RZ, RZ, R5 ;  /* 0x000000ffff077224 */ /* 0x000fce00078e0005 */
.L_x_13034:
[----:B------:R-:W-:Y:S05]  /*27d30*/  BSYNC B3 ;  /* 0x0000000000037941 */ /* 0x000fea0003800000 */
.L_x_13033:
        /* <DEDUP_REMOVED lines=61> */
[----:B------:R-:W-:-:S03]  /*28110*/  @!P0 IMAD.MOV.U32 R28, RZ, RZ, R6 ;  /* 0x000000ffff1c8224 */ /* 0x000fc600078e0006 */
[----:B------:R-:W-:-:S04]  /*28120*/  IADD3 R0, R3, -0x1, RZ ;  /* 0xffffffff03007810 */ /* 0x000fc80007ffe0ff */
        /* <DEDUP_REMOVED lines=74> */
.L_x_13036:
[----:B------:R-:W-:Y:S05]  /*285d0*/  BSYNC B0 ;  /* 0x0000000000007941 */ /* 0x000fea0003800000 */
.L_x_13035:
        /* <DEDUP_REMOVED lines=8> */
.L_x_13038:
[----:B------:R-:W-:Y:S05]  /*28660*/  BSYNC B3 ;  /* 0x0000000000037941 */ /* 0x000fea0003800000 */
.L_x_13037:
        /* <DEDUP_REMOVED lines=8> */
[----:B------:R-:W-:Y:S01]  /*286f0*/  MOV R8, 0xdbb65b49 ;  /* 0xdbb65b4900087802 */ /* 0x000fe20000000f00 */
[----:B------:R-:W-:Y:S01]  /*28700*/  IMAD.MOV.U32 R9, RZ, RZ, 0x3f2d3b63 ;  /* 0x3f2d3b63ff097424 */ /* 0x000fe200078e00ff */
[----:B------:R-:W-:Y:S01]  /*28710*/  UMOV UR4, 0x2a25ff7e ;  /* 0x2a25ff7e00047882 */ /* 0x000fe20000000000 */
[----:B------:R-:W-:Y:S01]  /*28720*/  UMOV UR5, 0x3ef53e1d ;  /* 0x3ef53e1d00057882 */ /* 0x000fe20000000000 */
[----:B------:R-:W-:-:S03]  /*28730*/  DSETP.NEU.AND P0, PT, R18, R20, PT ;  /* 0x000000141200722a */ /* 0x000fc60003f0d000 */
        /* <DEDUP_REMOVED lines=61> */
.L_x_13040:
[----:B------:R-:W-:Y:S05]  /*28b10*/  BSYNC B0 ;  /* 0x0000000000007941 */ /* 0x000fea0003800000 */
.L_x_13039:
[----:B------:R-:W-:Y:S02]  /*28b20*/  LOP3.LUT R3, R7, 0x80000000, R15, 0xb8, !PT ;  /* 0x8000000007037812 */ /* 0x000fe400078eb80f */
[----:B------:R-:W-:Y:S02]  /*28b30*/  FSEL R6, R10, R6, P1 ;  /* 0x000000060a067208 */ /* 0x000fe40000800000 */
[----:B------:R-:W-:-:S07]  /*28b40*/  FSEL R7, R11, R3, P1 ;  /* 0x000000030b077208 */ /* 0x000fce0000800000 */
.L_x_12998:
[----:B------:R-:W-:Y:S05]  /*28b50*/  BSYNC B2 ;  /* 0x0000000000027941 */ /* 0x000fea0003800000 */
.L_x_12987:
        /* <DEDUP_REMOVED lines=8> */
.L_x_12909:
[----:B------:R-:W-:-:S14]  /*28be0*/  DSETP.NEU.AND P0, PT, R18, +INF , PT ;  /* 0x7ff000001200742a */ /* 0x000fdc0003f0d000 */
[----:B------:R-:W-:Y:S01]  /*28bf0*/  @!P0 DADD R14, R14, R14 ;  /* 0x000000000e0e8229 */ /* 0x000fe2000000000e */
[----:B------:R-:W-:Y:S10]  /*28c00*/  @!P0 BRA `(.L_x_12911) ;  /* 0x0000000000388947 */ /* 0x000ff40003800000 */
[----:B------:R-:W-:-:S14]  /*28c10*/  DSETP.NEU.AND P0, PT, R20, +INF , PT ;  /* 0x7ff000001400742a */ /* 0x000fdc0003f0d000 */
[----:B------:R-:W-:Y:S01]  /*28c20*/  @!P0 DADD R4, R12, R12 ;  /* 0x000000000c048229 */ /* 0x000fe2000000000c */
[----:B------:R-:W-:Y:S02]  /*28c30*/  @!P0 IMAD.MOV.U32 R12, RZ, RZ, R14 ;  /* 0x000000ffff0c8224 */ /* 0x000fe400078e000e */
[----:B------:R-:W-:-:S07]  /*28c40*/  @!P0 IMAD.MOV.U32 R13, RZ, RZ, R15 ;  /* 0x000000ffff0d8224 */ /* 0x000fce00078e000f */
[----:B------:R-:W-:Y:S01]  /*28c50*/  @!P0 IMAD.MOV.U32 R14, RZ, RZ, R4 ;  /* 0x000000ffff0e8224 */ /* 0x000fe200078e0004 */
[----:B------:R-:W-:Y:S01]  /*28c60*/  @!P0 MOV R15, R5 ;  /* 0x00000005000f8202 */ /* 0x000fe20000000f00 */
        /* <DEDUP_REMOVED lines=8> */
.L_x_12911:
[----:B------:R-:W-:Y:S05]  /*28cf0*/  BSYNC B1 ;  /* 0x0000000000017941 */ /* 0x000fea0003800000 */
.L_x_12908:
[----:B------:R-:W3:Y:S02]  /*28d00*/  LDC.U8 R3, c[0x0][0x421] ;  /* 0x00010840ff037b82 */ /* 0x000ee40000000000 */
[----:B---3--:R-:W-:-:S04]  /*28d10*/  PRMT R0, R3, 0x9910, RZ ;  /* 0x0000991003007816 */ /* 0x008fc800000000ff */
        /* <DEDUP_REMOVED lines=13> */
.L_x_13044:
[----:B------:R-:W0:Y:S02]  /*28df0*/  F2I.S64.F64.TRUNC R12, R12 ;  /* 0x0000000c000c7311 */ /* 0x000e24000030d900 */
[----:B0-----:R-:W-:-:S05]  /*28e00*/  IMAD.MOV.U32 R3, RZ, RZ, R12 ;  /* 0x000000ffff037224 */ /* 0x001fca00078e000c */
[----:B------:R0:W-:Y:S01]  /*28e10*/  STG.E.U8 desc[UR36][R16.64], R3 ;  /* 0x0000000310007986 */ /* 0x0001e2000c101124 */
[----:B------:R-:W-:Y:S05]  /*28e20*/  BRA `(.L_x_13046) ;  /* 0x0000001000087947 */ /* 0x000fea0003800000 */
.L_x_13043:
        /* <DEDUP_REMOVED lines=9> */
.L_x_13048:
[----:B------:R-:W0:Y:S02]  /*28ec0*/  F2I.F64.TRUNC R13, R12 ;  /* 0x0000000c000d7311 */ /* 0x000e24000030d100 */
[----:B0-----:R0:W-:Y:S01]  /*28ed0*/  STG.E desc[UR36][R16.64], R13 ;  /* 0x0000000d10007986 */ /* 0x0011e2000c101924 */
[----:B------:R-:W-:Y:S05]  /*28ee0*/  BRA `(.L_x_13046) ;  /* 0x0000000c00d87947 */ /* 0x000fea0003800000 */
.L_x_13047:
[----:B------:R-:W0:Y:S02]  /*28ef0*/  F2I.F64.TRUNC R13, R12 ;  /* 0x0000000c000d7311 */ /* 0x000e24000030d100 */
[----:B0-----:R0:W-:Y:S01]  /*28f00*/  STG.E.U16 desc[UR36][R16.64], R13 ;  /* 0x0000000d10007986 */ /* 0x0011e2000c101524 */
[----:B------:R-:W-:Y:S05]  /*28f10*/  BRA `(.L_x_13046) ;  /* 0x0000000c00cc7947 */ /* 0x000fea0003800000 */
.L_x_13042:
        /* <DEDUP_REMOVED lines=13> */
.L_x_13050:
        /* <DEDUP_REMOVED lines=8> */
.L_x_13049:
        /* <DEDUP_REMOVED lines=16> */
.L_x_13052:
        /* <DEDUP_REMOVED lines=11> */
.L_x_13051:
[----:B------:R0:W-:Y:S01]  /*29220*/  STG.E.64 desc[UR36][R16.64], R12 ;  /* 0x0000000c10007986 */ /* 0x0001e2000c101b24 */
[----:B------:R-:W-:Y:S05]  /*29230*/  BRA `(.L_x_13046) ;  /* 0x0000000c00047947 */ /* 0x000fea0003800000 */
.L_x_13041:
        /* <DEDUP_REMOVED lines=13> */
.L_x_13055:
[----:B------:R0:W-:Y:S01]  /*29310*/  STG.E.128 desc[UR36][R16.64], R12 ;  /* 0x0000000c10007986 */ /* 0x0001e2000c101d24 */
[----:B------:R-:W-:Y:S05]  /*29320*/  BRA `(.L_x_13046) ;  /* 0x0000000800c87947 */ /* 0x000fea0003800000 */
.L_x_13054:
        /* <DEDUP_REMOVED lines=25> */
.L_x_13059:
[----:B------:R-:W-:Y:S05]  /*294c0*/  BSYNC B0 ;  /* 0x0000000000007941 */ /* 0x000fea0003800000 */
.L_x_13058:
[----:B------:R-:W-:-:S05]  /*294d0*/  LOP3.LUT R5, R0, R5, RZ, 0xfc, !PT ;  /* 0x0000000500057212 */ /* 0x000fca00078efcff */
[----:B------:R0:W-:Y:S01]  /*294e0*/  STG.E.U8 desc[UR36][R16.64], R5 ;  /* 0x0000000510007986 */ /* 0x0001e2000c101124 */
[----:B------:R-:W-:Y:S05]  /*294f0*/  BRA `(.L_x_13046) ;  /* 0x0000000800547947 */ /* 0x000fea0003800000 */
.L_x_13057:
        /* <DEDUP_REMOVED lines=17> */
.L_x_13061:
[----:B------:R-:W-:Y:S01]  /*29610*/  IMAD.MOV.U32 R0, RZ, RZ, 0x7f ;  /* 0x0000007fff007424 */ /* 0x000fe200078e00ff */
[----:B------:R-:W-:-:S04]  /*29620*/  ISETP.GT.U32.AND P0, PT, R3, 0x7f800000, PT ;  /* 0x7f8000000300780c */ /* 0x000fc80003f04070 */
[----:B------:R-:W-:-:S09]  /*29630*/  SEL R0, R0, 0x7c, P0 ;  /* 0x0000007c00007807 */ /* 0x000fd20000000000 */
.L_x_13062:
[----:B------:R-:W-:Y:S05]  /*29640*/  BSYNC B0 ;  /* 0x0000000000007941 */ /* 0x000fea0003800000 */
.L_x_13060:
[----:B------:R-:W-:-:S04]  /*29650*/  LOP3.LUT R3, R5, 0x80000000, RZ, 0xc0, !PT ;  /* 0x8000000005037812 */ /* 0x000fc800078ec0ff */
[----:B------:R-:W-:-:S04]  /*29660*/  SHF.R.U32.HI R3, RZ, 0x18, R3 ;  /* 0x00000018ff037819 */ /* 0x000fc80000011603 */
[----:B------:R-:W-:-:S05]  /*29670*/  LOP3.LUT R3, R0, R3, RZ, 0xfc, !PT ;  /* 0x0000000300037212 */ /* 0x000fca00078efcff */
[----:B------:R0:W-:Y:S01]  /*29680*/  STG.E.U8 desc[UR36][R16.64], R3 ;  /* 0x0000000310007986 */ /* 0x0001e2000c101124 */
[----:B------:R-:W-:Y:S05]  /*29690*/  BRA `(.L_x_13046) ;  /* 0x0000000400ec7947 */ /* 0x000fea0003800000 */
.L_x_13056:
        /* <DEDUP_REMOVED lines=8> */
.L_x_13053:
        /* <DEDUP_REMOVED lines=11> */
.L_x_13065:
        /* <DEDUP_REMOVED lines=21> */
.L_x_13068:
[----:B------:R-:W-:-:S04]  /*29920*/  LOP3.LUT R3, R5, 0x80000000, RZ, 0xc0, !PT ;  /* 0x8000000005037812 */ /* 0x000fc800078ec0ff */
[----:B------:R-:W-:-:S04]  /*29930*/  SHF.R.U32.HI R3, RZ, 0x18, R3 ;  /* 0x00000018ff037819 */ /* 0x000fc80000011603 */
[----:B------:R-:W-:-:S04]  /*29940*/  LOP3.LUT R0, R0, R3, RZ, 0xfc, !PT ;  /* 0x0000000300007212 */ /* 0x000fc800078efcff */
[----:B------:R-:W-:-:S07]  /*29950*/  PRMT R8, R0, 0x7610, R8 ;  /* 0x0000761000087816 */ /* 0x000fce0000000008 */
.L_x_13067:
[----:B------:R-:W-:Y:S05]  /*29960*/  BSYNC B0 ;  /* 0x0000000000007941 */ /* 0x000fea0003800000 */
.L_x_13066:
[----:B------:R3:W-:Y:S01]  /*29970*/  STG.E.U8 desc[UR36][R16.64], R8 ;  /* 0x0000000810007986 */ /* 0x0007e2000c101124 */
[----:B------:R-:W-:Y:S05]  /*29980*/  BRA `(.L_x_13046) ;  /* 0x0000000400307947 */ /* 0x000fea0003800000 */
.L_x_13064:
[----:B------:R-:W-:Y:S01]  /*29990*/  UMOV UR4, 0xf0000000 ;  /* 0xf000000000047882 */ /* 0x000fe20000000000 */
[----:B------:R-:W-:Y:S01]  /*299a0*/  UMOV UR5, 0x380fffff ;  /* 0x380fffff00057882 */ /* 0x000fe20000000000 */
[----:B------:R-:W0:Y:S01]  /*299b0*/  F2F.F32.F64 R5, R12 ;  /* 0x0000000c00057310 */ /* 0x000e220000301000 */
[----:B------:R-:W-:Y:S01]  /*299c0*/  DSETP.GEU.AND P0, PT, |R12|, UR4, PT ;  /* 0x000000040c007e2a */ /* 0x000fe2000bf0e200 */
[----:B------:R-:W-:Y:S01]  /*299d0*/  BSSY B0, `(.L_x_13069) ;  /* 0x0000015000007945 */ /* 0x000fe20003800000 */
[----:B------:R-:W-:-:S12]  /*299e0*/  MOV R8, 0x80 ;  /* 0x0000008000087802 */ /* 0x000fd80000000f00 */
        /* <DEDUP_REMOVED lines=15> */
.L_x_13071:
[----:B------:R-:W-:-:S04]  /*29ae0*/  LOP3.LUT R3, R5, 0x80000000, RZ, 0xc0, !PT ;  /* 0x8000000005037812 */ /* 0x000fc800078ec0ff */
[----:B------:R-:W-:-:S04]  /*29af0*/  SHF.R.U32.HI R3, RZ, 0x18, R3 ;  /* 0x00000018ff037819 */ /* 0x000fc80000011603 */
[----:B------:R-:W-:-:S04]  /*29b00*/  LOP3.LUT R0, R0, R3, RZ, 0xfc, !PT ;  /* 0x0000000300007212 */ /* 0x000fc800078efcff */
[----:B------:R-:W-:-:S07]  /*29b10*/  PRMT R8, R0, 0x7610, R8 ;  /* 0x0000761000087816 */ /* 0x000fce0000000008 */
.L_x_13070:
[----:B------:R-:W-:Y:S05]  /*29b20*/  BSYNC B0 ;  /* 0x0000000000007941 */ /* 0x000fea0003800000 */
.L_x_13069:
[----:B------:R0:W-:Y:S01]  /*29b30*/  STG.E.U8 desc[UR36][R16.64], R8 ;  /* 0x0000000810007986 */ /* 0x0001e2000c101124 */
[----:B------:R-:W-:Y:S05]  /*29b40*/  BRA `(.L_x_13046) ;  /* 0x0000000000c07947 */ /* 0x000fea0003800000 */
.L_x_13063:
        /* <DEDUP_REMOVED lines=26> */
.L_x_13045:
[----:B------:R-:W-:Y:S01]  /*29cf0*/  MOV R0, 0x0 ;  /* 0x0000000000007802 */ /* 0x000fe20000000f00 */
[----:B------:R-:W-:Y:S01]  /*29d00*/  ULDC.64 UR4, c[0x4][0x158] ;  /* 0x0100560000047ab9 */ /* 0x000fe20000000a00 */
[----:B------:R-:W-:Y:S01]  /*29d10*/  ULDC.64 UR6, c[0x4][0x10] ;  /* 0x0100040000067ab9 */ /* 0x000fe20000000a00 */
[----:B------:R-:W-:Y:S01]  /*29d20*/  IMAD.U32 R4, RZ, RZ, UR4 ;  /* 0x00000004ff047e24 */ /* 0x000fe2000f8e00ff */
[----:B------:R0:W1:Y:S01]  /*29d30*/  LDC.64 R14, c[0x4][R0] ;  /* 0x01000000000e7b82 */ /* 0x0000620000000a00 */
[----:B------:R-:W-:Y:S01]  /*29d40*/  IMAD.U32 R5, RZ, RZ, UR5 ;  /* 0x00000005ff057e24 */ /* 0x000fe2000f8e00ff */
[----:B------:R-:W-:Y:S01]  /*29d50*/  ULDC.64 UR4, c[0x4][0x160] ;  /* 0x0100580000047ab9 */ /* 0x000fe20000000a00 */
[----:B------:R-:W-:Y:S01]  /*29d60*/  MOV R10, UR6 ;  /* 0x00000006000a7c02 */ /* 0x000fe20008000f00 */
        /* <DEDUP_REMOVED lines=8> */
.L_x_13074:
[----:B------:R-:W-:Y:S05]  /*29df0*/  BRA `(.L_x_13046) ;  /* 0x0000000000147947 */ /* 0x000fea0003800000 */
.L_x_13073:
[----:B------:R-:W0:Y:S02]  /*29e00*/  F2I.U64.F64.TRUNC R12, R12 ;  /* 0x0000000c000c7311 */ /* 0x000e24000030d800 */
[----:B0-----:R1:W-:Y:S01]  /*29e10*/  STG.E.64 desc[UR36][R16.64], R12 ;  /* 0x0000000c10007986 */ /* 0x0013e2000c101b24 */
[----:B------:R-:W-:Y:S05]  /*29e20*/  BRA `(.L_x_13046) ;  /* 0x0000000000087947 */ /* 0x000fea0003800000 */
.L_x_13072:
[----:B------:R-:W0:Y:S02]  /*29e30*/  F2I.U32.F64.TRUNC R13, R12 ;  /* 0x0000000c000d7311 */ /* 0x000e24000030d000 */
[----:B0-----:R0:W-:Y:S02]  /*29e40*/  STG.E desc[UR36][R16.64], R13 ;  /* 0x0000000d10007986 */ /* 0x0011e4000c101924 */
.L_x_13046:
[----:B------:R-:W-:-:S07]  /*29e50*/  VIADD R2, R2, 0x80 ;  /* 0x0000008002027836 */ /* 0x000fce0000000000 */
.L_x_12873:
[----:B------:R-:W-:Y:S05]  /*29e60*/  BSYNC B6 ;  /* 0x0000000000067941 */ /* 0x000fea0003800000 */
.L_x_12872:
[----:B------:R-:W-:Y:S02]  /*29e70*/  ULDC UR4, c[0x0][0x210] ;  /* 0x0000840000047ab9 */ /* 0x000fe40000000800 */
[----:B------:R-:W-:-:S13]  /*29e80*/  ISETP.GE.AND P0, PT, R2, UR4, PT ;  /* 0x0000000402007c0c */ /* 0x000fda000bf06270 */
[----:B------:R-:W-:Y:S05]  /*29e90*/  @P0 EXIT ;  /* 0x000000000000094d */ /* 0x000fea0003800000 */
[----:B------:R-:W5:Y:S01]  /*29ea0*/  LDC R6, c[0x0][0x218] ;  /* 0x00008600ff067b82 */ /* 0x000f620000000800 */
[----:B0-----:R-:W-:Y:S02]  /*29eb0*/  IMAD.MOV.U32 R0, RZ, RZ, RZ ;  /* 0x000000ffff007224 */ /* 0x001fe400078e00ff */
[----:B-1234-:R-:W-:Y:S01]  /*29ec0*/  IMAD.MOV.U32 R16, RZ, RZ, RZ ;  /* 0x000000ffff107224 */ /* 0x01efe200078e00ff */
[----:B-----5:R-:W-:-:S13]  /*29ed0*/  ISETP.NE.AND P0, PT, R6, RZ, PT ;  /* 0x000000ff0600720c */ /* 0x020fda0003f05270 */
        /* <DEDUP_REMOVED lines=300> */
.L_x_13075:
        /* <DEDUP_REMOVED lines=22> */
.L_x_13079:
[----:B------:R-:W2:Y:S01]  /*2b300*/  LDG.E.U8 R2, desc[UR36][R2.64] ;  /* 0x0000002402027981 */ /* 0x000ea2000c1e1100 */
[----:B------:R-:W-:Y:S01]  /*2b310*/  CS2R R14, SRZ ;  /* 0x00000000000e7805 */ /* 0x000fe2000001ff00 */
[----:B--2---:R0:W1:Y:S01]  /*2b320*/  I2F.F64.U16 R12, R2 ;  /* 0x00000002000c7312 */ /* 0x0040620000101800 */
[----:B------:R-:W-:Y:S05]  /*2b330*/  BRA `(.L_x_13081) ;  /* 0x0000000c00c87947 */ /* 0x000fea0003800000 */
.L_x_13078:
        /* <DEDUP_REMOVED lines=10> */
.L_x_13083:
[----:B------:R-:W2:Y:S01]  /*2b3e0*/  LDG.E R2, desc[UR36][R2.64] ;  /* 0x0000002402027981 */ /* 0x000ea2000c1e1900 */
[----:B------:R-:W-:Y:S01]  /*2b3f0*/  CS2R R14, SRZ ;  /* 0x00000000000e7805 */ /* 0x000fe2000001ff00 */
[----:B--2---:R0:W1:Y:S01]  /*2b400*/  I2F.F64 R12, R2 ;  /* 0x00000002000c7312 */ /* 0x0040620000201c00 */
[----:B------:R-:W-:Y:S05]  /*2b410*/  BRA `(.L_x_13081) ;  /* 0x0000000c00907947 */ /* 0x000fea0003800000 */
.L_x_13082:
[----:B------:R-:W2:Y:S01]  /*2b420*/  LDG.E.U16 R2, desc[UR36][R2.64] ;  /* 0x0000002402027981 */ /* 0x000ea2000c1e1500 */
[----:B------:R-:W-:Y:S01]  /*2b430*/  CS2R R14, SRZ ;  /* 0x00000000000e7805 */ /* 0x000fe2000001ff00 */
[----:B--2---:R0:W1:Y:S01]  /*2b440*/  I2F.F64.S16 R12, R2 ;  /* 0x00000002000c7312 */ /* 0x0040620000101c00 */
[----:B------:R-:W-:Y:S05]  /*2b450*/  BRA `(.L_x_13081) ;  /* 0x0000000c00807947 */ /* 0x000fea0003800000 */
.L_x_13077:
        /* <DEDUP_REMOVED lines=11> */
.L_x_13085:
[----:B------:R-:W2:Y:S01]  /*2b510*/  LDG.E.U16 R0, desc[UR36][R2.64] ;  /* 0x0000002402007981 */ /* 0x000ea2000c1e1500 */
[----:B------:R-:W-:Y:S01]  /*2b520*/  CS2R R14, SRZ ;  /* 0x00000000000e7805 */ /* 0x000fe2000001ff00 */
[----:B--2---:R-:W-:-:S05]  /*2b530*/  HADD2.F32 R0, -RZ, R0.H0_H0 ;  /* 0x20000000ff007230 */ /* 0x004fca0000004100 */
[----:B------:R-:W-:-:S04]  /*2b540*/  FMUL.FTZ R0, R0, 1 ;  /* 0x3f80000000007820 */ /* 0x000fc80000410000 */
[----:B------:R0:W1:Y:S01]  /*2b550*/  F2F.F64.F32 R12, R0 ;  /* 0x00000000000c7310 */ /* 0x0000620000201800 */
[----:B------:R-:W-:Y:S05]  /*2b560*/  BRA `(.L_x_13081) ;  /* 0x0000000c003c7947 */ /* 0x000fea0003800000 */
.L_x_13084:
        /* <DEDUP_REMOVED lines=12> */
.L_x_13087:
        /* <DEDUP_REMOVED lines=8> */
.L_x_13086:
[----:B------:R0:W5:Y:S01]  /*2b6b0*/  LDG.E.64 R12, desc[UR36][R2.64] ;  /* 0x00000024020c7981 */ /* 0x000162000c1e1b00 */
[----:B------:R-:W-:Y:S01]  /*2b6c0*/  CS2R R14, SRZ ;  /* 0x00000000000e7805 */ /* 0x000fe2000001ff00 */
[----:B------:R-:W-:Y:S06]  /*2b6d0*/  BRA `(.L_x_13081) ;  /* 0x0000000800e07947 */ /* 0x000fec0003800000 */
.L_x_13076:
        /* <DEDUP_REMOVED lines=14> */
.L_x_13090:
[----:B------:R0:W5:Y:S01]  /*2b7c0*/  LDG.E.128 R12, desc[UR36][R2.64] ;  /* 0x00000024020c7981 */ /* 0x000162000c1e1d00 */
[----:B------:R-:W-:Y:S05]  /*2b7d0*/  BRA `(.L_x_13081) ;  /* 0x0000000800a07947 */ /* 0x000fea0003800000 */
.L_x_13089:
        /* <DEDUP_REMOVED lines=29> */
.L_x_13092:
        /* <DEDUP_REMOVED lines=16> */
.L_x_13091:
[----:B------:R-:W2:Y:S01]  /*2bab0*/  LDG.E.U16 R0, desc[UR36][R2.64] ;  /* 0x0000002402007981 */ /* 0x000ea2000c1e1500 */
[----:B------:R-:W-:Y:S01]  /*2bac0*/  CS2R R14, SRZ ;  /* 0x00000000000e7805 */ /* 0x000fe2000001ff00 */
[----:B--2---:R-:W-:-:S04]  /*2bad0*/  IMAD.U32 R0, R0, 0x10000, RZ ;  /* 0x0001000000007824 */ /* 0x004fc800078e00ff */
[----:B------:R-:W-:-:S04]  /*2bae0*/  FMUL.FTZ R0, R0, 1 ;  /* 0x3f80000000007820 */ /* 0x000fc80000410000 */
[----:B------:R0:W1:Y:S01]  /*2baf0*/  F2F.F64.F32 R12, R0 ;  /* 0x00000000000c7310 */ /* 0x0000620000201800 */
[----:B------:R-:W-:Y:S05]  /*2bb00*/  BRA `(.L_x_13081) ;  /* 0x0000000400d47947 */ /* 0x000fea0003800000 */
.L_x_13088:
        /* <DEDUP_REMOVED lines=12> */
.L_x_13095:
        /* <DEDUP_REMOVED lines=21> */
.L_x_13099:
[----:B------:R-:W-:Y:S05]  /*2bd20*/  BSYNC B1 ;  /* 0x0000000000017941 */ /* 0x000fea0003800000 */
.L_x_13098:
[----:B------:R-:W-:Y:S01]  /*2bd30*/  LEA R3, R0, 0x3b800000, 0x17 ;  /* 0x3b80000000037811 */ /* 0x000fe200078eb8ff */
[----:B------:R-:W-:-:S05]  /*2bd40*/  IMAD.SHL.U32 R0, R2, 0x100000, RZ ;  /* 0x0010000002007824 */ /* 0x000fca00078e00ff */
[----:B------:R-:W-:-:S07]  /*2bd50*/  LOP3.LUT R0, R3, R0, R4, 0xfe, !PT ;  /* 0x0000000003007212 */ /* 0x000fce00078efe04 */
.L_x_13097:
[----:B------:R-:W-:Y:S05]  /*2bd60*/  BSYNC B0 ;  /* 0x0000000000007941 */ /* 0x000fea0003800000 */
.L_x_13096:
[----:B------:R-:W-:Y:S01]  /*2bd70*/  FMUL.FTZ R0, R0, 1 ;  /* 0x3f80000000007820 */ /* 0x000fe20000410000 */
[----:B------:R-:W-:-:S03]  /*2bd80*/  CS2R R14, SRZ ;  /* 0x00000000000e7805 */ /* 0x000fc6000001ff00 */
[----:B------:R0:W1:Y:S01]  /*2bd90*/  F2F.F64.F32 R12, R0 ;  /* 0x00000000000c7310 */ /* 0x0000620000201800 */
[----:B------:R-:W-:Y:S05]  /*2bda0*/  BRA `(.L_x_13081) ;  /* 0x00000004002c7947 */ /* 0x000fea0003800000 */
.L_x_13094:
        /* <DEDUP_REMOVED lines=21> */
.L_x_13103:
[----:B------:R-:W-:Y:S05]  /*2bf00*/  BSYNC B1 ;  /* 0x0000000000017941 */ /* 0x000fea0003800000 */
.L_x_13102:
[----:B------:R-:W-:Y:S02]  /*2bf10*/  LEA R3, R0, 0x37800000, 0x17 ;  /* 0x3780000000037811 */ /* 0x000fe400078eb8ff */
[----:B------:R-:W-:-:S04]  /*2bf20*/  SHF.L.U32 R0, R2, 0x15, RZ ;  /* 0x0000001502007819 */ /* 0x000fc800000006ff */
[----:B------:R-:W-:-:S07]  /*2bf30*/  LOP3.LUT R0, R3, R0, R4, 0xfe, !PT ;  /* 0x0000000003007212 */ /* 0x000fce00078efe04 */
.L_x_13101:
[----:B------:R-:W-:Y:S05]  /*2bf40*/  BSYNC B0 ;  /* 0x0000000000007941 */ /* 0x000fea0003800000 */
.L_x_13100:
[----:B------:R-:W-:Y:S01]  /*2bf50*/  FMUL.FTZ R0, R0, 1 ;  /* 0x3f80000000007820 */ /* 0x000fe20000410000 */
[----:B------:R-:W-:-:S03]  /*2bf60*/  CS2R R14, SRZ ;  /* 0x00000000000e7805 */ /* 0x000fc6000001ff00 */
[----:B------:R0:W1:Y:S01]  /*2bf70*/  F2F.F64.F32 R12, R0 ;  /* 0x00000000000c7310 */ /* 0x0000620000201800 */
[----:B------:R-:W-:Y:S05]  /*2bf80*/  BRA `(.L_x_13081) ;  /* 0x0000000000b47947 */ /* 0x000fea0003800000 */
.L_x_13093:
        /* <DEDUP_REMOVED lines=14> */
.L_x_13107:
[----:B------:R-:W-:Y:S05]  /*2c070*/  BSYNC B0 ;  /* 0x0000000000007941 */ /* 0x000fea0003800000 */
.L_x_13106:
[----:B------:R-:W-:Y:S01]  /*2c080*/  FMUL.FTZ R0, R0, 1 ;  /* 0x3f80000000007820 */ /* 0x000fe20000410000 */
[----:B------:R-:W-:-:S03]  /*2c090*/  CS2R R14, SRZ ;  /* 0x00000000000e7805 */ /* 0x000fc6000001ff00 */
[----:B------:R0:W1:Y:S01]  /*2c0a0*/  F2F.F64.F32 R12, R0 ;  /* 0x00000000000c7310 */ /* 0x0000620000201800 */
[----:B------:R-:W-:Y:S05]  /*2c0b0*/  BRA `(.L_x_13081) ;  /* 0x0000000000687947 */ /* 0x000fea0003800000 */
.L_x_13080:
        /* <DEDUP_REMOVED lines=16> */
.L_x_13108:
[----:B------:R-:W-:Y:S02]  /*2c1c0*/  CS2R R12, SRZ ;  /* 0x00000000000c7805 */ /* 0x000fe4000001ff00 */
[----:B------:R-:W-:Y:S01]  /*2c1d0*/  CS2R R14, SRZ ;  /* 0x00000000000e7805 */ /* 0x000fe2000001ff00 */
[----:B------:R-:W-:Y:S06]  /*2c1e0*/  BRA `(.L_x_13081) ;  /* 0x00000000001c7947 */ /* 0x000fec0003800000 */
.L_x_13105:
[----:B------:R-:W2:Y:S01]  /*2c1f0*/  LDG.E.64 R12, desc[UR36][R2.64] ;  /* 0x00000024020c7981 */ /* 0x000ea2000c1e1b00 */
[----:B------:R-:W-:Y:S01]  /*2c200*/  CS2R R14, SRZ ;  /* 0x00000000000e7805 */ /* 0x000fe2000001ff00 */
[----:B--2---:R-:W0:Y:S01]  /*2c210*/  I2F.F64.U64 R12, R12 ;  /* 0x0000000c000c7312 */ /* 0x004e220000301800 */
[----:B------:R-:W-:Y:S05]  /*2c220*/  BRA `(.L_x_13081) ;  /* 0x00000000000c7947 */ /* 0x000fea0003800000 */
.L_x_13104:
[----:B------:R-:W2:Y:S01]  /*2c230*/  LDG.E R2, desc[UR36][R2.64] ;  /* 0x0000002402027981 */ /* 0x000ea2000c1e1900 */
[----:B------:R-:W-:Y:S01]  /*2c240*/  CS2R R14, SRZ ;  /* 0x00000000000e7805 */ /* 0x000fe2000001ff00 */
[----:B--2---:R0:W1:Y:S06]  /*2c250*/  I2F.F64.U32 R12, R2 ;  /* 0x00000002000c7312 */ /* 0x00406c0000201800 */
.L_x_13081:
[----:B01---5:R-:W-:Y:S01]  /*2c260*/  DSETP.GTU.AND P0, PT, |R14|, +INF , PT ;  /* 0x7ff000000e00742a */ /* 0x023fe20003f0c200 */
[----:B------:R-:W-:Y:S01]  /*2c270*/  BSSY B1, `(.L_x_13109) ;  /* 0x0000a88000017945 */ /* 0x000fe20003800000 */
[----:B--23--:R-:W-:Y:S02]  /*2c280*/  DADD R6, -RZ, |R12| ;  /* 0x00000000ff067229 */ /* 0x00cfe4000000050c */
        /* <DEDUP_REMOVED lines=19> */
[----:B------:R-:W-:Y:S01]  /*2c3c0*/  MOV R6, RZ ;  /* 0x000000ff00067202 */ /* 0x000fe20000000f00 */
        /* <DEDUP_REMOVED lines=9> */
[----:B------:R-:W-:Y:S01]  /*2c460*/  MOV R44, 0x0 ;  /* 0x00000000002c7802 */ /* 0x000fe20000000f00 */
[----:B------:R-:W-:Y:S01]  /*2c470*/  IMAD.MOV.U32 R45, RZ, RZ, 0x3fd80000 ;  /* 0x3fd80000ff2d7424 */ /* 0x000fe200078e00ff */
[----:B------:R-:W-:Y:S05]  /*2c480*/  BSSY B2, `(.L_x_13113) ;  /* 0x000029f000027945 */ /* 0x000fea0003800000 */
[----:B------:R-:W-:-:S02]  /*2c490*/  ISETP.GT.U32.AND P1, PT, R2, R10, PT ;  /* 0x0000000a0200720c */ /* 0x000fc40003f24070 */
[-C--:B------:R-:W-:Y:S02]  /*2c4a0*/  ISETP.GT.U32.AND P3, PT, R26, R10.reuse, PT ;  /* 0x0000000a1a00720c */ /* 0x080fe40003f64070 */
[----:B------:R-:W-:Y:S02]  /*2c4b0*/  ISETP.LT.U32.AND P0, PT, R2, R10, PT ;  /* 0x0000000a0200720c */ /* 0x000fe40003f01070 */
[-C--:B------:R-:W-:Y:S02]  /*2c4c0*/  ISETP.GT.U32.AND.EX P1, PT, R3, R11.reuse, PT, P1 ;  /* 0x0000000b0300720c */ /* 0x080fe40003f24110 */
[-C--:B------:R-:W-:Y:S02]  /*2c4d0*/  ISETP.GT.U32.AND.EX P3, PT, R27, R11.reuse, PT, P3 ;  /* 0x0000000b1b00720c */ /* 0x080fe40003f64130 */
[CC--:B------:R-:W-:Y:S02]  /*2c4e0*/  ISETP.LT.U32.AND.EX P0, PT, R3.reuse, R11.reuse, PT, P0 ;  /* 0x0000000b0300720c */ /* 0x0c0fe40003f01100 */
[----:B------:R-:W-:-:S02]  /*2c4f0*/  SEL R37, R3, R11, P1 ;  /* 0x0000000b03257207 */ /* 0x000fc40000800000 */
[-C--:B------:R-:W-:Y:S02]  /*2c500*/  ISETP.LT.U32.AND P2, PT, R26, R10.reuse, PT ;  /* 0x0000000a1a00720c */ /* 0x080fe40003f41070 */
[-C--:B------:R-:W-:Y:S02]  /*2c510*/  SEL R41, R27, R11.reuse, P3 ;  /* 0x0000000b1b297207 */ /* 0x080fe40001800000 */
[----:B------:R-:W-:Y:S02]  /*2c520*/  SEL R34, R2, R10, P0 ;  /* 0x0000000a02227207 */ /* 0x000fe40000000000 */
[-C--:B------:R-:W-:Y:S02]  /*2c530*/  SEL R35, R3, R11.reuse, P0 ;  /* 0x0000000b03237207 */ /* 0x080fe40000000000 */
[----:B------:R-:W-:Y:S02]  /*2c540*/  LOP3.LUT R0, R37, 0xffc00000, RZ, 0xc0, !PT ;  /* 0xffc0000025007812 */ /* 0x000fe400078ec0ff */
[----:B------:R-:W-:-:S02]  /*2c550*/  ISETP.LT.U32.AND.EX P0, PT, R27, R11, PT, P2 ;  /* 0x0000000b1b00720c */ /* 0x000fc40003f01120 */
[----:B------:R-:W-:Y:S02]  /*2c560*/  LOP3.LUT R42, R41, 0xffc00000, RZ, 0xc0, !PT ;  /* 0xffc00000292a7812 */ /* 0x000fe400078ec0ff */
[-C--:B------:R-:W-:Y:S01]  /*2c570*/  SEL R36, R2, R10.reuse, P1 ;  /* 0x0000000a02247207 */ /* 0x080fe20000800000 */
[----:B------:R-:W-:Y:S01]  /*2c580*/  IMAD.MOV.U32 R2, RZ, RZ, RZ ;  /* 0x000000ffff027224 */ /* 0x000fe200078e00ff */
[----:B------:R-:W-:Y:S02]  /*2c590*/  IADD3 R3, -R0, 0x7fd00000, RZ ;  /* 0x7fd0000000037810 */ /* 0x000fe40007ffe1ff */
[-C--:B------:R-:W-:Y:S02]  /*2c5a0*/  SEL R38, R26, R10.reuse, P0 ;  /* 0x0000000a1a267207 */ /* 0x080fe40000000000 */
[----:B------:R-:W-:Y:S02]  /*2c5b0*/  SEL R39, R27, R11, P0 ;  /* 0x0000000b1b277207 */ /* 0x000fe40000000000 */
[----:B------:R-:W-:Y:S01]  /*2c5c0*/  IADD3 R7, -R42, 0x7fd00000, RZ ;  /* 0x7fd000002a077810 */ /* 0x000fe20007ffe1ff */
[C---:B----4-:R-:W-:Y:S01]  /*2c5d0*/  DMUL R4, R2.reuse, R34 ;  /* 0x0000002202047228 */ /* 0x050fe20000000000 */
        /* <DEDUP_REMOVED lines=25> */
[----:B------:R-:W-:Y:S01]  /*2c770*/  IMAD.MOV.U32 R6, RZ, RZ, RZ ;  /* 0x000000ffff067224 */ /* 0x000fe200078e00ff */
[----:B------:R-:W-:Y:S01]  /*2c780*/  ISETP.GE.U32.AND P1, PT, R35, 0x7ff00000, PT ;  /* 0x7ff000002300780c */ /* 0x000fe20003f26070 */
[----:B------:R-:W-:Y:S01]  /*2c790*/  DSETP.NEU.AND P2, PT, R38, RZ, PT ;  /* 0x000000ff2600722a */ /* 0x000fe20003f4d000 */
[----:B------:R-:W-:-:S03]  /*2c7a0*/  ISETP.GE.U32.AND P3, PT, R39, 0x7ff00000, PT ;  /* 0x7ff000002700780c */ /* 0x000fc60003f66070 */
        /* <DEDUP_REMOVED lines=58> */
.L_x_13116:
[----:B------:R-:W-:Y:S05]  /*2cb50*/  BSYNC B3 ;  /* 0x0000000000037941 */ /* 0x000fea0003800000 */
.L_x_13115:
        /* <DEDUP_REMOVED lines=81> */
.L_x_13114:
        /* <DEDUP_REMOVED lines=14> */
[----:B------:R-:W-:Y:S01]  /*2d150*/  MOV R2, 0x1 ;  /* 0x0000000100027802 */ /* 0x000fe20000000f00 */
        /* <DEDUP_REMOVED lines=21> */
.L_x_13124:
[----:B------:R-:W-:Y:S05]  /*2d2b0*/  BSYNC B4 ;  /* 0x0000000000047941 */ /* 0x000fea0003800000 */
.L_x_13123:
[----:B------:R-:W-:Y:S02]  /*2d2c0*/  IMAD.MOV.U32 R28, RZ, RZ, R4 ;  /* 0x000000ffff1c7224 */ /* 0x000fe400078e0004 */
[----:B------:R-:W-:Y:S01]  /*2d2d0*/  IMAD.MOV.U32 R29, RZ, RZ, R5 ;  /* 0x000000ffff1d7224 */ /* 0x000fe200078e0005 */
[----:B------:R-:W-:Y:S06]  /*2d2e0*/  BRA `(.L_x_13122) ;  /* 0x0000000000047947 */ /* 0x000fec0003800000 */
.L_x_13121:
[----:B------:R-:W-:-:S11]  /*2d2f0*/  DADD R28, -R22, R30 ;  /* 0x00000000161c7229 */ /* 0x000fd6000000011e */
.L_x_13122:
[----:B------:R-:W-:Y:S05]  /*2d300*/  BSYNC B3 ;  /* 0x0000000000037941 */ /* 0x000fea0003800000 */
.L_x_13120:
        /* <DEDUP_REMOVED lines=10> */
[----:B------:R-:W-:Y:S01]  /*2d3b0*/  MOV R2, 0x1 ;  /* 0x0000000100027802 */ /* 0x000fe20000000f00 */
        /* <DEDUP_REMOVED lines=18> */
.L_x_13129:
[----:B------:R-:W-:Y:S05]  /*2d4e0*/  BSYNC B4 ;  /* 0x0000000000047941 */ /* 0x000fea0003800000 */
.L_x_13128:
[----:B------:R-:W-:Y:S05]  /*2d4f0*/  BRA `(.L_x_13127) ;  /* 0x0000000000047947 */ /* 0x000fea0003800000 */
.L_x_13126:
[----:B------:R-:W-:-:S11]  /*2d500*/  DADD R4, R42, -R2 ;  /* 0x000000002a047229 */ /* 0x000fd60000000802 */
.L_x_13127:
[----:B------:R-:W-:Y:S05]  /*2d510*/  BSYNC B3 ;  /* 0x0000000000037941 */ /* 0x000fea0003800000 */
.L_x_13125:
        /* <DEDUP_REMOVED lines=29> */
.L_x_13131:
[----:B------:R-:W-:Y:S05]  /*2d6f0*/  BSYNC B3 ;  /* 0x0000000000037941 */ /* 0x000fea0003800000 */
.L_x_13130:
        /* <DEDUP_REMOVED lines=13> */
[----:B------:R-:W-:Y:S02]  /*2d7d0*/  @!P0 IMAD.MOV.U32 R0, RZ, RZ, R3 ;  /* 0x000000ffff008224 */ /* 0x000fe400078e0003 */
[----:B------:R-:W-:-:S03]  /*2d7e0*/  @!P0 IMAD.MOV.U32 R6, RZ, RZ, R2 ;  /* 0x000000ffff068224 */ /* 0x000fc600078e0002 */
[----:B------:R-:W-:-:S04]  /*2d7f0*/  IADD3 R4, R0, -0x1, RZ ;  /* 0xffffffff00047810 */ /* 0x000fc80007ffe0ff */
        /* <DEDUP_REMOVED lines=71> */
.L_x_13132:
        /* <DEDUP_REMOVED lines=20> */
.L_x_13134:
[----:B------:R-:W-:Y:S05]  /*2ddb0*/  BSYNC B3 ;  /* 0x0000000000037941 */ /* 0x000fea0003800000 */
.L_x_13133:
        /* <DEDUP_REMOVED lines=30> */
.L_x_13119:
        /* <DEDUP_REMOVED lines=24> */
[----:B------:R-:W-:Y:S01]  /*2e120*/  MOV R28, R8 ;  /* 0x00000008001c7202 */ /* 0x000fe20000000f00 */
[----:B------:R-:W-:-:S07]  /*2e130*/  IMAD.MOV.U32 R29, RZ, RZ, R9 ;  /* 0x000000ffff1d7224 */ /* 0x000fce00078e0009 */
.L_x_13137:
[----:B------:R-:W-:Y:S05]  /*2e140*/  BSYNC B3 ;  /* 0x0000000000037941 */ /* 0x000fea0003800000 */
.L_x_13136:
        /* <DEDUP_REMOVED lines=25> */
.L_x_13140:
[----:B------:R-:W-:Y:S05]  /*2e2e0*/  BSYNC B3 ;  /* 0x0000000000037941 */ /* 0x000fea0003800000 */
.L_x_13139:
        /* <DEDUP_REMOVED lines=30> */
.L_x_13138:
        /* <DEDUP_REMOVED lines=76> */
.L_x_13141:
[----:B------:R-:W-:Y:S01]  /*2e990*/  IMAD.MOV.U32 R4, RZ, RZ, 0x0 ;  /* 0x00000000ff047424 */ /* 0x000fe200078e00ff */
[----:B------:R-:W-:Y:S01]  /*2e9a0*/  FSETP.NEU.FTZ.AND P0, PT, R3, RZ, PT ;  /* 0x000000ff0300720b */ /* 0x000fe20003f1d000 */
[----:B------:R-:W-:-:S06]  /*2e9b0*/  IMAD.MOV.U32 R5, RZ, RZ, 0x7ff00000 ;  /* 0x7ff00000ff057424 */ /* 0x000fcc00078e00ff */
[----:B------:R-:W-:-:S10]  /*2e9c0*/  DFMA R4, R2, R4, +INF ;  /* 0x7ff000000204742b */ /* 0x000fd40000000004 */
[----:B------:R-:W-:Y:S02]  /*2e9d0*/  FSEL R28, R4, RZ, P0 ;  /* 0x000000ff041c7208 */ /* 0x000fe40000000000 */
[----:B------:R-:W-:Y:S01]  /*2e9e0*/  FSEL R29, R5, -QNAN , P0 ;  /* 0xfff00000051d7808 */ /* 0x000fe20000000000 */
[----:B------:R-:W-:Y:S06]  /*2e9f0*/  BRA `(.L_x_13117) ;  /* 0x00000004001c7947 */ /* 0x000fec0003800000 */
.L_x_13135:
        /* <DEDUP_REMOVED lines=23> */
.L_x_13143:
[----:B------:R-:W-:Y:S05]  /*2eb70*/  BSYNC B3 ;  /* 0x0000000000037941 */ /* 0x000fea0003800000 */
.L_x_13142:
        /* <DEDUP_REMOVED lines=19> */
.L_x_13145:
[----:B------:R-:W-:Y:S05]  /*2ecb0*/  BSYNC B3 ;  /* 0x0000000000037941 */ /* 0x000fea0003800000 */
.L_x_13144:
[----:B------:R-:W-:Y:S01]  /*2ecc0*/  IMAD.MOV.U32 R28, RZ, RZ, R4 ;  /* 0x000000ffff1c7224 */ /* 0x000fe200078e0004 */
[----:B------:R-:W-:Y:S01]  /*2ecd0*/  MOV R29, R5 ;  /* 0x00000005001d7202 */ /* 0x000fe20000000f00 */
[----:B------:R-:W-:Y:S06]  /*2ece0*/  BRA `(.L_x_13117) ;  /* 0x0000000000607947 */ /* 0x000fec0003800000 */
.L_x_13118:
        /* <DEDUP_REMOVED lines=23> */
.L_x_13146:
[----:B------:R-:W-:Y:S05]  /*2ee60*/  BSYNC B3 ;  /* 0x0000000000037941 */ /* 0x000fea0003800000 */
.L_x_13117:
[----:B------:R-:W-:Y:S05]  /*2ee70*/  BSYNC B2 ;  /* 0x0000000000027941 */ /* 0x000fea0003800000 */
.L_x_13113:
        /* <DEDUP_REMOVED lines=25> */
.L_x_13151:
[----:B------:R-:W-:Y:S05]  /*2f010*/  BSYNC B4 ;  /* 0x0000000000047941 */ /* 0x000fea0003800000 */
.L_x_13150:
        /* <DEDUP_REMOVED lines=49> */
.L_x_13153:
[----:B------:R-:W-:Y:S01]  /*2f330*/  IMAD.MOV.U32 R2, RZ, RZ, 0x0 ;  /* 0x00000000ff027424 */ /* 0x000fe200078e00ff */
[----:B------:R-:W-:Y:S01]  /*2f340*/  MOV R3, 0x3fe00000 ;  /* 0x3fe0000000037802 */ /* 0x000fe20000000f00 */
[----:B------:R-:W-:Y:S01]  /*2f350*/  IMAD.MOV.U32 R6, RZ, RZ, 0x180754af ;  /* 0x180754afff067424 */ /* 0x000fe200078e00ff */
[----:B------:R-:W-:Y:S01]  /*2f360*/  UMOV UR4, 0xdc1895e9 ;  /* 0xdc1895e900047882 */ /* 0x000fe20000000000 */
[----:B------:R-:W-:Y:S01]  /*2f370*/  IMAD.MOV.U32 R7, RZ, RZ, 0x3fb3823b ;  /* 0x3fb3823bff077424 */ /* 0x000fe200078e00ff */
[----:B------:R-:W-:Y:S01]  /*2f380*/  UMOV UR5, 0x3fb0066b ;  /* 0x3fb0066b00057882 */ /* 0x000fe20000000000 */
        /* <DEDUP_REMOVED lines=65> */
.L_x_13152:
        /* <DEDUP_REMOVED lines=38> */
.L_x_13162:
[----:B------:R-:W-:Y:S05]  /*2fa00*/  BSYNC B6 ;  /* 0x0000000000067941 */ /* 0x000fea0003800000 */
.L_x_13161:
[----:B------:R-:W-:Y:S02]  /*2fa10*/  IMAD.MOV.U32 R44, RZ, RZ, R4 ;  /* 0x000000ffff2c7224 */ /* 0x000fe400078e0004 */
[----:B------:R-:W-:Y:S01]  /*2fa20*/  IMAD.MOV.U32 R45, RZ, RZ, R5 ;  /* 0x000000ffff2d7224 */ /* 0x000fe200078e0005 */
[----:B------:R-:W-:Y:S06]  /*2fa30*/  BRA `(.L_x_13160) ;  /* 0x0000000000047947 */ /* 0x000fec0003800000 */
.L_x_13159:
[----:B------:R-:W-:-:S11]  /*2fa40*/  DADD R44, -R22, R30 ;  /* 0x00000000162c7229 */ /* 0x000fd6000000011e */
.L_x_13160:
[----:B------:R-:W-:Y:S05]  /*2fa50*/  BSYNC B5 ;  /* 0x0000000000057941 */ /* 0x000fea0003800000 */
.L_x_13158:
        /* <DEDUP_REMOVED lines=26> */
.L_x_13167:
[----:B------:R-:W-:Y:S05]  /*2fc00*/  BSYNC B6 ;  /* 0x0000000000067941 */ /* 0x000fea0003800000 */
.L_x_13166:
[----:B------:R-:W-:Y:S02]  /*2fc10*/  IMAD.MOV.U32 R18, RZ, RZ, R4 ;  /* 0x000000ffff127224 */ /* 0x000fe400078e0004 */
[----:B------:R-:W-:Y:S01]  /*2fc20*/  IMAD.MOV.U32 R19, RZ, RZ, R5 ;  /* 0x000000ffff137224 */ /* 0x000fe200078e0005 */
[----:B------:R-:W-:Y:S06]  /*2fc30*/  BRA `(.L_x_13165) ;  /* 0x0000000000047947 */ /* 0x000fec0003800000 */
.L_x_13164:
[----:B------:R-:W-:-:S11]  /*2fc40*/  DADD R18, -R24, R42 ;  /* 0x0000000018127229 */ /* 0x000fd6000000012a */
.L_x_13165:
[----:B------:R-:W-:Y:S05]  /*2fc50*/  BSYNC B5 ;  /* 0x0000000000057941 */ /* 0x000fea0003800000 */
.L_x_13163:
        /* <DEDUP_REMOVED lines=29> */
.L_x_13169:
[----:B------:R-:W-:Y:S05]  /*2fe30*/  BSYNC B5 ;  /* 0x0000000000057941 */ /* 0x000fea0003800000 */
.L_x_13168:
[----:B------:R-:W-:Y:S05]  /*2fe40*/  BRA `(.L_x_13170) ;  /* 0x0000000800307947 */ /* 0x000fea0003800000 */
.L_x_13157:
        /* <DEDUP_REMOVED lines=29> */
.L_x_13173:
[----:B------:R-:W-:Y:S05]  /*30020*/  BSYNC B5 ;  /* 0x0000000000057941 */ /* 0x000fea0003800000 */
.L_x_13172:
[----:B------:R-:W-:Y:S05]  /*30030*/  BRA `(.L_x_13170) ;  /* 0x0000000400b47947 */ /* 0x000fea0003800000 */
.L_x_13171:
[----:B------:R-:W-:Y:S01]  /*30040*/  DMUL R6, R22, R24 ;  /* 0x0000001816067228 */ /* 0x000fe20000000000 */
[----:B------:R-:W-:Y:S01]  /*30050*/  IMAD.MOV.U32 R4, RZ, RZ, 0x0 ;  /* 0x00000000ff047424 */ /* 0x000fe200078e00ff */
[----:B------:R-:W-:Y:S01]  /*30060*/  MOV R5, 0x3fd80000 ;  /* 0x3fd8000000057802 */ /* 0x000fe20000000f00 */
        /* <DEDUP_REMOVED lines=23> */
.L_x_13175:
[----:B------:R-:W-:Y:S05]  /*301e0*/  BSYNC B5 ;  /* 0x0000000000057941 */ /* 0x000fea0003800000 */
.L_x_13174:
        /* <DEDUP_REMOVED lines=19> */
.L_x_13177:
[----:B------:R-:W-:Y:S05]  /*30320*/  BSYNC B5 ;  /* 0x0000000000057941 */ /* 0x000fea0003800000 */
.L_x_13176:
[----:B------:R-:W-:Y:S01]  /*30330*/  DMUL R20, R20, 8.11296384146066816958e+31 ;  /* 0x4690000014147828 */ /* 0x000fe20000000000 */
[----:B------:R-:W-:Y:S02]  /*30340*/  IMAD.MOV.U32 R26, RZ, RZ, R4 ;  /* 0x000000ffff1a7224 */ /* 0x000fe400078e0004 */
[----:B------:R-:W-:Y:S01]  /*30350*/  IMAD.MOV.U32 R27, RZ, RZ, R5 ;  /* 0x000000ffff1b7224 */ /* 0x000fe200078e0005 */
[----:B------:R-:W-:Y:S07]  /*30360*/  BRA `(.L_x_13170) ;  /* 0x0000000000e87947 */ /* 0x000fee0003800000 */
.L_x_13156:
        /* <DEDUP_REMOVED lines=26> */
.L_x_13179:
[----:B------:R-:W-:Y:S05]  /*30510*/  BSYNC B5 ;  /* 0x0000000000057941 */ /* 0x000fea0003800000 */
.L_x_13178:
        /* <DEDUP_REMOVED lines=29> */
.L_x_13181:
[----:B------:R-:W-:Y:S05]  /*306f0*/  BSYNC B5 ;  /* 0x0000000000057941 */ /* 0x000fea0003800000 */
.L_x_13180:
[----:B------:R-:W-:-:S11]  /*30700*/  DMUL R26, R26, R22 ;  /* 0x000000161a1a7228 */ /* 0x000fd60000000000 */
.L_x_13170:
[----:B------:R-:W-:Y:S05]  /*30710*/  BSYNC B4 ;  /* 0x0000000000047941 */ /* 0x000fea0003800000 */
.L_x_13155:
[----:B------:R-:W-:Y:S05]  /*30720*/  BRA `(.L_x_13182) ;  /* 0x0000000000087947 */ /* 0x000fea0003800000 */
.L_x_13149:
[----:B------:R-:W-:Y:S02]  /*30730*/  DMUL R26, R26, 9.00719925474099200000e+15 ;  /* 0x434000001a1a7828 */ /* 0x000fe40000000000 */
[----:B------:R-:W-:-:S11]  /*30740*/  DMUL R20, R20, 9.00719925474099200000e+15 ;  /* 0x4340000014147828 */ /* 0x000fd60000000000 */
.L_x_13182:
[----:B------:R-:W-:Y:S05]  /*30750*/  BSYNC B2 ;  /* 0x0000000000027941 */ /* 0x000fea0003800000 */
.L_x_13148:
        /* <DEDUP_REMOVED lines=28> */
.L_x_13184:
[----:B------:R-:W-:Y:S05]  /*30920*/  BSYNC B2 ;  /* 0x0000000000027941 */ /* 0x000fea0003800000 */
.L_x_13183:
        /* <DEDUP_REMOVED lines=82> */
.L_x_13186:
[----:B------:R-:W-:Y:S02]  /*30e50*/  FSEL R2, RZ, 3.37028055040000000000e+12, P1 ;  /* 0x54442d18ff027808 */ /* 0x000fe40000800000 */
[----:B------:R-:W-:-:S07]  /*30e60*/  FSEL R3, RZ, 2.1426990032196044922, P1 ;  /* 0x400921fbff037808 */ /* 0x000fce0000800000 */
.L_x_13187:
[----:B------:R-:W-:Y:S05]  /*30e70*/  BSYNC B0 ;  /* 0x0000000000007941 */ /* 0x000fea0003800000 */
.L_x_13185:
[----:B------:R-:W-:Y:S01]  /*30e80*/  DADD R26, |R26|, |R20| ;  /* 0x000000001a1a7229 */ /* 0x000fe20000000614 */
[----:B------:R-:W-:-:S07]  /*30e90*/  LOP3.LUT R21, R3, 0x80000000, R21, 0xb8, !PT ;  /* 0x8000000003157812 */ /* 0x000fce00078eb815 */
[----:B------:R-:W-:-:S06]  /*30ea0*/  DSETP.GTU.AND P0, PT, |R26|, +INF , PT ;  /* 0x7ff000001a00742a */ /* 0x000fcc0003f0c200 */
[----:B------:R-:W-:Y:S02]  /*30eb0*/  FSEL R4, R26, R2, P0 ;  /* 0x000000021a047208 */ /* 0x000fe40000000000 */
[----:B------:R-:W-:-:S07]  /*30ec0*/  FSEL R5, R27, R21, P0 ;  /* 0x000000151b057208 */ /* 0x000fce0000000000 */
.L_x_13154:
[----:B------:R-:W-:Y:S05]  /*30ed0*/  BSYNC B3 ;  /* 0x0000000000037941 */ /* 0x000fea0003800000 */
.L_x_13147:
[----:B------:R-:W-:Y:S01]  /*30ee0*/  LOP3.LUT R15, R5, 0x80000000, R15, 0xb8, !PT ;  /* 0x80000000050f7812 */ /* 0x000fe200078eb80f */
[----:B------:R-:W-:Y:S01]  /*30ef0*/  IMAD.MOV.U32 R14, RZ, RZ, R4 ;  /* 0x000000ffff0e7224 */ /* 0x000fe200078e0004 */
[----:B------:R-:W-:Y:S01]  /*30f00*/  LOP3.LUT R13, R29, 0x80000000, R13, 0xb8, !PT ;  /* 0x800000001d0d7812 */ /* 0x000fe200078eb80d */
[----:B------:R-:W-:Y:S01]  /*30f10*/  IMAD.MOV.U32 R12, RZ, RZ, R28 ;  /* 0x000000ffff0c7224 */ /* 0x000fe200078e001c */
[----:B------:R-:W-:Y:S06]  /*30f20*/  BRA `(.L_x_13112) ;  /* 0x0000005800f07947 */ /* 0x000fec0003800000 */
.L_x_13111:
        /* <DEDUP_REMOVED lines=19> */
[----:B----4-:R-:W-:Y:S01]  /*31060*/  IMAD.MOV.U32 R4, RZ, RZ, 0x1 ;  /* 0x00000001ff047424 */ /* 0x010fe200078e00ff */
[----:B------:R-:W-:Y:S01]  /*31070*/  BSSY B0, `(.L_x_13192) ;  /* 0x000005c000007945 */ /* 0x000fe20003800000 */
[----:B------:R-:W-:Y:S01]  /*31080*/  IMAD.MOV.U32 R31, RZ, RZ, -0x3ff ;  /* 0xfffffc01ff1f7424 */ /* 0x000fe200078e00ff */
[----:B------:R-:W-:-:S04]  /*31090*/  FSETP.GEU.AND P5, PT, |R19|, 6.5827683646048100446e-37, PT ;  /* 0x036000001300780b */ /* 0x000fc80003fae200 */
[C---:B------:R-:W-:Y:S02]  /*310a0*/  DFMA R2, R20.reuse, R20, R2 ;  /* 0x000000141402722b */ /* 0x040fe40000000002 */
[----:B0-----:R-:W-:-:S08]  /*310b0*/  DFMA R6, -R20, R4, 1 ;  /* 0x3ff000001406742b */ /* 0x001fd00000000104 */
[----:B------:R-:W-:Y:S01]  /*310c0*/  ISETP.GT.AND P0, PT, R3, 0xfffff, PT ;  /* 0x000fffff0300780c */ /* 0x000fe20003f04270 */
[----:B------:R-:W-:Y:S01]  /*310d0*/  IMAD.MOV.U32 R0, RZ, RZ, R3 ;  /* 0x000000ffff007224 */ /* 0x000fe200078e0003 */
        /* <DEDUP_REMOVED lines=85> */
.L_x_13193:
[----:B------:R-:W-:Y:S05]  /*31630*/  BSYNC B0 ;  /* 0x0000000000007941 */ /* 0x000fea0003800000 */
.L_x_13192:
        /* <DEDUP_REMOVED lines=8> */
.L_x_13195:
[----:B------:R-:W-:Y:S05]  /*316c0*/  BSYNC B3 ;  /* 0x0000000000037941 */ /* 0x000fea0003800000 */
.L_x_13194:
        /* <DEDUP_REMOVED lines=82> */
.L_x_13197:
[----:B------:R-:W-:-:S04]  /*31bf0*/  ISETP.GE.AND P0, PT, R25, RZ, PT ;  /* 0x000000ff1900720c */ /* 0x000fc80003f06270 */
[----:B------:R-:W-:Y:S02]  /*31c00*/  FSEL R2, RZ, 3.37028055040000000000e+12, P0 ;  /* 0x54442d18ff027808 */ /* 0x000fe40000000000 */
[----:B------:R-:W-:-:S07]  /*31c10*/  FSEL R3, RZ, 2.1426990032196044922, P0 ;  /* 0x400921fbff037808 */ /* 0x000fce0000000000 */
.L_x_13198:
[----:B------:R-:W-:Y:S05]  /*31c20*/  BSYNC B0 ;  /* 0x0000000000007941 */ /* 0x000fea0003800000 */
.L_x_13196:
[----:B------:R-:W-:Y:S01]  /*31c30*/  DADD R4, |R12|, |R14| ;  /* 0x000000000c047229 */ /* 0x000fe2000000060e */
[----:B------:R-:W-:Y:S01]  /*31c40*/  LOP3.LUT R29, R3, 0x80000000, R29, 0xb8, !PT ;  /* 0x80000000031d7812 */ /* 0x000fe200078eb81d */
[----:B------:R-:W-:-:S06]  /*31c50*/  DMUL R26, R26, 0.5 ;  /* 0x3fe000001a1a7828 */ /* 0x000fcc0000000000 */
[----:B------:R-:W-:-:S06]  /*31c60*/  DSETP.GTU.AND P0, PT, |R4|, +INF , PT ;  /* 0x7ff000000400742a */ /* 0x000fcc0003f0c200 */
[----:B------:R-:W-:Y:S02]  /*31c70*/  FSEL R2, R4, R2, P0 ;  /* 0x0000000204027208 */ /* 0x000fe40000000000 */
[----:B------:R-:W-:Y:S01]  /*31c80*/  FSEL R3, R5, R29, P0 ;  /* 0x0000001d05037208 */ /* 0x000fe20000000000 */
[----:B------:R-:W-:Y:S06]  /*31c90*/  BRA `(.L_x_13199) ;  /* 0x0000004c002c7947 */ /* 0x000fec0003800000 */
.L_x_13191:
        /* <DEDUP_REMOVED lines=11> */
[----:B------:R-:W-:Y:S01]  /*31d50*/  MUFU.RCP64H R31, R21 ;  /* 0x00000015001f7308 */ /* 0x000fe20000001800 */
[----:B------:R-:W-:Y:S01]  /*31d60*/  LOP3.LUT R0, R27, 0xffc00000, RZ, 0xc0, !PT ;  /* 0xffc000001b007812 */ /* 0x000fe200078ec0ff */
[----:B------:R-:W-:Y:S01]  /*31d70*/  IMAD.MOV.U32 R30, RZ, RZ, 0x1 ;  /* 0x00000001ff1e7424 */ /* 0x000fe200078e00ff */
[-C--:B------:R-:W-:Y:S01]  /*31d80*/  SEL R22, R8, R6.reuse, P0 ;  /* 0x0000000608167207 */ /* 0x080fe20000000000 */
[----:B------:R-:W-:Y:S01]  /*31d90*/  IMAD.MOV.U32 R23, RZ, RZ, R24 ;  /* 0x000000ffff177224 */ /* 0x000fe200078e0018 */
[----:B------:R-:W-:Y:S01]  /*31da0*/  IADD3 R3, -R0, 0x7fd00000, RZ ;  /* 0x7fd0000000037810 */ /* 0x000fe20007ffe1ff */
[----:B------:R-:W-:Y:S01]  /*31db0*/  BSSY B0, `(.L_x_13200) ;  /* 0x0000077000007945 */ /* 0x000fe20003800000 */
[----:B------:R-:W-:Y:S01]  /*31dc0*/  SEL R26, R8, R6, P1 ;  /* 0x00000006081a7207 */ /* 0x000fe20000800000 */
[----:B------:R-:W-:Y:S01]  /*31dd0*/  IMAD.U32 R6, RZ, RZ, UR6 ;  /* 0x00000006ff067e24 */ /* 0x000fe2000f8e00ff */
[----:B------:R-:W-:-:S02]  /*31de0*/  MOV R11, 0x3fd80000 ;  /* 0x3fd80000000b7802 */ /* 0x000fc40000000f00 */
[C---:B----4-:R-:W-:Y:S01]  /*31df0*/  DMUL R4, R2.reuse, R22 ;  /* 0x0000001602047228 */ /* 0x050fe20000000000 */
        /* <DEDUP_REMOVED lines=32> */
[----:B------:R-:W-:Y:S01]  /*32000*/  MOV R31, 0xfffffc01 ;  /* 0xfffffc01001f7802 */ /* 0x000fe20000000f00 */
[----:B------:R-:W-:Y:S02]  /*32010*/  IMAD.MOV.U32 R2, RZ, RZ, R22 ;  /* 0x000000ffff027224 */ /* 0x000fe400078e0016 */
[----:B------:R-:W-:-:S08]  /*32020*/  DMUL R6, R18, R4 ;  /* 0x0000000412067228 */ /* 0x000fd00000000000 */
[----:B------:R-:W-:Y:S01]  /*32030*/  @!P0 DMUL R2, R2, 1.80143985094819840000e+16 ;  /* 0x4350000002028828 */ /* 0x000fe20000000000 */
[----:B------:R-:W-:Y:S01]  /*32040*/  @!P0 IMAD.MOV.U32 R31, RZ, RZ, -0x435 ;  /* 0xfffffbcbff1f8424 */ /* 0x000fe200078e00ff */
[----:B------:R-:W-:-:S08]  /*32050*/  DFMA R8, -R20, R6, R18 ;  /* 0x000000061408722b */ /* 0x000fd00000000112 */
[----:B------:R-:W-:Y:S01]  /*32060*/  @!P0 IMAD.MOV.U32 R24, RZ, RZ, R3 ;  /* 0x000000ffff188224 */ /* 0x000fe200078e0003 */
[----:B------:R-:W-:Y:S01]  /*32070*/  DFMA R4, R4, R8, R6 ;  /* 0x000000080404722b */ /* 0x000fe20000000006 */
[----:B------:R-:W-:Y:S02]  /*32080*/  @!P0 IMAD.MOV.U32 R22, RZ, RZ, R2 ;  /* 0x000000ffff168224 */ /* 0x000fe400078e0002 */
[----:B------:R-:W-:-:S05]  /*32090*/  VIADD R0, R24, 0xffffffff ;  /* 0xffffffff18007836 */ /* 0x000fca0000000000 */
[----:B------:R-:W-:Y:S02]  /*320a0*/  ISETP.GE.U32.AND P1, PT, R0, 0x7fefffff, PT ;  /* 0x7fefffff0000780c */ /* 0x000fe40003f26070 */
[----:B------:R-:W-:-:S05]  /*320b0*/  FFMA R0, RZ, R21, R5 ;  /* 0x00000015ff007223 */ /* 0x000fca0000000005 */
[----:B------:R-:W-:-:S06]  /*320c0*/  FSETP.GT.AND P3, PT, |R0|, 1.469367938527859385e-39, PT ;  /* 0x001000000000780b */ /* 0x000fcc0003f64200 */
        /* <DEDUP_REMOVED lines=19> */
[----:B------:R-:W-:Y:S01]  /*32200*/  @P0 VIADD R7, R3, 0xfff00000 ;  /* 0xfff0000003070836 */ /* 0x000fe20000000000 */
[----:B------:R-:W-:-:S03]  /*32210*/  @P0 IADD3 R31, R31, 0x1, RZ ;  /* 0x000000011f1f0810 */ /* 0x000fc60007ffe0ff */
        /* <DEDUP_REMOVED lines=48> */
.L_x_13201:
[----:B------:R-:W-:Y:S05]  /*32520*/  BSYNC B0 ;  /* 0x0000000000007941 */ /* 0x000fea0003800000 */
.L_x_13200:
        /* <DEDUP_REMOVED lines=8> */
.L_x_13203:
[----:B------:R-:W-:Y:S05]  /*325b0*/  BSYNC B3 ;  /* 0x0000000000037941 */ /* 0x000fea0003800000 */
.L_x_13202:
        /* <DEDUP_REMOVED lines=82> */
.L_x_13205:
[----:B------:R-:W-:-:S04]  /*32ae0*/  ISETP.GE.AND P0, PT, R25, RZ, PT ;  /* 0x000000ff1900720c */ /* 0x000fc80003f06270 */
[----:B------:R-:W-:Y:S02]  /*32af0*/  FSEL R2, RZ, 3.37028055040000000000e+12, P0 ;  /* 0x54442d18ff027808 */ /* 0x000fe40000000000 */
[----:B------:R-:W-:-:S07]  /*32b00*/  FSEL R3, RZ, 2.1426990032196044922, P0 ;  /* 0x400921fbff037808 */ /* 0x000fce0000000000 */
.L_x_13206:
[----:B------:R-:W-:Y:S05]  /*32b10*/  BSYNC B0 ;  /* 0x0000000000007941 */ /* 0x000fea0003800000 */
.L_x_13204:
[----:B------:R-:W-:Y:S01]  /*32b20*/  DADD R4, |R12|, |R14| ;  /* 0x000000000c047229 */ /* 0x000fe2000000060e */
[----:B------:R-:W-:-:S07]  /*32b30*/  LOP3.LUT R29, R3, 0x80000000, R29, 0xb8, !PT ;  /* 0x80000000031d7812 */ /* 0x000fce00078eb81d */
[----:B------:R-:W-:-:S06]  /*32b40*/  DSETP.GTU.AND P0, PT, |R4|, +INF , PT ;  /* 0x7ff000000400742a */ /* 0x000fcc0003f0c200 */
[----:B------:R-:W-:Y:S02]  /*32b50*/  FSEL R2, R4, R2, P0 ;  /* 0x0000000204027208 */ /* 0x000fe40000000000 */
[----:B------:R-:W-:Y:S01]  /*32b60*/  FSEL R3, R5, R29, P0 ;  /* 0x0000001d05037208 */ /* 0x000fe20000000000 */
[----:B------:R-:W-:Y:S06]  /*32b70*/  BRA `(.L_x_13199) ;  /* 0x0000003c00747947 */ /* 0x000fec0003800000 */
.L_x_13190:
[----:B------:R-:W4:Y:S01]  /*32b80*/  MUFU.RCP64H R3, -2.718280792236328125 ;  /* 0xc005bf0a00037908 */ /* 0x000f220000001800 */
[----:B------:R-:W-:Y:S01]  /*32b90*/  IMAD.MOV.U32 R6, RZ, RZ, -0x74eba897 ;  /* 0x8b145769ff067424 */ /* 0x000fe200078e00ff */
[----:B------:R-:W-:Y:S01]  /*32ba0*/  FSETP.GEU.AND P1, PT, |R13|, 6.5827683646048100446e-37, PT ;  /* 0x036000000d00780b */ /* 0x000fe20003f2e200 */
[----:B------:R-:W-:Y:S01]  /*32bb0*/  IMAD.MOV.U32 R7, RZ, RZ, 0x4005bf0a ;  /* 0x4005bf0aff077424 */ /* 0x000fe200078e00ff */
[----:B------:R-:W-:Y:S01]  /*32bc0*/  BSSY B3, `(.L_x_13207) ;  /* 0x0000013000037945 */ /* 0x000fe20003800000 */
[----:B------:R-:W-:-:S06]  /*32bd0*/  IMAD.MOV.U32 R2, RZ, RZ, 0x1 ;  /* 0x00000001ff027424 */ /* 0x000fcc00078e00ff */
[----:B----4-:R-:W-:-:S08]  /*32be0*/  DFMA R4, R2, R6, 1 ;  /* 0x3ff000000204742b */ /* 0x010fd00000000006 */
        /* <DEDUP_REMOVED lines=16> */
.L_x_13208:
[----:B------:R-:W-:Y:S05]  /*32cf0*/  BSYNC B3 ;  /* 0x0000000000037941 */ /* 0x000fea0003800000 */
.L_x_13207:
        /* <DEDUP_REMOVED lines=26> */
.L_x_13210:
[----:B------:R-:W-:Y:S05]  /*32ea0*/  BSYNC B3 ;  /* 0x0000000000037941 */ /* 0x000fea0003800000 */
.L_x_13209:
        /* <DEDUP_REMOVED lines=13> */
[----:B------:R-:W-:Y:S02]  /*32f80*/  SEL R31, R7, R23, P1 ;  /* 0x00000017071f7207 */ /* 0x000fe40000800000 */
[----:B------:R-:W-:Y:S02]  /*32f90*/  SEL R33, R6, R22, P0 ;  /* 0x0000001606217207 */ /* 0x000fe40000000000 */
[----:B------:R-:W-:-:S02]  /*32fa0*/  LOP3.LUT R0, R31, 0xffc00000, RZ, 0xc0, !PT ;  /* 0xffc000001f007812 */ /* 0x000fc400078ec0ff */
[----:B------:R-:W-:Y:S01]  /*32fb0*/  SEL R24, R7, R23, P0 ;  /* 0x0000001707187207 */ /* 0x000fe20000000000 */
[----:B------:R-:W-:Y:S01]  /*32fc0*/  IMAD.MOV.U32 R26, RZ, RZ, R33 ;  /* 0x000000ffff1a7224 */ /* 0x000fe200078e0021 */
[----:B------:R-:W-:Y:S01]  /*32fd0*/  IADD3 R3, -R0, 0x7fd00000, RZ ;  /* 0x7fd0000000037810 */ /* 0x000fe20007ffe1ff */
[----:B------:R-:W-:Y:S01]  /*32fe0*/  MUFU.RCP64H R23, R21 ;  /* 0x0000001500177308 */ /* 0x000fe20000001800 */
        /* <DEDUP_REMOVED lines=27> */
[----:B------:R-:W-:Y:S02]  /*331a0*/  LOP3.LUT R5, R0, 0x100000, RZ, 0xfc, !PT ;  /* 0x0010000000057812 */ /* 0x000fe400078efcff */
[----:B------:R-:W-:-:S06]  /*331b0*/  MOV R4, RZ ;  /* 0x000000ff00047202 */ /* 0x000fcc0000000f00 */
[----:B------:R-:W-:Y:S02]  /*331c0*/  DMUL R8, R8, R4 ;  /* 0x0000000408087228 */ /* 0x000fe40000000000 */
[----:B------:R-:W-:-:S08]  /*331d0*/  DFMA R4, -R20, R22, 1 ;  /* 0x3ff000001404742b */ /* 0x000fd00000000116 */
[----:B------:R-:W-:Y:S01]  /*331e0*/  @!P2 FSEL R24, R31, R9, !P1 ;  /* 0x000000091f18a208 */ /* 0x000fe20004800000 */
[----:B------:R-:W-:Y:S01]  /*331f0*/  DFMA R4, R22, R4, R22 ;  /* 0x000000041604722b */ /* 0x000fe20000000016 */
[----:B------:R-:W-:Y:S01]  /*33200*/  @!P2 FSEL R33, R30, R8, !P1 ;  /* 0x000000081e21a208 */ /* 0x000fe20004800000 */
[----:B------:R-:W-:Y:S01]  /*33210*/  IMAD.MOV.U32 R31, RZ, RZ, -0x3ff ;  /* 0xfffffc01ff1f7424 */ /* 0x000fe200078e00ff */
[----:B------:R-:W-:Y:S01]  /*33220*/  ISETP.GT.AND P0, PT, R24, 0xfffff, PT ;  /* 0x000fffff1800780c */ /* 0x000fe20003f04270 */
[----:B------:R-:W-:Y:S02]  /*33230*/  IMAD.MOV.U32 R3, RZ, RZ, R24 ;  /* 0x000000ffff037224 */ /* 0x000fe400078e0018 */
[----:B------:R-:W-:Y:S02]  /*33240*/  IMAD.MOV.U32 R2, RZ, RZ, R33 ;  /* 0x000000ffff027224 */ /* 0x000fe400078e0021 */
[----:B------:R-:W-:-:S08]  /*33250*/  DMUL R6, R18, R4 ;  /* 0x0000000412067228 */ /* 0x000fd00000000000 */
[----:B------:R-:W-:Y:S01]  /*33260*/  @!P0 DMUL R2, R2, 1.80143985094819840000e+16 ;  /* 0x4350000002028828 */ /* 0x000fe20000000000 */
[----:B------:R-:W-:Y:S01]  /*33270*/  @!P0 MOV R31, 0xfffffbcb ;  /* 0xfffffbcb001f8802 */ /* 0x000fe20000000f00 */
        /* <DEDUP_REMOVED lines=77> */
.L_x_13212:
[----:B------:R-:W-:Y:S05]  /*33750*/  BSYNC B0 ;  /* 0x0000000000007941 */ /* 0x000fea0003800000 */
.L_x_13211:
        /* <DEDUP_REMOVED lines=8> */
.L_x_13214:
[----:B------:R-:W-:Y:S05]  /*337e0*/  BSYNC B3 ;  /* 0x0000000000037941 */ /* 0x000fea0003800000 */
.L_x_13213:
        /* <DEDUP_REMOVED lines=82> */
.L_x_13216:
[----:B------:R-:W-:-:S04]  /*33d10*/  ISETP.GE.AND P0, PT, R25, RZ, PT ;  /* 0x000000ff1900720c */ /* 0x000fc80003f06270 */
[----:B------:R-:W-:Y:S02]  /*33d20*/  FSEL R2, RZ, 3.37028055040000000000e+12, P0 ;  /* 0x54442d18ff027808 */ /* 0x000fe40000000000 */
[----:B------:R-:W-:-:S07]  /*33d30*/  FSEL R3, RZ, 2.1426990032196044922, P0 ;  /* 0x400921fbff037808 */ /* 0x000fce0000000000 */
.L_x_13217:
[----:B------:R-:W-:Y:S05]  /*33d40*/  BSYNC B0 ;  /* 0x0000000000007941 */ /* 0x000fea0003800000 */
.L_x_13215:
[----:B------:R-:W-:Y:S01]  /*33d50*/  DADD R4, |R12|, |R14| ;  /* 0x000000000c047229 */ /* 0x000fe2000000060e */
[----:B------:R-:W-:Y:S01]  /*33d60*/  LOP3.LUT R29, R3, 0x80000000, R29, 0xb8, !PT ;  /* 0x80000000031d7812 */ /* 0x000fe200078eb81d */
[----:B------:R-:W-:-:S06]  /*33d70*/  DADD R26, R26, 1 ;  /* 0x3ff000001a1a7429 */ /* 0x000fcc0000000000 */
[----:B------:R-:W-:-:S06]  /*33d80*/  DSETP.GTU.AND P0, PT, |R4|, +INF , PT ;  /* 0x7ff000000400742a */ /* 0x000fcc0003f0c200 */
[----:B------:R-:W-:Y:S02]  /*33d90*/  FSEL R2, R4, R2, P0 ;  /* 0x0000000204027208 */ /* 0x000fe40000000000 */
[----:B------:R-:W-:Y:S01]  /*33da0*/  FSEL R3, R5, R29, P0 ;  /* 0x0000001d05037208 */ /* 0x000fe20000000000 */
[----:B------:R-:W-:Y:S06]  /*33db0*/  BRA `(.L_x_13199) ;  /* 0x0000002800e47947 */ /* 0x000fec0003800000 */
.L_x_13189:
        /* <DEDUP_REMOVED lines=23> */
[----:B------:R-:W-:Y:S01]  /*33f30*/  @!P0 MOV R31, 0xfffffbcb ;  /* 0xfffffbcb001f8802 */ /* 0x000fe20000000f00 */
[----:B------:R-:W-:Y:S01]  /*33f40*/  DFMA R4, R4, R6, R4 ;  /* 0x000000060404722b */ /* 0x000fe20000000004 */
[----:B------:R-:W-:Y:S01]  /*33f50*/  MOV R6, R2 ;  /* 0x0000000200067202 */ /* 0x000fe20000000f00 */
[----:B------:R-:W-:-:S06]  /*33f60*/  IMAD.MOV.U32 R7, RZ, RZ, R3 ;  /* 0x000000ffff077224 */ /* 0x000fcc00078e0003 */
        /* <DEDUP_REMOVED lines=80> */
.L_x_13221:
[----:B------:R-:W-:Y:S05]  /*34470*/  BSYNC B0 ;  /* 0x0000000000007941 */ /* 0x000fea0003800000 */
.L_x_13220:
        /* <DEDUP_REMOVED lines=8> */
.L_x_13223:
[----:B------:R-:W-:Y:S05]  /*34500*/  BSYNC B3 ;  /* 0x0000000000037941 */ /* 0x000fea0003800000 */
.L_x_13222:
        /* <DEDUP_REMOVED lines=73> */
.L_x_13225:
[----:B------:R-:W-:Y:S05]  /*349a0*/  BSYNC B0 ;  /* 0x0000000000007941 */ /* 0x000fea0003800000 */
.L_x_13224:
[----:B------:R-:W-:Y:S01]  /*349b0*/  LOP3.LUT R3, R3, 0x80000000, R15, 0xb8, !PT ;  /* 0x8000000003037812 */ /* 0x000fe200078eb80f */
[----:B------:R-:W-:Y:S01]  /*349c0*/  DMUL R26, R26, 0.5 ;  /* 0x3fe000001a1a7828 */ /* 0x000fe20000000000 */
[----:B------:R-:W-:Y:S02]  /*349d0*/  FSEL R2, R8, R2, P0 ;  /* 0x0000000208027208 */ /* 0x000fe40000000000 */
[----:B------:R-:W-:Y:S01]  /*349e0*/  FSEL R3, R9, R3, P0 ;  /* 0x0000000309037208 */ /* 0x000fe20000000000 */
[----:B------:R-:W-:Y:S07]  /*349f0*/  BRA `(.L_x_13199) ;  /* 0x0000001c00d47947 */ /* 0x000fee0003800000 */
.L_x_13219:
        /* <DEDUP_REMOVED lines=10> */
[-C--:B------:R-:W-:Y:S01]  /*34aa0*/  SEL R33, R20, R18.reuse, P0 ;  /* 0x0000001214217207 */ /* 0x080fe20000000000 */
[----:B------:R-:W-:Y:S01]  /*34ab0*/  IMAD.MOV.U32 R11, RZ, RZ, 0x3fd80000 ;  /* 0x3fd80000ff0b7424 */ /* 0x000fe200078e00ff */
[----:B------:R-:W-:Y:S01]  /*34ac0*/  SEL R32, R21, R19, P0 ;  /* 0x0000001315207207 */ /* 0x000fe20000000000 */
[----:B------:R-:W-:Y:S01]  /*34ad0*/  MUFU.RCP64H R31, R25 ;  /* 0x00000019001f7308 */ /* 0x000fe20000001800 */
[----:B------:R-:W-:Y:S01]  /*34ae0*/  LOP3.LUT R0, R29, 0xffc00000, RZ, 0xc0, !PT ;  /* 0xffc000001d007812 */ /* 0x000fe200078ec0ff */
[----:B------:R-:W-:Y:S01]  /*34af0*/  IMAD.MOV.U32 R26, RZ, RZ, R33 ;  /* 0x000000ffff1a7224 */ /* 0x000fe200078e0021 */
[----:B------:R-:W-:Y:S01]  /*34b00*/  MOV R2, RZ ;  /* 0x000000ff00027202 */ /* 0x000fe20000000f00 */
[----:B------:R-:W-:Y:S01]  /*34b10*/  IMAD.MOV.U32 R27, RZ, RZ, R32 ;  /* 0x000000ffff1b7224 */ /* 0x000fe200078e0020 */
[----:B------:R-:W-:Y:S01]  /*34b20*/  IADD3 R3, -R0, 0x7fd00000, RZ ;  /* 0x7fd0000000037810 */ /* 0x000fe20007ffe1ff */
[----:B------:R-:W-:Y:S01]  /*34b30*/  IMAD.MOV.U32 R30, RZ, RZ, 0x1 ;  /* 0x00000001ff1e7424 */ /* 0x000fe200078e00ff */
[----:B------:R-:W-:Y:S01]  /*34b40*/  SEL R28, R20, R18, P1 ;  /* 0x00000012141c7207 */ /* 0x000fe20000800000 */
[----:B------:R-:W-:Y:S01]  /*34b50*/  BSSY B0, `(.L_x_13226) ;  /* 0x0000074000007945 */ /* 0x000fe20003800000 */
[----:B------:R-:W-:-:S02]  /*34b60*/  ISETP.GE.U32.AND P2, PT, R32, 0x7ff00000, PT ;  /* 0x7ff000002000780c */ /* 0x000fc40003f46070 */
[C---:B----4-:R-:W-:Y:S01]  /*34b70*/  DMUL R4, R2.reuse, R26 ;  /* 0x0000001a02047228 */ /* 0x050fe20000000000 */
        /* <DEDUP_REMOVED lines=28> */
[----:B------:R-:W-:Y:S01]  /*34d40*/  @!P2 FSEL R33, R28, R8, !P1 ;  /* 0x000000081c21a208 */ /* 0x000fe20004800000 */
[----:B------:R-:W-:Y:S01]  /*34d50*/  IMAD.MOV.U32 R31, RZ, RZ, -0x3ff ;  /* 0xfffffc01ff1f7424 */ /* 0x000fe200078e00ff */
[----:B------:R-:W-:Y:S01]  /*34d60*/  ISETP.GT.AND P0, PT, R32, 0xfffff, PT ;  /* 0x000fffff2000780c */ /* 0x000fe20003f04270 */
[----:B------:R-:W-:Y:S01]  /*34d70*/  IMAD.MOV.U32 R3, RZ, RZ, R32 ;  /* 0x000000ffff037224 */ /* 0x000fe200078e0020 */
[----:B------:R-:W-:-:S03]  /*34d80*/  MOV R2, R33 ;  /* 0x0000002100027202 */ /* 0x000fc60000000f00 */
        /* <DEDUP_REMOVED lines=80> */
.L_x_13227:
[----:B------:R-:W-:Y:S05]  /*35290*/  BSYNC B0 ;  /* 0x0000000000007941 */ /* 0x000fea0003800000 */
.L_x_13226:
        /* <DEDUP_REMOVED lines=8> */
.L_x_13229:
[----:B------:R-:W-:Y:S05]  /*35320*/  BSYNC B3 ;  /* 0x0000000000037941 */ /* 0x000fea0003800000 */
.L_x_13228:
        /* <DEDUP_REMOVED lines=73> */
.L_x_13231:
[----:B------:R-:W-:Y:S05]  /*357c0*/  BSYNC B0 ;  /* 0x0000000000007941 */ /* 0x000fea0003800000 */
.L_x_13230:
[----:B------:R-:W-:Y:S02]  /*357d0*/  LOP3.LUT R3, R3, 0x80000000, R15, 0xb8, !PT ;  /* 0x8000000003037812 */ /* 0x000fe400078eb80f */
[----:B------:R-:W-:Y:S02]  /*357e0*/  FSEL R2, R8, R2, P1 ;  /* 0x0000000208027208 */ /* 0x000fe40000800000 */
[----:B------:R-:W-:Y:S01]  /*357f0*/  FSEL R3, R9, R3, P1 ;  /* 0x0000000309037208 */ /* 0x000fe20000800000 */
[----:B------:R-:W-:Y:S06]  /*35800*/  BRA `(.L_x_13199) ;  /* 0x0000001000507947 */ /* 0x000fec0003800000 */
.L_x_13218:
[----:B------:R-:W4:Y:S01]  /*35810*/  MUFU.RCP64H R3, 2.718280792236328125 ;  /* 0x4005bf0a00037908 */ /* 0x000f220000001800 */
[----:B------:R-:W-:Y:S01]  /*35820*/  IMAD.MOV.U32 R6, RZ, RZ, -0x74eba897 ;  /* 0x8b145769ff067424 */ /* 0x000fe200078e00ff */
[----:B------:R-:W-:Y:S01]  /*35830*/  MOV R2, 0x1 ;  /* 0x0000000100027802 */ /* 0x000fe20000000f00 */
[----:B------:R-:W-:Y:S01]  /*35840*/  IMAD.MOV.U32 R7, RZ, RZ, 0x4005bf0a ;  /* 0x4005bf0aff077424 */ /* 0x000fe200078e00ff */
[----:B------:R-:W-:Y:S01]  /*35850*/  FSETP.GEU.AND P1, PT, |R13|, 6.5827683646048100446e-37, PT ;  /* 0x036000000d00780b */ /* 0x000fe20003f2e200 */
[----:B------:R-:W-:Y:S04]  /*35860*/  BSSY B3, `(.L_x_13232) ;  /* 0x0000012000037945 */ /* 0x000fe80003800000 */
[----:B----4-:R-:W-:-:S08]  /*35870*/  DFMA R4, R2, -R6, 1 ;  /* 0x3ff000000204742b */ /* 0x010fd00000000806 */
        /* <DEDUP_REMOVED lines=16> */
.L_x_13233:
[----:B------:R-:W-:Y:S05]  /*35980*/  BSYNC B3 ;  /* 0x0000000000037941 */ /* 0x000fea0003800000 */
.L_x_13232:
        /* <DEDUP_REMOVED lines=26> */
.L_x_13235:
[----:B------:R-:W-:Y:S05]  /*35b30*/  BSYNC B3 ;  /* 0x0000000000037941 */ /* 0x000fea0003800000 */
.L_x_13234:
        /* <DEDUP_REMOVED lines=59> */
[----:B------:R-:W-:Y:S01]  /*35ef0*/  @!P0 IMAD.MOV.U32 R31, RZ, RZ, -0x435 ;  /* 0xfffffbcbff1f8424 */ /* 0x000fe200078e00ff */
[----:B------:R-:W-:-:S08]  /*35f00*/  DFMA R8, -R24, R6, R22 ;  /* 0x000000061808722b */ /* 0x000fd00000000116 */
[----:B------:R-:W-:Y:S01]  /*35f10*/  @!P0 IMAD.MOV.U32 R32, RZ, RZ, R3 ;  /* 0x000000ffff208224 */ /* 0x000fe200078e0003 */
[----:B------:R-:W-:Y:S01]  /*35f20*/  DFMA R4, R4, R8, R6 ;  /* 0x000000080404722b */ /* 0x000fe20000000006 */
[----:B------:R-:W-:-:S03]  /*35f30*/  @!P0 IMAD.MOV.U32 R28, RZ, RZ, R2 ;  /* 0x000000ffff1c8224 */ /* 0x000fc600078e0002 */
[----:B------:R-:W-:-:S04]  /*35f40*/  IADD3 R0, R32, -0x1, RZ ;  /* 0xffffffff20007810 */ /* 0x000fc80007ffe0ff */
        /* <DEDUP_REMOVED lines=12> */
[----:B------:R-:W-:Y:S01]  /*36010*/  MOV R8, RZ ;  /* 0x000000ff00087202 */ /* 0x000fe20000000f00 */
        /* <DEDUP_REMOVED lines=59> */
.L_x_13237:
[----:B------:R-:W-:Y:S05]  /*363d0*/  BSYNC B0 ;  /* 0x0000000000007941 */ /* 0x000fea0003800000 */
.L_x_13236:
        /* <DEDUP_REMOVED lines=8> */
.L_x_13239:
[----:B------:R-:W-:Y:S05]  /*36460*/  BSYNC B3 ;  /* 0x0000000000037941 */ /* 0x000fea0003800000 */
.L_x_13238:
        /* <DEDUP_REMOVED lines=74> */
.L_x_13241:
[----:B------:R-:W-:Y:S05]  /*36910*/  BSYNC B0 ;  /* 0x0000000000007941 */ /* 0x000fea0003800000 */
.L_x_13240:
[----:B------:R-:W-:Y:S02]  /*36920*/  LOP3.LUT R3, R3, 0x80000000, R15, 0xb8, !PT ;  /* 0x8000000003037812 */ /* 0x000fe400078eb80f */
[----:B------:R-:W-:Y:S02]  /*36930*/  FSEL R2, R8, R2, P1 ;  /* 0x0000000208027208 */ /* 0x000fe40000800000 */
[----:B------:R-:W-:-:S07]  /*36940*/  FSEL R3, R9, R3, P1 ;  /* 0x0000000309037208 */ /* 0x000fce0000800000 */
.L_x_13199:
[----:B------:R-:W-:Y:S05]  /*36950*/  BSYNC B2 ;  /* 0x0000000000027941 */ /* 0x000fea0003800000 */
.L_x_13188:
        /* <DEDUP_REMOVED lines=8> */
.L_x_13110:
        /* <DEDUP_REMOVED lines=12> */
[----:B----4-:R-:W-:-:S08]  /*36aa0*/  @P0 DADD R4, RZ, R14 ;  /* 0x00000000ff040229 */ /* 0x010fd0000000000e */
[----:B------:R-:W-:-:S10]  /*36ab0*/  @P0 DADD R14, R2, R4 ;  /* 0x00000000020e0229 */ /* 0x000fd40000000004 */
[----:B------:R-:W-:Y:S02]  /*36ac0*/  @P0 IMAD.MOV.U32 R12, RZ, RZ, R14 ;  /* 0x000000ffff0c0224 */ /* 0x000fe400078e000e */
[----:B------:R-:W-:-:S06]  /*36ad0*/  @P0 IMAD.MOV.U32 R13, RZ, RZ, R15 ;  /* 0x000000ffff0d0224 */ /* 0x000fcc00078e000f */
[----:B------:R-:W-:-:S11]  /*36ae0*/  @!P0 DADD R12, R12, R12 ;  /* 0x000000000c0c8229 */ /* 0x000fd6000000000c */
.L_x_13112:
[----:B------:R-:W-:Y:S05]  /*36af0*/  BSYNC B1 ;  /* 0x0000000000017941 */ /* 0x000fea0003800000 */
.L_x_13109:
[----:B------:R-:W0:Y:S02]  /*36b00*/  LDC.U8 R2, c[0x0][0x421] ;  /* 0x00010840ff027b82 */ /* 0x000e240000000000 */
        /* <DEDUP_REMOVED lines=14> */
.L_x_13245:
[----:B------:R-:W0:Y:S02]  /*36bf0*/  F2I.S64.F64.TRUNC R12, R12 ;  /* 0x0000000c000c7311 */ /* 0x000e24000030d900 */
[----:B0-----:R-:W-:-:S05]  /*36c00*/  IMAD.MOV.U32 R3, RZ, RZ, R12 ;  /* 0x000000ffff037224 */ /* 0x001fca00078e000c */
[----:B------:R-:W-:Y:S01]  /*36c10*/  STG.E.U8 desc[UR36][R16.64], R3 ;  /* 0x0000000310007986 */ /* 0x000fe2000c101124 */
[----:B------:R-:W-:Y:S05]  /*36c20*/  EXIT ;  /* 0x000000000000794d */ /* 0x000fea0003800000 */
.L_x_13244:
        /* <DEDUP_REMOVED lines=9> */
.L_x_13248:
[----:B------:R-:W0:Y:S02]  /*36cc0*/  F2I.F64.TRUNC R13, R12 ;  /* 0x0000000c000d7311 */ /* 0x000e24000030d100 */
[----:B0-----:R-:W-:Y:S01]  /*36cd0*/  STG.E desc[UR36][R16.64], R13 ;  /* 0x0000000d10007986 */ /* 0x001fe2000c101924 */
[----:B------:R-:W-:Y:S05]  /*36ce0*/  EXIT ;  /* 0x000000000000794d */ /* 0x000fea0003800000 */
.L_x_13247:
[----:B------:R-:W0:Y:S02]  /*36cf0*/  F2I.F64.TRUNC R13, R12 ;  /* 0x0000000c000d7311 */ /* 0x000e24000030d100 */
[----:B0-----:R-:W-:Y:S01]  /*36d00*/  STG.E.U16 desc[UR36][R16.64], R13 ;  /* 0x0000000d10007986 */ /* 0x001fe2000c101524 */
[----:B------:R-:W-:Y:S05]  /*36d10*/  EXIT ;  /* 0x000000000000794d */ /* 0x000fea0003800000 */
.L_x_13243:
        /* <DEDUP_REMOVED lines=13> */
.L_x_13250:
        /* <DEDUP_REMOVED lines=8> */
.L_x_13249:
        /* <DEDUP_REMOVED lines=14> */
[----:B------:R-:W-:Y:S01]  /*36f50*/  STG.E.64 desc[UR36][R16.64], R2 ;  /* 0x0000000210007986 */ /* 0x000fe2000c101b24 */
[----:B------:R-:W-:Y:S05]  /*36f60*/  EXIT ;  /* 0x000000000000794d */ /* 0x000fea0003800000 */
.L_x_13252:
        /* <DEDUP_REMOVED lines=9> */
[----:B------:R-:W-:Y:S01]  /*37000*/  STG.E desc[UR36][R16.64], R3 ;  /* 0x0000000310007986 */ /* 0x000fe2000c101924 */
[----:B------:R-:W-:Y:S05]  /*37010*/  EXIT ;  /* 0x000000000000794d */ /* 0x000fea0003800000 */
.L_x_13251:
[----:B------:R-:W-:Y:S01]  /*37020*/  STG.E.64 desc[UR36][R16.64], R12 ;  /* 0x0000000c10007986 */ /* 0x000fe2000c101b24 */
[----:B------:R-:W-:Y:S05]  /*37030*/  EXIT ;  /* 0x000000000000794d */ /* 0x000fea0003800000 */
.L_x_13242:
        /* <DEDUP_REMOVED lines=11> */
[----:B------:R-:W-:Y:S01]  /*370f0*/  STG.E.U8 desc[UR36][R16.64], R3 ;  /* 0x0000000310007986 */ /* 0x000fe2000c101124 */
[----:B------:R-:W-:Y:S05]  /*37100*/  EXIT ;  /* 0x000000000000794d */ /* 0x000fea0003800000 */
.L_x_13255:
[----:B------:R-:W-:Y:S01]  /*37110*/  STG.E.128 desc[UR36][R16.64], R12 ;  /* 0x0000000c10007986 */ /* 0x000fe2000c101d24 */
[----:B------:R-:W-:Y:S05]  /*37120*/  EXIT ;  /* 0x000000000000794d */ /* 0x000fea0003800000 */
.L_x_13254:
        /* <DEDUP_REMOVED lines=25> */
.L_x_13259:
[----:B------:R-:W-:Y:S05]  /*372c0*/  BSYNC B0 ;  /* 0x0000000000007941 */ /* 0x000fea0003800000 */
.L_x_13258:
[----:B------:R-:W-:-:S05]  /*372d0*/  LOP3.LUT R3, R0, R3, RZ, 0xfc, !PT ;  /* 0x0000000300037212 */ /* 0x000fca00078efcff */
[----:B------:R-:W-:Y:S01]  /*372e0*/  STG.E.U8 desc[UR36][R16.64], R3 ;  /* 0x0000000310007986 */ /* 0x000fe2000c101124 */
[----:B------:R-:W-:Y:S05]  /*372f0*/  EXIT ;  /* 0x000000000000794d */ /* 0x000fea0003800000 */
.L_x_13257:
        /* <DEDUP_REMOVED lines=17> */
.L_x_13261:
[----:B------:R-:W-:Y:S01]  /*37410*/  IMAD.MOV.U32 R0, RZ, RZ, 0x7f ;  /* 0x0000007fff007424 */ /* 0x000fe200078e00ff */
[----:B------:R-:W-:-:S04]  /*37420*/  ISETP.GT.U32.AND P0, PT, R2, 0x7f800000, PT ;  /* 0x7f8000000200780c */ /* 0x000fc80003f04070 */
[----:B------:R-:W-:-:S09]  /*37430*/  SEL R0, R0, 0x7c, P0 ;  /* 0x0000007c00007807 */ /* 0x000fd20000000000 */
.L_x_13262:
[----:B------:R-:W-:Y:S05]  /*37440*/  BSYNC B0 ;  /* 0x0000000000007941 */ /* 0x000fea0003800000 */
.L_x_13260:
[----:B------:R-:W-:-:S04]  /*37450*/  LOP3.LUT R2, R3, 0x80000000, RZ, 0xc0, !PT ;  /* 0x8000000003027812 */ /* 0x000fc800078ec0ff */
[----:B------:R-:W-:-:S04]  /*37460*/  SHF.R.U32.HI R3, RZ, 0x18, R2 ;  /* 0x00000018ff037819 */ /* 0x000fc80000011602 */
[----:B------:R-:W-:-:S05]  /*37470*/  LOP3.LUT R3, R0, R3, RZ, 0xfc, !PT ;  /* 0x0000000300037212 */ /* 0x000fca00078efcff */
[----:B------:R-:W-:Y:S01]  /*37480*/  STG.E.U8 desc[UR36][R16.64], R3 ;  /* 0x0000000310007986 */ /* 0x000fe2000c101124 */
[----:B------:R-:W-:Y:S05]  /*37490*/  EXIT ;  /* 0x000000000000794d */ /* 0x000fea0003800000 */
.L_x_13256:
        /* <DEDUP_REMOVED lines=8> */
.L_x_13253:
        /* <DEDUP_REMOVED lines=11> */
.L_x_13265:
        /* <DEDUP_REMOVED lines=21> */
.L_x_13268:
[----:B------:R-:W-:-:S04]  /*37720*/  LOP3.LUT R2, R3, 0x80000000, RZ, 0xc0, !PT ;  /* 0x8000000003027812 */ /* 0x000fc800078ec0ff */
[----:B------:R-:W-:-:S04]  /*37730*/  SHF.R.U32.HI R3, RZ, 0x18, R2 ;  /* 0x00000018ff037819 */ /* 0x000fc80000011602 */
[----:B------:R-:W-:-:S04]  /*37740*/  LOP3.LUT R0, R0, R3, RZ, 0xfc, !PT ;  /* 0x0000000300007212 */ /* 0x000fc800078efcff */
[----:B------:R-:W-:-:S07]  /*37750*/  PRMT R8, R0, 0x7610, R8 ;  /* 0x0000761000087816 */ /* 0x000fce0000000008 */
.L_x_13267:
[----:B------:R-:W-:Y:S05]  /*37760*/  BSYNC B0 ;  /* 0x0000000000007941 */ /* 0x000fea0003800000 */
.L_x_13266:
[----:B------:R-:W-:Y:S01]  /*37770*/  STG.E.U8 desc[UR36][R16.64], R8 ;  /* 0x0000000810007986 */ /* 0x000fe2000c101124 */
[----:B------:R-:W-:Y:S05]  /*37780*/  EXIT ;  /* 0x000000000000794d */ /* 0x000fea0003800000 */
.L_x_13264:
        /* <DEDUP_REMOVED lines=21> */
.L_x_13271:
[----:B------:R-:W-:-:S04]  /*378e0*/  LOP3.LUT R2, R3, 0x80000000, RZ, 0xc0, !PT ;  /* 0x8000000003027812 */ /* 0x000fc800078ec0ff */
[----:B------:R-:W-:-:S04]  /*378f0*/  SHF.R.U32.HI R3, RZ, 0x18, R2 ;  /* 0x00000018ff037819 */ /* 0x000fc80000011602 */
[----:B------:R-:W-:-:S04]  /*37900*/  LOP3.LUT R0, R0, R3, RZ, 0xfc, !PT ;  /* 0x0000000300007212 */ /* 0x000fc800078efcff */
[----:B------:R-:W-:-:S07]  /*37910*/  PRMT R8, R0, 0x7610, R8 ;  /* 0x0000761000087816 */ /* 0x000fce0000000008 */
.L_x_13270:
[----:B------:R-:W-:Y:S05]  /*37920*/  BSYNC B0 ;  /* 0x0000000000007941 */ /* 0x000fea0003800000 */
.L_x_13269:
[----:B------:R-:W-:Y:S01]  /*37930*/  STG.E.U8 desc[UR36][R16.64], R8 ;  /* 0x0000000810007986 */ /* 0x000fe2000c101124 */
[----:B------:R-:W-:Y:S05]  /*37940*/  EXIT ;  /* 0x000000000000794d */ /* 0x000fea0003800000 */
.L_x_13263:
        /* <DEDUP_REMOVED lines=8> */
[----:B----4-:R-:W0:Y:S01]  /*379d0*/  F2F.F32.F64 R4, R12 ;  /* 0x0000000c00047310 */ /* 0x010e220000301000 */
        /* <DEDUP_REMOVED lines=17> */
.L_x_13246:
[----:B------:R-:W-:Y:S01]  /*37af0*/  MOV R0, 0x0 ;  /* 0x0000000000007802 */ /* 0x000fe20000000f00 */
[----:B------:R-:W-:Y:S01]  /*37b00*/  ULDC.64 UR4, c[0x4][0x158] ;  /* 0x0100560000047ab9 */ /* 0x000fe20000000a00 */
[----:B------:R-:W-:Y:S01]  /*37b10*/  ULDC.64 UR6, c[0x4][0x10] ;  /* 0x0100040000067ab9 */ /* 0x000fe20000000a00 */
[----:B----4-:R-:W-:Y:S01]  /*37b20*/  IMAD.U32 R4, RZ, RZ, UR4 ;  /* 0x00000004ff047e24 */ /* 0x010fe2000f8e00ff */
        /* <DEDUP_REMOVED lines=12> */
.L_x_13274:
[----:B------:R-:W-:Y:S05]  /*37bf0*/  EXIT ;  /* 0x000000000000794d */ /* 0x000fea0003800000 */
.L_x_13273:
[----:B------:R-:W0:Y:S02]  /*37c00*/  F2I.U64.F64.TRUNC R12, R12 ;  /* 0x0000000c000c7311 */ /* 0x000e24000030d800 */
[----:B0-----:R-:W-:Y:S01]  /*37c10*/  STG.E.64 desc[UR36][R16.64], R12 ;  /* 0x0000000c10007986 */ /* 0x001fe2000c101b24 */
[----:B------:R-:W-:Y:S05]  /*37c20*/  EXIT ;  /* 0x000000000000794d */ /* 0x000fea0003800000 */
.L_x_13272:
[----:B------:R-:W0:Y:S02]  /*37c30*/  F2I.U32.F64.TRUNC R13, R12 ;  /* 0x0000000c000d7311 */ /* 0x000e24000030d000 */
[----:B0-----:R-:W-:Y:S01]  /*37c40*/  STG.E desc[UR36][R16.64], R13 ;  /* 0x0000000d10007986 */ /* 0x001fe2000c101924 */
[----:B------:R-:W-:Y:S05]  /*37c50*/  EXIT ;  /* 0x000000000000794d */ /* 0x000fea0003800000 */
        .weak           $__internal_21_$__cuda_sm20_div_rn_f64_full
        .type           $__internal_21_$__cuda_sm20_div_rn_f64_full,@function
        .size           $__internal_21_$__cuda_sm20_div_rn_f64_full,($__internal_22_$__cuda_sm20_dsqrt_rn_f64_mediumpath_v1 - $__internal_21_$__cuda_sm20_div_rn_f64_full)
$__internal_21_$__cuda_sm20_div_rn_f64_full:
[C---:B------:R-:W-:Y:S01]  /*37c60*/  FSETP.GEU.AND P0, PT, |R9|.reuse, 1.469367938527859385e-39, PT ;  /* 0x001000000900780b */ /* 0x040fe20003f0e200 */
[----:B------:R-:W-:Y:S01]  /*37c70*/  IMAD.MOV.U32 R33, RZ, RZ, R3 ;  /* 0x000000ffff217224 */ /* 0x000fe200078e0003 */
[C---:B------:R-:W-:Y:S01]  /*37c80*/  LOP3.LUT R10, R9.reuse, 0x800fffff, RZ, 0xc0, !PT ;  /* 0x800fffff090a7812 */ /* 0x040fe200078ec0ff */
[----:B------:R-:W-:Y:S01]  /*37c90*/  IMAD.MOV.U32 R6, RZ, RZ, 0x1 ;  /* 0x00000001ff067424 */ /* 0x000fe200078e00ff */
[----:B------:R-:W-:Y:S01]  /*37ca0*/  LOP3.LUT R5, R9, 0x7ff00000, RZ, 0xc0, !PT ;  /* 0x7ff0000009057812 */ /* 0x000fe200078ec0ff */
[----:B------:R-:W-:Y:S01]  /*37cb0*/  IMAD.MOV.U32 R32, RZ, RZ, R4 ;  /* 0x000000ffff207224 */ /* 0x000fe200078e0004 */
[----:B------:R-:W-:Y:S01]  /*37cc0*/  LOP3.LUT R11, R10, 0x3ff00000, RZ, 0xfc, !PT ;  /* 0x3ff000000a0b7812 */ /* 0x000fe200078efcff */
[----:B------:R-:W-:Y:S01]  /*37cd0*/  IMAD.MOV.U32 R10, RZ, RZ, R8 ;  /* 0x000000ffff0a7224 */ /* 0x000fe200078e0008 */
[C---:B------:R-:W-:Y:S01]  /*37ce0*/  FSETP.GEU.AND P1, PT, |R33|.reuse, 1.469367938527859385e-39, PT ;  /* 0x001000002100780b */ /* 0x040fe20003f2e200 */
[----:B------:R-:W-:Y:S01]  /*37cf0*/  IMAD.MOV.U32 R34, RZ, RZ, R32 ;  /* 0x000000ffff227224 */ /* 0x000fe200078e0020 */
[----:B------:R-:W-:Y:S01]  /*37d00*/  LOP3.LUT R3, R33, 0x7ff00000, RZ, 0xc0, !PT ;  /* 0x7ff0000021037812 */ /* 0x000fe200078ec0ff */
[----:B------:R-:W-:Y:S01]  /*37d10*/  BSSY B0, `(.L_x_13275) ;  /* 0x0000053000007945 */ /* 0x000fe20003800000 */
[----:B------:R-:W-:Y:S01]  /*37d20*/  MOV R46, 0x1ca00000 ;  /* 0x1ca00000002e7802 */ /* 0x000fe20000000f00 */
[----:B------:R-:W-:Y:S01]  /*37d30*/  @!P0 DMUL R10, R8, 8.98846567431157953865e+307 ;  /* 0x7fe00000080a8828 */ /* 0x000fe20000000000 */
[----:B------:R-:W-:-:S05]  /*37d40*/  ISETP.GE.U32.AND P3, PT, R3, R5, PT ;  /* 0x000000050300720c */ /* 0x000fca0003f66070 */
[----:B------:R-:W0:Y:S02]  /*37d50*/  MUFU.RCP64H R7, R11 ;  /* 0x0000000b00077308 */ /* 0x000e240000001800 */
[----:B------:R-:W-:Y:S01]  /*37d60*/  @!P1 LOP3.LUT R4, R9, 0x7ff00000, RZ, 0xc0, !PT ;  /* 0x7ff0000009049812 */ /* 0x000fe200078ec0ff */
[----:B------:R-:W-:Y:S01]  /*37d70*/  @!P1 IMAD.MOV.U32 R38, RZ, RZ, RZ ;  /* 0x000000ffff269224 */ /* 0x000fe200078e00ff */
[----:B------:R-:W-:Y:S02]  /*37d80*/  @!P0 LOP3.LUT R5, R11, 0x7ff00000, RZ, 0xc0, !PT ;  /* 0x7ff000000b058812 */ /* 0x000fe400078ec0ff */
[----:B------:R-:W-:-:S04]  /*37d90*/  @!P1 ISETP.GE.U32.AND P2, PT, R3, R4, PT ;  /* 0x000000040300920c */ /* 0x000fc80003f46070 */
[----:B------:R-:W-:-:S04]  /*37da0*/  @!P1 SEL R4, R46, 0x63400000, !P2 ;  /* 0x634000002e049807 */ /* 0x000fc80005000000 */
[----:B------:R-:W-:Y:S01]  /*37db0*/  @!P1 LOP3.LUT R4, R4, 0x80000000, R33, 0xf8, !PT ;  /* 0x8000000004049812 */ /* 0x000fe200078ef821 */
[----:B0-----:R-:W-:-:S03]  /*37dc0*/  DFMA R36, R6, -R10, 1 ;  /* 0x3ff000000624742b */ /* 0x001fc6000000080a */
[----:B------:R-:W-:Y:S01]  /*37dd0*/  @!P1 LOP3.LUT R39, R4, 0x100000, RZ, 0xfc, !PT ;  /* 0x0010000004279812 */ /* 0x000fe200078efcff */
[----:B------:R-:W-:-:S04]  /*37de0*/  IMAD.MOV.U32 R4, RZ, RZ, R3 ;  /* 0x000000ffff047224 */ /* 0x000fc800078e0003 */
[----:B------:R-:W-:-:S08]  /*37df0*/  DFMA R36, R36, R36, R36 ;  /* 0x000000242424722b */ /* 0x000fd00000000024 */
[----:B------:R-:W-:Y:S01]  /*37e00*/  DFMA R36, R6, R36, R6 ;  /* 0x000000240624722b */ /* 0x000fe20000000006 */
[----:B------:R-:W-:-:S04]  /*37e10*/  SEL R6, R46, 0x63400000, !P3 ;  /* 0x634000002e067807 */ /* 0x000fc80005800000 */
[----:B------:R-:W-:-:S03]  /*37e20*/  LOP3.LUT R35, R6, 0x800fffff, R33, 0xf8, !PT ;  /* 0x800fffff06237812 */ /* 0x000fc600078ef821 */
[----:B------:R-:W-:-:S03]  /*37e30*/  DFMA R6, R36, -R10, 1 ;  /* 0x3ff000002406742b */ /* 0x000fc6000000080a */
[----:B------:R-:W-:-:S05]  /*37e40*/  @!P1 DFMA R34, R34, 2, -R38 ;  /* 0x400000002222982b */ /* 0x000fca0000000826 */
[----:B------:R-:W-:Y:S01]  /*37e50*/  DFMA R36, R36, R6, R36 ;  /* 0x000000062424722b */ /* 0x000fe20000000024 */
[----:B------:R-:W-:-:S04]  /*37e60*/  VIADD R7, R5, 0xffffffff ;  /* 0xffffffff05077836 */ /* 0x000fc80000000000 */
        /* <DEDUP_REMOVED lines=37> */
.L_x_13276:
        /* <DEDUP_REMOVED lines=12> */
[----:B------:R-:W-:Y:S01]  /*38180*/  @!P0 IMAD.MOV.U32 R36, RZ, RZ, RZ ;  /* 0x000000ffff248224 */ /* 0x000fe200078e00ff */
[----:B------:R-:W-:Y:S01]  /*38190*/  @P0 MOV R36, RZ ;  /* 0x000000ff00240202 */ /* 0x000fe20000000f00 */
[----:B------:R-:W-:Y:S02]  /*381a0*/  @!P0 IMAD.MOV.U32 R37, RZ, RZ, R8 ;  /* 0x000000ffff258224 */ /* 0x000fe400078e0008 */
[----:B------:R-:W-:Y:S01]  /*381b0*/  @P0 IMAD.MOV.U32 R37, RZ, RZ, R3 ;  /* 0x000000ffff250224 */ /* 0x000fe200078e0003 */
[----:B------:R-:W-:Y:S06]  /*381c0*/  BRA `(.L_x_13277) ;  /* 0x00000000001c7947 */ /* 0x000fec0003800000 */
.L_x_13279:
[----:B------:R-:W-:Y:S01]  /*381d0*/  LOP3.LUT R3, R9, 0x80000, RZ, 0xfc, !PT ;  /* 0x0008000009037812 */ /* 0x000fe200078efcff */
[----:B------:R-:W-:-:S04]  /*381e0*/  IMAD.MOV.U32 R36, RZ, RZ, R8 ;  /* 0x000000ffff247224 */ /* 0x000fc800078e0008 */
[----:B------:R-:W-:Y:S01]  /*381f0*/  IMAD.MOV.U32 R37, RZ, RZ, R3 ;  /* 0x000000ffff257224 */ /* 0x000fe200078e0003 */
[----:B------:R-:W-:Y:S06]  /*38200*/  BRA `(.L_x_13277) ;  /* 0x00000000000c7947 */ /* 0x000fec0003800000 */
.L_x_13278:
[----:B------:R-:W-:Y:S01]  /*38210*/  LOP3.LUT R3, R33, 0x80000, RZ, 0xfc, !PT ;  /* 0x0008000021037812 */ /* 0x000fe200078efcff */
[----:B------:R-:W-:-:S04]  /*38220*/  IMAD.MOV.U32 R36, RZ, RZ, R32 ;  /* 0x000000ffff247224 */ /* 0x000fc800078e0020 */
[----:B------:R-:W-:-:S07]  /*38230*/  IMAD.MOV.U32 R37, RZ, RZ, R3 ;  /* 0x000000ffff257224 */ /* 0x000fce00078e0003 */
.L_x_13277:
[----:B------:R-:W-:Y:S05]  /*38240*/  BSYNC B0 ;  /* 0x0000000000007941 */ /* 0x000fea0003800000 */
.L_x_13275:
[----:B------:R-:W-:Y:S01]  /*38250*/  HFMA2.MMA R7, -RZ, RZ, 0, 0 ;  /* 0x00000000ff077435 */ /* 0x000fe200000001ff */
[----:B------:R-:W-:Y:S02]  /*38260*/  IMAD.MOV.U32 R6, RZ, RZ, R0 ;  /* 0x000000ffff067224 */ /* 0x000fe400078e0000 */
[----:B------:R-:W-:Y:S02]  /*38270*/  IMAD.MOV.U32 R4, RZ, RZ, R36 ;  /* 0x000000ffff047224 */ /* 0x000fe400078e0024 */
[----:B------:R-:W-:Y:S01]  /*38280*/  IMAD.MOV.U32 R5, RZ, RZ, R37 ;  /* 0x000000ffff057224 */ /* 0x000fe200078e0025 */
[----:B------:R-:W-:Y:S06]  /*38290*/  RET.REL.NODEC R6 `(_ZN2at6native18elementwise_kernelILi128ELi4EZNS0_15gpu_kernel_implIZZZNS0_17asinh_kernel_cudaERNS_18TensorIteratorBaseEENKUlvE_clEvENKUlvE_clEvEUlN3c107complexIdEEE_EEvS4_RKT_EUliE_EEviT1_) ;  /* 0xfffffc7c06587950 */ /* 0x000fec0003c3ffff */
        .weak           $__internal_22_$__cuda_sm20_dsqrt_rn_f64_mediumpath_v1
        .type           $__internal_22_$__cuda_sm20_dsqrt_rn_f64_mediumpath_v1,@function
        .size           $__internal_22_$__cuda_sm20_dsqrt_rn_f64_mediumpath_v1,(.L_x_21438 - $__internal_22_$__cuda_sm20_dsqrt_rn_f64_mediumpath_v1)
$__internal_22_$__cuda_sm20_dsqrt_rn_f64_mediumpath_v1:
[----:B------:R-:W-:Y:S01]  /*382a0*/  ISETP.GE.U32.AND P0, PT, R32, -0x3400000, PT ;  /* 0xfcc000002000780c */ /* 0x000fe20003f06070 */
[----:B------:R-:W-:Y:S01]  /*382b0*/  BSSY B0, `(.L_x_13280) ;  /* 0x0000028000007945 */ /* 0x000fe20003800000 */
[----:B------:R-:W-:Y:S02]  /*382c0*/  IMAD.MOV.U32 R9, RZ, RZ, R7 ;  /* 0x000000ffff097224 */ /* 0x000fe400078e0007 */
[----:B------:R-:W-:Y:S02]  /*382d0*/  IMAD.MOV.U32 R7, RZ, RZ, R5 ;  /* 0x000000ffff077224 */ /* 0x000fe400078e0005 */
[----:B------:R-:W-:Y:S02]  /*382e0*/  IMAD.MOV.U32 R5, RZ, RZ, R11 ;  /* 0x000000ffff057224 */ /* 0x000fe400078e000b */
[----:B------:R-:W-:Y:S02]  /*382f0*/  IMAD.MOV.U32 R32, RZ, RZ, R0 ;  /* 0x000000ffff207224 */ /* 0x000fe400078e0000 */
[----:B------:R-:W-:-:S03]  /*38300*/  IMAD.MOV.U32 R33, RZ, RZ, R3 ;  /* 0x000000ffff217224 */ /* 0x000fc600078e0003 */
[----:B------:R-:W-:Y:S05]  /*38310*/  @!P0 BRA `(.L_x_13281) ;  /* 0x0000000000208947 */ /* 0x000fea0003800000 */
[----:B------:R-:W-:-:S10]  /*38320*/  DFMA.RM R4, R6, R4, R32 ;  /* 0x000000040604722b */ /* 0x000fd40000004020 */
[----:B------:R-:W-:-:S05]  /*38330*/  IADD3 R6, P0, R4, 0x1, RZ ;  /* 0x0000000104067810 */ /* 0x000fca0007f1e0ff */
[----:B------:R-:W-:-:S06]  /*38340*/  IMAD.X R7, RZ, RZ, R5, P0 ;  /* 0x000000ffff077224 */ /* 0x000fcc00000e0605 */
[----:B------:R-:W-:-:S08]  /*38350*/  DFMA.RP R8, -R4, R6, R8 ;  /* 0x000000060408722b */ /* 0x000fd00000008108 */
[----:B------:R-:W-:-:S06]  /*38360*/  DSETP.GT.AND P0, PT, R8, RZ, PT ;  /* 0x000000ff0800722a */ /* 0x000fcc0003f04000 */
[----:B------:R-:W-:Y:S02]  /*38370*/  FSEL R4, R6, R4, P0 ;  /* 0x0000000406047208 */ /* 0x000fe40000000000 */
[----:B------:R-:W-:Y:S01]  /*38380*/  FSEL R5, R7, R5, P0 ;  /* 0x0000000507057208 */ /* 0x000fe20000000000 */
[----:B------:R-:W-:Y:S06]  /*38390*/  BRA `(.L_x_13282) ;  /* 0x0000000000647947 */ /* 0x000fec0003800000 */
.L_x_13281:
[----:B------:R-:W-:-:S14]  /*383a0*/  DSETP.NE.AND P0, PT, R8, RZ, PT ;  /* 0x000000ff0800722a */ /* 0x000fdc0003f05000 */
[----:B------:R-:W-:Y:S05]  /*383b0*/  @!P0 BRA `(.L_x_13283) ;  /* 0x0000000000588947 */ /* 0x000fea0003800000 */
[----:B------:R-:W-:-:S13]  /*383c0*/  ISETP.GE.AND P0, PT, R9, RZ, PT ;  /* 0x000000ff0900720c */ /* 0x000fda0003f06270 */
[----:B------:R-:W-:Y:S02]  /*383d0*/  @!P0 IMAD.MOV.U32 R4, RZ, RZ, 0x0 ;  /* 0x00000000ff048424 */ /* 0x000fe400078e00ff */
[----:B------:R-:W-:Y:S01]  /*383e0*/  @!P0 IMAD.MOV.U32 R5, RZ, RZ, -0x80000 ;  /* 0xfff80000ff058424 */ /* 0x000fe200078e00ff */
[----:B------:R-:W-:Y:S06]  /*383f0*/  @!P0 BRA `(.L_x_13282) ;  /* 0x00000000004c8947 */ /* 0x000fec0003800000 */
[----:B------:R-:W-:-:S13]  /*38400*/  ISETP.GT.AND P0, PT, R9, 0x7fefffff, PT ;  /* 0x7fefffff0900780c */ /* 0x000fda0003f04270 */
[----:B------:R-:W-:Y:S05]  /*38410*/  @P0 BRA `(.L_x_13283) ;  /* 0x0000000000400947 */ /* 0x000fea0003800000 */
[----:B------:R-:W-:Y:S01]  /*38420*/  DMUL R8, R8, 8.11296384146066816958e+31 ;  /* 0x4690000008087828 */ /* 0x000fe20000000000 */
[----:B------:R-:W-:Y:S01]  /*38430*/  MOV R4, RZ ;  /* 0x000000ff00047202 */ /* 0x000fe20000000f00 */
[----:B------:R-:W-:Y:S02]  /*38440*/  IMAD.MOV.U32 R32, RZ, RZ, 0x0 ;  /* 0x00000000ff207424 */ /* 0x000fe400078e00ff */
[----:B------:R-:W-:Y:S02]  /*38450*/  IMAD.MOV.U32 R33, RZ, RZ, 0x3fd80000 ;  /* 0x3fd80000ff217424 */ /* 0x000fe400078e00ff */
[----:B------:R-:W0:Y:S02]  /*38460*/  MUFU.RSQ64H R5, R9 ;  /* 0x0000000900057308 */ /* 0x000e240000001c00 */
[----:B0-----:R-:W-:-:S08]  /*38470*/  DMUL R6, R4, R4 ;  /* 0x0000000404067228 */ /* 0x001fd00000000000 */
[----:B------:R-:W-:-:S08]  /*38480*/  DFMA R6, R8, -R6, 1 ;  /* 0x3ff000000806742b */ /* 0x000fd00000000806 */
[----:B------:R-:W-:Y:S02]  /*38490*/  DFMA R32, R6, R32, 0.5 ;  /* 0x3fe000000620742b */ /* 0x000fe40000000020 */
[----:B------:R-:W-:-:S08]  /*384a0*/  DMUL R6, R4, R6 ;  /* 0x0000000604067228 */ /* 0x000fd00000000000 */
[----:B------:R-:W-:-:S08]  /*384b0*/  DFMA R6, R32, R6, R4 ;  /* 0x000000062006722b */ /* 0x000fd00000000004 */
[----:B------:R-:W-:Y:S02]  /*384c0*/  DMUL R4, R8, R6 ;  /* 0x0000000608047228 */ /* 0x000fe40000000000 */
[----:B------:R-:W-:-:S06]  /*384d0*/  VIADD R7, R7, 0xfff00000 ;  /* 0xfff0000007077836 */ /* 0x000fcc0000000000 */
[----:B------:R-:W-:-:S08]  /*384e0*/  DFMA R32, R4, -R4, R8 ;  /* 0x800000040420722b */ /* 0x000fd00000000008 */
[----:B------:R-:W-:-:S10]  /*384f0*/  DFMA R4, R6, R32, R4 ;  /* 0x000000200604722b */ /* 0x000fd40000000004 */
[----:B------:R-:W-:Y:S01]  /*38500*/  VIADD R5, R5, 0xfcb00000 ;  /* 0xfcb0000005057836 */ /* 0x000fe20000000000 */
[----:B------:R-:W-:Y:S06]  /*38510*/  BRA `(.L_x_13282) ;  /* 0x0000000000047947 */ /* 0x000fec0003800000 */
.L_x_13283:
[----:B------:R-:W-:-:S11]  /*38520*/  DADD R4, R8, R8 ;  /* 0x0000000008047229 */ /* 0x000fd60000000008 */
.L_x_13282:
[----:B------:R-:W-:Y:S05]  /*38530*/  BSYNC B0 ;  /* 0x0000000000007941 */ /* 0x000fea0003800000 */
.L_x_13280:
[----:B------:R-:W-:Y:S02]  /*38540*/  IMAD.MOV.U32 R11, RZ, RZ, 0x0 ;  /* 0x00000000ff0b7424 */ /* 0x000fe400078e00ff */
[----:B------:R-:W-:Y:S02]  /*38550*/  IMAD.MOV.U32 R8, RZ, RZ, R4 ;  /* 0x000000ffff087224 */ /* 0x000fe400078e0004 */
[----:B------:R-:W-:Y:S01]  /*38560*/  IMAD.MOV.U32 R9, RZ, RZ, R5 ;  /* 0x000000ffff097224 */ /* 0x000fe200078e0005 */
[----:B------:R-:W-:Y:S06]  /*38570*/  RET.REL.NODEC R10 `(_ZN2at6native18elementwise_kernelILi128ELi4EZNS0_15gpu_kernel_implIZZZNS0_17asinh_kernel_cudaERNS_18TensorIteratorBaseEENKUlvE_clEvENKUlvE_clEvEUlN3c107complexIdEEE_EEvS4_RKT_EUliE_EEviT1_) ;  /* 0xfffffc780aa07950 */ /* 0x000fec0003c3ffff */
.L_x_13284:
        /* <DEDUP_REMOVED lines=16> */
.L_x_21438:


//--------------------- .text._ZN2at6native27unrolled_elementwise_kernelIZZZNS0_17asinh_kernel_cudaERNS_18TensorIteratorBaseEENKUlvE_clEvENKUlvE_clEvEUlN3c107complexIdEEE_St5arrayIPcLm2EELi4E23TrivialOffsetCalculatorILi1EjESE_NS0_6memory12LoadWithCastILi1EEENSF_13StoreWithCastILi1EEEEEviT_T0_T2_T3_T4_T5_ --------------------------
	.section	.text._ZN2at6native27unrolled_elementwise_kernelIZZZNS0_17asinh_kernel_cudaERNS_18TensorIteratorBaseEENKUlvE_clEvENKUlvE_clEvEUlN3c107complexIdEEE_St5arrayIPcLm2EELi4E23TrivialOffsetCalculatorILi1EjESE_NS0_6memory12LoadWithCastILi1EEENSF_13StoreWithCastILi1EEEEEviT_T0_T2_T3_T4_T5_,"ax",@progbits
	.align	128
        .global         _ZN2at6native27unrolled_elementwise_kernelIZZZNS0_17asinh_kernel_cudaERNS_18TensorIteratorBaseEENKUlvE_clEvENKUlvE_clEvEUlN3c107complexIdEEE_St5arrayIPcLm2EELi4E23TrivialOffsetCalculatorILi1EjESE_NS0_6memory12LoadWithCastILi1EEENSF_13StoreWithCastILi1EEEEEviT_T0_T2_T3_T4_T5_
        .type           _ZN2at6native27unrolled_elementwise_kernelIZZZNS0_17asinh_kernel_cudaERNS_18TensorIteratorBaseEENKUlvE_clEvENKUlvE_clEvEUlN3c107complexIdEEE_St5arrayIPcLm2EELi4E23TrivialOffsetCalculatorILi1EjESE_NS0_6memory12LoadWithCastILi1EEENSF_13StoreWithCastILi1EEEEEviT_T0_T2_T3_T4_T5_,@function
        .size           _ZN2at6native27unrolled_elementwise_kernelIZZZNS0_17asinh_kernel_cudaERNS_18TensorIteratorBaseEENKUlvE_clEvENKUlvE_clEvEUlN3c107complexIdEEE_St5arrayIPcLm2EELi4E23TrivialOffsetCalculatorILi1EjESE_NS0_6memory12LoadWithCastILi1EEENSF_13StoreWithCastILi1EEEEEviT_T0_T2_T3_T4_T5_,(.L_x_21440 - _ZN2at6native27unrolled_elementwise_kernelIZZZNS0_17asinh_kernel_cudaERNS_18TensorIteratorBaseEENKUlvE_clEvENKUlvE_clEvEUlN3c107complexIdEEE_St5arrayIPcLm2EELi4E23TrivialOffsetCalculatorILi1EjESE_NS0_6memory12LoadWithCastILi1EEENSF_13StoreWithCastILi1EEEEEviT_T0_T2_T3_T4_T5_)
        .other          _ZN2at6native27unrolled_elementwise_kernelIZZZNS0_17asinh_kernel_cudaERNS_18TensorIteratorBaseEENKUlvE_clEvENKUlvE_clEvEUlN3c107complexIdEEE_St5arrayIPcLm2EELi4E23TrivialOffsetCalculatorILi1EjESE_NS0_6memory12LoadWithCastILi1EEENSF_13StoreWithCastILi1EEEEEviT_T0_T2_T3_T4_T5_,@"STO_CUDA_ENTRY STV_DEFAULT"
_ZN2at6native27unrolled_elementwise_kernelIZZZNS0_17asinh_kernel_cudaERNS_18TensorIteratorBaseEENKUlvE_clEvENKUlvE_clEvEUlN3c107complexIdEEE_St5arrayIPcLm2EELi4E23TrivialOffsetCalculatorILi1EjESE_NS0_6memory12LoadWithCastILi1EEENSF_13StoreWithCastILi1EEEEEviT_T0_T2_T3_T4_T5_:
.text._ZN2at6native27unrolled_elementwise_kernelIZZZNS0_17asinh_kernel_cudaERNS_18TensorIteratorBaseEENKUlvE_clEvENKUlvE_clEvEUlN3c107complexIdEEE_St5arrayIPcLm2EELi4E23TrivialOffsetCalculatorILi1EjESE_NS0_6memory12LoadWithCastILi1EEENSF_13StoreWithCastILi1EEEEEviT_T0_T2_T3_T4_T5_:
        /* <DEDUP_REMOVED lines=8> */
[----:B------:R-:W-:Y:S01]  /*0080*/  CS2R R16, SRZ ;  /* 0x0000000000107805 */ /* 0x000fe2000001ff00 */
        /* <DEDUP_REMOVED lines=27> */
.L_x_13290:
[----:B------:R-:W2:Y:S01]  /*0240*/  LDG.E.U8 R2, desc[UR36][R2.64] ;  /* 0x0000002402027981 */ /* 0x000ea2000c1e1100 */
[----:B------:R-:W-:Y:S01]  /*0250*/  CS2R R18, SRZ ;  /* 0x0000000000127805 */ /* 0x000fe2000001ff00 */
[----:B--2---:R0:W1:Y:S01]  /*0260*/  I2F.F64.U16 R16, R2 ;  /* 0x0000000200107312 */ /* 0x0040620000101800 */
[----:B------:R-:W-:Y:S05]  /*0270*/  BRA `(.L_x_13292) ;  /* 0x0000000c00c87947 */ /* 0x000fea0003800000 */
.L_x_13289:
        /* <DEDUP_REMOVED lines=10> */
.L_x_13294:
[----:B------:R-:W2:Y:S01]  /*0320*/  LDG.E R2, desc[UR36][R2.64] ;  /* 0x0000002402027981 */ /* 0x000ea2000c1e1900 */
[----:B------:R-:W-:Y:S01]  /*0330*/  CS2R R18, SRZ ;  /* 0x0000000000127805 */ /* 0x000fe2000001ff00 */
[----:B--2---:R1:W2:Y:S01]  /*0340*/  I2F.F64 R16, R2 ;  /* 0x0000000200107312 */ /* 0x0042a20000201c00 */
[----:B------:R-:W-:Y:S05]  /*0350*/  BRA `(.L_x_13292) ;  /* 0x0000000c00907947 */ /* 0x000fea0003800000 */
.L_x_13293:
[----:B------:R-:W2:Y:S01]  /*0360*/  LDG.E.U16 R2, desc[UR36][R2.64] ;  /* 0x0000002402027981 */ /* 0x000ea2000c1e1500 */
[----:B------:R-:W-:Y:S01]  /*0370*/  CS2R R18, SRZ ;  /* 0x0000000000127805 */ /* 0x000fe2000001ff00 */
[----:B--2---:R3:W4:Y:S01]  /*0380*/  I2F.F64.S16 R16, R2 ;  /* 0x0000000200107312 */ /* 0x0047220000101c00 */
[----:B------:R-:W-:Y:S05]  /*0390*/  BRA `(.L_x_13292) ;  /* 0x0000000c00807947 */ /* 0x000fea0003800000 */
.L_x_13288:
        /* <DEDUP_REMOVED lines=11> */
.L_x_13296:
[----:B------:R-:W2:Y:S01]  /*0450*/  LDG.E.U16 R0, desc[UR36][R2.64] ;  /* 0x0000002402007981 */ /* 0x000ea2000c1e1500 */
[----:B------:R-:W-:Y:S01]  /*0460*/  CS2R R18, SRZ ;  /* 0x0000000000127805 */ /* 0x000fe2000001ff00 */
[----:B--2---:R-:W-:-:S05]  /*0470*/  HADD2.F32 R0, -RZ, R0.H0_H0 ;  /* 0x20000000ff007230 */ /* 0x004fca0000004100 */
[----:B------:R-:W-:-:S04]  /*0480*/  FMUL.FTZ R0, R0, 1 ;  /* 0x3f80000000007820 */ /* 0x000fc80000410000 */
[----:B------:R0:W1:Y:S01]  /*0490*/  F2F.F64.F32 R16, R0 ;  /* 0x0000000000107310 */ /* 0x0000620000201800 */
[----:B------:R-:W-:Y:S05]  /*04a0*/  BRA `(.L_x_13292) ;  /* 0x0000000c003c7947 */ /* 0x000fea0003800000 */
.L_x_13295:
        /* <DEDUP_REMOVED lines=12> */
.L_x_13298:
        /* <DEDUP_REMOVED lines=8> */
.L_x_13297:
[----:B------:R0:W5:Y:S01]  /*05f0*/  LDG.E.64 R16, desc[UR36][R2.64] ;  /* 0x0000002402107981 */ /* 0x000162000c1e1b00 */
[----:B------:R-:W-:Y:S01]  /*0600*/  CS2R R18, SRZ ;  /* 0x0000000000127805 */ /* 0x000fe2000001ff00 */
[----:B------:R-:W-:Y:S06]  /*0610*/  BRA `(.L_x_13292) ;  /* 0x0000000800e07947 */ /* 0x000fec0003800000 */
.L_x_13287:
        /* <DEDUP_REMOVED lines=14> */
.L_x_13301:
[----:B------:R0:W5:Y:S01]  /*0700*/  LDG.E.128 R16, desc[UR36][R2.64] ;  /* 0x0000002402107981 */ /* 0x000162000c1e1d00 */
[----:B------:R-:W-:Y:S05]  /*0710*/  BRA `(.L_x_13292) ;  /* 0x0000000800a07947 */ /* 0x000fea0003800000 */
.L_x_13300:
        /* <DEDUP_REMOVED lines=29> */
.L_x_13303:
        /* <DEDUP_REMOVED lines=16> */
.L_x_13302:
[----:B------:R-:W2:Y:S01]  /*09f0*/  LDG.E.U16 R0, desc[UR36][R2.64] ;  /* 0x0000002402007981 */ /* 0x000ea2000c1e1500 */
[----:B------:R-:W-:Y:S01]  /*0a00*/  CS2R R18, SRZ ;  /* 0x0000000000127805 */ /* 0x000fe2000001ff00 */
[----:B--2---:R-:W-:-:S04]  /*0a10*/  IMAD.U32 R0, R0, 0x10000, RZ ;  /* 0x0001000000007824 */ /* 0x004fc800078e00ff */
[----:B------:R-:W-:-:S04]  /*0a20*/  FMUL.FTZ R0, R0, 1 ;  /* 0x3f80000000007820 */ /* 0x000fc80000410000 */
[----:B------:R0:W1:Y:S01]  /*0a30*/  F2F.F64.F32 R16, R0 ;  /* 0x0000000000107310 */ /* 0x0000620000201800 */
[----:B------:R-:W-:Y:S05]  /*0a40*/  BRA `(.L_x_13292) ;  /* 0x0000000400d47947 */ /* 0x000fea0003800000 */
.L_x_13299:
        /* <DEDUP_REMOVED lines=12> */
.L_x_13306:
        /* <DEDUP_REMOVED lines=21> */
.L_x_13310:
[----:B------:R-:W-:Y:S05]  /*0c60*/  BSYNC B1 ;  /* 0x0000000000017941 */ /* 0x000fea0003800000 */
.L_x_13309:
[----:B------:R-:W-:Y:S01]  /*0c70*/  LEA R3, R0, 0x3b800000, 0x17 ;  /* 0x3b80000000037811 */ /* 0x000fe200078eb8ff */
[----:B------:R-:W-:-:S05]  /*0c80*/  IMAD.SHL.U32 R0, R2, 0x100000, RZ ;  /* 0x0010000002007824 */ /* 0x000fca00078e00ff */
[----:B------:R-:W-:-:S07]  /*0c90*/  LOP3.LUT R0, R3, R0, R4, 0xfe, !PT ;  /* 0x0000000003007212 */ /* 0x000fce00078efe04 */
.L_x_13308:
[----:B------:R-:W-:Y:S05]  /*0ca0*/  BSYNC B0 ;  /* 0x0000000000007941 */ /* 0x000fea0003800000 */
.L_x_13307:
[----:B------:R-:W-:Y:S01]  /*0cb0*/  FMUL.FTZ R0, R0, 1 ;  /* 0x3f80000000007820 */ /* 0x000fe20000410000 */
[----:B------:R-:W-:-:S03]  /*0cc0*/  CS2R R18, SRZ ;  /* 0x0000000000127805 */ /* 0x000fc6000001ff00 */
[----:B------:R0:W1:Y:S01]  /*0cd0*/  F2F.F64.F32 R16, R0 ;  /* 0x0000000000107310 */ /* 0x0000620000201800 */
[----:B------:R-:W-:Y:S05]  /*0ce0*/  BRA `(.L_x_13292) ;  /* 0x00000004002c7947 */ /* 0x000fea0003800000 */
.L_x_13305:
        /* <DEDUP_REMOVED lines=21> */
.L_x_13314:
[----:B------:R-:W-:Y:S05]  /*0e40*/  BSYNC B1 ;  /* 0x0000000000017941 */ /* 0x000fea0003800000 */
.L_x_13313:
[----:B------:R-:W-:Y:S01]  /*0e50*/  LEA R3, R0, 0x37800000, 0x17 ;  /* 0x3780000000037811 */ /* 0x000fe200078eb8ff */
[----:B------:R-:W-:-:S05]  /*0e60*/  IMAD.SHL.U32 R0, R2, 0x200000, RZ ;  /* 0x0020000002007824 */ /* 0x000fca00078e00ff */
[----:B------:R-:W-:-:S07]  /*0e70*/  LOP3.LUT R0, R3, R0, R4, 0xfe, !PT ;  /* 0x0000000003007212 */ /* 0x000fce00078efe04 */
.L_x_13312:
[----:B------:R-:W-:Y:S05]  /*0e80*/  BSYNC B0 ;  /* 0x0000000000007941 */ /* 0x000fea0003800000 */
.L_x_13311:
[----:B------:R-:W-:Y:S01]  /*0e90*/  FMUL.FTZ R0, R0, 1 ;  /* 0x3f80000000007820 */ /* 0x000fe20000410000 */
[----:B------:R-:W-:-:S03]  /*0ea0*/  CS2R R18, SRZ ;  /* 0x0000000000127805 */ /* 0x000fc6000001ff00 */
[----:B------:R0:W1:Y:S01]  /*0eb0*/  F2F.F64.F32 R16, R0 ;  /* 0x0000000000107310 */ /* 0x0000620000201800 */
[----:B------:R-:W-:Y:S05]  /*0ec0*/  BRA `(.L_x_13292) ;  /* 0x0000000000b47947 */ /* 0x000fea0003800000 */
.L_x_13304:
        /* <DEDUP_REMOVED lines=14> */
.L_x_13318:
[----:B------:R-:W-:Y:S05]  /*0fb0*/  BSYNC B0 ;  /* 0x0000000000007941 */ /* 0x000fea0003800000 */
.L_x_13317:
[----:B------:R-:W-:Y:S01]  /*0fc0*/  FMUL.FTZ R0, R0, 1 ;  /* 0x3f80000000007820 */ /* 0x000fe20000410000 */
[----:B------:R-:W-:-:S03]  /*0fd0*/  CS2R R18, SRZ ;  /* 0x0000000000127805 */ /* 0x000fc6000001ff00 */
[----:B------:R0:W1:Y:S01]  /*0fe0*/  F2F.F64.F32 R16, R0 ;  /* 0x0000000000107310 */ /* 0x0000620000201800 */
[----:B------:R-:W-:Y:S05]  /*0ff0*/  BRA `(.L_x_13292) ;  /* 0x0000000000687947 */ /* 0x000fea0003800000 */
.L_x_13291:
        /* <DEDUP_REMOVED lines=16> */
.L_x_13319:
[----:B------:R-:W-:Y:S02]  /*1100*/  CS2R R16, SRZ ;  /* 0x0000000000107805 */ /* 0x000fe4000001ff00 */
[----:B------:R-:W-:Y:S01]  /*1110*/  CS2R R18, SRZ ;  /* 0x0000000000127805 */ /* 0x000fe2000001ff00 */
[----:B------:R-:W-:Y:S06]  /*1120*/  BRA `(.L_x_13292) ;  /* 0x00000000001c7947 */ /* 0x000fec0003800000 */
.L_x_13316:
[----:B------:R-:W2:Y:S01]  /*1130*/  LDG.E.64 R16, desc[UR36][R2.64] ;  /* 0x0000002402107981 */ /* 0x000ea2000c1e1b00 */
[----:B------:R-:W-:Y:S01]  /*1140*/  CS2R R18, SRZ ;  /* 0x0000000000127805 */ /* 0x000fe2000001ff00 */
[----:B--2---:R-:W0:Y:S01]  /*1150*/  I2F.F64.U64 R16, R16 ;  /* 0x0000001000107312 */ /* 0x004e220000301800 */
[----:B------:R-:W-:Y:S05]  /*1160*/  BRA `(.L_x_13292) ;  /* 0x00000000000c7947 */ /* 0x000fea0003800000 */
.L_x_13315:
[----:B------:R-:W2:Y:S01]  /*1170*/  LDG.E R2, desc[UR36][R2.64] ;  /* 0x0000002402027981 */ /* 0x000ea2000c1e1900 */
[----:B------:R-:W-:Y:S01]  /*1180*/  CS2R R18, SRZ ;  /* 0x0000000000127805 */ /* 0x000fe2000001ff00 */
[----:B--2---:R0:W1:Y:S06]  /*1190*/  I2F.F64.U32 R16, R2 ;  /* 0x0000000200107312 */ /* 0x00406c0000201800 */
.L_x_13292:
[----:B------:R-:W-:-:S07]  /*11a0*/  VIADD R33, R33, 0x80 ;  /* 0x0000008021217836 */ /* 0x000fce0000000000 */
.L_x_13286:
[----:B------:R-:W-:Y:S05]  /*11b0*/  BSYNC B6 ;  /* 0x0000000000067941 */ /* 0x000fea0003800000 */
.L_x_13285:
[----:B------:R-:W-:Y:S01]  /*11c0*/  ISETP.GE.AND P0, PT, R33, R52, PT ;  /* 0x000000342100720c */ /* 0x000fe20003f06270 */
[----:B------:R-:W-:Y:S01]  /*11d0*/  BSSY B6, `(.L_x_13320) ;  /* 0x0000110000067945 */ /* 0x000fe20003800000 */
[----:B------:R-:W-:-:S11]  /*11e0*/  CS2R R28, SRZ ;  /* 0x00000000001c7805 */ /* 0x000fd6000001ff00 */
[----:B------:R-:W-:Y:S05]  /*11f0*/  @P0 BRA `(.L_x_13321) ;  /* 0x0000001000340947 */ /* 0x000fea0003800000 */
[----:B01-3--:R-:W0:Y:S01]  /*1200*/  LDC.64 R2, c[0x0][0x220] ;  /* 0x00008800ff027b82 */ /* 0x00be220000000a00 */
        /* <DEDUP_REMOVED lines=17> */
[----:B------:R-:W3:Y:S01]  /*1320*/  LDG.E.S8 R2, desc[UR36][R2.64] ;  /* 0x0000002402027981 */ /* 0x000ee2000c1e1300 */
[----:B------:R-:W-:Y:S01]  /*1330*/  CS2R R30, SRZ ;  /* 0x00000000001e7805 */ /* 0x000fe2000001ff00 */
[----:B---3--:R0:W1:Y:S01]  /*1340*/  I2F.F64.S16 R28, R2 ;  /* 0x00000002001c7312 */ /* 0x0080620000101c00 */
[----:B------:R-:W-:Y:S05]  /*1350*/  BRA `(.L_x_13327) ;  /* 0x0000000c00d87947 */ /* 0x000fea0003800000 */
.L_x_13325:
[----:B------:R-:W3:Y:S01]  /*1360*/  LDG.E.U8 R2, desc[UR36][R2.64] ;  /* 0x0000002402027981 */ /* 0x000ee2000c1e1100 */
[----:B------:R-:W-:Y:S01]  /*1370*/  CS2R R30, SRZ ;  /* 0x00000000001e7805 */ /* 0x000fe2000001ff00 */
[----:B---3--:R0:W1:Y:S01]  /*1380*/  I2F.F64.U16 R28, R2 ;  /* 0x00000002001c7312 */ /* 0x0080620000101800 */
[----:B------:R-:W-:Y:S05]  /*1390*/  BRA `(.L_x_13327) ;  /* 0x0000000c00c87947 */ /* 0x000fea0003800000 */
.L_x_13324:
[----:B------:R-:W-:-:S13]  /*13a0*/  ISETP.NE.AND P0, PT, R0, 0x2, PT ;  /* 0x000000020000780c */ /* 0x000fda0003f05270 */
[----:B------:R-:W-:Y:S05]  /*13b0*/  @!P0 BRA `(.L_x_13328) ;  /* 0x0000000000308947 */ /* 0x000fea0003800000 */
[----:B------:R-:W-:-:S13]  /*13c0*/  ISETP.NE.AND P0, PT, R0, 0x3, PT ;  /* 0x000000030000780c */ /* 0x000fda0003f05270 */
[----:B------:R-:W-:Y:S05]  /*13d0*/  @!P0 BRA `(.L_x_13329) ;  /* 0x0000000000188947 */ /* 0x000fea0003800000 */
[----:B------:R-:W-:-:S13]  /*13e0*/  ISETP.NE.AND P0, PT, R0, 0x4, PT ;  /* 0x000000040000780c */ /* 0x000fda0003f05270 */
[----:B------:R-:W-:Y:S05]  /*13f0*/  @P0 BRA `(.L_x_13326) ;  /* 0x0000000c00480947 */ /* 0x000fea0003800000 */
[----:B------:R-:W3:Y:S01]  /*1400*/  LDG.E.64 R28, desc[UR36][R2.64] ;  /* 0x00000024021c7981 */ /* 0x000ee2000c1e1b00 */
[----:B------:R-:W-:Y:S01]  /*1410*/  CS2R R30, SRZ ;  /* 0x00000000001e7805 */ /* 0x000fe2000001ff00 */
[----:B---3--:R-:W0:Y:S01]  /*1420*/  I2F.F64.S64 R28, R28 ;  /* 0x0000001c001c7312 */ /* 0x008e220000301c00 */
[----:B------:R-:W-:Y:S05]  /*1430*/  BRA `(.L_x_13327) ;  /* 0x0000000c00a07947 */ /* 0x000fea0003800000 */
.L_x_13329:
[----:B------:R-:W3:Y:S01]  /*1440*/  LDG.E R2, desc[UR36][R2.64] ;  /* 0x0000002402027981 */ /* 0x000ee2000c1e1900 */
[----:B------:R-:W-:Y:S01]  /*1450*/  CS2R R30, SRZ ;  /* 0x00000000001e7805 */ /* 0x000fe2000001ff00 */
[----:B---3--:R0:W1:Y:S01]  /*1460*/  I2F.F64 R28, R2 ;  /* 0x00000002001c7312 */ /* 0x0080620000201c00 */
[----:B------:R-:W-:Y:S05]  /*1470*/  BRA `(.L_x_13327) ;  /* 0x0000000c00907947 */ /* 0x000fea0003800000 */
.L_x_13328:
[----:B------:R-:W3:Y:S01]  /*1480*/  LDG.E.U16 R2, desc[UR36][R2.64] ;  /* 0x0000002402027981 */ /* 0x000ee2000c1e1500 */
[----:B------:R-:W-:Y:S01]  /*1490*/  CS2R R30, SRZ ;  /* 0x00000000001e7805 */ /* 0x000fe2000001ff00 */
[----:B---3--:R0:W1:Y:S01]  /*14a0*/  I2F.F64.S16 R28, R2 ;  /* 0x00000002001c7312 */ /* 0x0080620000101c00 */
[----:B------:R-:W-:Y:S05]  /*14b0*/  BRA `(.L_x_13327) ;  /* 0x0000000c00807947 */ /* 0x000fea0003800000 */
.L_x_13323:
[----:B------:R-:W-:-:S13]  /*14c0*/  ISETP.GT.AND P0, PT, R0, 0x6, PT ;  /* 0x000000060000780c */ /* 0x000fda0003f04270 */
[----:B------:R-:W-:Y:S05]  /*14d0*/  @P0 BRA `(.L_x_13330) ;  /* 0x00000000003c0947 */ /* 0x000fea0003800000 */
[----:B------:R-:W-:-:S13]  /*14e0*/  ISETP.NE.AND P0, PT, R0, 0x5, PT ;  /* 0x000000050000780c */ /* 0x000fda0003f05270 */
[----:B------:R-:W-:Y:S05]  /*14f0*/  @!P0 BRA `(.L_x_13331) ;  /* 0x00000000001c8947 */ /* 0x000fea0003800000 */
[----:B------:R-:W-:-:S13]  /*1500*/  ISETP.NE.AND P0, PT, R0, 0x6, PT ;  /* 0x000000060000780c */ /* 0x000fda0003f05270 */
[----:B------:R-:W-:Y:S05]  /*1510*/  @P0 BRA `(.L_x_13326) ;  /* 0x0000000c00000947 */ /* 0x000fea0003800000 */
[----:B------:R-:W3:Y:S01]  /*1520*/  LDG.E R28, desc[UR36][R2.64] ;  /* 0x00000024021c7981 */ /* 0x000ee2000c1e1900 */
[----:B------:R-:W-:Y:S01]  /*1530*/  CS2R R30, SRZ ;  /* 0x00000000001e7805 */ /* 0x000fe2000001ff00 */
[----:B---3--:R-:W-:-:S06]  /*1540*/  FMUL.FTZ R28, R28, 1 ;  /* 0x3f8000001c1c7820 */ /* 0x008fcc0000410000 */
[----:B------:R-:W0:Y:S01]  /*1550*/  F2F.F64.F32 R28, R28 ;  /* 0x0000001c001c7310 */ /* 0x000e220000201800 */
[----:B------:R-:W-:Y:S05]  /*1560*/  BRA `(.L_x_13327) ;  /* 0x0000000c00547947 */ /* 0x000fea0003800000 */
.L_x_13331:
[----:B------:R-:W3:Y:S01]  /*1570*/  LDG.E.U16 R0, desc[UR36][R2.64] ;  /* 0x0000002402007981 */ /* 0x000ee2000c1e1500 */
[----:B------:R-:W-:Y:S01]  /*1580*/  CS2R R30, SRZ ;  /* 0x00000000001e7805 */ /* 0x000fe2000001ff00 */
[----:B---3--:R-:W-:-:S05]  /*1590*/  HADD2.F32 R0, -RZ, R0.H0_H0 ;  /* 0x20000000ff007230 */ /* 0x008fca0000004100 */
[----:B------:R-:W-:-:S04]  /*15a0*/  FMUL.FTZ R0, R0, 1 ;  /* 0x3f80000000007820 */ /* 0x000fc80000410000 */
[----:B------:R0:W1:Y:S01]  /*15b0*/  F2F.F64.F32 R28, R0 ;  /* 0x00000000001c7310 */ /* 0x0000620000201800 */
[----:B------:R-:W-:Y:S05]  /*15c0*/  BRA `(.L_x_13327) ;  /* 0x0000000c003c7947 */ /* 0x000fea0003800000 */
.L_x_13330:
[----:B------:R-:W-:-:S13]  /*15d0*/  ISETP.NE.AND P0, PT, R0, 0x7, PT ;  /* 0x000000070000780c */ /* 0x000fda0003f05270 */
[----:B------:R-:W-:Y:S05]  /*15e0*/  @!P0 BRA `(.L_x_13332) ;  /* 0x0000000000488947 */ /* 0x000fea0003800000 */
[----:B------:R-:W-:-:S13]  /*15f0*/  ISETP.NE.AND P0, PT, R0, 0x8, PT ;  /* 0x000000080000780c */ /* 0x000fda0003f05270 */
[----:B------:R-:W-:Y:S05]  /*1600*/  @!P0 BRA `(.L_x_13333) ;  /* 0x0000000000208947 */ /* 0x000fea0003800000 */
[----:B------:R-:W-:-:S13]  /*1610*/  ISETP.NE.AND P0, PT, R0, 0x9, PT ;  /* 0x000000090000780c */ /* 0x000fda0003f05270 */
[----:B------:R-:W-:Y:S05]  /*1620*/  @P0 BRA `(.L_x_13326) ;  /* 0x0000000800bc0947 */ /* 0x000fea0003800000 */
[----:B------:R-:W3:Y:S02]  /*1630*/  LDG.E.64 R2, desc[UR36][R2.64] ;  /* 0x0000002402027981 */ /* 0x000ee4000c1e1b00 */
[----:B---3--:R-:W-:Y:S01]  /*1640*/  FMUL.FTZ R30, R3, 1 ;  /* 0x3f800000031e7820 */ /* 0x008fe20000410000 */
[----:B------:R-:W-:-:S05]  /*1650*/  FMUL.FTZ R28, R2, 1 ;  /* 0x3f800000021c7820 */ /* 0x000fca0000410000 */
[----:B------:R-:W0:Y:S08]  /*1660*/  F2F.F64.F32 R30, R30 ;  /* 0x0000001e001e7310 */ /* 0x000e300000201800 */
[----:B------:R-:W1:Y:S01]  /*1670*/  F2F.F64.F32 R28, R28 ;  /* 0x0000001c001c7310 */ /* 0x000e620000201800 */
[----:B------:R-:W-:Y:S05]  /*1680*/  BRA `(.L_x_13327) ;  /* 0x0000000c000c7947 */ /* 0x000fea0003800000 */
.L_x_13333:
[----:B------:R-:W3:Y:S02]  /*1690*/  LDG.E R0, desc[UR36][R2.64] ;  /* 0x0000002402007981 */ /* 0x000ee4000c1e1900 */
[--C-:B---3--:R-:W-:Y:S02]  /*16a0*/  HADD2.F32 R4, -RZ, R0.reuse.H1_H1 ;  /* 0x30000000ff047230 */ /* 0x108fe40000004100 */
[----:B------:R-:W-:-:S03]  /*16b0*/  HADD2.F32 R0, -RZ, R0.H0_H0 ;  /* 0x20000000ff007230 */ /* 0x000fc60000004100 */
[----:B------:R-:W-:Y:S02]  /*16c0*/  FMUL.FTZ R4, R4, 1 ;  /* 0x3f80000004047820 */ /* 0x000fe40000410000 */
[----:B------:R-:W-:Y:S02]  /*16d0*/  FMUL.FTZ R0, R0, 1 ;  /* 0x3f80000000007820 */ /* 0x000fe40000410000 */
[----:B------:R0:W1:Y:S08]  /*16e0*/  F2F.F64.F32 R30, R4 ;  /* 0x00000004001e7310 */ /* 0x0000700000201800 */
[----:B------:R0:W3:Y:S01]  /*16f0*/  F2F.F64.F32 R28, R0 ;  /* 0x00000000001c7310 */ /* 0x0000e20000201800 */
[----:B------:R-:W-:Y:S05]  /*1700*/  BRA `(.L_x_13327) ;  /* 0x0000000800ec7947 */ /* 0x000fea0003800000 */
.L_x_13332:
[----:B------:R0:W5:Y:S01]  /*1710*/  LDG.E.64 R28, desc[UR36][R2.64] ;  /* 0x00000024021c7981 */ /* 0x000162000c1e1b00 */
[----:B------:R-:W-:Y:S01]  /*1720*/  CS2R R30, SRZ ;  /* 0x00000000001e7805 */ /* 0x000fe2000001ff00 */
[----:B------:R-:W-:Y:S06]  /*1730*/  BRA `(.L_x_13327) ;  /* 0x0000000800e07947 */ /* 0x000fec0003800000 */
.L_x_13322:
        /* <DEDUP_REMOVED lines=9> */
[----:B------:R-:W-:Y:S01]  /*17d0*/  CS2R R30, SRZ ;  /* 0x00000000001e7805 */ /* 0x000fe2000001ff00 */
[----:B------:R-:W-:Y:S01]  /*17e0*/  IMAD.MOV.U32 R28, RZ, RZ, RZ ;  /* 0x000000ffff1c7224 */ /* 0x000fe200078e00ff */
[----:B---3--:R-:W-:-:S04]  /*17f0*/  ISETP.NE.AND P0, PT, R2, RZ, PT ;  /* 0x000000ff0200720c */ /* 0x008fc80003f05270 */
[----:B------:R-:W-:Y:S01]  /*1800*/  FSEL R29, RZ, 1.875, !P0 ;  /* 0x3ff00000ff1d7808 */ /* 0x000fe20004000000 */
[----:B------:R-:W-:Y:S08]  /*1810*/  BRA `(.L_x_13327) ;  /* 0x0000000800a87947 */ /* 0x000ff00003800000 */
.L_x_13336:
[----:B------:R0:W5:Y:S01]  /*1820*/  LDG.E.128 R28, desc[UR36][R2.64] ;  /* 0x00000024021c7981 */ /* 0x000162000c1e1d00 */
[----:B------:R-:W-:Y:S05]  /*1830*/  BRA `(.L_x_13327) ;  /* 0x0000000800a07947 */ /* 0x000fea0003800000 */
.L_x_13335:
[----:B------:R-:W-:-:S13]  /*1840*/  ISETP.NE.AND P0, PT, R0, 0xf, PT ;  /* 0x0000000f0000780c */ /* 0x000fda0003f05270 */
[----:B------:R-:W-:Y:S05]  /*1850*/  @!P0 BRA `(.L_x_13337) ;  /* 0x0000000000ac8947 */ /* 0x000fea0003800000 */
[----:B------:R-:W-:-:S13]  /*1860*/  ISETP.NE.AND P0, PT, R0, 0x17, PT ;  /* 0x000000170000780c */ /* 0x000fda0003f05270 */
[----:B------:R-:W-:Y:S05]  /*1870*/  @!P0 BRA `(.L_x_13338) ;  /* 0x0000000000648947 */ /* 0x000fea0003800000 */
[----:B------:R-:W-:-:S13]  /*1880*/  ISETP.NE.AND P0, PT, R0, 0x18, PT ;  /* 0x000000180000780c */ /* 0x000fda0003f05270 */
[----:B------:R-:W-:Y:S05]  /*1890*/  @P0 BRA `(.L_x_13326) ;  /* 0x0000000800200947 */ /* 0x000fea0003800000 */
[----:B------:R-:W3:Y:S01]  /*18a0*/  LDG.E.U8 R0, desc[UR36][R2.64] ;  /* 0x0000002402007981 */ /* 0x000ee2000c1e1100 */
[----:B------:R-:W-:Y:S02]  /*18b0*/  MOV R8, 0xff800000 ;  /* 0xff80000000087802 */ /* 0x000fe40000000f00 */
[----:B------:R-:W-:Y:S01]  /*18c0*/  CS2R R30, SRZ ;  /* 0x00000000001e7805 */ /* 0x000fe2000001ff00 */
        /* <DEDUP_REMOVED lines=20> */
.L_x_13338:
[----:B------:R-:W3:Y:S01]  /*1a10*/  LDG.E.U8 R2, desc[UR36][R2.64] ;  /* 0x0000002402027981 */ /* 0x000ee2000c1e1100 */
[----:B------:R-:W-:Y:S01]  /*1a20*/  CS2R R30, SRZ ;  /* 0x00000000001e7805 */ /* 0x000fe2000001ff00 */
[C---:B---3--:R-:W-:Y:S02]  /*1a30*/  IMAD.SHL.U32 R0, R2.reuse, 0x2000000, RZ ;  /* 0x0200000002007824 */ /* 0x048fe400078e00ff */
        /* <DEDUP_REMOVED lines=13> */
.L_x_13337:
[----:B------:R-:W3:Y:S01]  /*1b10*/  LDG.E.U16 R0, desc[UR36][R2.64] ;  /* 0x0000002402007981 */ /* 0x000ee2000c1e1500 */
[----:B------:R-:W-:Y:S01]  /*1b20*/  CS2R R30, SRZ ;  /* 0x00000000001e7805 */ /* 0x000fe2000001ff00 */
[----:B---3--:R-:W-:-:S04]  /*1b30*/  IMAD.U32 R0, R0, 0x10000, RZ ;  /* 0x0001000000007824 */ /* 0x008fc800078e00ff */
[----:B------:R-:W-:-:S04]  /*1b40*/  FMUL.FTZ R0, R0, 1 ;  /* 0x3f80000000007820 */ /* 0x000fc80000410000 */
[----:B------:R0:W1:Y:S01]  /*1b50*/  F2F.F64.F32 R28, R0 ;  /* 0x00000000001c7310 */ /* 0x0000620000201800 */
[----:B------:R-:W-:Y:S05]  /*1b60*/  BRA `(.L_x_13327) ;  /* 0x0000000400d47947 */ /* 0x000fea0003800000 */
.L_x_13334:
        /* <DEDUP_REMOVED lines=8> */
[----:B------:R-:W3:Y:S01]  /*1bf0*/  LDG.E.U16 R2, desc[UR36][R2.64] ;  /* 0x0000002402027981 */ /* 0x000ee2000c1e1500 */
[----:B------:R-:W-:Y:S01]  /*1c00*/  CS2R R30, SRZ ;  /* 0x00000000001e7805 */ /* 0x000fe2000001ff00 */
[----:B---3--:R0:W1:Y:S01]  /*1c10*/  I2F.F64.U16 R28, R2 ;  /* 0x00000002001c7312 */ /* 0x0080620000101800 */
[----:B------:R-:W-:Y:S05]  /*1c20*/  BRA `(.L_x_13327) ;  /* 0x0000000400a47947 */ /* 0x000fea0003800000 */
.L_x_13341:
        /* <DEDUP_REMOVED lines=21> */
.L_x_13345:
[----:B------:R-:W-:Y:S05]  /*1d80*/  BSYNC B1 ;  /* 0x0000000000017941 */ /* 0x000fea0003800000 */
.L_x_13344:
[----:B------:R-:W-:Y:S01]  /*1d90*/  LEA R3, R0, 0x3b800000, 0x17 ;  /* 0x3b80000000037811 */ /* 0x000fe200078eb8ff */
[----:B------:R-:W-:-:S05]  /*1da0*/  IMAD.SHL.U32 R0, R2, 0x100000, RZ ;  /* 0x0010000002007824 */ /* 0x000fca00078e00ff */
[----:B------:R-:W-:-:S07]  /*1db0*/  LOP3.LUT R0, R3, R0, R4, 0xfe, !PT ;  /* 0x0000000003007212 */ /* 0x000fce00078efe04 */
.L_x_13343:
[----:B------:R-:W-:Y:S05]  /*1dc0*/  BSYNC B0 ;  /* 0x0000000000007941 */ /* 0x000fea0003800000 */
.L_x_13342:
[----:B------:R-:W-:Y:S01]  /*1dd0*/  FMUL.FTZ R0, R0, 1 ;  /* 0x3f80000000007820 */ /* 0x000fe20000410000 */
[----:B------:R-:W-:-:S03]  /*1de0*/  CS2R R30, SRZ ;  /* 0x00000000001e7805 */ /* 0x000fc6000001ff00 */
[----:B------:R0:W1:Y:S01]  /*1df0*/  F2F.F64.F32 R28, R0 ;  /* 0x00000000001c7310 */ /* 0x0000620000201800 */
[----:B------:R-:W-:Y:S05]  /*1e00*/  BRA `(.L_x_13327) ;  /* 0x00000004002c7947 */ /* 0x000fea0003800000 */
.L_x_13340:
        /* <DEDUP_REMOVED lines=21> */
.L_x_13349:
[----:B------:R-:W-:Y:S05]  /*1f60*/  BSYNC B1 ;  /* 0x0000000000017941 */ /* 0x000fea0003800000 */
.L_x_13348:
[----:B------:R-:W-:Y:S01]  /*1f70*/  LEA R3, R0, 0x37800000, 0x17 ;  /* 0x3780000000037811 */ /* 0x000fe200078eb8ff */
[----:B------:R-:W-:-:S05]  /*1f80*/  IMAD.SHL.U32 R0, R2, 0x200000, RZ ;  /* 0x0020000002007824 */ /* 0x000fca00078e00ff */
[----:B------:R-:W-:-:S07]  /*1f90*/  LOP3.LUT R0, R3, R0, R4, 0xfe, !PT ;  /* 0x0000000003007212 */ /* 0x000fce00078efe04 */
.L_x_13347:
[----:B------:R-:W-:Y:S05]  /*1fa0*/  BSYNC B0 ;  /* 0x0000000000007941 */ /* 0x000fea0003800000 */
.L_x_13346:
[----:B------:R-:W-:Y:S01]  /*1fb0*/  FMUL.FTZ R0, R0, 1 ;  /* 0x3f80000000007820 */ /* 0x000fe20000410000 */
[----:B------:R-:W-:-:S03]  /*1fc0*/  CS2R R30, SRZ ;  /* 0x00000000001e7805 */ /* 0x000fc6000001ff00 */
[----:B------:R0:W1:Y:S01]  /*1fd0*/  F2F.F64.F32 R28, R0 ;  /* 0x00000000001c7310 */ /* 0x0000620000201800 */
[----:B------:R-:W-:Y:S05]  /*1fe0*/  BRA `(.L_x_13327) ;  /* 0x0000000000b47947 */ /* 0x000fea0003800000 */
.L_x_13339:
        /* <DEDUP_REMOVED lines=14> */
.L_x_13353:
[----:B------:R-:W-:Y:S05]  /*20d0*/  BSYNC B0 ;  /* 0x0000000000007941 */ /* 0x000fea0003800000 */
.L_x_13352:
[----:B------:R-:W-:Y:S01]  /*20e0*/  FMUL.FTZ R0, R0, 1 ;  /* 0x3f80000000007820 */ /* 0x000fe20000410000 */
[----:B------:R-:W-:-:S03]  /*20f0*/  CS2R R30, SRZ ;  /* 0x00000000001e7805 */ /* 0x000fc6000001ff00 */
[----:B------:R0:W1:Y:S01]  /*2100*/  F2F.F64.F32 R28, R0 ;  /* 0x00000000001c7310 */ /* 0x0000620000201800 */
[----:B------:R-:W-:Y:S05]  /*2110*/  BRA `(.L_x_13327) ;  /* 0x0000000000687947 */ /* 0x000fea0003800000 */
.L_x_13326:
[----:B------:R-:W-:Y:S01]  /*2120*/  MOV R0, 0x0 ;  /* 0x0000000000007802 */ /* 0x000fe20000000f00 */
[----:B------:R-:W-:Y:S01]  /*2130*/  ULDC.64 UR4, c[0x4][0x158] ;  /* 0x0100560000047ab9 */ /* 0x000fe20000000a00 */
[----:B------:R-:W-:Y:S01]  /*2140*/  ULDC.64 UR6, c[0x4][0x8] ;  /* 0x0100020000067ab9 */ /* 0x000fe20000000a00 */
[----:B------:R-:W-:Y:S01]  /*2150*/  IMAD.U32 R4, RZ, RZ, UR4 ;  /* 0x00000004ff047e24 */ /* 0x000fe2000f8e00ff */
[----:B------:R0:W1:Y:S01]  /*2160*/  LDC.64 R2, c[0x4][R0] ;  /* 0x0100000000027b82 */ /* 0x0000620000000a00 */
[----:B------:R-:W-:Y:S01]  /*2170*/  MOV R5, UR5 ;  /* 0x0000000500057c02 */ /* 0x000fe20008000f00 */
        /* <DEDUP_REMOVED lines=10> */
.L_x_13354:
[----:B------:R-:W-:Y:S02]  /*2220*/  CS2R R28, SRZ ;  /* 0x00000000001c7805 */ /* 0x000fe4000001ff00 */
[----:B------:R-:W-:Y:S01]  /*2230*/  CS2R R30, SRZ ;  /* 0x00000000001e7805 */ /* 0x000fe2000001ff00 */
[----:B------:R-:W-:Y:S06]  /*2240*/  BRA `(.L_x_13327) ;  /* 0x00000000001c7947 */ /* 0x000fec0003800000 */
.L_x_13351:
[----:B------:R-:W3:Y:S01]  /*2250*/  LDG.E.64 R28, desc[UR36][R2.64] ;  /* 0x00000024021c7981 */ /* 0x000ee2000c1e1b00 */
[----:B------:R-:W-:Y:S01]  /*2260*/  CS2R R30, SRZ ;  /* 0x00000000001e7805 */ /* 0x000fe2000001ff00 */
[----:B---3--:R-:W0:Y:S01]  /*2270*/  I2F.F64.U64 R28, R28 ;  /* 0x0000001c001c7312 */ /* 0x008e220000301800 */
[----:B------:R-:W-:Y:S05]  /*2280*/  BRA `(.L_x_13327) ;  /* 0x00000000000c7947 */ /* 0x000fea0003800000 */
.L_x_13350:
[----:B------:R-:W3:Y:S01]  /*2290*/  LDG.E R2, desc[UR36][R2.64] ;  /* 0x0000002402027981 */ /* 0x000ee2000c1e1900 */
[----:B------:R-:W-:Y:S01]  /*22a0*/  CS2R R30, SRZ ;  /* 0x00000000001e7805 */ /* 0x000fe2000001ff00 */
[----:B---3--:R0:W1:Y:S06]  /*22b0*/  I2F.F64.U32 R28, R2 ;  /* 0x00000002001c7312 */ /* 0x00806c0000201800 */
.L_x_13327:
[----:B------:R-:W-:-:S07]  /*22c0*/  VIADD R33, R33, 0x80 ;  /* 0x0000008021217836 */ /* 0x000fce0000000000 */
.L_x_13321:
[----:B------:R-:W-:Y:S05]  /*22d0*/  BSYNC B6 ;  /* 0x0000000000067941 */ /* 0x000fea0003800000 */
.L_x_13320:
[----:B------:R-:W-:Y:S01]  /*22e0*/  ISETP.GE.AND P0, PT, R33, R52, PT ;  /* 0x000000342100720c */ /* 0x000fe20003f06270 */
[----:B------:R-:W-:Y:S01]  /*22f0*/  BSSY B6, `(.L_x_13355) ;  /* 0x0000112000067945 */ /* 0x000fe20003800000 */
[----:B------:R-:W-:Y:S02]  /*2300*/  CS2R R22, SRZ ;  /* 0x0000000000167805 */ /* 0x000fe4000001ff00 */
[----:B------:R-:W-:Y:S02]  /*2310*/  CS2R R26, SRZ ;  /* 0x00000000001a7805 */ /* 0x000fe4000001ff00 */
[----:B------:R-:W-:-:S07]  /*2320*/  CS2R R24, SRZ ;  /* 0x0000000000187805 */ /* 0x000fce000001ff00 */
        /* <DEDUP_REMOVED lines=23> */
.L_x_13360:
[----:B------:R-:W3:Y:S01]  /*24a0*/  LDG.E.U8 R2, desc[UR36][R2.64] ;  /* 0x0000002402027981 */ /* 0x000ee2000c1e1100 */
[----:B------:R-:W-:Y:S01]  /*24b0*/  CS2R R26, SRZ ;  /* 0x00000000001a7805 */ /* 0x000fe2000001ff00 */
[----:B---3--:R0:W1:Y:S01]  /*24c0*/  I2F.F64.U16 R24, R2 ;  /* 0x0000000200187312 */ /* 0x0080620000101800 */
[----:B------:R-:W-:Y:S05]  /*24d0*/  BRA `(.L_x_13362) ;  /* 0x0000000c00c87947 */ /* 0x000fea0003800000 */
.L_x_13359:
        /* <DEDUP_REMOVED lines=10> */
.L_x_13364:
[----:B------:R-:W3:Y:S01]  /*2580*/  LDG.E R2, desc[UR36][R2.64] ;  /* 0x0000002402027981 */ /* 0x000ee2000c1e1900 */
[----:B------:R-:W-:Y:S01]  /*2590*/  CS2R R26, SRZ ;  /* 0x00000000001a7805 */ /* 0x000fe2000001ff00 */
[----:B---3--:R0:W1:Y:S01]  /*25a0*/  I2F.F64 R24, R2 ;  /* 0x0000000200187312 */ /* 0x0080620000201c00 */
[----:B------:R-:W-:Y:S05]  /*25b0*/  BRA `(.L_x_13362) ;  /* 0x0000000c00907947 */ /* 0x000fea0003800000 */
.L_x_13363:
[----:B------:R-:W3:Y:S01]  /*25c0*/  LDG.E.U16 R2, desc[UR36][R2.64] ;  /* 0x0000002402027981 */ /* 0x000ee2000c1e1500 */
[----:B------:R-:W-:Y:S01]  /*25d0*/  CS2R R26, SRZ ;  /* 0x00000000001a7805 */ /* 0x000fe2000001ff00 */
[----:B---3--:R0:W1:Y:S01]  /*25e0*/  I2F.F64.S16 R24, R2 ;  /* 0x0000000200187312 */ /* 0x0080620000101c00 */
[----:B------:R-:W-:Y:S05]  /*25f0*/  BRA `(.L_x_13362) ;  /* 0x0000000c00807947 */ /* 0x000fea0003800000 */
.L_x_13358:
        /* <DEDUP_REMOVED lines=11> */
.L_x_13366:
[----:B------:R-:W3:Y:S01]  /*26b0*/  LDG.E.U16 R0, desc[UR36][R2.64] ;  /* 0x0000002402007981 */ /* 0x000ee2000c1e1500 */
[----:B------:R-:W-:Y:S01]  /*26c0*/  CS2R R26, SRZ ;  /* 0x00000000001a7805 */ /* 0x000fe2000001ff00 */
[----:B---3--:R-:W-:-:S05]  /*26d0*/  HADD2.F32 R0, -RZ, R0.H0_H0 ;  /* 0x20000000ff007230 */ /* 0x008fca0000004100 */
[----:B------:R-:W-:-:S04]  /*26e0*/  FMUL.FTZ R0, R0, 1 ;  /* 0x3f80000000007820 */ /* 0x000fc80000410000 */
[----:B------:R0:W1:Y:S01]  /*26f0*/  F2F.F64.F32 R24, R0 ;  /* 0x0000000000187310 */ /* 0x0000620000201800 */
[----:B------:R-:W-:Y:S05]  /*2700*/  BRA `(.L_x_13362) ;  /* 0x0000000c003c7947 */ /* 0x000fea0003800000 */
.L_x_13365:
        /* <DEDUP_REMOVED lines=12> */
.L_x_13368:
        /* <DEDUP_REMOVED lines=8> */
.L_x_13367:
[----:B------:R0:W5:Y:S01]  /*2850*/  LDG.E.64 R24, desc[UR36][R2.64] ;  /* 0x0000002402187981 */ /* 0x000162000c1e1b00 */
[----:B------:R-:W-:Y:S01]  /*2860*/  CS2R R26, SRZ ;  /* 0x00000000001a7805 */ /* 0x000fe2000001ff00 */
[----:B------:R-:W-:Y:S06]  /*2870*/  BRA `(.L_x_13362) ;  /* 0x0000000800e07947 */ /* 0x000fec0003800000 */
.L_x_13357:
        /* <DEDUP_REMOVED lines=14> */
.L_x_13371:
[----:B------:R0:W5:Y:S01]  /*2960*/  LDG.E.128 R24, desc[UR36][R2.64] ;  /* 0x0000002402187981 */ /* 0x000162000c1e1d00 */
[----:B------:R-:W-:Y:S05]  /*2970*/  BRA `(.L_x_13362) ;  /* 0x0000000800a07947 */ /* 0x000fea0003800000 */
.L_x_13370:
[----:B------:R-:W-:-:S13]  /*2980*/  ISETP.NE.AND P0, PT, R0, 0xf, PT ;  /* 0x0000000f0000780c */ /* 0x000fda0003f05270 */
[----:B------:R-:W-:Y:S05]  /*2990*/  @!P0 BRA `(.L_x_13372) ;  /* 0x0000000000ac8947 */ /* 0x000fea0003800000 */
[----:B------:R-:W-:-:S13]  /*29a0*/  ISETP.NE.AND P0, PT, R0, 0x17, PT ;  /* 0x000000170000780c */ /* 0x000fda0003f05270 */
[----:B------:R-:W-:Y:S05]  /*29b0*/  @!P0 BRA `(.L_x_13373) ;  /* 0x0000000000648947 */ /* 0x000fea0003800000 */
[----:B------:R-:W-:-:S13]  /*29c0*/  ISETP.NE.AND P0, PT, R0, 0x18, PT ;  /* 0x000000180000780c */ /* 0x000fda0003f05270 */
[----:B------:R-:W-:Y:S05]  /*29d0*/  @P0 BRA `(.L_x_13361) ;  /* 0x0000000800200947 */ /* 0x000fea0003800000 */
[----:B------:R-:W3:Y:S01]  /*29e0*/  LDG.E.U8 R0, desc[UR36][R2.64] ;  /* 0x0000002402007981 */ /* 0x000ee2000c1e1100 */
[----:B------:R-:W-:Y:S01]  /*29f0*/  IMAD.MOV.U32 R8, RZ, RZ, -0x800000 ;  /* 0xff800000ff087424 */ /* 0x000fe200078e00ff */
        /* <DEDUP_REMOVED lines=21> */
.L_x_13373:
        /* <DEDUP_REMOVED lines=16> */
.L_x_13372:
[----:B------:R-:W3:Y:S01]  /*2c50*/  LDG.E.U16 R0, desc[UR36][R2.64] ;  /* 0x0000002402007981 */ /* 0x000ee2000c1e1500 */
[----:B------:R-:W-:Y:S02]  /*2c60*/  CS2R R26, SRZ ;  /* 0x00000000001a7805 */ /* 0x000fe4000001ff00 */
[----:B---3--:R-:W-:-:S05]  /*2c70*/  SHF.L.U32 R0, R0, 0x10, RZ ;  /* 0x0000001000007819 */ /* 0x008fca00000006ff */
[----:B------:R-:W-:-:S04]  /*2c80*/  FMUL.FTZ R0, R0, 1 ;  /* 0x3f80000000007820 */ /* 0x000fc80000410000 */
[----:B------:R0:W1:Y:S01]  /*2c90*/  F2F.F64.F32 R24, R0 ;  /* 0x0000000000187310 */ /* 0x0000620000201800 */
[----:B------:R-:W-:Y:S05]  /*2ca0*/  BRA `(.L_x_13362) ;  /* 0x0000000400d47947 */ /* 0x000fea0003800000 */
.L_x_13369:
        /* <DEDUP_REMOVED lines=12> */
.L_x_13376:
        /* <DEDUP_REMOVED lines=21> */
.L_x_13380:
[----:B------:R-:W-:Y:S05]  /*2ec0*/  BSYNC B1 ;  /* 0x0000000000017941 */ /* 0x000fea0003800000 */
.L_x_13379:
[----:B------:R-:W-:Y:S01]  /*2ed0*/  LEA R3, R0, 0x3b800000, 0x17 ;  /* 0x3b80000000037811 */ /* 0x000fe200078eb8ff */
[----:B------:R-:W-:-:S05]  /*2ee0*/  IMAD.SHL.U32 R0, R2, 0x100000, RZ ;  /* 0x0010000002007824 */ /* 0x000fca00078e00ff */
[----:B------:R-:W-:-:S07]  /*2ef0*/  LOP3.LUT R0, R3, R0, R4, 0xfe, !PT ;  /* 0x0000000003007212 */ /* 0x000fce00078efe04 */
.L_x_13378:
[----:B------:R-:W-:Y:S05]  /*2f00*/  BSYNC B0 ;  /* 0x0000000000007941 */ /* 0x000fea0003800000 */
.L_x_13377:
[----:B------:R-:W-:Y:S01]  /*2f10*/  FMUL.FTZ R0, R0, 1 ;  /* 0x3f80000000007820 */ /* 0x000fe20000410000 */
[----:B------:R-:W-:-:S03]  /*2f20*/  CS2R R26, SRZ ;  /* 0x00000000001a7805 */ /* 0x000fc6000001ff00 */
[----:B------:R3:W0:Y:S01]  /*2f30*/  F2F.F64.F32 R24, R0 ;  /* 0x0000000000187310 */ /* 0x0006220000201800 */
[----:B------:R-:W-:Y:S05]  /*2f40*/  BRA `(.L_x_13362) ;  /* 0x00000004002c7947 */ /* 0x000fea0003800000 */
.L_x_13375:
        /* <DEDUP_REMOVED lines=21> */
.L_x_13384:
[----:B------:R-:W-:Y:S05]  /*30a0*/  BSYNC B1 ;  /* 0x0000000000017941 */ /* 0x000fea0003800000 */
.L_x_13383:
[----:B------:R-:W-:Y:S01]  /*30b0*/  LEA R3, R0, 0x37800000, 0x17 ;  /* 0x3780000000037811 */ /* 0x000fe200078eb8ff */
[----:B------:R-:W-:-:S05]  /*30c0*/  IMAD.SHL.U32 R0, R2, 0x200000, RZ ;  /* 0x0020000002007824 */ /* 0x000fca00078e00ff */
[----:B------:R-:W-:-:S07]  /*30d0*/  LOP3.LUT R0, R3, R0, R4, 0xfe, !PT ;  /* 0x0000000003007212 */ /* 0x000fce00078efe04 */
.L_x_13382:
[----:B------:R-:W-:Y:S05]  /*30e0*/  BSYNC B0 ;  /* 0x0000000000007941 */ /* 0x000fea0003800000 */
.L_x_13381:
[----:B------:R-:W-:Y:S01]  /*30f0*/  FMUL.FTZ R0, R0, 1 ;  /* 0x3f80000000007820 */ /* 0x000fe20000410000 */
[----:B------:R-:W-:-:S03]  /*3100*/  CS2R R26, SRZ ;  /* 0x00000000001a7805 */ /* 0x000fc6000001ff00 */
[----:B------:R0:W1:Y:S01]  /*3110*/  F2F.F64.F32 R24, R0 ;  /* 0x0000000000187310 */ /* 0x0000620000201800 */
[----:B------:R-:W-:Y:S05]  /*3120*/  BRA `(.L_x_13362) ;  /* 0x0000000000b47947 */ /* 0x000fea0003800000 */
.L_x_13374:
        /* <DEDUP_REMOVED lines=14> */
.L_x_13388:
[----:B------:R-:W-:Y:S05]  /*3210*/  BSYNC B0 ;  /* 0x0000000000007941 */ /* 0x000fea0003800000 */
.L_x_13387:
[----:B------:R-:W-:Y:S01]  /*3220*/  FMUL.FTZ R0, R0, 1 ;  /* 0x3f80000000007820 */ /* 0x000fe20000410000 */
[----:B------:R-:W-:-:S03]  /*3230*/  CS2R R26, SRZ ;  /* 0x00000000001a7805 */ /* 0x000fc6000001ff00 */
[----:B------:R0:W1:Y:S01]  /*3240*/  F2F.F64.F32 R24, R0 ;  /* 0x0000000000187310 */ /* 0x0000620000201800 */
[----:B------:R-:W-:Y:S05]  /*3250*/  BRA `(.L_x_13362) ;  /* 0x0000000000687947 */ /* 0x000fea0003800000 */
.L_x_13361:
[----:B------:R-:W-:Y:S01]  /*3260*/  MOV R0, 0x0 ;  /* 0x0000000000007802 */ /* 0x000fe20000000f00 */
[----:B------:R-:W-:Y:S01]  /*3270*/  ULDC.64 UR4, c[0x4][0x158] ;  /* 0x0100560000047ab9 */ /* 0x000fe20000000a00 */
[----:B------:R-:W-:Y:S01]  /*3280*/  ULDC.64 UR6, c[0x4][0x8] ;  /* 0x0100020000067ab9 */ /* 0x000fe20000000a00 */
[----:B------:R-:W-:Y:S01]  /*3290*/  IMAD.U32 R4, RZ, RZ, UR4 ;  /* 0x00000004ff047e24 */ /* 0x000fe2000f8e00ff */
[----:B------:R0:W1:Y:S01]  /*32a0*/  LDC.64 R2, c[0x4][R0] ;  /* 0x0100000000027b82 */ /* 0x0000620000000a00 */
[----:B------:R-:W-:Y:S01]  /*32b0*/  IMAD.U32 R5, RZ, RZ, UR5 ;  /* 0x00000005ff057e24 */ /* 0x000fe2000f8e00ff */
[----:B------:R-:W-:Y:S01]  /*32c0*/  ULDC.64 UR4, c[0x4][0x160] ;  /* 0x0100580000047ab9 */ /* 0x000fe20000000a00 */
[----:B------:R-:W-:Y:S01]  /*32d0*/  HFMA2.MMA R13, -RZ, RZ, 0, 0 ;  /* 0x00000000ff0d7435 */ /* 0x000fe200000001ff */
[----:B------:R-:W-:Y:S02]  /*32e0*/  IMAD.U32 R6, RZ, RZ, UR4 ;  /* 0x00000004ff067e24 */ /* 0x000fe4000f8e00ff */
[----:B------:R-:W-:-:S02]  /*32f0*/  IMAD.U32 R7, RZ, RZ, UR5 ;  /* 0x00000005ff077e24 */ /* 0x000fc4000f8e00ff */
[----:B------:R-:W-:Y:S02]  /*3300*/  IMAD.U32 R10, RZ, RZ, UR6 ;  /* 0x00000006ff0a7e24 */ /* 0x000fe4000f8e00ff */
[----:B------:R-:W-:Y:S02]  /*3310*/  IMAD.U32 R11, RZ, RZ, UR7 ;  /* 0x00000007ff0b7e24 */ /* 0x000fe4000f8e00ff */
[----:B------:R-:W-:Y:S02]  /*3320*/  IMAD.MOV.U32 R8, RZ, RZ, 0x4e ;  /* 0x0000004eff087424 */ /* 0x000fe400078e00ff */
[----:B0-----:R-:W-:-:S07]  /*3330*/  IMAD.MOV.U32 R12, RZ, RZ, 0x1 ;  /* 0x00000001ff0c7424 */ /* 0x001fce00078e00ff */
[----:B------:R-:W-:-:S07]  /*3340*/  LEPC R20, `(.L_x_13389) ;  /* 0x000000001014794e */ /* 0x000fce0000000000 */
[----:B-12-45:R-:W-:Y:S05]  /*3350*/  CALL.ABS.NOINC R2 ;  /* 0x0000000002007343 */ /* 0x036fea0003c00000 */
.L_x_13389:
[----:B------:R-:W-:Y:S02]  /*3360*/  CS2R R24, SRZ ;  /* 0x0000000000187805 */ /* 0x000fe4000001ff00 */
[----:B------:R-:W-:Y:S01]  /*3370*/  CS2R R26, SRZ ;  /* 0x00000000001a7805 */ /* 0x000fe2000001ff00 */
[----:B------:R-:W-:Y:S06]  /*3380*/  BRA `(.L_x_13362) ;  /* 0x00000000001c7947 */ /* 0x000fec0003800000 */
.L_x_13386:
[----:B------:R-:W3:Y:S01]  /*3390*/  LDG.E.64 R24, desc[UR36][R2.64] ;  /* 0x0000002402187981 */ /* 0x000ee2000c1e1b00 */
[----:B------:R-:W-:Y:S01]  /*33a0*/  CS2R R26, SRZ ;  /* 0x00000000001a7805 */ /* 0x000fe2000001ff00 */
[----:B---3--:R-:W0:Y:S01]  /*33b0*/  I2F.F64.U64 R24, R24 ;  /* 0x0000001800187312 */ /* 0x008e220000301800 */
[----:B------:R-:W-:Y:S05]  /*33c0*/  BRA `(.L_x_13362) ;  /* 0x00000000000c7947 */ /* 0x000fea0003800000 */
.L_x_13385:
[----:B------:R-:W3:Y:S01]  /*33d0*/  LDG.E R2, desc[UR36][R2.64] ;  /* 0x0000002402027981 */ /* 0x000ee2000c1e1900 */
[----:B------:R-:W-:Y:S01]  /*33e0*/  CS2R R26, SRZ ;  /* 0x00000000001a7805 */ /* 0x000fe2000001ff00 */
[----:B---3--:R0:W1:Y:S06]  /*33f0*/  I2F.F64.U32 R24, R2 ;  /* 0x0000000200187312 */ /* 0x00806c0000201800 */
.L_x_13362:
[----:B------:R-:W-:-:S07]  /*3400*/  VIADD R33, R33, 0x80 ;  /* 0x0000008021217836 */ /* 0x000fce0000000000 */
.L_x_13356:
[----:B------:R-:W-:Y:S05]  /*3410*/  BSYNC B6 ;  /* 0x0000000000067941 */ /* 0x000fea0003800000 */
.L_x_13355:
[----:B------:R-:W-:Y:S01]  /*3420*/  ISETP.GE.AND P0, PT, R33, R52, PT ;  /* 0x000000342100720c */ /* 0x000fe20003f06270 */
[----:B------:R-:W-:Y:S01]  /*3430*/  BSSY B6, `(.L_x_13390) ;  /* 0x000010e000067945 */ /* 0x000fe20003800000 */
[----:B------:R-:W-:-:S11]  /*3440*/  CS2R R20, SRZ ;  /* 0x0000000000147805 */ /* 0x000fd6000001ff00 */
[----:B------:R-:W-:Y:S05]  /*3450*/  @P0 BRA `(.L_x_13391) ;  /* 0x00000010002c0947 */ /* 0x000fea0003800000 */
[----:B01-3--:R-:W0:Y:S01]  /*3460*/  LDC.64 R2, c[0x0][0x220] ;  /* 0x00008800ff027b82 */ /* 0x00be220000000a00 */
        /* <DEDUP_REMOVED lines=20> */
.L_x_13395:
[----:B------:R-:W3:Y:S01]  /*35b0*/  LDG.E.U8 R2, desc[UR36][R2.64] ;  /* 0x0000002402027981 */ /* 0x000ee2000c1e1100 */
[----:B------:R-:W-:Y:S01]  /*35c0*/  CS2R R22, SRZ ;  /* 0x0000000000167805 */ /* 0x000fe2000001ff00 */
[----:B---3--:R0:W1:Y:S01]  /*35d0*/  I2F.F64.U16 R20, R2 ;  /* 0x0000000200147312 */ /* 0x0080620000101800 */
[----:B------:R-:W-:Y:S05]  /*35e0*/  BRA `(.L_x_13391) ;  /* 0x0000000c00c87947 */ /* 0x000fea0003800000 */
.L_x_13394:
        /* <DEDUP_REMOVED lines=10> */
.L_x_13398:
[----:B------:R-:W3:Y:S01]  /*3690*/  LDG.E R2, desc[UR36][R2.64] ;  /* 0x0000002402027981 */ /* 0x000ee2000c1e1900 */
[----:B------:R-:W-:Y:S01]  /*36a0*/  CS2R R22, SRZ ;  /* 0x0000000000167805 */ /* 0x000fe2000001ff00 */
[----:B---3--:R0:W1:Y:S01]  /*36b0*/  I2F.F64 R20, R2 ;  /* 0x0000000200147312 */ /* 0x0080620000201c00 */
[----:B------:R-:W-:Y:S05]  /*36c0*/  BRA `(.L_x_13391) ;  /* 0x0000000c00907947 */ /* 0x000fea0003800000 */
.L_x_13397:
[----:B------:R-:W3:Y:S01]  /*36d0*/  LDG.E.U16 R2, desc[UR36][R2.64] ;  /* 0x0000002402027981 */ /* 0x000ee2000c1e1500 */
[----:B------:R-:W-:Y:S01]  /*36e0*/  CS2R R22, SRZ ;  /* 0x0000000000167805 */ /* 0x000fe2000001ff00 */
[----:B---3--:R0:W1:Y:S01]  /*36f0*/  I2F.F64.S16 R20, R2 ;  /* 0x0000000200147312 */ /* 0x0080620000101c00 */
[----:B------:R-:W-:Y:S05]  /*3700*/  BRA `(.L_x_13391) ;  /* 0x0000000c00807947 */ /* 0x000fea0003800000 */
.L_x_13393:
        /* <DEDUP_REMOVED lines=11> */
.L_x_13400:
[----:B------:R-:W3:Y:S01]  /*37c0*/  LDG.E.U16 R0, desc[UR36][R2.64] ;  /* 0x0000002402007981 */ /* 0x000ee2000c1e1500 */
[----:B------:R-:W-:Y:S01]  /*37d0*/  CS2R R22, SRZ ;  /* 0x0000000000167805 */ /* 0x000fe2000001ff00 */
[----:B---3--:R-:W-:-:S05]  /*37e0*/  HADD2.F32 R0, -RZ, R0.H0_H0 ;  /* 0x20000000ff007230 */ /* 0x008fca0000004100 */
[----:B------:R-:W-:-:S04]  /*37f0*/  FMUL.FTZ R0, R0, 1 ;  /* 0x3f80000000007820 */ /* 0x000fc80000410000 */
[----:B------:R0:W1:Y:S01]  /*3800*/  F2F.F64.F32 R20, R0 ;  /* 0x0000000000147310 */ /* 0x0000620000201800 */
[----:B------:R-:W-:Y:S05]  /*3810*/  BRA `(.L_x_13391) ;  /* 0x0000000c003c7947 */ /* 0x000fea0003800000 */
.L_x_13399:
        /* <DEDUP_REMOVED lines=12> */
.L_x_13402:
        /* <DEDUP_REMOVED lines=8> */
.L_x_13401:
[----:B------:R0:W5:Y:S01]  /*3960*/  LDG.E.64 R20, desc[UR36][R2.64] ;  /* 0x0000002402147981 */ /* 0x000162000c1e1b00 */
[----:B------:R-:W-:Y:S01]  /*3970*/  CS2R R22, SRZ ;  /* 0x0000000000167805 */ /* 0x000fe2000001ff00 */
[----:B------:R-:W-:Y:S06]  /*3980*/  BRA `(.L_x_13391) ;  /* 0x0000000800e07947 */ /* 0x000fec0003800000 */
.L_x_13392:
        /* <DEDUP_REMOVED lines=14> */
.L_x_13405:
[----:B------:R0:W5:Y:S01]  /*3a70*/  LDG.E.128 R20, desc[UR36][R2.64] ;  /* 0x0000002402147981 */ /* 0x000162000c1e1d00 */
[----:B------:R-:W-:Y:S05]  /*3a80*/  BRA `(.L_x_13391) ;  /* 0x0000000800a07947 */ /* 0x000fea0003800000 */
.L_x_13404:
        /* <DEDUP_REMOVED lines=29> */
.L_x_13407:
        /* <DEDUP_REMOVED lines=16> */
.L_x_13406:
[----:B------:R-:W3:Y:S01]  /*3d60*/  LDG.E.U16 R0, desc[UR36][R2.64] ;  /* 0x0000002402007981 */ /* 0x000ee2000c1e1500 */
[----:B------:R-:W-:Y:S01]  /*3d70*/  CS2R R22, SRZ ;  /* 0x0000000000167805 */ /* 0x000fe2000001ff00 */
[----:B---3--:R-:W-:-:S04]  /*3d80*/  IMAD.U32 R0, R0, 0x10000, RZ ;  /* 0x0001000000007824 */ /* 0x008fc800078e00ff */
[----:B------:R-:W-:-:S04]  /*3d90*/  FMUL.FTZ R0, R0, 1 ;  /* 0x3f80000000007820 */ /* 0x000fc80000410000 */
[----:B------:R0:W1:Y:S01]  /*3da0*/  F2F.F64.F32 R20, R0 ;  /* 0x0000000000147310 */ /* 0x0000620000201800 */
[----:B------:R-:W-:Y:S05]  /*3db0*/  BRA `(.L_x_13391) ;  /* 0x0000000400d47947 */ /* 0x000fea0003800000 */
.L_x_13403:
        /* <DEDUP_REMOVED lines=12> */
.L_x_13410:
        /* <DEDUP_REMOVED lines=21> */
.L_x_13414:
[----:B------:R-:W-:Y:S05]  /*3fd0*/  BSYNC B1 ;  /* 0x0000000000017941 */ /* 0x000fea0003800000 */
.L_x_13413:
[----:B------:R-:W-:Y:S01]  /*3fe0*/  LEA R3, R0, 0x3b800000, 0x17 ;  /* 0x3b80000000037811 */ /* 0x000fe200078eb8ff */
[----:B------:R-:W-:-:S05]  /*3ff0*/  IMAD.SHL.U32 R0, R2, 0x100000, RZ ;  /* 0x0010000002007824 */ /* 0x000fca00078e00ff */
[----:B------:R-:W-:-:S07]  /*4000*/  LOP3.LUT R0, R3, R0, R4, 0xfe, !PT ;  /* 0x0000000003007212 */ /* 0x000fce00078efe04 */
.L_x_13412:
[----:B------:R-:W-:Y:S05]  /*4010*/  BSYNC B0 ;  /* 0x0000000000007941 */ /* 0x000fea0003800000 */
.L_x_13411:
[----:B------:R-:W-:Y:S01]  /*4020*/  FMUL.FTZ R0, R0, 1 ;  /* 0x3f80000000007820 */ /* 0x000fe20000410000 */
[----:B------:R-:W-:-:S03]  /*4030*/  CS2R R22, SRZ ;  /* 0x0000000000167805 */ /* 0x000fc6000001ff00 */
[----:B------:R0:W1:Y:S01]  /*4040*/  F2F.F64.F32 R20, R0 ;  /* 0x0000000000147310 */ /* 0x0000620000201800 */
[----:B------:R-:W-:Y:S05]  /*4050*/  BRA `(.L_x_13391) ;  /* 0x00000004002c7947 */ /* 0x000fea0003800000 */
.L_x_13409:
        /* <DEDUP_REMOVED lines=21> */
.L_x_13418:
[----:B------:R-:W-:Y:S05]  /*41b0*/  BSYNC B1 ;  /* 0x0000000000017941 */ /* 0x000fea0003800000 */
.L_x_13417:
[----:B------:R-:W-:Y:S01]  /*41c0*/  LEA R3, R0, 0x37800000, 0x17 ;  /* 0x3780000000037811 */ /* 0x000fe200078eb8ff */
[----:B------:R-:W-:-:S05]  /*41d0*/  IMAD.SHL.U32 R0, R2, 0x200000, RZ ;  /* 0x0020000002007824 */ /* 0x000fca00078e00ff */
[----:B------:R-:W-:-:S07]  /*41e0*/  LOP3.LUT R0, R3, R0, R4, 0xfe, !PT ;  /* 0x0000000003007212 */ /* 0x000fce00078efe04 */
.L_x_13416:
[----:B------:R-:W-:Y:S05]  /*41f0*/  BSYNC B0 ;  /* 0x0000000000007941 */ /* 0x000fea0003800000 */
.L_x_13415:
[----:B------:R-:W-:Y:S01]  /*4200*/  FMUL.FTZ R0, R0, 1 ;  /* 0x3f80000000007820 */ /* 0x000fe20000410000 */
[----:B------:R-:W-:-:S03]  /*4210*/  CS2R R22, SRZ ;  /* 0x0000000000167805 */ /* 0x000fc6000001ff00 */
[----:B------:R0:W1:Y:S01]  /*4220*/  F2F.F64.F32 R20, R0 ;  /* 0x0000000000147310 */ /* 0x0000620000201800 */
[----:B------:R-:W-:Y:S05]  /*4230*/  BRA `(.L_x_13391) ;  /* 0x0000000000b47947 */ /* 0x000fea0003800000 */
.L_x_13408:
        /* <DEDUP_REMOVED lines=14> */
.L_x_13422:
[----:B------:R-:W-:Y:S05]  /*4320*/  BSYNC B0 ;  /* 0x0000000000007941 */ /* 0x000fea0003800000 */
.L_x_13421:
[----:B------:R-:W-:Y:S01]  /*4330*/  FMUL.FTZ R0, R0, 1 ;  /* 0x3f80000000007820 */ /* 0x000fe20000410000 */
[----:B------:R-:W-:-:S03]  /*4340*/  CS2R R22, SRZ ;  /* 0x0000000000167805 */ /* 0x000fc6000001ff00 */
[----:B------:R0:W1:Y:S01]  /*4350*/  F2F.F64.F32 R20, R0 ;  /* 0x0000000000147310 */ /* 0x0000620000201800 */
[----:B------:R-:W-:Y:S05]  /*4360*/  BRA `(.L_x_13391) ;  /* 0x0000000000687947 */ /* 0x000fea0003800000 */
.L_x_13396:
        /* <DEDUP_REMOVED lines=16> */
.L_x_13423:
[----:B------:R-:W-:Y:S02]  /*4470*/  CS2R R20, SRZ ;  /* 0x0000000000147805 */ /* 0x000fe4000001ff00 */
[----:B------:R-:W-:Y:S01]  /*4480*/  CS2R R22, SRZ ;  /* 0x0000000000167805 */ /* 0x000fe2000001ff00 */
[----:B------:R-:W-:Y:S06]  /*4490*/  BRA `(.L_x_13391) ;  /* 0x00000000001c7947 */ /* 0x000fec0003800000 */
.L_x_13420:
[----:B------:R-:W3:Y:S01]  /*44a0*/  LDG.E.64 R20, desc[UR36][R2.64] ;  /* 0x0000002402147981 */ /* 0x000ee2000c1e1b00 */
[----:B------:R-:W-:Y:S01]  /*44b0*/  CS2R R22, SRZ ;  /* 0x0000000000167805 */ /* 0x000fe2000001ff00 */
[----:B---3--:R-:W0:Y:S01]  /*44c0*/  I2F.F64.U64 R20, R20 ;  /* 0x0000001400147312 */ /* 0x008e220000301800 */
[----:B------:R-:W-:Y:S05]  /*44d0*/  BRA `(.L_x_13391) ;  /* 0x00000000000c7947 */ /* 0x000fea0003800000 */
.L_x_13419:
[----:B------:R-:W3:Y:S01]  /*44e0*/  LDG.E R2, desc[UR36][R2.64] ;  /* 0x0000002402027981 */ /* 0x000ee2000c1e1900 */
[----:B------:R-:W-:Y:S01]  /*44f0*/  CS2R R22, SRZ ;  /* 0x0000000000167805 */ /* 0x000fe2000001ff00 */
[----:B---3--:R0:W1:Y:S06]  /*4500*/  I2F.F64.U32 R20, R2 ;  /* 0x0000000200147312 */ /* 0x00806c0000201800 */
.L_x_13391:
[----:B------:R-:W-:Y:S05]  /*4510*/  BSYNC B6 ;  /* 0x0000000000067941 */ /* 0x000fea0003800000 */
.L_x_13390:
[----:B------:R-:W-:Y:S01]  /*4520*/  ISETP.NE.AND P0, PT, R34, RZ, PT ;  /* 0x000000ff2200720c */ /* 0x000fe20003f05270 */
[----:B------:R-:W-:Y:S01]  /*4530*/  BSSY B1, `(.L_x_13424) ;  /* 0x0000ac5000017945 */ /* 0x000fe20003800000 */
[----:B------:R-:W-:Y:S02]  /*4540*/  CS2R R6, SRZ ;  /* 0x0000000000067805 */ /* 0x000fe4000001ff00 */
[----:B0--3--:R-:W-:-:S09]  /*4550*/  CS2R R4, SRZ ;  /* 0x0000000000047805 */ /* 0x009fd2000001ff00 */
[----:B------:R-:W-:Y:S05]  /*4560*/  @P0 BRA `(.L_x_13425) ;  /* 0x000000ac00040947 */ /* 0x000fea0003800000 */
[----:B-1---5:R-:W-:Y:S02]  /*4570*/  DSETP.GTU.AND P0, PT, |R18|, +INF , PT ;  /* 0x7ff000001200742a */ /* 0x022fe40003f0c200 */
[----:B--2-4-:R-:W-:Y:S02]  /*4580*/  DADD R14, -RZ, |R16| ;  /* 0x00000000ff0e7229 */ /* 0x014fe40000000510 */
[----:B------:R-:W-:Y:S02]  /*4590*/  DADD R12, -RZ, |R18| ;  /* 0x00000000ff0c7229 */ /* 0x000fe40000000512 */
[----:B------:R-:W-:-:S14]  /*45a0*/  DSETP.GTU.OR P0, PT, |R16|, +INF , P0 ;  /* 0x7ff000001000742a */ /* 0x000fdc000070c600 */
[----:B------:R-:W-:Y:S05]  /*45b0*/  @P0 BRA `(.L_x_13426) ;  /* 0x000000a800a40947 */ /* 0x000fea0003800000 */
[----:B------:R-:W-:-:S06]  /*45c0*/  DSETP.GT.AND P0, PT, R12, 4.50359962737049600000e+15, PT ;  /* 0x433000000c00742a */ /* 0x000fcc0003f04000 */
[----:B------:R-:W-:-:S14]  /*45d0*/  DSETP.GT.OR P0, PT, R14, 4.50359962737049600000e+15, P0 ;  /* 0x433000000e00742a */ /* 0x000fdc0000704400 */
[----:B------:R-:W-:Y:S05]  /*45e0*/  @P0 BRA `(.L_x_13427) ;  /* 0x0000004c00a40947 */ /* 0x000fea0003800000 */
[----:B------:R-:W-:Y:S01]  /*45f0*/  DSETP.NEU.AND P0, PT, R18, RZ, PT ;  /* 0x000000ff1200722a */ /* 0x000fe20003f0d000 */
[----:B------:R-:W-:Y:S01]  /*4600*/  IMAD.MOV.U32 R4, RZ, RZ, R16 ;  /* 0x000000ffff047224 */ /* 0x000fe200078e0010 */
[----:B------:R-:W-:Y:S01]  /*4610*/  DSETP.EQ.AND P1, PT, R16, RZ, PT ;  /* 0x000000ff1000722a */ /* 0x000fe20003f22000 */
[----:B------:R-:W-:Y:S02]  /*4620*/  IMAD.MOV.U32 R5, RZ, RZ, R17 ;  /* 0x000000ffff057224 */ /* 0x000fe400078e0011 */
[----:B------:R-:W-:Y:S02]  /*4630*/  IMAD.MOV.U32 R6, RZ, RZ, R18 ;  /* 0x000000ffff067224 */ /* 0x000fe400078e0012 */
[----:B------:R-:W-:-:S09]  /*4640*/  IMAD.MOV.U32 R7, RZ, RZ, R19 ;  /* 0x000000ffff077224 */ /* 0x000fd200078e0013 */
[----:B------:R-:W-:Y:S05]  /*4650*/  @!P0 BRA P1, `(.L_x_13425) ;  /* 0x000000a800c88947 */ /* 0x000fea0000800000 */
[----:B------:R-:W-:Y:S01]  /*4660*/  UMOV UR4, 0x1409212f ;  /* 0x1409212f00047882 */ /* 0x000fe20000000000 */
[----:B------:R-:W-:Y:S01]  /*4670*/  UMOV UR5, 0x3e43988e ;  /* 0x3e43988e00057882 */ /* 0x000fe20000000000 */
[----:B------:R-:W-:Y:S01]  /*4680*/  IMAD.MOV.U32 R4, RZ, RZ, R16 ;  /* 0x000000ffff047224 */ /* 0x000fe200078e0010 */
[----:B------:R-:W-:Y:S01]  /*4690*/  DSETP.GEU.AND P0, PT, R12, UR4, PT ;  /* 0x000000040c007e2a */ /* 0x000fe2000bf0e000 */
[----:B------:R-:W-:Y:S01]  /*46a0*/  IMAD.MOV.U32 R5, RZ, RZ, R17 ;  /* 0x000000ffff057224 */ /* 0x000fe200078e0011 */
[----:B------:R-:W-:Y:S01]  /*46b0*/  DSETP.LT.AND P1, PT, R14, UR4, PT ;  /* 0x000000040e007e2a */ /* 0x000fe2000bf21000 */
[----:B------:R-:W-:Y:S01]  /*46c0*/  IMAD.MOV.U32 R6, RZ, RZ, R18 ;  /* 0x000000ffff067224 */ /* 0x000fe200078e0012 */
[----:B------:R-:W-:-:S12]  /*46d0*/  MOV R7, R19 ;  /* 0x0000001300077202 */ /* 0x000fd80000000f00 */
[----:B------:R-:W-:Y:S05]  /*46e0*/  @!P0 BRA P1, `(.L_x_13425) ;  /* 0x000000a800a48947 */ /* 0x000fea0000800000 */
[C---:B------:R-:W-:Y:S01]  /*46f0*/  DADD R40, R12.reuse, 1 ;  /* 0x3ff000000c287429 */ /* 0x040fe20000000000 */
[----:B------:R-:W-:Y:S01]  /*4700*/  IMAD.MOV.U32 R6, RZ, RZ, RZ ;  /* 0x000000ffff067224 */ /* 0x000fe200078e00ff */
[----:B------:R-:W-:Y:S01]  /*4710*/  DADD R32, -RZ, |R14| ;  /* 0x00000000ff207229 */ /* 0x000fe2000000050e */
[----:B------:R-:W-:Y:S01]  /*4720*/  UMOV UR4, 0xffffffff ;  /* 0xffffffff00047882 */ /* 0x000fe20000000000 */
[----:B------:R-:W-:Y:S01]  /*4730*/  UMOV UR5, 0x7fefffff ;  /* 0x7fefffff00057882 */ /* 0x000fe20000000000 */
[----:B------:R-:W-:Y:S01]  /*4740*/  DADD R44, R12, -1 ;  /* 0xbff000000c2c7429 */ /* 0x000fe20000000000 */
[----:B------:R-:W-:Y:S01]  /*4750*/  UMOV UR6, UR5 ;  /* 0x0000000500067c82 */ /* 0x000fe20008000000 */
[----:B------:R-:W-:Y:S01]  /*4760*/  IMAD.MOV.U32 R42, RZ, RZ, 0x0 ;  /* 0x00000000ff2a7424 */ /* 0x000fe200078e00ff */
[----:B------:R-:W-:Y:S01]  /*4770*/  DADD R10, -RZ, |R40| ;  /* 0x00000000ff0a7229 */ /* 0x000fe20000000528 */
[----:B------:R-:W-:Y:S01]  /*4780*/  IMAD.MOV.U32 R43, RZ, RZ, 0x3fd80000 ;  /* 0x3fd80000ff2b7424 */ /* 0x000fe200078e00ff */
[----:B------:R-:W-:Y:S03]  /*4790*/  BSSY B2, `(.L_x_13428) ;  /* 0x00002b6000027945 */ /* 0x000fe60003800000 */
[----:B------:R-:W-:-:S05]  /*47a0*/  DADD R34, -RZ, |R44| ;  /* 0x00000000ff227229 */ /* 0x000fca000000052c */
[CC--:B------:R-:W-:Y:S02]  /*47b0*/  ISETP.GT.U32.AND P1, PT, R10.reuse, R32.reuse, PT ;  /* 0x000000200a00720c */ /* 0x0c0fe40003f24070 */
[CC--:B------:R-:W-:Y:S02]  /*47c0*/  ISETP.LT.U32.AND P0, PT, R10.reuse, R32.reuse, PT ;  /* 0x000000200a00720c */ /* 0x0c0fe40003f01070 */
[CC--:B------:R-:W-:Y:S02]  /*47d0*/  ISETP.GT.U32.AND.EX P1, PT, R11.reuse, R33.reuse, PT, P1 ;  /* 0x000000210b00720c */ /* 0x0c0fe40003f24110 */
[CC--:B------:R-:W-:Y:S02]  /*47e0*/  ISETP.LT.U32.AND.EX P0, PT, R11.reuse, R33.reuse, PT, P0 ;  /* 0x000000210b00720c */ /* 0x0c0fe40003f01100 */
[----:B------:R-:W-:Y:S02]  /*47f0*/  SEL R3, R11, R33, P1 ;  /* 0x000000210b037207 */ /* 0x000fe40000800000 */
[----:B------:R-:W-:-:S02]  /*4800*/  SEL R48, R10, R32, P0 ;  /* 0x000000200a307207 */ /* 0x000fc40000000000 */
[----:B------:R-:W-:Y:S02]  /*4810*/  SEL R49, R11, R33, P0 ;  /* 0x000000210b317207 */ /* 0x000fe40000000000 */
[----:B------:R-:W-:Y:S01]  /*4820*/  LOP3.LUT R38, R3, 0xffc00000, RZ, 0xc0, !PT ;  /* 0xffc0000003267812 */ /* 0x000fe200078ec0ff */
[----:B------:R-:W-:Y:S01]  /*4830*/  IMAD.MOV.U32 R4, RZ, RZ, R48 ;  /* 0x000000ffff047224 */ /* 0x000fe200078e0030 */
[----:B------:R-:W-:Y:S01]  /*4840*/  SEL R2, R10, R32, P1 ;  /* 0x000000200a027207 */ /* 0x000fe20000800000 */
[----:B------:R-:W-:Y:S01]  /*4850*/  IMAD.MOV.U32 R5, RZ, RZ, R49 ;  /* 0x000000ffff057224 */ /* 0x000fe200078e0031 */
[----:B------:R-:W-:Y:S01]  /*4860*/  IADD3 R7, -R38, 0x7fd00000, RZ ;  /* 0x7fd0000026077810 */ /* 0x000fe20007ffe1ff */
[----:B------:R-:W-:-:S05]  /*4870*/  IMAD.U32 R10, RZ, RZ, UR6 ;  /* 0x00000006ff0a7e24 */ /* 0x000fca000f8e00ff */
[C---:B------:R-:W-:Y:S02]  /*4880*/  DMUL R8, R6.reuse, R4 ;  /* 0x0000000406087228 */ /* 0x040fe40000000000 */
[----:B------:R-:W-:-:S06]  /*4890*/  DMUL R6, R6, R2 ;  /* 0x0000000206067228 */ /* 0x000fcc0000000000 */
[----:B------:R-:W-:-:S08]  /*48a0*/  DMUL R8, R8, R8 ;  /* 0x0000000808087228 */ /* 0x000fd00000000000 */
[----:B------:R-:W-:-:S08]  /*48b0*/  DFMA R6, R6, R6, R8 ;  /* 0x000000060606722b */ /* 0x000fd00000000008 */
[----:B------:R-:W-:Y:S02]  /*48c0*/  DSETP.MIN.AND P0, P1, R6, UR4, PT ;  /* 0x0000000406007e2a */ /* 0x000fe4000b900000 */
[----:B------:R-:W-:-:S05]  /*48d0*/  IMAD.MOV.U32 R0, RZ, RZ, R7 ;  /* 0x000000ffff007224 */ /* 0x000fca00078e0007 */
[----:B------:R-:W-:Y:S01]  /*48e0*/  FSEL R9, R0, UR6, P0 ;  /* 0x0000000600097c08 */ /* 0x000fe20008000000 */
[----:B------:R-:W-:Y:S01]  /*48f0*/  IMAD.MOV.U32 R0, RZ, RZ, R6 ;  /* 0x000000ffff007224 */ /* 0x000fe200078e0006 */
[----:B------:R-:W-:-:S04]  /*4900*/  UMOV UR6, UR4 ;  /* 0x0000000400067c82 */ /* 0x000fc80008000000 */
[----:B------:R-:W-:Y:S01]  /*4910*/  SEL R8, R0, UR6, P0 ;  /* 0x0000000600087c07 */ /* 0x000fe20008000000 */
[----:B------:R-:W-:Y:S01]  /*4920*/  UMOV UR6, UR5 ;  /* 0x0000000500067c82 */ /* 0x000fe20008000000 */
[----:B------:R-:W-:Y:S01]  /*4930*/  @P1 LOP3.LUT R9, R10, 0x80000, RZ, 0xfc, !PT ;  /* 0x000800000a091812 */ /* 0x000fe200078efcff */
[----:B------:R-:W-:Y:S01]  /*4940*/  IMAD.MOV.U32 R10, RZ, RZ, RZ ;  /* 0x000000ffff0a7224 */ /* 0x000fe200078e00ff */
[CC--:B------:R-:W-:Y:S02]  /*4950*/  ISETP.GT.U32.AND P1, PT, R34.reuse, R32.reuse, PT ;  /* 0x000000202200720c */ /* 0x0c0fe40003f24070 */
[----:B------:R-:W0:Y:S01]  /*4960*/  MUFU.RSQ64H R11, R9 ;  /* 0x00000009000b7308 */ /* 0x000e220000001c00 */
[----:B------:R-:W-:Y:S02]  /*4970*/  ISETP.LT.U32.AND P0, PT, R34, R32, PT ;  /* 0x000000202200720c */ /* 0x000fe40003f01070 */
[CC--:B------:R-:W-:Y:S02]  /*4980*/  ISETP.GT.U32.AND.EX P1, PT, R35.reuse, R33.reuse, PT, P1 ;  /* 0x000000212300720c */ /* 0x0c0fe40003f24110 */
[----:B------:R-:W-:-:S04]  /*4990*/  ISETP.LT.U32.AND.EX P0, PT, R35, R33, PT, P0 ;  /* 0x000000212300720c */ /* 0x000fc80003f01100 */
[----:B------:R-:W-:Y:S02]  /*49a0*/  SEL R51, R34, R32, P0 ;  /* 0x0000002022337207 */ /* 0x000fe40000000000 */
[----:B------:R-:W-:-:S04]  /*49b0*/  SEL R50, R35, R33, P0 ;  /* 0x0000002123327207 */ /* 0x000fc80000000000 */
[----:B------:R-:W-:Y:S01]  /*49c0*/  ISETP.GE.U32.AND P3, PT, R50, 0x7ff00000, PT ;  /* 0x7ff000003200780c */ /* 0x000fe20003f66070 */
[----:B0-----:R-:W-:-:S08]  /*49d0*/  DMUL R36, R10, R10 ;  /* 0x0000000a0a247228 */ /* 0x001fd00000000000 */
[----:B------:R-:W-:Y:S01]  /*49e0*/  DFMA R46, R8, -R36, 1 ;  /* 0x3ff00000082e742b */ /* 0x000fe20000000824 */
[----:B------:R-:W-:Y:S01]  /*49f0*/  SEL R9, R35, R33, P1 ;  /* 0x0000002123097207 */ /* 0x000fe20000800000 */
[----:B------:R-:W-:Y:S01]  /*4a00*/  IMAD.MOV.U32 R33, RZ, RZ, R50 ;  /* 0x000000ffff217224 */ /* 0x000fe200078e0032 */
[----:B------:R-:W-:Y:S01]  /*4a10*/  SEL R8, R34, R32, P1 ;  /* 0x0000002022087207 */ /* 0x000fe20000800000 */
[----:B------:R-:W-:Y:S01]  /*4a20*/  IMAD.MOV.U32 R32, RZ, RZ, R51 ;  /* 0x000000ffff207224 */ /* 0x000fe200078e0033 */
[----:B------:R-:W-:-:S03]  /*4a30*/  LOP3.LUT R0, R9, 0xffc00000, RZ, 0xc0, !PT ;  /* 0xffc0000009007812 */ /* 0x000fc600078ec0ff */
[----:B------:R-:W-:Y:S02]  /*4a40*/  DMUL R36, R10, R46 ;  /* 0x0000002e0a247228 */ /* 0x000fe40000000000 */
[----:B------:R-:W-:Y:S02]  /*4a50*/  DFMA R46, R46, R42, 0.5 ;  /* 0x3fe000002e2e742b */ /* 0x000fe4000000002a */
[----:B------:R-:W-:-:S06]  /*4a60*/  DSETP.NEU.AND P2, PT, R32, RZ, PT ;  /* 0x000000ff2000722a */ /* 0x000fcc0003f4d000 */
[----:B------:R-:W-:Y:S01]  /*4a70*/  DFMA R10, R46, R36, R10 ;  /* 0x000000242e0a722b */ /* 0x000fe2000000000a */
[----:B------:R-:W-:Y:S01]  /*4a80*/  IADD3 R37, -R0, 0x7fd00000, RZ ;  /* 0x7fd0000000257810 */ /* 0x000fe20007ffe1ff */
[----:B------:R-:W-:-:S06]  /*4a90*/  IMAD.MOV.U32 R36, RZ, RZ, RZ ;  /* 0x000000ffff247224 */ /* 0x000fcc00078e00ff */
[----:B------:R-:W-:Y:S02]  /*4aa0*/  DMUL R10, R6, R10 ;  /* 0x0000000a060a7228 */ /* 0x000fe40000000000 */
[C---:B------:R-:W-:Y:S01]  /*4ab0*/  DMUL R34, R36.reuse, R8 ;  /* 0x0000000824227228 */ /* 0x040fe20000000000 */
[----:B------:R-:W-:Y:S01]  /*4ac0*/  LOP3.LUT R7, R38, 0x100000, RZ, 0xfc, !PT ;  /* 0x0010000026077812 */ /* 0x000fe200078efcff */
[----:B------:R-:W-:Y:S01]  /*4ad0*/  DMUL R36, R36, R32 ;  /* 0x0000002024247228 */ /* 0x000fe20000000000 */
[----:B------:R-:W-:Y:S02]  /*4ae0*/  IMAD.MOV.U32 R6, RZ, RZ, RZ ;  /* 0x000000ffff067224 */ /* 0x000fe400078e00ff */
[----:B------:R-:W-:-:S04]  /*4af0*/  IMAD.MOV.U32 R38, RZ, RZ, RZ ;  /* 0x000000ffff267224 */ /* 0x000fc800078e00ff */
[----:B------:R-:W-:Y:S02]  /*4b00*/  DMUL R10, R10, R6 ;  /* 0x000000060a0a7228 */ /* 0x000fe40000000000 */
[----:B------:R-:W-:-:S08]  /*4b10*/  DMUL R36, R36, R36 ;  /* 0x0000002424247228 */ /* 0x000fd00000000000 */
[----:B------:R-:W-:-:S08]  /*4b20*/  DFMA R34, R34, R34, R36 ;  /* 0x000000222222722b */ /* 0x000fd00000000024 */
[----:B------:R-:W-:Y:S02]  /*4b30*/  DSETP.MIN.AND P0, P1, R34, UR4, PT ;  /* 0x0000000422007e2a */ /* 0x000fe4000b900000 */
[----:B------:R-:W-:-:S05]  /*4b40*/  IMAD.MOV.U32 R36, RZ, RZ, R35 ;  /* 0x000000ffff247224 */ /* 0x000fca00078e0023 */
[----:B------:R-:W-:Y:S01]  /*4b50*/  FSEL R37, R36, UR6, P0 ;  /* 0x0000000624257c08 */ /* 0x000fe20008000000 */
[----:B------:R-:W-:-:S06]  /*4b60*/  IMAD.U32 R36, RZ, RZ, UR6 ;  /* 0x00000006ff247e24 */ /* 0x000fcc000f8e00ff */
[----:B------:R-:W-:Y:S01]  /*4b70*/  @P1 LOP3.LUT R37, R36, 0x80000, RZ, 0xfc, !PT ;  /* 0x0008000024251812 */ /* 0x000fe200078efcff */
[----:B------:R-:W-:Y:S01]  /*4b80*/  IMAD.MOV.U32 R36, RZ, RZ, R34 ;  /* 0x000000ffff247224 */ /* 0x000fe200078e0022 */
[----:B------:R-:W-:Y:S02]  /*4b90*/  ISETP.GE.U32.AND P1, PT, R49, 0x7ff00000, PT ;  /* 0x7ff000003100780c */ /* 0x000fe40003f26070 */
[----:B------:R-:W0:Y:S02]  /*4ba0*/  MUFU.RSQ64H R39, R37 ;  /* 0x0000002500277308 */ /* 0x000e240000001c00 */
[----:B------:R-:W-:Y:S01]  /*4bb0*/  SEL R36, R36, UR4, P0 ;  /* 0x0000000424247c07 */ /* 0x000fe20008000000 */
[----:B------:R-:W-:-:S08]  /*4bc0*/  DSETP.NEU.AND P0, PT, R4, RZ, PT ;  /* 0x000000ff0400722a */ /* 0x000fd00003f0d000 */
[----:B------:R-:W-:Y:S02]  /*4bd0*/  @!P1 FSEL R48, R2, R10, !P0 ;  /* 0x0000000a02309208 */ /* 0x000fe40004000000 */
[----:B------:R-:W-:Y:S01]  /*4be0*/  @!P1 FSEL R49, R3, R11, !P0 ;  /* 0x0000000b03319208 */ /* 0x000fe20004000000 */
[----:B0-----:R-:W-:-:S08]  /*4bf0*/  DMUL R6, R38, R38 ;  /* 0x0000002626067228 */ /* 0x001fd00000000000 */
[----:B------:R-:W-:-:S08]  /*4c00*/  DFMA R36, R36, -R6, 1 ;  /* 0x3ff000002424742b */ /* 0x000fd00000000806 */
[----:B------:R-:W-:Y:S02]  /*4c10*/  DFMA R6, R36, R42, 0.5 ;  /* 0x3fe000002406742b */ /* 0x000fe4000000002a */
[----:B------:R-:W-:-:S08]  /*4c20*/  DMUL R36, R38, R36 ;  /* 0x0000002426247228 */ /* 0x000fd00000000000 */
[----:B------:R-:W-:-:S08]  /*4c30*/  DFMA R6, R6, R36, R38 ;  /* 0x000000240606722b */ /* 0x000fd00000000026 */
[----:B------:R-:W-:Y:S01]  /*4c40*/  DMUL R6, R34, R6 ;  /* 0x0000000622067228 */ /* 0x000fe20000000000 */
[----:B------:R-:W-:Y:S01]  /*4c50*/  LOP3.LUT R35, R0, 0x100000, RZ, 0xfc, !PT ;  /* 0x0010000000237812 */ /* 0x000fe200078efcff */
[----:B------:R-:W-:-:S06]  /*4c60*/  IMAD.MOV.U32 R34, RZ, RZ, RZ ;  /* 0x000000ffff227224 */ /* 0x000fcc00078e00ff */
[----:B------:R-:W-:-:S10]  /*4c70*/  DMUL R6, R6, R34 ;  /* 0x0000002206067228 */ /* 0x000fd40000000000 */
[----:B------:R-:W-:Y:S02]  /*4c80*/  @!P3 FSEL R51, R8, R6, !P2 ;  /* 0x000000060833b208 */ /* 0x000fe40005000000 */
[----:B------:R-:W-:-:S04]  /*4c90*/  @!P3 FSEL R50, R9, R7, !P2 ;  /* 0x000000070932b208 */ /* 0x000fc80005000000 */
[----:B------:R-:W-:-:S04]  /*4ca0*/  LOP3.LUT R51, R51, R50, RZ, 0x3c, !PT ;  /* 0x0000003233337212 */ /* 0x000fc800078e3cff */
[----:B------:R-:W-:-:S04]  /*4cb0*/  LOP3.LUT R50, R51, R50, RZ, 0x3c, !PT ;  /* 0x0000003233327212 */ /* 0x000fc800078e3cff */
[----:B------:R-:W-:-:S06]  /*4cc0*/  LOP3.LUT R51, R51, R50, RZ, 0x3c, !PT ;  /* 0x0000003233337212 */ /* 0x000fcc00078e3cff */
        /* <DEDUP_REMOVED lines=30> */
[----:B------:R-:W-:Y:S05]  /*4eb0*/  CALL.REL.NOINC `($__internal_24_$__cuda_sm20_dsqrt_rn_f64_mediumpath_v1) ;  /* 0x000002f400347944 */ /* 0x000fea0003c00000 */
[----:B------:R-:W-:Y:S02]  /*4ec0*/  IMAD.MOV.U32 R8, RZ, RZ, R0 ;  /* 0x000000ffff087224 */ /* 0x000fe400078e0000 */
[----:B------:R-:W-:-:S07]  /*4ed0*/  IMAD.MOV.U32 R9, RZ, RZ, R3 ;  /* 0x000000ffff097224 */ /* 0x000fce00078e0003 */
.L_x_13431:
[----:B------:R-:W-:Y:S05]  /*4ee0*/  BSYNC B3 ;  /* 0x0000000000037941 */ /* 0x000fea0003800000 */
.L_x_13430:
[----:B------:R-:W-:-:S10]  /*4ef0*/  DADD R2, R6, R8 ;  /* 0x0000000006027229 */ /* 0x000fd40000000008 */
        /* <DEDUP_REMOVED lines=80> */
.L_x_13429:
        /* <DEDUP_REMOVED lines=35> */
[----:B------:R-:W-:Y:S05]  /*5630*/  CALL.REL.NOINC `($__internal_23_$__cuda_sm20_div_rn_f64_full) ;  /* 0x000002e400c87944 */ /* 0x000fea0003c00000 */
.L_x_13439:
[----:B------:R-:W-:Y:S05]  /*5640*/  BSYNC B4 ;  /* 0x0000000000047941 */ /* 0x000fea0003800000 */
.L_x_13438:
[----:B------:R-:W-:Y:S02]  /*5650*/  IMAD.MOV.U32 R4, RZ, RZ, R2 ;  /* 0x000000ffff047224 */ /* 0x000fe400078e0002 */
[----:B------:R-:W-:Y:S01]  /*5660*/  IMAD.MOV.U32 R5, RZ, RZ, R3 ;  /* 0x000000ffff057224 */ /* 0x000fe200078e0003 */
[----:B------:R-:W-:Y:S06]  /*5670*/  BRA `(.L_x_13437) ;  /* 0x0000000000047947 */ /* 0x000fec0003800000 */
.L_x_13436:
[----:B------:R-:W-:-:S11]  /*5680*/  DADD R4, -R40, R48 ;  /* 0x0000000028047229 */ /* 0x000fd60000000130 */
.L_x_13437:
[----:B------:R-:W-:Y:S05]  /*5690*/  BSYNC B3 ;  /* 0x0000000000037941 */ /* 0x000fea0003800000 */
.L_x_13435:
        /* <DEDUP_REMOVED lines=10> */
[----:B------:R-:W-:Y:S04]  /*5740*/  BSSY B4, `(.L_x_13443) ;  /* 0x0000013000047945 */ /* 0x000fe80003800000 */
[----:B------:R-:W0:Y:S02]  /*5750*/  MUFU.RCP64H R3, R9 ;  /* 0x0000000900037308 */ /* 0x000e240000001800 */
[----:B0-----:R-:W-:-:S08]  /*5760*/  DFMA R10, -R8, R2, 1 ;  /* 0x3ff00000080a742b */ /* 0x001fd00000000102 */
[----:B------:R-:W-:-:S08]  /*5770*/  DFMA R10, R10, R10, R10 ;  /* 0x0000000a0a0a722b */ /* 0x000fd0000000000a */
[----:B------:R-:W-:Y:S02]  /*5780*/  DFMA R2, R2, R10, R2 ;  /* 0x0000000a0202722b */ /* 0x000fe40000000002 */
[----:B------:R-:W-:-:S06]  /*5790*/  DMUL R10, R14, R14 ;  /* 0x0000000e0e0a7228 */ /* 0x000fcc0000000000 */
[----:B------:R-:W-:-:S04]  /*57a0*/  DFMA R32, -R8, R2, 1 ;  /* 0x3ff000000820742b */ /* 0x000fc80000000102 */
[----:B------:R-:W-:-:S04]  /*57b0*/  FSETP.GEU.AND P1, PT, |R11|, 6.5827683646048100446e-37, PT ;  /* 0x036000000b00780b */ /* 0x000fc80003f2e200 */
        /* <DEDUP_REMOVED lines=10> */
[----:B------:R-:W-:Y:S05]  /*5860*/  CALL.REL.NOINC `($__internal_23_$__cuda_sm20_div_rn_f64_full) ;  /* 0x000002e4003c7944 */ /* 0x000fea0003c00000 */
.L_x_13444:
[----:B------:R-:W-:Y:S05]  /*5870*/  BSYNC B4 ;  /* 0x0000000000047941 */ /* 0x000fea0003800000 */
.L_x_13443:
[----:B------:R-:W-:Y:S05]  /*5880*/  BRA `(.L_x_13442) ;  /* 0x0000000000047947 */ /* 0x000fea0003800000 */
.L_x_13441:
[----:B------:R-:W-:-:S11]  /*5890*/  DADD R2, R50, -R8 ;  /* 0x0000000032027229 */ /* 0x000fd60000000808 */
.L_x_13442:
[----:B------:R-:W-:Y:S05]  /*58a0*/  BSYNC B3 ;  /* 0x0000000000037941 */ /* 0x000fea0003800000 */
.L_x_13440:
[----:B------:R-:W-:Y:S01]  /*58b0*/  DMUL R2, R2, 0.5 ;  /* 0x3fe0000002027828 */ /* 0x000fe20000000000 */
[----:B------:R-:W-:Y:S01]  /*58c0*/  IMAD.MOV.U32 R8, RZ, RZ, 0x0 ;  /* 0x00000000ff087424 */ /* 0x000fe200078e00ff */
[----:B------:R-:W-:Y:S01]  /*58d0*/  DADD R34, R6, 1 ;  /* 0x3ff0000006227429 */ /* 0x000fe20000000000 */
        /* <DEDUP_REMOVED lines=20> */
[----:B------:R-:W-:Y:S02]  /*5a20*/  IMAD.MOV.U32 R8, RZ, RZ, R3 ;  /* 0x000000ffff087224 */ /* 0x000fe400078e0003 */
        /* <DEDUP_REMOVED lines=8> */
.L_x_13446:
[----:B------:R-:W-:Y:S05]  /*5ab0*/  BSYNC B3 ;  /* 0x0000000000037941 */ /* 0x000fea0003800000 */
.L_x_13445:
[----:B------:R-:W-:-:S10]  /*5ac0*/  DADD R4, R4, R8 ;  /* 0x0000000004047229 */ /* 0x000fd40000000008 */
        /* <DEDUP_REMOVED lines=84> */
.L_x_13447:
        /* <DEDUP_REMOVED lines=22> */
.L_x_13449:
[----:B------:R-:W-:Y:S05]  /*6170*/  BSYNC B3 ;  /* 0x0000000000037941 */ /* 0x000fea0003800000 */
.L_x_13448:
        /* <DEDUP_REMOVED lines=30> */
.L_x_13434:
        /* <DEDUP_REMOVED lines=23> */
[----:B------:R-:W-:Y:S02]  /*64d0*/  IMAD.MOV.U32 R2, RZ, RZ, R37 ;  /* 0x000000ffff027224 */ /* 0x000fe400078e0025 */
[----:B------:R-:W-:-:S07]  /*64e0*/  IMAD.MOV.U32 R0, RZ, RZ, R5 ;  /* 0x000000ffff007224 */ /* 0x000fce00078e0005 */
[----:B------:R-:W-:Y:S05]  /*64f0*/  CALL.REL.NOINC `($__internal_24_$__cuda_sm20_dsqrt_rn_f64_mediumpath_v1) ;  /* 0x000002dc00a47944 */ /* 0x000fea0003c00000 */
[----:B------:R-:W-:Y:S02]  /*6500*/  IMAD.MOV.U32 R8, RZ, RZ, R0 ;  /* 0x000000ffff087224 */ /* 0x000fe400078e0000 */
[----:B------:R-:W-:-:S07]  /*6510*/  IMAD.MOV.U32 R9, RZ, RZ, R3 ;  /* 0x000000ffff097224 */ /* 0x000fce00078e0003 */
.L_x_13452:
[----:B------:R-:W-:Y:S05]  /*6520*/  BSYNC B3 ;  /* 0x0000000000037941 */ /* 0x000fea0003800000 */
.L_x_13451:
[----:B------:R-:W-:-:S10]  /*6530*/  DADD R4, R44, R8 ;  /* 0x000000002c047229 */ /* 0x000fd40000000008 */
[C---:B------:R-:W-:Y:S02]  /*6540*/  FSETP.GEU.FTZ.AND P1, PT, R5.reuse, 1.7916666269302368164, PT ;  /* 0x3fe555550500780b */ /* 0x040fe40003f3e000 */
[----:B------:R-:W-:-:S04]  /*6550*/  FSETP.GT.FTZ.AND P0, PT, R5, -1.6999999284744262695, PT ;  /* 0xbfd999990500780b */ /* 0x000fc80003f14000 */
[----:B------:R-:W-:-:S13]  /*6560*/  PLOP3.LUT P0, PT, P1, P0, PT, 0x8, 0x0 ;  /* 0x000000000000781c */ /* 0x000fda0000f00170 */
[----:B------:R-:W-:Y:S05]  /*6570*/  @!P0 BRA `(.L_x_13453) ;  /* 0x0000000000d48947 */ /* 0x000fea0003800000 */
        /* <DEDUP_REMOVED lines=22> */
.L_x_13455:
[----:B------:R-:W-:Y:S05]  /*66e0*/  BSYNC B3 ;  /* 0x0000000000037941 */ /* 0x000fea0003800000 */
.L_x_13454:
        /* <DEDUP_REMOVED lines=30> */
.L_x_13453:
        /* <DEDUP_REMOVED lines=75> */
.L_x_13456:
[----:B------:R-:W-:Y:S01]  /*6d80*/  MOV R2, 0x0 ;  /* 0x0000000000027802 */ /* 0x000fe20000000f00 */
[----:B------:R-:W-:Y:S01]  /*6d90*/  IMAD.MOV.U32 R3, RZ, RZ, 0x7ff00000 ;  /* 0x7ff00000ff037424 */ /* 0x000fe200078e00ff */
[----:B------:R-:W-:-:S05]  /*6da0*/  FSETP.NEU.FTZ.AND P0, PT, R5, RZ, PT ;  /* 0x000000ff0500720b */ /* 0x000fca0003f1d000 */
[----:B------:R-:W-:-:S10]  /*6db0*/  DFMA R2, R4, R2, +INF ;  /* 0x7ff000000402742b */ /* 0x000fd40000000002 */
[----:B------:R-:W-:Y:S02]  /*6dc0*/  FSEL R42, R2, RZ, P0 ;  /* 0x000000ff022a7208 */ /* 0x000fe40000000000 */
[----:B------:R-:W-:Y:S01]  /*6dd0*/  FSEL R43, R3, -QNAN , P0 ;  /* 0xfff00000032b7808 */ /* 0x000fe20000000000 */
[----:B------:R-:W-:Y:S06]  /*6de0*/  BRA `(.L_x_13432) ;  /* 0x0000000400407947 */ /* 0x000fec0003800000 */
.L_x_13450:
        /* <DEDUP_REMOVED lines=27> */
.L_x_13458:
[----:B------:R-:W-:Y:S05]  /*6fa0*/  BSYNC B3 ;  /* 0x0000000000037941 */ /* 0x000fea0003800000 */
.L_x_13457:
        /* <DEDUP_REMOVED lines=21> */
.L_x_13460:
[----:B------:R-:W-:Y:S05]  /*7100*/  BSYNC B3 ;  /* 0x0000000000037941 */ /* 0x000fea0003800000 */
.L_x_13459:
[----:B------:R-:W-:Y:S02]  /*7110*/  IMAD.MOV.U32 R42, RZ, RZ, R2 ;  /* 0x000000ffff2a7224 */ /* 0x000fe400078e0002 */
[----:B------:R-:W-:Y:S01]  /*7120*/  IMAD.MOV.U32 R43, RZ, RZ, R3 ;  /* 0x000000ffff2b7224 */ /* 0x000fe200078e0003 */
[----:B------:R-:W-:Y:S06]  /*7130*/  BRA `(.L_x_13432) ;  /* 0x00000000006c7947 */ /* 0x000fec0003800000 */
.L_x_13433:
        /* <DEDUP_REMOVED lines=21> */
[----:B------:R-:W-:-:S02]  /*7290*/  IMAD.MOV.U32 R34, RZ, RZ, R14 ;  /* 0x000000ffff227224 */ /* 0x000fc400078e000e */
[----:B------:R-:W-:-:S07]  /*72a0*/  IMAD.MOV.U32 R11, RZ, RZ, R15 ;  /* 0x000000ffff0b7224 */ /* 0x000fce00078e000f */
[----:B------:R-:W-:Y:S05]  /*72b0*/  CALL.REL.NOINC `($__internal_24_$__cuda_sm20_dsqrt_rn_f64_mediumpath_v1) ;  /* 0x000002d000347944 */ /* 0x000fea0003c00000 */
[----:B------:R-:W-:Y:S02]  /*72c0*/  IMAD.MOV.U32 R42, RZ, RZ, R0 ;  /* 0x000000ffff2a7224 */ /* 0x000fe400078e0000 */
[----:B------:R-:W-:-:S07]  /*72d0*/  IMAD.MOV.U32 R43, RZ, RZ, R3 ;  /* 0x000000ffff2b7224 */ /* 0x000fce00078e0003 */
.L_x_13461:
[----:B------:R-:W-:Y:S05]  /*72e0*/  BSYNC B3 ;  /* 0x0000000000037941 */ /* 0x000fea0003800000 */
.L_x_13432:
[----:B------:R-:W-:Y:S05]  /*72f0*/  BSYNC B2 ;  /* 0x0000000000027941 */ /* 0x000fea0003800000 */
.L_x_13428:
        /* <DEDUP_REMOVED lines=25> */
.L_x_13466:
[----:B------:R-:W-:Y:S05]  /*7490*/  BSYNC B4 ;  /* 0x0000000000047941 */ /* 0x000fea0003800000 */
.L_x_13465:
        /* <DEDUP_REMOVED lines=49> */
.L_x_13468:
        /* <DEDUP_REMOVED lines=71> */
.L_x_13467:
        /* <DEDUP_REMOVED lines=36> */
.L_x_13477:
[----:B------:R-:W-:Y:S05]  /*7e60*/  BSYNC B6 ;  /* 0x0000000000067941 */ /* 0x000fea0003800000 */
.L_x_13476:
[----:B------:R-:W-:Y:S02]  /*7e70*/  IMAD.MOV.U32 R4, RZ, RZ, R2 ;  /* 0x000000ffff047224 */ /* 0x000fe400078e0002 */
[----:B------:R-:W-:Y:S01]  /*7e80*/  IMAD.MOV.U32 R5, RZ, RZ, R3 ;  /* 0x000000ffff057224 */ /* 0x000fe200078e0003 */
[----:B------:R-:W-:Y:S06]  /*7e90*/  BRA `(.L_x_13475) ;  /* 0x0000000000047947 */ /* 0x000fec0003800000 */
.L_x_13474:
[----:B------:R-:W-:-:S11]  /*7ea0*/  DADD R4, -R40, R48 ;  /* 0x0000000028047229 */ /* 0x000fd60000000130 */
.L_x_13475:
[----:B------:R-:W-:Y:S05]  /*7eb0*/  BSYNC B5 ;  /* 0x0000000000057941 */ /* 0x000fea0003800000 */
.L_x_13473:
        /* <DEDUP_REMOVED lines=28> */
.L_x_13482:
[----:B------:R-:W-:Y:S05]  /*8080*/  BSYNC B6 ;  /* 0x0000000000067941 */ /* 0x000fea0003800000 */
.L_x_13481:
[----:B------:R-:W-:Y:S02]  /*8090*/  IMAD.MOV.U32 R14, RZ, RZ, R2 ;  /* 0x000000ffff0e7224 */ /* 0x000fe400078e0002 */
[----:B------:R-:W-:Y:S01]  /*80a0*/  IMAD.MOV.U32 R15, RZ, RZ, R3 ;  /* 0x000000ffff0f7224 */ /* 0x000fe200078e0003 */
[----:B------:R-:W-:Y:S06]  /*80b0*/  BRA `(.L_x_13480) ;  /* 0x0000000000047947 */ /* 0x000fec0003800000 */
.L_x_13479:
[----:B------:R-:W-:-:S11]  /*80c0*/  DADD R14, -R44, R50 ;  /* 0x000000002c0e7229 */ /* 0x000fd60000000132 */
.L_x_13480:
[----:B------:R-:W-:Y:S05]  /*80d0*/  BSYNC B5 ;  /* 0x0000000000057941 */ /* 0x000fea0003800000 */
.L_x_13478:
[----:B------:R-:W-:Y:S01]  /*80e0*/  DMUL R2, R14, 0.5 ;  /* 0x3fe000000e027828 */ /* 0x000fe20000000000 */
[----:B------:R-:W-:Y:S01]  /*80f0*/  BSSY B5, `(.L_x_13483) ;  /* 0x000001e000057945 */ /* 0x000fe20003800000 */
[----:B------:R-:W-:-:S06]  /*8100*/  DADD R6, R12, R6 ;  /* 0x000000000c067229 */ /* 0x000fcc0000000006 */
[----:B------:R-:W-:Y:S01]  /*8110*/  DFMA R2, R4, 0.5, R2 ;  /* 0x3fe000000402782b */ /* 0x000fe20000000002 */
[----:B------:R-:W-:Y:S02]  /*8120*/  IMAD.MOV.U32 R4, RZ, RZ, 0x0 ;  /* 0x00000000ff047424 */ /* 0x000fe400078e00ff */
        /* <DEDUP_REMOVED lines=26> */
.L_x_13484:
[----:B------:R-:W-:Y:S05]  /*82d0*/  BSYNC B5 ;  /* 0x0000000000057941 */ /* 0x000fea0003800000 */
.L_x_13483:
[----:B------:R-:W-:Y:S05]  /*82e0*/  BRA `(.L_x_13485) ;  /* 0x00000008005c7947 */ /* 0x000fea0003800000 */
.L_x_13472:
        /* <DEDUP_REMOVED lines=31> */
.L_x_13488:
[----:B------:R-:W-:Y:S05]  /*84e0*/  BSYNC B5 ;  /* 0x0000000000057941 */ /* 0x000fea0003800000 */
.L_x_13487:
[----:B------:R-:W-:Y:S05]  /*84f0*/  BRA `(.L_x_13485) ;  /* 0x0000000400d87947 */ /* 0x000fea0003800000 */
.L_x_13486:
[----:B------:R-:W-:Y:S01]  /*8500*/  DMUL R34, R40, R44 ;  /* 0x0000002c28227228 */ /* 0x000fe20000000000 */
[----:B------:R-:W-:Y:S01]  /*8510*/  MOV R4, 0x0 ;  /* 0x0000000000047802 */ /* 0x000fe20000000f00 */
[----:B------:R-:W-:Y:S01]  /*8520*/  IMAD.MOV.U32 R5, RZ, RZ, 0x3fd80000 ;  /* 0x3fd80000ff057424 */ /* 0x000fe200078e00ff */
[----:B------:R-:W-:Y:S03]  /*8530*/  BSSY B5, `(.L_x_13489) ;  /* 0x000001b000057945 */ /* 0x000fe60003800000 */
[----:B------:R-:W0:Y:S04]  /*8540*/  MUFU.RSQ64H R11, R35 ;  /* 0x00000023000b7308 */ /* 0x000e280000001c00 */
[----:B------:R-:W-:-:S05]  /*8550*/  VIADD R10, R35, 0xfcb00000 ;  /* 0xfcb00000230a7836 */ /* 0x000fca0000000000 */
[----:B------:R-:W-:Y:S01]  /*8560*/  ISETP.GE.U32.AND P0, PT, R10, 0x7ca00000, PT ;  /* 0x7ca000000a00780c */ /* 0x000fe20003f06070 */
[----:B0-----:R-:W-:-:S08]  /*8570*/  DMUL R2, R10, R10 ;  /* 0x0000000a0a027228 */ /* 0x001fd00000000000 */
[----:B------:R-:W-:-:S08]  /*8580*/  DFMA R2, R34, -R2, 1 ;  /* 0x3ff000002202742b */ /* 0x000fd00000000802 */
[----:B------:R-:W-:Y:S02]  /*8590*/  DFMA R4, R2, R4, 0.5 ;  /* 0x3fe000000204742b */ /* 0x000fe40000000004 */
[----:B------:R-:W-:-:S08]  /*85a0*/  DMUL R2, R10, R2 ;  /* 0x000000020a027228 */ /* 0x000fd00000000000 */
[----:B------:R-:W-:Y:S02]  /*85b0*/  DFMA R32, R4, R2, R10 ;  /* 0x000000020420722b */ /* 0x000fe4000000000a */
[----:B------:R-:W-:-:S06]  /*85c0*/  DMUL R4, R14, 8.11296384146066816958e+31 ;  /* 0x469000000e047828 */ /* 0x000fcc0000000000 */
[----:B------:R-:W-:Y:S02]  /*85d0*/  DMUL R36, R34, R32 ;  /* 0x0000002022247228 */ /* 0x000fe40000000000 */
[----:B------:R-:W-:Y:S01]  /*85e0*/  VIADD R15, R33, 0xfff00000 ;  /* 0xfff00000210f7836 */ /* 0x000fe20000000000 */
[----:B------:R-:W-:Y:S01]  /*85f0*/  DMUL R4, R12, R4 ;  /* 0x000000040c047228 */ /* 0x000fe20000000000 */
        /* <DEDUP_REMOVED lines=14> */
.L_x_13490:
[----:B------:R-:W-:Y:S05]  /*86e0*/  BSYNC B5 ;  /* 0x0000000000057941 */ /* 0x000fea0003800000 */
.L_x_13489:
        /* <DEDUP_REMOVED lines=21> */
.L_x_13492:
[----:B------:R-:W-:Y:S05]  /*8840*/  BSYNC B5 ;  /* 0x0000000000057941 */ /* 0x000fea0003800000 */
.L_x_13491:
[----:B------:R-:W-:Y:S01]  /*8850*/  DMUL R12, R12, 8.11296384146066816958e+31 ;  /* 0x469000000c0c7828 */ /* 0x000fe20000000000 */
[----:B------:R-:W-:Y:S02]  /*8860*/  IMAD.MOV.U32 R6, RZ, RZ, R2 ;  /* 0x000000ffff067224 */ /* 0x000fe400078e0002 */
[----:B------:R-:W-:Y:S01]  /*8870*/  IMAD.MOV.U32 R7, RZ, RZ, R3 ;  /* 0x000000ffff077224 */ /* 0x000fe200078e0003 */
[----:B------:R-:W-:Y:S07]  /*8880*/  BRA `(.L_x_13485) ;  /* 0x0000000000f47947 */ /* 0x000fee0003800000 */
.L_x_13471:
        /* <DEDUP_REMOVED lines=28> */
.L_x_13494:
[----:B------:R-:W-:Y:S05]  /*8a50*/  BSYNC B5 ;  /* 0x0000000000057941 */ /* 0x000fea0003800000 */
.L_x_13493:
[----:B------:R-:W-:Y:S01]  /*8a60*/  DADD R34, R6, 1 ;  /* 0x3ff0000006227429 */ /* 0x000fe20000000000 */
[----:B------:R-:W-:Y:S01]  /*8a70*/  BSSY B5, `(.L_x_13495) ;  /* 0x000001d000057945 */ /* 0x000fe20003800000 */
[----:B------:R-:W-:Y:S02]  /*8a80*/  IMAD.MOV.U32 R6, RZ, RZ, 0x0 ;  /* 0x00000000ff067424 */ /* 0x000fe400078e00ff */
[----:B------:R-:W-:Y:S02]  /*8a90*/  IMAD.MOV.U32 R7, RZ, RZ, 0x3fd80000 ;  /* 0x3fd80000ff077424 */ /* 0x000fe400078e00ff */
[----:B------:R-:W-:Y:S02]  /*8aa0*/  IMAD.MOV.U32 R12, RZ, RZ, 0x0 ;  /* 0x00000000ff0c7424 */ /* 0x000fe400078e00ff */
[----:B------:R-:W-:Y:S01]  /*8ab0*/  DMUL R34, R34, 0.5 ;  /* 0x3fe0000022227828 */ /* 0x000fe20000000000 */
[----:B------:R-:W-:-:S05]  /*8ac0*/  IMAD.MOV.U32 R13, RZ, RZ, 0x3ff00000 ;  /* 0x3ff00000ff0d7424 */ /* 0x000fca00078e00ff */
        /* <DEDUP_REMOVED lines=22> */
[----:B------:R-:W-:-:S07]  /*8c30*/  IMAD.MOV.U32 R2, RZ, RZ, R0 ;  /* 0x000000ffff027224 */ /* 0x000fce00078e0000 */
.L_x_13496:
[----:B------:R-:W-:Y:S05]  /*8c40*/  BSYNC B5 ;  /* 0x0000000000057941 */ /* 0x000fea0003800000 */
.L_x_13495:
[----:B------:R-:W-:-:S11]  /*8c50*/  DMUL R6, R2, R4 ;  /* 0x0000000402067228 */ /* 0x000fd60000000000 */
.L_x_13485:
[----:B------:R-:W-:Y:S05]  /*8c60*/  BSYNC B4 ;  /* 0x0000000000047941 */ /* 0x000fea0003800000 */
.L_x_13470:
[----:B------:R-:W-:Y:S05]  /*8c70*/  BRA `(.L_x_13497) ;  /* 0x0000000000087947 */ /* 0x000fea0003800000 */
.L_x_13464:
[----:B------:R-:W-:Y:S02]  /*8c80*/  DMUL R6, R6, 9.00719925474099200000e+15 ;  /* 0x4340000006067828 */ /* 0x000fe40000000000 */
[----:B------:R-:W-:-:S11]  /*8c90*/  DMUL R12, R12, 9.00719925474099200000e+15 ;  /* 0x434000000c0c7828 */ /* 0x000fd60000000000 */
.L_x_13497:
[----:B------:R-:W-:Y:S05]  /*8ca0*/  BSYNC B2 ;  /* 0x0000000000027941 */ /* 0x000fea0003800000 */
.L_x_13463:
        /* <DEDUP_REMOVED lines=28> */
.L_x_13499:
[----:B------:R-:W-:Y:S05]  /*8e70*/  BSYNC B2 ;  /* 0x0000000000027941 */ /* 0x000fea0003800000 */
.L_x_13498:
        /* <DEDUP_REMOVED lines=82> */
.L_x_13501:
[----:B------:R-:W-:Y:S02]  /*93a0*/  FSEL R2, RZ, 3.37028055040000000000e+12, P0 ;  /* 0x54442d18ff027808 */ /* 0x000fe40000000000 */
[----:B------:R-:W-:-:S07]  /*93b0*/  FSEL R3, RZ, 2.1426990032196044922, P0 ;  /* 0x400921fbff037808 */ /* 0x000fce0000000000 */
.L_x_13502:
[----:B------:R-:W-:Y:S05]  /*93c0*/  BSYNC B0 ;  /* 0x0000000000007941 */ /* 0x000fea0003800000 */
.L_x_13500:
[----:B------:R-:W-:Y:S01]  /*93d0*/  DADD R6, |R6|, |R12| ;  /* 0x0000000006067229 */ /* 0x000fe2000000060c */
[----:B------:R-:W-:-:S07]  /*93e0*/  LOP3.LUT R13, R3, 0x80000000, R13, 0xb8, !PT ;  /* 0x80000000030d7812 */ /* 0x000fce00078eb80d */
[----:B------:R-:W-:-:S06]  /*93f0*/  DSETP.GTU.AND P0, PT, |R6|, +INF , PT ;  /* 0x7ff000000600742a */ /* 0x000fcc0003f0c200 */
[----:B------:R-:W-:Y:S02]  /*9400*/  FSEL R2, R6, R2, P0 ;  /* 0x0000000206027208 */ /* 0x000fe40000000000 */
[----:B------:R-:W-:-:S07]  /*9410*/  FSEL R3, R7, R13, P0 ;  /* 0x0000000d07037208 */ /* 0x000fce0000000000 */
.L_x_13469:
[----:B------:R-:W-:Y:S05]  /*9420*/  BSYNC B3 ;  /* 0x0000000000037941 */ /* 0x000fea0003800000 */
.L_x_13462:
[----:B------:R-:W-:Y:S01]  /*9430*/  LOP3.LUT R7, R3, 0x80000000, R19, 0xb8, !PT ;  /* 0x8000000003077812 */ /* 0x000fe200078eb813 */
[----:B------:R-:W-:Y:S01]  /*9440*/  IMAD.MOV.U32 R6, RZ, RZ, R2 ;  /* 0x000000ffff067224 */ /* 0x000fe200078e0002 */
[----:B------:R-:W-:Y:S01]  /*9450*/  LOP3.LUT R5, R43, 0x80000000, R17, 0xb8, !PT ;  /* 0x800000002b057812 */ /* 0x000fe200078eb811 */
[----:B------:R-:W-:Y:S01]  /*9460*/  IMAD.MOV.U32 R4, RZ, RZ, R42 ;  /* 0x000000ffff047224 */ /* 0x000fe200078e002a */
[----:B------:R-:W-:Y:S06]  /*9470*/  BRA `(.L_x_13425) ;  /* 0x0000005c00407947 */ /* 0x000fec0003800000 */
.L_x_13427:
        /* <DEDUP_REMOVED lines=23> */
[----:B------:R-:W-:Y:S02]  /*95f0*/  IMAD.MOV.U32 R14, RZ, RZ, R8 ;  /* 0x000000ffff0e7224 */ /* 0x000fe400078e0008 */
[----:B------:R-:W-:Y:S01]  /*9600*/  IMAD.MOV.U32 R15, RZ, RZ, R9 ;  /* 0x000000ffff0f7224 */ /* 0x000fe200078e0009 */
[----:B------:R-:W-:-:S09]  /*9610*/  DFMA R6, R6, R6, R6 ;  /* 0x000000060606722b */ /* 0x000fd20000000006 */
[----:B------:R-:W-:Y:S02]  /*9620*/  @!P0 DMUL R14, R14, 1.80143985094819840000e+16 ;  /* 0x435000000e0e8828 */ /* 0x000fe40000000000 */
[----:B------:R-:W-:-:S08]  /*9630*/  DFMA R6, R2, R6, R2 ;  /* 0x000000060206722b */ /* 0x000fd00000000002 */
[----:B------:R-:W-:Y:S01]  /*9640*/  DFMA R2, -R4, R6, 1 ;  /* 0x3ff000000402742b */ /* 0x000fe20000000106 */
[----:B------:R-:W-:Y:S01]  /*9650*/  @!P0 IMAD.MOV.U32 R9, RZ, RZ, R15 ;  /* 0x000000ffff098224 */ /* 0x000fe200078e000f */
[----:B------:R-:W-:-:S03]  /*9660*/  @!P0 MOV R8, R14 ;  /* 0x0000000e00088202 */ /* 0x000fc60000000f00 */
        /* <DEDUP_REMOVED lines=9> */
[----:B------:R-:W-:Y:S02]  /*9700*/  @P1 DFMA R6, R14, R32, +INF ;  /* 0x7ff000000e06142b */ /* 0x000fe40000000020 */
[----:B------:R-:W-:-:S06]  /*9710*/  DADD R12, -RZ, -R16 ;  /* 0x00000000ff0c7229 */ /* 0x000fcc0000000910 */
[----:B------:R-:W-:Y:S02]  /*9720*/  FFMA R0, RZ, R5, R3 ;  /* 0x00000005ff007223 */ /* 0x000fe40000000003 */
[----:B------:R-:W-:Y:S02]  /*9730*/  @P1 FSEL R6, R6, RZ, P2 ;  /* 0x000000ff06061208 */ /* 0x000fe40001000000 */
[----:B------:R-:W-:Y:S02]  /*9740*/  @P1 FSEL R7, R7, -QNAN , P2 ;  /* 0xfff0000007071808 */ /* 0x000fe40001000000 */
[----:B------:R-:W-:Y:S01]  /*9750*/  FSETP.GT.AND P2, PT, |R0|, 1.469367938527859385e-39, PT ;  /* 0x001000000000780b */ /* 0x000fe20003f44200 */
[----:B------:R-:W-:Y:S02]  /*9760*/  IMAD.MOV.U32 R0, RZ, RZ, -0x3ff ;  /* 0xfffffc01ff007424 */ /* 0x000fe400078e00ff */
[----:B------:R-:W-:Y:S01]  /*9770*/  @!P0 IMAD.MOV.U32 R0, RZ, RZ, -0x435 ;  /* 0xfffffbcbff008424 */ /* 0x000fe200078e00ff */
[----:B------:R-:W-:Y:S09]  /*9780*/  @P1 BRA `(.L_x_13508) ;  /* 0x0000000000f81947 */ /* 0x000ff20003800000 */
        /* <DEDUP_REMOVED lines=62> */
.L_x_13508:
[----:B------:R-:W-:Y:S05]  /*9b70*/  BSYNC B0 ;  /* 0x0000000000007941 */ /* 0x000fea0003800000 */
.L_x_13507:
[----:B------:R-:W-:Y:S01]  /*9b80*/  BSSY B3, `(.L_x_13509) ;  /* 0x0000007000037945 */ /* 0x000fe20003800000 */
[----:B------:R-:W-:-:S03]  /*9b90*/  IMAD.MOV.U32 R12, RZ, RZ, R13 ;  /* 0x000000ffff0c7224 */ /* 0x000fc600078e000d */
[----:B------:R-:W-:Y:S05]  /*9ba0*/  @P2 BRA P3, `(.L_x_13510) ;  /* 0x0000000000102947 */ /* 0x000fea0001800000 */
[----:B------:R-:W-:Y:S01]  /*9bb0*/  IMAD.MOV.U32 R2, RZ, RZ, R4 ;  /* 0x000000ffff027224 */ /* 0x000fe200078e0004 */
[----:B------:R-:W-:Y:S01]  /*9bc0*/  MOV R0, 0x9bf0 ;  /* 0x00009bf000007802 */ /* 0x000fe20000000f00 */
[----:B------:R-:W-:-:S07]  /*9bd0*/  IMAD.MOV.U32 R3, RZ, RZ, R5 ;  /* 0x000000ffff037224 */ /* 0x000fce00078e0005 */
[----:B------:R-:W-:Y:S05]  /*9be0*/  CALL.REL.NOINC `($__internal_23_$__cuda_sm20_div_rn_f64_full) ;  /* 0x000002a0005c7944 */ /* 0x000fea0003c00000 */
.L_x_13510:
[----:B------:R-:W-:Y:S05]  /*9bf0*/  BSYNC B3 ;  /* 0x0000000000037941 */ /* 0x000fea0003800000 */
.L_x_13509:
        /* <DEDUP_REMOVED lines=82> */
.L_x_13512:
[----:B------:R-:W-:-:S04]  /*a120*/  ISETP.GE.AND P0, PT, R12, RZ, PT ;  /* 0x000000ff0c00720c */ /* 0x000fc80003f06270 */
[----:B------:R-:W-:Y:S02]  /*a130*/  FSEL R2, RZ, 3.37028055040000000000e+12, P0 ;  /* 0x54442d18ff027808 */ /* 0x000fe40000000000 */
[----:B------:R-:W-:-:S07]  /*a140*/  FSEL R3, RZ, 2.1426990032196044922, P0 ;  /* 0x400921fbff037808 */ /* 0x000fce0000000000 */
.L_x_13513:
[----:B------:R-:W-:Y:S05]  /*a150*/  BSYNC B0 ;  /* 0x0000000000007941 */ /* 0x000fea0003800000 */
.L_x_13511:
[--C-:B------:R-:W-:Y:S02]  /*a160*/  DADD R8, |R16|, |R18|.reuse ;  /* 0x0000000010087229 */ /* 0x100fe40000000612 */
[----:B------:R-:W-:-:S06]  /*a170*/  DADD R4, -RZ, -R18 ;  /* 0x00000000ff047229 */ /* 0x000fcc0000000912 */
[----:B------:R-:W-:-:S04]  /*a180*/  DSETP.GTU.AND P0, PT, |R8|, +INF , PT ;  /* 0x7ff000000800742a */ /* 0x000fc80003f0c200 */
[----:B------:R-:W-:Y:S01]  /*a190*/  LOP3.LUT R3, R3, 0x80000000, R5, 0xb8, !PT ;  /* 0x8000000003037812 */ /* 0x000fe200078eb805 */
[----:B------:R-:W-:Y:S01]  /*a1a0*/  DMUL R4, R6, 0.5 ;  /* 0x3fe0000006047828 */ /* 0x000fe20000000000 */
[----:B------:R-:W-:Y:S02]  /*a1b0*/  FSEL R6, R8, R2, P0 ;  /* 0x0000000208067208 */ /* 0x000fe40000000000 */
[----:B------:R-:W-:Y:S01]  /*a1c0*/  FSEL R7, R9, R3, P0 ;  /* 0x0000000309077208 */ /* 0x000fe20000000000 */
[----:B------:R-:W-:Y:S07]  /*a1d0*/  BRA `(.L_x_13514) ;  /* 0x0000004c00807947 */ /* 0x000fee0003800000 */
.L_x_13506:
        /* <DEDUP_REMOVED lines=9> */
[----:B------:R-:W-:Y:S01]  /*a270*/  IMAD.MOV.U32 R34, RZ, RZ, RZ ;  /* 0x000000ffff227224 */ /* 0x000fe200078e00ff */
[----:B------:R-:W-:Y:S01]  /*a280*/  SEL R8, R12, R14, P0 ;  /* 0x0000000e0c087207 */ /* 0x000fe20000000000 */
[----:B------:R-:W-:Y:S01]  /*a290*/  IMAD.MOV.U32 R37, RZ, RZ, 0x3fd80000 ;  /* 0x3fd80000ff257424 */ /* 0x000fe200078e00ff */
[----:B------:R-:W-:Y:S01]  /*a2a0*/  LOP3.LUT R0, R3, 0xffc00000, RZ, 0xc0, !PT ;  /* 0xffc0000003007812 */ /* 0x000fe200078ec0ff */
[----:B------:R-:W-:Y:S01]  /*a2b0*/  BSSY B0, `(.L_x_13515) ;  /* 0x000007f000007945 */ /* 0x000fe20003800000 */
[----:B------:R-:W-:-:S02]  /*a2c0*/  SEL R9, R13, R15, P0 ;  /* 0x0000000f0d097207 */ /* 0x000fc40000000000 */
[----:B------:R-:W-:Y:S02]  /*a2d0*/  IADD3 R5, -R0, 0x7fd00000, RZ ;  /* 0x7fd0000000057810 */ /* 0x000fe40007ffe1ff */
[----:B------:R-:W-:Y:S02]  /*a2e0*/  SEL R2, R12, R14, P1 ;  /* 0x0000000e0c027207 */ /* 0x000fe40000800000 */
[----:B------:R-:W-:Y:S02]  /*a2f0*/  MOV R36, 0x0 ;  /* 0x0000000000247802 */ /* 0x000fe40000000f00 */
[C---:B------:R-:W-:Y:S01]  /*a300*/  DMUL R6, R4.reuse, R8 ;  /* 0x0000000804067228 */ /* 0x040fe20000000000 */
[----:B------:R-:W-:Y:S01]  /*a310*/  ISETP.GE.U32.AND P2, PT, R9, 0x7ff00000, PT ;  /* 0x7ff000000900780c */ /* 0x000fe20003f46070 */
[----:B------:R-:W-:-:S06]  /*a320*/  DMUL R4, R4, R2 ;  /* 0x0000000204047228 */ /* 0x000fcc0000000000 */
[----:B------:R-:W-:Y:S01]  /*a330*/  DMUL R10, R6, R6 ;  /* 0x00000006060a7228 */ /* 0x000fe20000000000 */
[----:B------:R-:W-:Y:S02]  /*a340*/  FSEL R7, R13, R15, !P4 ;  /* 0x0000000f0d077208 */ /* 0x000fe40006000000 */
[----:B------:R-:W-:-:S05]  /*a350*/  FSEL R6, R12, R14, !P4 ;  /* 0x0000000e0c067208 */ /* 0x000fca0006000000 */
[----:B------:R-:W-:Y:S01]  /*a360*/  DFMA R10, R4, R4, R10 ;  /* 0x00000004040a722b */ /* 0x000fe2000000000a */
[----:B------:R-:W-:-:S07]  /*a370*/  IMAD.U32 R5, RZ, RZ, UR6 ;  /* 0x00000006ff057e24 */ /* 0x000fce000f8e00ff */
[----:B------:R-:W-:Y:S02]  /*a380*/  DSETP.MIN.AND P0, P1, R10, UR4, PT ;  /* 0x000000040a007e2a */ /* 0x000fe4000b900000 */
[----:B------:R-:W-:-:S05]  /*a390*/  IMAD.MOV.U32 R4, RZ, RZ, R11 ;  /* 0x000000ffff047224 */ /* 0x000fca00078e000b */
[----:B------:R-:W-:Y:S01]  /*a3a0*/  FSEL R33, R4, UR6, P0 ;  /* 0x0000000604217c08 */ /* 0x000fe20008000000 */
[----:B------:R-:W-:-:S05]  /*a3b0*/  IMAD.MOV.U32 R4, RZ, RZ, R10 ;  /* 0x000000ffff047224 */ /* 0x000fca00078e000a */
[----:B------:R-:W-:Y:S02]  /*a3c0*/  SEL R32, R4, UR4, P0 ;  /* 0x0000000404207c07 */ /* 0x000fe40008000000 */
[----:B------:R-:W-:Y:S01]  /*a3d0*/  @P1 LOP3.LUT R33, R5, 0x80000, RZ, 0xfc, !PT ;  /* 0x0008000005211812 */ /* 0x000fe200078efcff */
[----:B------:R-:W-:-:S03]  /*a3e0*/  DSETP.NEU.AND P1, PT, R8, RZ, PT ;  /* 0x000000ff0800722a */ /* 0x000fc60003f2d000 */
[----:B------:R-:W0:Y:S02]  /*a3f0*/  MUFU.RSQ64H R35, R33 ;  /* 0x0000002100237308 */ /* 0x000e240000001c00 */
[----:B0-----:R-:W-:-:S08]  /*a400*/  DMUL R4, R34, R34 ;  /* 0x0000002222047228 */ /* 0x001fd00000000000 */
[----:B------:R-:W-:-:S08]  /*a410*/  DFMA R4, R32, -R4, 1 ;  /* 0x3ff000002004742b */ /* 0x000fd00000000804 */
[----:B------:R-:W-:Y:S02]  /*a420*/  DFMA R36, R4, R36, 0.5 ;  /* 0x3fe000000424742b */ /* 0x000fe40000000024 */
[----:B------:R-:W-:Y:S01]  /*a430*/  DMUL R38, R34, R4 ;  /* 0x0000000422267228 */ /* 0x000fe20000000000 */
[----:B------:R-:W0:Y:S01]  /*a440*/  MUFU.RCP64H R5, R7 ;  /* 0x0000000700057308 */ /* 0x000e220000001800 */
[----:B------:R-:W-:-:S06]  /*a450*/  IMAD.MOV.U32 R4, RZ, RZ, 0x1 ;  /* 0x00000001ff047424 */ /* 0x000fcc00078e00ff */
[----:B------:R-:W-:-:S08]  /*a460*/  DFMA R36, R36, R38, R34 ;  /* 0x000000262424722b */ /* 0x000fd00000000022 */
[----:B------:R-:W-:Y:S01]  /*a470*/  DMUL R36, R10, R36 ;  /* 0x000000240a247228 */ /* 0x000fe20000000000 */
[----:B------:R-:W-:Y:S01]  /*a480*/  LOP3.LUT R11, R0, 0x100000, RZ, 0xfc, !PT ;  /* 0x00100000000b7812 */ /* 0x000fe200078efcff */
[----:B------:R-:W-:Y:S01]  /*a490*/  IMAD.MOV.U32 R10, RZ, RZ, RZ ;  /* 0x000000ffff0a7224 */ /* 0x000fe200078e00ff */
[----:B0-----:R-:W-:-:S05]  /*a4a0*/  DFMA R32, -R6, R4, 1 ;  /* 0x3ff000000620742b */ /* 0x001fca0000000104 */
[----:B------:R-:W-:Y:S01]  /*a4b0*/  DMUL R36, R36, R10 ;  /* 0x0000000a24247228 */ /* 0x000fe20000000000 */
[----:B------:R-:W-:Y:S02]  /*a4c0*/  FSEL R10, R14, R12, !P4 ;  /* 0x0000000c0e0a7208 */ /* 0x000fe40006000000 */
[----:B------:R-:W-:Y:S01]  /*a4d0*/  DFMA R32, R32, R32, R32 ;  /* 0x000000202020722b */ /* 0x000fe20000000020 */
[----:B------:R-:W-:-:S06]  /*a4e0*/  FSEL R11, R15, R13, !P4 ;  /* 0x0000000d0f0b7208 */ /* 0x000fcc0006000000 */
        /* <DEDUP_REMOVED lines=11> */
[----:B------:R-:W-:Y:S02]  /*a5a0*/  @!P0 IMAD.MOV.U32 R8, RZ, RZ, R32 ;  /* 0x000000ffff088224 */ /* 0x000fe400078e0020 */
[----:B------:R-:W-:-:S05]  /*a5b0*/  VIADD R0, R9, 0xffffffff ;  /* 0xffffffff09007836 */ /* 0x000fca0000000000 */
[----:B------:R-:W-:Y:S01]  /*a5c0*/  ISETP.GE.U32.AND P1, PT, R0, 0x7fefffff, PT ;  /* 0x7fefffff0000780c */ /* 0x000fe20003f26070 */
[----:B------:R-:W-:-:S08]  /*a5d0*/  DFMA R12, -R6, R4, R10 ;  /* 0x00000004060c722b */ /* 0x000fd0000000010a */
[----:B------:R-:W-:Y:S02]  /*a5e0*/  DFMA R2, R2, R12, R4 ;  /* 0x0000000c0202722b */ /* 0x000fe40000000004 */
[----:B------:R-:W-:Y:S02]  /*a5f0*/  DADD R12, -RZ, -R16 ;  /* 0x00000000ff0c7229 */ /* 0x000fe40000000910 */
        /* <DEDUP_REMOVED lines=74> */
.L_x_13516:
[----:B------:R-:W-:Y:S05]  /*aaa0*/  BSYNC B0 ;  /* 0x0000000000007941 */ /* 0x000fea0003800000 */
.L_x_13515:
[----:B------:R-:W-:Y:S01]  /*aab0*/  BSSY B3, `(.L_x_13517) ;  /* 0x0000007000037945 */ /* 0x000fe20003800000 */
[----:B------:R-:W-:-:S03]  /*aac0*/  IMAD.MOV.U32 R12, RZ, RZ, R13 ;  /* 0x000000ffff0c7224 */ /* 0x000fc600078e000d */
[----:B------:R-:W-:Y:S05]  /*aad0*/  @P3 BRA P2, `(.L_x_13518) ;  /* 0x0000000000103947 */ /* 0x000fea0001000000 */
[----:B------:R-:W-:Y:S01]  /*aae0*/  MOV R2, R6 ;  /* 0x0000000600027202 */ /* 0x000fe20000000f00 */
[----:B------:R-:W-:Y:S01]  /*aaf0*/  IMAD.MOV.U32 R3, RZ, RZ, R7 ;  /* 0x000000ffff037224 */ /* 0x000fe200078e0007 */
[----:B------:R-:W-:-:S07]  /*ab00*/  MOV R0, 0xab20 ;  /* 0x0000ab2000007802 */ /* 0x000fce0000000f00 */
[----:B------:R-:W-:Y:S05]  /*ab10*/  CALL.REL.NOINC `($__internal_23_$__cuda_sm20_div_rn_f64_full) ;  /* 0x0000029000907944 */ /* 0x000fea0003c00000 */
.L_x_13518:
[----:B------:R-:W-:Y:S05]  /*ab20*/  BSYNC B3 ;  /* 0x0000000000037941 */ /* 0x000fea0003800000 */
.L_x_13517:
        /* <DEDUP_REMOVED lines=83> */
.L_x_13520:
[----:B------:R-:W-:-:S04]  /*b060*/  ISETP.GE.AND P0, PT, R12, RZ, PT ;  /* 0x000000ff0c00720c */ /* 0x000fc80003f06270 */
[----:B------:R-:W-:Y:S02]  /*b070*/  FSEL R6, RZ, 3.37028055040000000000e+12, P0 ;  /* 0x54442d18ff067808 */ /* 0x000fe40000000000 */
[----:B------:R-:W-:-:S07]  /*b080*/  FSEL R7, RZ, 2.1426990032196044922, P0 ;  /* 0x400921fbff077808 */ /* 0x000fce0000000000 */
.L_x_13521:
[----:B------:R-:W-:Y:S05]  /*b090*/  BSYNC B0 ;  /* 0x0000000000007941 */ /* 0x000fea0003800000 */
.L_x_13519:
[--C-:B------:R-:W-:Y:S02]  /*b0a0*/  DADD R2, |R16|, |R18|.reuse ;  /* 0x0000000010027229 */ /* 0x100fe40000000612 */
[----:B------:R-:W-:-:S06]  /*b0b0*/  DADD R8, -RZ, -R18 ;  /* 0x00000000ff087229 */ /* 0x000fcc0000000912 */
[----:B------:R-:W-:-:S04]  /*b0c0*/  DSETP.GTU.AND P0, PT, |R2|, +INF , PT ;  /* 0x7ff000000200742a */ /* 0x000fc80003f0c200 */
[----:B------:R-:W-:Y:S02]  /*b0d0*/  LOP3.LUT R9, R7, 0x80000000, R9, 0xb8, !PT ;  /* 0x8000000007097812 */ /* 0x000fe400078eb809 */
[----:B------:R-:W-:Y:S02]  /*b0e0*/  FSEL R6, R2, R6, P0 ;  /* 0x0000000602067208 */ /* 0x000fe40000000000 */
[----:B------:R-:W-:Y:S01]  /*b0f0*/  FSEL R7, R3, R9, P0 ;  /* 0x0000000903077208 */ /* 0x000fe20000000000 */
[----:B------:R-:W-:Y:S06]  /*b100*/  BRA `(.L_x_13514) ;  /* 0x0000003c00b47947 */ /* 0x000fec0003800000 */
.L_x_13505:
        /* <DEDUP_REMOVED lines=22> */
[----:B------:R-:W-:Y:S05]  /*b270*/  CALL.REL.NOINC `($__internal_23_$__cuda_sm20_div_rn_f64_full) ;  /* 0x0000028800b87944 */ /* 0x000fea0003c00000 */
.L_x_13523:
[----:B------:R-:W-:Y:S05]  /*b280*/  BSYNC B3 ;  /* 0x0000000000037941 */ /* 0x000fea0003800000 */
.L_x_13522:
        /* <DEDUP_REMOVED lines=13> */
[----:B------:R-:W-:Y:S02]  /*b360*/  DFMA R6, R10, R4, R6 ;  /* 0x000000040a06722b */ /* 0x000fe40000000006 */
[----:B------:R-:W-:-:S08]  /*b370*/  DADD R4, -RZ, |R2| ;  /* 0x00000000ff047229 */ /* 0x000fd00000000502 */
        /* <DEDUP_REMOVED lines=9> */
[----:B------:R-:W-:Y:S02]  /*b410*/  IMAD.MOV.U32 R6, RZ, RZ, R2 ;  /* 0x000000ffff067224 */ /* 0x000fe400078e0002 */
[----:B------:R-:W-:-:S07]  /*b420*/  IMAD.MOV.U32 R7, RZ, RZ, R3 ;  /* 0x000000ffff077224 */ /* 0x000fce00078e0003 */
.L_x_13525:
[----:B------:R-:W-:Y:S05]  /*b430*/  BSYNC B3 ;  /* 0x0000000000037941 */ /* 0x000fea0003800000 */
.L_x_13524:
[----:B------:R-:W-:Y:S01]  /*b440*/  DADD R12, -RZ, |R6| ;  /* 0x00000000ff0c7229 */ /* 0x000fe20000000506 */
[----:B------:R-:W-:Y:S01]  /*b450*/  UMOV UR4, 0xffffffff ;  /* 0xffffffff00047882 */ /* 0x000fe20000000000 */
[----:B------:R-:W-:Y:S01]  /*b460*/  MOV R6, RZ ;  /* 0x000000ff00067202 */ /* 0x000fe20000000f00 */
[----:B------:R-:W-:Y:S01]  /*b470*/  UMOV UR5, 0x7fefffff ;  /* 0x7fefffff00057882 */ /* 0x000fe20000000000 */
[----:B------:R-:W-:Y:S01]  /*b480*/  IMAD.MOV.U32 R32, RZ, RZ, RZ ;  /* 0x000000ffff207224 */ /* 0x000fe200078e00ff */
[----:B------:R-:W-:Y:S01]  /*b490*/  UMOV UR6, UR5 ;  /* 0x0000000500067c82 */ /* 0x000fe20008000000 */
[----:B------:R-:W-:Y:S01]  /*b4a0*/  IMAD.MOV.U32 R36, RZ, RZ, 0x0 ;  /* 0x00000000ff247424 */ /* 0x000fe200078e00ff */
[----:B------:R-:W-:Y:S01]  /*b4b0*/  DSETP.GEU.AND P3, PT, |R16|, |R18|, PT ;  /* 0x400000121000722a */ /* 0x000fe20003f6e200 */
[----:B------:R-:W-:Y:S01]  /*b4c0*/  IMAD.MOV.U32 R37, RZ, RZ, 0x3fd80000 ;  /* 0x3fd80000ff257424 */ /* 0x000fe200078e00ff */
[----:B------:R-:W-:Y:S01]  /*b4d0*/  BSSY B0, `(.L_x_13526) ;  /* 0x0000087000007945 */ /* 0x000fe20003800000 */
        /* <DEDUP_REMOVED lines=8> */
[----:B------:R-:W-:Y:S01]  /*b560*/  IMAD.U32 R5, RZ, RZ, UR6 ;  /* 0x00000006ff057e24 */ /* 0x000fe2000f8e00ff */
[----:B------:R-:W-:Y:S02]  /*b570*/  IADD3 R7, -R0, 0x7fd00000, RZ ;  /* 0x7fd0000000077810 */ /* 0x000fe40007ffe1ff */
[----:B------:R-:W-:Y:S02]  /*b580*/  SEL R2, R12, R4, P1 ;  /* 0x000000040c027207 */ /* 0x000fe40000800000 */
[----:B------:R-:W-:Y:S02]  /*b590*/  ISETP.GE.U32.AND P2, PT, R9, 0x7ff00000, PT ;  /* 0x7ff000000900780c */ /* 0x000fe40003f46070 */
[C---:B------:R-:W-:Y:S02]  /*b5a0*/  DMUL R10, R6.reuse, R8 ;  /* 0x00000008060a7228 */ /* 0x040fe40000000000 */
[----:B------:R-:W-:-:S06]  /*b5b0*/  DMUL R6, R6, R2 ;  /* 0x0000000206067228 */ /* 0x000fcc0000000000 */
[----:B------:R-:W-:Y:S02]  /*b5c0*/  DMUL R14, R10, R10 ;  /* 0x0000000a0a0e7228 */ /* 0x000fe40000000000 */
[----:B------:R-:W-:-:S06]  /*b5d0*/  DADD R10, -RZ, |R16| ;  /* 0x00000000ff0a7229 */ /* 0x000fcc0000000510 */
[----:B------:R-:W-:Y:S02]  /*b5e0*/  DFMA R14, R6, R6, R14 ;  /* 0x00000006060e722b */ /* 0x000fe4000000000e */
[----:B------:R-:W-:-:S06]  /*b5f0*/  DADD R6, -RZ, |R18| ;  /* 0x00000000ff067229 */ /* 0x000fcc0000000512 */
        /* <DEDUP_REMOVED lines=9> */
[----:B------:R-:W-:Y:S01]  /*b690*/  DFMA R34, R12, -R4, 1 ;  /* 0x3ff000000c22742b */ /* 0x000fe20000000804 */
[----:B------:R-:W-:Y:S01]  /*b6a0*/  FSEL R5, R7, R11, !P3 ;  /* 0x0000000b07057208 */ /* 0x000fe20005800000 */
[----:B------:R-:W-:Y:S01]  /*b6b0*/  IMAD.MOV.U32 R12, RZ, RZ, 0x1 ;  /* 0x00000001ff0c7424 */ /* 0x000fe200078e00ff */
[----:B------:R-:W-:Y:S02]  /*b6c0*/  FSEL R4, R6, R10, !P3 ;  /* 0x0000000a06047208 */ /* 0x000fe40005800000 */
[----:B------:R-:W0:Y:S01]  /*b6d0*/  MUFU.RCP64H R13, R5 ;  /* 0x00000005000d7308 */ /* 0x000e220000001800 */
[----:B------:R-:W-:Y:S02]  /*b6e0*/  FSEL R11, R11, R7, !P3 ;  /* 0x000000070b0b7208 */ /* 0x000fe40005800000 */
[----:B------:R-:W-:Y:S01]  /*b6f0*/  DFMA R36, R34, R36, 0.5 ;  /* 0x3fe000002224742b */ /* 0x000fe20000000024 */
[----:B------:R-:W-:Y:S01]  /*b700*/  FSEL R10, R10, R6, !P3 ;  /* 0x000000060a0a7208 */ /* 0x000fe20005800000 */
[----:B------:R-:W-:-:S08]  /*b710*/  DMUL R34, R32, R34 ;  /* 0x0000002220227228 */ /* 0x000fd00000000000 */
[----:B------:R-:W-:Y:S02]  /*b720*/  DFMA R34, R36, R34, R32 ;  /* 0x000000222422722b */ /* 0x000fe40000000020 */
[----:B0-----:R-:W-:-:S06]  /*b730*/  DFMA R32, -R4, R12, 1 ;  /* 0x3ff000000420742b */ /* 0x001fcc000000010c */
[----:B------:R-:W-:Y:S01]  /*b740*/  DMUL R34, R14, R34 ;  /* 0x000000220e227228 */ /* 0x000fe20000000000 */
[----:B------:R-:W-:Y:S01]  /*b750*/  LOP3.LUT R15, R0, 0x100000, RZ, 0xfc, !PT ;  /* 0x00100000000f7812 */ /* 0x000fe200078efcff */
[----:B------:R-:W-:Y:S01]  /*b760*/  IMAD.MOV.U32 R14, RZ, RZ, RZ ;  /* 0x000000ffff0e7224 */ /* 0x000fe200078e00ff */
[----:B------:R-:W-:-:S05]  /*b770*/  DFMA R32, R32, R32, R32 ;  /* 0x000000202020722b */ /* 0x000fca0000000020 */
[----:B------:R-:W-:-:S03]  /*b780*/  DMUL R34, R34, R14 ;  /* 0x0000000e22227228 */ /* 0x000fc60000000000 */
[----:B------:R-:W-:-:S07]  /*b790*/  DFMA R32, R12, R32, R12 ;  /* 0x000000200c20722b */ /* 0x000fce000000000c */
[----:B------:R-:W-:Y:S02]  /*b7a0*/  @!P2 FSEL R9, R3, R35, !P1 ;  /* 0x000000230309a208 */ /* 0x000fe40004800000 */
[----:B------:R-:W-:Y:S01]  /*b7b0*/  @!P2 FSEL R8, R2, R34, !P1 ;  /* 0x000000220208a208 */ /* 0x000fe20004800000 */
[----:B------:R-:W-:Y:S01]  /*b7c0*/  DFMA R2, -R4, R32, 1 ;  /* 0x3ff000000402742b */ /* 0x000fe20000000120 */
[----:B------:R-:W-:Y:S01]  /*b7d0*/  ISETP.GT.AND P0, PT, R9, 0xfffff, PT ;  /* 0x000fffff0900780c */ /* 0x000fe20003f04270 */
[----:B------:R-:W-:Y:S02]  /*b7e0*/  IMAD.MOV.U32 R15, RZ, RZ, R9 ;  /* 0x000000ffff0f7224 */ /* 0x000fe400078e0009 */
[----:B------:R-:W-:-:S04]  /*b7f0*/  IMAD.MOV.U32 R14, RZ, RZ, R8 ;  /* 0x000000ffff0e7224 */ /* 0x000fc800078e0008 */
[----:B------:R-:W-:-:S06]  /*b800*/  DFMA R2, R32, R2, R32 ;  /* 0x000000022002722b */ /* 0x000fcc0000000020 */
[----:B------:R-:W-:Y:S02]  /*b810*/  @!P0 DMUL R14, R14, 1.80143985094819840000e+16 ;  /* 0x435000000e0e8828 */ /* 0x000fe40000000000 */
[----:B------:R-:W-:-:S08]  /*b820*/  DMUL R6, R2, R10 ;  /* 0x0000000a02067228 */ /* 0x000fd00000000000 */
[----:B------:R-:W-:Y:S01]  /*b830*/  @!P0 IMAD.MOV.U32 R9, RZ, RZ, R15 ;  /* 0x000000ffff098224 */ /* 0x000fe200078e000f */
[----:B------:R-:W-:Y:S01]  /*b840*/  DFMA R12, -R4, R6, R10 ;  /* 0x00000006040c722b */ /* 0x000fe2000000010a */
[----:B------:R-:W-:Y:S02]  /*b850*/  @!P0 IMAD.MOV.U32 R8, RZ, RZ, R14 ;  /* 0x000000ffff088224 */ /* 0x000fe400078e000e */
[----:B------:R-:W-:-:S05]  /*b860*/  VIADD R0, R9, 0xffffffff ;  /* 0xffffffff09007836 */ /* 0x000fca0000000000 */
[----:B------:R-:W-:Y:S01]  /*b870*/  ISETP.GE.U32.AND P1, PT, R0, 0x7fefffff, PT ;  /* 0x7fefffff0000780c */ /* 0x000fe20003f26070 */
[----:B------:R-:W-:Y:S02]  /*b880*/  DFMA R2, R2, R12, R6 ;  /* 0x0000000c0202722b */ /* 0x000fe40000000006 */
[----:B------:R-:W-:-:S08]  /*b890*/  DADD R12, -RZ, -R16 ;  /* 0x00000000ff0c7229 */ /* 0x000fd00000000910 */
[----:B------:R-:W-:Y:S02]  /*b8a0*/  FFMA R0, RZ, R5, R3 ;  /* 0x00000005ff007223 */ /* 0x000fe40000000003 */
[----:B------:R-:W-:Y:S01]  /*b8b0*/  @P1 IMAD.MOV.U32 R6, RZ, RZ, 0x0 ;  /* 0x00000000ff061424 */ /* 0x000fe200078e00ff */
[----:B------:R-:W-:Y:S01]  /*b8c0*/  @P1 FSETP.NEU.FTZ.AND P2, PT, R15, RZ, PT ;  /* 0x000000ff0f00120b */ /* 0x000fe20003f5d000 */
[----:B------:R-:W-:Y:S01]  /*b8d0*/  @P1 IMAD.MOV.U32 R7, RZ, RZ, 0x7ff00000 ;  /* 0x7ff00000ff071424 */ /* 0x000fe200078e00ff */
[----:B------:R-:W-:Y:S01]  /*b8e0*/  FSETP.GT.AND P3, PT, |R0|, 1.469367938527859385e-39, PT ;  /* 0x001000000000780b */ /* 0x000fe20003f64200 */
[----:B------:R-:W-:Y:S02]  /*b8f0*/  IMAD.MOV.U32 R0, RZ, RZ, -0x3ff ;  /* 0xfffffc01ff007424 */ /* 0x000fe400078e00ff */
[----:B------:R-:W-:Y:S02]  /*b900*/  @!P0 IMAD.MOV.U32 R0, RZ, RZ, -0x435 ;  /* 0xfffffbcbff008424 */ /* 0x000fe400078e00ff */
[----:B------:R-:W-:-:S10]  /*b910*/  @P1 DFMA R6, R14, R6, +INF ;  /* 0x7ff000000e06142b */ /* 0x000fd40000000006 */
[----:B------:R-:W-:Y:S02]  /*b920*/  @P1 FSEL R6, R6, RZ, P2 ;  /* 0x000000ff06061208 */ /* 0x000fe40001000000 */
[----:B------:R-:W-:Y:S02]  /*b930*/  @P1 FSEL R7, R7, -QNAN , P2 ;  /* 0xfff0000007071808 */ /* 0x000fe40001000000 */
[----:B------:R-:W-:Y:S01]  /*b940*/  FSETP.GEU.AND P2, PT, |R11|, 6.5827683646048100446e-37, PT ;  /* 0x036000000b00780b */ /* 0x000fe20003f4e200 */
[----:B------:R-:W-:-:S12]  /*b950*/  @P1 BRA `(.L_x_13527) ;  /* 0x0000000000f81947 */ /* 0x000fd80003800000 */
        /* <DEDUP_REMOVED lines=62> */
.L_x_13527:
[----:B------:R-:W-:Y:S05]  /*bd40*/  BSYNC B0 ;  /* 0x0000000000007941 */ /* 0x000fea0003800000 */
.L_x_13526:
[----:B------:R-:W-:Y:S01]  /*bd50*/  BSSY B3, `(.L_x_13528) ;  /* 0x0000007000037945 */ /* 0x000fe20003800000 */
[----:B------:R-:W-:-:S03]  /*bd60*/  IMAD.MOV.U32 R12, RZ, RZ, R13 ;  /* 0x000000ffff0c7224 */ /* 0x000fc600078e000d */
[----:B------:R-:W-:Y:S05]  /*bd70*/  @P3 BRA P2, `(.L_x_13529) ;  /* 0x0000000000103947 */ /* 0x000fea0001000000 */
[----:B------:R-:W-:Y:S01]  /*bd80*/  IMAD.MOV.U32 R2, RZ, RZ, R4 ;  /* 0x000000ffff027224 */ /* 0x000fe200078e0004 */
[----:B------:R-:W-:Y:S01]  /*bd90*/  MOV R0, 0xbdc0 ;  /* 0x0000bdc000007802 */ /* 0x000fe20000000f00 */
[----:B------:R-:W-:-:S07]  /*bda0*/  IMAD.MOV.U32 R3, RZ, RZ, R5 ;  /* 0x000000ffff037224 */ /* 0x000fce00078e0005 */
[----:B------:R-:W-:Y:S05]  /*bdb0*/  CALL.REL.NOINC `($__internal_23_$__cuda_sm20_div_rn_f64_full) ;  /* 0x0000027c00e87944 */ /* 0x000fea0003c00000 */
.L_x_13529:
[----:B------:R-:W-:Y:S05]  /*bdc0*/  BSYNC B3 ;  /* 0x0000000000037941 */ /* 0x000fea0003800000 */
.L_x_13528:
        /* <DEDUP_REMOVED lines=83> */
.L_x_13531:
[----:B------:R-:W-:-:S04]  /*c300*/  ISETP.GE.AND P0, PT, R12, RZ, PT ;  /* 0x000000ff0c00720c */ /* 0x000fc80003f06270 */
[----:B------:R-:W-:Y:S02]  /*c310*/  FSEL R2, RZ, 3.37028055040000000000e+12, P0 ;  /* 0x54442d18ff027808 */ /* 0x000fe40000000000 */
[----:B------:R-:W-:-:S07]  /*c320*/  FSEL R3, RZ, 2.1426990032196044922, P0 ;  /* 0x400921fbff037808 */ /* 0x000fce0000000000 */
.L_x_13532:
[----:B------:R-:W-:Y:S05]  /*c330*/  BSYNC B0 ;  /* 0x0000000000007941 */ /* 0x000fea0003800000 */
.L_x_13530:
[--C-:B------:R-:W-:Y:S02]  /*c340*/  DADD R8, |R16|, |R18|.reuse ;  /* 0x0000000010087229 */ /* 0x100fe40000000612 */
[----:B------:R-:W-:-:S06]  /*c350*/  DADD R4, -RZ, -R18 ;  /* 0x00000000ff047229 */ /* 0x000fcc0000000912 */
[----:B------:R-:W-:-:S04]  /*c360*/  DSETP.GTU.AND P0, PT, |R8|, +INF , PT ;  /* 0x7ff000000800742a */ /* 0x000fc80003f0c200 */
[----:B------:R-:W-:Y:S01]  /*c370*/  LOP3.LUT R3, R3, 0x80000000, R5, 0xb8, !PT ;  /* 0x8000000003037812 */ /* 0x000fe200078eb805 */
[----:B------:R-:W-:Y:S01]  /*c380*/  DADD R4, R6, 1 ;  /* 0x3ff0000006047429 */ /* 0x000fe20000000000 */
[----:B------:R-:W-:Y:S02]  /*c390*/  FSEL R6, R8, R2, P0 ;  /* 0x0000000208067208 */ /* 0x000fe40000000000 */
[----:B------:R-:W-:Y:S01]  /*c3a0*/  FSEL R7, R9, R3, P0 ;  /* 0x0000000309077208 */ /* 0x000fe20000000000 */
[----:B------:R-:W-:Y:S07]  /*c3b0*/  BRA `(.L_x_13514) ;  /* 0x0000002c00087947 */ /* 0x000fee0003800000 */
.L_x_13504:
        /* <DEDUP_REMOVED lines=15> */
[----:B------:R-:W-:Y:S01]  /*c4b0*/  DSETP.GEU.AND P1, PT, |R16|, |R18|, PT ;  /* 0x400000121000722a */ /* 0x000fe20003f2e200 */
[----:B------:R-:W-:Y:S05]  /*c4c0*/  BSSY B0, `(.L_x_13535) ;  /* 0x000005e000007945 */ /* 0x000fea0003800000 */
[----:B------:R-:W-:Y:S01]  /*c4d0*/  DFMA R8, R4, R4, R8 ;  /* 0x000000040408722b */ /* 0x000fe20000000008 */
[----:B------:R-:W-:-:S02]  /*c4e0*/  FSEL R10, R14, R12, !P1 ;  /* 0x0000000c0e0a7208 */ /* 0x000fc40004800000 */
[----:B------:R-:W-:-:S04]  /*c4f0*/  FSEL R11, R15, R13, !P1 ;  /* 0x0000000d0f0b7208 */ /* 0x000fc80004800000 */
[----:B------:R-:W-:Y:S01]  /*c500*/  FSETP.GEU.AND P4, PT, |R11|, 6.5827683646048100446e-37, PT ;  /* 0x036000000b00780b */ /* 0x000fe20003f8e200 */
[----:B0-----:R-:W-:Y:S02]  /*c510*/  DFMA R6, -R4, R2, 1 ;  /* 0x3ff000000406742b */ /* 0x001fe40000000102 */
[----:B------:R-:W-:Y:S01]  /*c520*/  ISETP.GT.AND P0, PT, R9, 0xfffff, PT ;  /* 0x000fffff0900780c */ /* 0x000fe20003f04270 */
[----:B------:R-:W-:Y:S02]  /*c530*/  IMAD.MOV.U32 R32, RZ, RZ, R8 ;  /* 0x000000ffff207224 */ /* 0x000fe400078e0008 */
[----:B------:R-:W-:-:S03]  /*c540*/  IMAD.MOV.U32 R33, RZ, RZ, R9 ;  /* 0x000000ffff217224 */ /* 0x000fc600078e0009 */
[----:B------:R-:W-:-:S07]  /*c550*/  DFMA R6, R6, R6, R6 ;  /* 0x000000060606722b */ /* 0x000fce0000000006 */
[----:B------:R-:W-:Y:S02]  /*c560*/  @!P0 DMUL R32, R32, 1.80143985094819840000e+16 ;  /* 0x4350000020208828 */ /* 0x000fe40000000000 */
        /* <DEDUP_REMOVED lines=8> */
[----:B------:R-:W-:Y:S01]  /*c5f0*/  @P1 FSETP.NEU.FTZ.AND P2, PT, R33, RZ, PT ;  /* 0x000000ff2100120b */ /* 0x000fe20003f5d000 */
[----:B------:R-:W-:-:S08]  /*c600*/  DFMA R12, -R4, R6, R10 ;  /* 0x00000006040c722b */ /* 0x000fd0000000010a */
[----:B------:R-:W-:Y:S01]  /*c610*/  DFMA R2, R2, R12, R6 ;  /* 0x0000000c0202722b */ /* 0x000fe20000000006 */
        /* <DEDUP_REMOVED lines=72> */
.L_x_13536:
[----:B------:R-:W-:Y:S05]  /*caa0*/  BSYNC B0 ;  /* 0x0000000000007941 */ /* 0x000fea0003800000 */
.L_x_13535:
[----:B------:R-:W-:Y:S04]  /*cab0*/  BSSY B3, `(.L_x_13537) ;  /* 0x0000006000037945 */ /* 0x000fe80003800000 */
[----:B------:R-:W-:Y:S05]  /*cac0*/  @P3 BRA P4, `(.L_x_13538) ;  /* 0x0000000000103947 */ /* 0x000fea0002000000 */
[----:B------:R-:W-:Y:S01]  /*cad0*/  IMAD.MOV.U32 R2, RZ, RZ, R4 ;  /* 0x000000ffff027224 */ /* 0x000fe200078e0004 */
[----:B------:R-:W-:Y:S01]  /*cae0*/  MOV R0, 0xcb10 ;  /* 0x0000cb1000007802 */ /* 0x000fe20000000f00 */
[----:B------:R-:W-:-:S07]  /*caf0*/  IMAD.MOV.U32 R3, RZ, RZ, R5 ;  /* 0x000000ffff037224 */ /* 0x000fce00078e0005 */
[----:B------:R-:W-:Y:S05]  /*cb00*/  CALL.REL.NOINC `($__internal_23_$__cuda_sm20_div_rn_f64_full) ;  /* 0x0000027000947944 */ /* 0x000fea0003c00000 */
.L_x_13538:
[----:B------:R-:W-:Y:S05]  /*cb10*/  BSYNC B3 ;  /* 0x0000000000037941 */ /* 0x000fea0003800000 */
.L_x_13537:
        /* <DEDUP_REMOVED lines=74> */
.L_x_13540:
[----:B------:R-:W-:Y:S05]  /*cfc0*/  BSYNC B0 ;  /* 0x0000000000007941 */ /* 0x000fea0003800000 */
.L_x_13539:
[----:B------:R-:W-:Y:S01]  /*cfd0*/  LOP3.LUT R3, R11, 0x80000000, R19, 0xb8, !PT ;  /* 0x800000000b037812 */ /* 0x000fe200078eb813 */
[----:B------:R-:W-:Y:S01]  /*cfe0*/  DMUL R4, R6, 0.5 ;  /* 0x3fe0000006047828 */ /* 0x000fe20000000000 */
[----:B------:R-:W-:Y:S02]  /*cff0*/  FSEL R6, R8, R10, P2 ;  /* 0x0000000a08067208 */ /* 0x000fe40001000000 */
[----:B------:R-:W-:Y:S01]  /*d000*/  FSEL R7, R9, R3, P2 ;  /* 0x0000000309077208 */ /* 0x000fe20001000000 */
[----:B------:R-:W-:Y:S07]  /*d010*/  BRA `(.L_x_13514) ;  /* 0x0000001c00f07947 */ /* 0x000fee0003800000 */
.L_x_13534:
        /* <DEDUP_REMOVED lines=10> */
[-C--:B------:R-:W-:Y:S01]  /*d0c0*/  SEL R8, R12, R14.reuse, P0 ;  /* 0x0000000e0c087207 */ /* 0x080fe20000000000 */
[----:B------:R-:W-:Y:S01]  /*d0d0*/  IMAD.MOV.U32 R36, RZ, RZ, 0x0 ;  /* 0x00000000ff247424 */ /* 0x000fe200078e00ff */
[----:B------:R-:W-:Y:S01]  /*d0e0*/  LOP3.LUT R0, R3, 0xffc00000, RZ, 0xc0, !PT ;  /* 0xffc0000003007812 */ /* 0x000fe200078ec0ff */
[----:B------:R-:W-:Y:S01]  /*d0f0*/  IMAD.MOV.U32 R37, RZ, RZ, 0x3fd80000 ;  /* 0x3fd80000ff257424 */ /* 0x000fe200078e00ff */
[----:B------:R-:W-:Y:S01]  /*d100*/  SEL R9, R13, R15, P0 ;  /* 0x0000000f0d097207 */ /* 0x000fe20000000000 */
[----:B------:R-:W-:Y:S01]  /*d110*/  DSETP.GEU.AND P3, PT, |R16|, |R18|, PT ;  /* 0x400000121000722a */ /* 0x000fe20003f6e200 */
[----:B------:R-:W-:Y:S01]  /*d120*/  IADD3 R5, -R0, 0x7fd00000, RZ ;  /* 0x7fd0000000057810 */ /* 0x000fe20007ffe1ff */
[----:B------:R-:W-:Y:S01]  /*d130*/  BSSY B0, `(.L_x_13541) ;  /* 0x000007b000007945 */ /* 0x000fe20003800000 */
[----:B------:R-:W-:-:S02]  /*d140*/  SEL R2, R12, R14, P1 ;  /* 0x0000000e0c027207 */ /* 0x000fc40000800000 */
[----:B------:R-:W-:Y:S02]  /*d150*/  ISETP.GE.U32.AND P2, PT, R9, 0x7ff00000, PT ;  /* 0x7ff000000900780c */ /* 0x000fe40003f46070 */
[C---:B------:R-:W-:Y:S02]  /*d160*/  DMUL R6, R4.reuse, R8 ;  /* 0x0000000804067228 */ /* 0x040fe40000000000 */
        /* <DEDUP_REMOVED lines=28> */
[----:B------:R-:W-:-:S04]  /*d330*/  FSEL R11, R15, R13, !P3 ;  /* 0x0000000d0f0b7208 */ /* 0x000fc80005800000 */
[----:B------:R-:W-:Y:S02]  /*d340*/  FSETP.GEU.AND P4, PT, |R11|, 6.5827683646048100446e-37, PT ;  /* 0x036000000b00780b */ /* 0x000fe40003f8e200 */
[----:B------:R-:W-:Y:S01]  /*d350*/  @!P2 FSEL R9, R3, R37, !P1 ;  /* 0x000000250309a208 */ /* 0x000fe20004800000 */
[----:B------:R-:W-:Y:S01]  /*d360*/  DFMA R4, R4, R32, R4 ;  /* 0x000000200404722b */ /* 0x000fe20000000004 */
[----:B------:R-:W-:Y:S02]  /*d370*/  @!P2 FSEL R8, R2, R36, !P1 ;  /* 0x000000240208a208 */ /* 0x000fe40004800000 */
[----:B------:R-:W-:Y:S01]  /*d380*/  ISETP.GT.AND P0, PT, R9, 0xfffff, PT ;  /* 0x000fffff0900780c */ /* 0x000fe20003f04270 */
[----:B------:R-:W-:Y:S01]  /*d390*/  IMAD.MOV.U32 R33, RZ, RZ, R9 ;  /* 0x000000ffff217224 */ /* 0x000fe200078e0009 */
[----:B------:R-:W-:-:S03]  /*d3a0*/  MOV R32, R8 ;  /* 0x0000000800207202 */ /* 0x000fc60000000f00 */
        /* <DEDUP_REMOVED lines=83> */
.L_x_13542:
[----:B------:R-:W-:Y:S05]  /*d8e0*/  BSYNC B0 ;  /* 0x0000000000007941 */ /* 0x000fea0003800000 */
.L_x_13541:
[----:B------:R-:W-:Y:S04]  /*d8f0*/  BSSY B3, `(.L_x_13543) ;  /* 0x0000006000037945 */ /* 0x000fe80003800000 */
[----:B------:R-:W-:Y:S05]  /*d900*/  @P3 BRA P4, `(.L_x_13544) ;  /* 0x0000000000103947 */ /* 0x000fea0002000000 */
[----:B------:R-:W-:Y:S01]  /*d910*/  IMAD.MOV.U32 R2, RZ, RZ, R6 ;  /* 0x000000ffff027224 */ /* 0x000fe200078e0006 */
[----:B------:R-:W-:Y:S01]  /*d920*/  MOV R0, 0xd950 ;  /* 0x0000d95000007802 */ /* 0x000fe20000000f00 */
[----:B------:R-:W-:-:S07]  /*d930*/  IMAD.MOV.U32 R3, RZ, RZ, R7 ;  /* 0x000000ffff037224 */ /* 0x000fce00078e0007 */
[----:B------:R-:W-:Y:S05]  /*d940*/  CALL.REL.NOINC `($__internal_23_$__cuda_sm20_div_rn_f64_full) ;  /* 0x0000026400047944 */ /* 0x000fea0003c00000 */
.L_x_13544:
[----:B------:R-:W-:Y:S05]  /*d950*/  BSYNC B3 ;  /* 0x0000000000037941 */ /* 0x000fea0003800000 */
.L_x_13543:
        /* <DEDUP_REMOVED lines=72> */
[----:B------:R-:W-:Y:S02]  /*dde0*/  FSEL R7, R3, R11, !P0 ;  /* 0x0000000b03077208 */ /* 0x000fe40004000000 */
[----:B------:R-:W-:-:S07]  /*ddf0*/  @!P1 MOV R7, 0x3fe921fb ;  /* 0x3fe921fb00079802 */ /* 0x000fce0000000f00 */
.L_x_13546:
[----:B------:R-:W-:Y:S05]  /*de00*/  BSYNC B0 ;  /* 0x0000000000007941 */ /* 0x000fea0003800000 */
.L_x_13545:
[----:B------:R-:W-:Y:S02]  /*de10*/  LOP3.LUT R3, R7, 0x80000000, R19, 0xb8, !PT ;  /* 0x8000000007037812 */ /* 0x000fe400078eb813 */
[----:B------:R-:W-:Y:S02]  /*de20*/  FSEL R6, R8, R6, P2 ;  /* 0x0000000608067208 */ /* 0x000fe40001000000 */
[----:B------:R-:W-:Y:S01]  /*de30*/  FSEL R7, R9, R3, P2 ;  /* 0x0000000309077208 */ /* 0x000fe20001000000 */
[----:B------:R-:W-:Y:S06]  /*de40*/  BRA `(.L_x_13514) ;  /* 0x0000001000647947 */ /* 0x000fec0003800000 */
.L_x_13533:
        /* <DEDUP_REMOVED lines=22> */
[----:B------:R-:W-:Y:S05]  /*dfb0*/  CALL.REL.NOINC `($__internal_23_$__cuda_sm20_div_rn_f64_full) ;  /* 0x0000025c00687944 */ /* 0x000fea0003c00000 */
.L_x_13548:
[----:B------:R-:W-:Y:S05]  /*dfc0*/  BSYNC B3 ;  /* 0x0000000000037941 */ /* 0x000fea0003800000 */
.L_x_13547:
        /* <DEDUP_REMOVED lines=13> */
[----:B------:R-:W-:Y:S02]  /*e0a0*/  DFMA R6, R10, R4, R6 ;  /* 0x000000040a06722b */ /* 0x000fe40000000006 */
[----:B------:R-:W-:-:S08]  /*e0b0*/  DADD R4, -RZ, |R2| ;  /* 0x00000000ff047229 */ /* 0x000fd00000000502 */
        /* <DEDUP_REMOVED lines=9> */
[----:B------:R-:W-:Y:S02]  /*e150*/  IMAD.MOV.U32 R6, RZ, RZ, R2 ;  /* 0x000000ffff067224 */ /* 0x000fe400078e0002 */
[----:B------:R-:W-:-:S07]  /*e160*/  IMAD.MOV.U32 R7, RZ, RZ, R3 ;  /* 0x000000ffff077224 */ /* 0x000fce00078e0003 */
.L_x_13550:
[----:B------:R-:W-:Y:S05]  /*e170*/  BSYNC B3 ;  /* 0x0000000000037941 */ /* 0x000fea0003800000 */
.L_x_13549:
[----:B------:R-:W-:Y:S01]  /*e180*/  DADD R12, -RZ, |R6| ;  /* 0x00000000ff0c7229 */ /* 0x000fe20000000506 */
[----:B------:R-:W-:Y:S01]  /*e190*/  UMOV UR4, 0xffffffff ;  /* 0xffffffff00047882 */ /* 0x000fe20000000000 */
[----:B------:R-:W-:Y:S01]  /*e1a0*/  IMAD.MOV.U32 R6, RZ, RZ, RZ ;  /* 0x000000ffff067224 */ /* 0x000fe200078e00ff */
[----:B------:R-:W-:Y:S01]  /*e1b0*/  UMOV UR5, 0x7fefffff ;  /* 0x7fefffff00057882 */ /* 0x000fe20000000000 */
[----:B------:R-:W-:Y:S01]  /*e1c0*/  IMAD.MOV.U32 R32, RZ, RZ, RZ ;  /* 0x000000ffff207224 */ /* 0x000fe200078e00ff */
[----:B------:R-:W-:Y:S01]  /*e1d0*/  UMOV UR6, UR5 ;  /* 0x0000000500067c82 */ /* 0x000fe20008000000 */
[----:B------:R-:W-:Y:S01]  /*e1e0*/  MOV R36, 0x0 ;  /* 0x0000000000247802 */ /* 0x000fe20000000f00 */
[----:B------:R-:W-:Y:S01]  /*e1f0*/  IMAD.MOV.U32 R37, RZ, RZ, 0x3fd80000 ;  /* 0x3fd80000ff257424 */ /* 0x000fe200078e00ff */
[----:B------:R-:W-:Y:S01]  /*e200*/  DSETP.GEU.AND P3, PT, |R16|, |R18|, PT ;  /* 0x400000121000722a */ /* 0x000fe20003f6e200 */
        /* <DEDUP_REMOVED lines=36> */
[----:B------:R-:W-:-:S03]  /*e450*/  DMUL R34, R32, R34 ;  /* 0x0000002220227228 */ /* 0x000fc60000000000 */
[----:B------:R-:W-:-:S05]  /*e460*/  FSETP.GEU.AND P4, PT, |R11|, 6.5827683646048100446e-37, PT ;  /* 0x036000000b00780b */ /* 0x000fca0003f8e200 */
        /* <DEDUP_REMOVED lines=22> */
[----:B------:R-:W-:-:S10]  /*e5d0*/  DFMA R2, R2, R14, R6 ;  /* 0x0000000e0202722b */ /* 0x000fd40000000006 */
        /* <DEDUP_REMOVED lines=73> */
.L_x_13552:
[----:B------:R-:W-:Y:S05]  /*ea70*/  BSYNC B0 ;  /* 0x0000000000007941 */ /* 0x000fea0003800000 */
.L_x_13551:
[----:B------:R-:W-:Y:S04]  /*ea80*/  BSSY B3, `(.L_x_13553) ;  /* 0x0000006000037945 */ /* 0x000fe80003800000 */
[----:B------:R-:W-:Y:S05]  /*ea90*/  @P3 BRA P4, `(.L_x_13554) ;  /* 0x0000000000103947 */ /* 0x000fea0002000000 */
[----:B------:R-:W-:Y:S01]  /*eaa0*/  IMAD.MOV.U32 R2, RZ, RZ, R4 ;  /* 0x000000ffff027224 */ /* 0x000fe200078e0004 */
[----:B------:R-:W-:Y:S02]  /*eab0*/  MOV R3, R5 ;  /* 0x0000000500037202 */ /* 0x000fe40000000f00 */
[----:B------:R-:W-:-:S07]  /*eac0*/  MOV R0, 0xeae0 ;  /* 0x0000eae000007802 */ /* 0x000fce0000000f00 */
[----:B------:R-:W-:Y:S05]  /*ead0*/  CALL.REL.NOINC `($__internal_23_$__cuda_sm20_div_rn_f64_full) ;  /* 0x0000025000a07944 */ /* 0x000fea0003c00000 */
.L_x_13554:
[----:B------:R-:W-:Y:S05]  /*eae0*/  BSYNC B3 ;  /* 0x0000000000037941 */ /* 0x000fea0003800000 */
.L_x_13553:
[----:B------:R-:W-:Y:S01]  /*eaf0*/  DSETP.NEU.AND P0, PT, R4, RZ, PT ;  /* 0x000000ff0400722a */ /* 0x000fe20003f0d000 */
[----:B------:R-:W-:Y:S01]  /*eb00*/  BSSY B0, `(.L_x_13555) ;  /* 0x000004a000007945 */ /* 0x000fe20003800000 */
[----:B------:R-:W-:Y:S02]  /*eb10*/  DADD R8, |R16|, |R18| ;  /* 0x0000000010087229 */ /* 0x000fe40000000612 */
[----:B------:R-:W-:Y:S01]  /*eb20*/  DADD R4, R6, 1 ;  /* 0x3ff0000006047429 */ /* 0x000fe20000000000 */
[----:B------:R-:W-:-:S05]  /*eb30*/  CS2R R6, SRZ ;  /* 0x0000000000067805 */ /* 0x000fca000001ff00 */
        /* <DEDUP_REMOVED lines=70> */
.L_x_13556:
[----:B------:R-:W-:Y:S05]  /*efa0*/  BSYNC B0 ;  /* 0x0000000000007941 */ /* 0x000fea0003800000 */
.L_x_13555:
[----:B------:R-:W-:Y:S02]  /*efb0*/  LOP3.LUT R3, R7, 0x80000000, R19, 0xb8, !PT ;  /* 0x8000000007037812 */ /* 0x000fe400078eb813 */
[----:B------:R-:W-:Y:S02]  /*efc0*/  FSEL R6, R8, R6, P2 ;  /* 0x0000000608067208 */ /* 0x000fe40001000000 */
[----:B------:R-:W-:-:S07]  /*efd0*/  FSEL R7, R9, R3, P2 ;  /* 0x0000000309077208 */ /* 0x000fce0001000000 */
.L_x_13514:
[----:B------:R-:W-:Y:S05]  /*efe0*/  BSYNC B2 ;  /* 0x0000000000027941 */ /* 0x000fea0003800000 */
.L_x_13503:
[----:B------:R-:W-:Y:S01]  /*eff0*/  UMOV UR4, 0xfefa39ef ;  /* 0xfefa39ef00047882 */ /* 0x000fe20000000000 */
[----:B------:R-:W-:Y:S01]  /*f000*/  UMOV UR5, 0x3fe62e42 ;  /* 0x3fe62e4200057882 */ /* 0x000fe20000000000 */
[----:B------:R-:W-:Y:S01]  /*f010*/  LOP3.LUT R7, R7, 0x80000000, R19, 0xb8, !PT ;  /* 0x8000000007077812 */ /* 0x000fe200078eb813 */
[----:B------:R-:W-:-:S10]  /*f020*/  DADD R4, R4, UR4 ;  /* 0x0000000404047e29 */ /* 0x000fd40008000000 */
[----:B------:R-:W-:Y:S01]  /*f030*/  LOP3.LUT R5, R5, 0x80000000, R17, 0xb8, !PT ;  /* 0x8000000005057812 */ /* 0x000fe200078eb811 */
[----:B------:R-:W-:Y:S06]  /*f040*/  BRA `(.L_x_13425) ;  /* 0x00000000004c7947 */ /* 0x000fec0003800000 */
.L_x_13426:
[----:B------:R-:W-:-:S14]  /*f050*/  DSETP.NEU.AND P0, PT, R14, +INF , PT ;  /* 0x7ff000000e00742a */ /* 0x000fdc0003f0d000 */
[----:B------:R-:W-:Y:S01]  /*f060*/  @!P0 DADD R6, R18, R18 ;  /* 0x0000000012068229 */ /* 0x000fe20000000012 */
[----:B------:R-:W-:Y:S02]  /*f070*/  @!P0 IMAD.MOV.U32 R4, RZ, RZ, R16 ;  /* 0x000000ffff048224 */ /* 0x000fe400078e0010 */
[----:B------:R-:W-:Y:S01]  /*f080*/  @!P0 IMAD.MOV.U32 R5, RZ, RZ, R17 ;  /* 0x000000ffff058224 */ /* 0x000fe200078e0011 */
[----:B------:R-:W-:Y:S07]  /*f090*/  @!P0 BRA `(.L_x_13425) ;  /* 0x0000000000388947 */ /* 0x000fee0003800000 */
[----:B------:R-:W-:-:S14]  /*f0a0*/  DSETP.NEU.AND P0, PT, R12, +INF , PT ;  /* 0x7ff000000c00742a */ /* 0x000fdc0003f0d000 */
[----:B------:R-:W-:Y:S01]  /*f0b0*/  @!P0 DADD R6, R16, R16 ;  /* 0x0000000010068229 */ /* 0x000fe20000000010 */
[----:B------:R-:W-:Y:S02]  /*f0c0*/  @!P0 IMAD.MOV.U32 R4, RZ, RZ, R18 ;  /* 0x000000ffff048224 */ /* 0x000fe400078e0012 */
[----:B------:R-:W-:Y:S01]  /*f0d0*/  @!P0 IMAD.MOV.U32 R5, RZ, RZ, R19 ;  /* 0x000000ffff058224 */ /* 0x000fe200078e0013 */
[----:B------:R-:W-:Y:S07]  /*f0e0*/  @!P0 BRA `(.L_x_13425) ;  /* 0x0000000000248947 */ /* 0x000fee0003800000 */
[----:B------:R-:W-:-:S14]  /*f0f0*/  DSETP.NEU.AND P0, PT, R18, RZ, PT ;  /* 0x000000ff1200722a */ /* 0x000fdc0003f0d000 */
[----:B------:R-:W-:Y:S02]  /*f100*/  @P0 DADD R6, RZ, R16 ;  /* 0x00000000ff060229 */ /* 0x000fe40000000010 */
[----:B------:R-:W-:-:S08]  /*f110*/  @P0 DADD R2, RZ, R18 ;  /* 0x00000000ff020229 */ /* 0x000fd00000000012 */
[----:B------:R-:W-:-:S10]  /*f120*/  @P0 DADD R6, R6, R2 ;  /* 0x0000000006060229 */ /* 0x000fd40000000002 */
[----:B------:R-:W-:Y:S02]  /*f130*/  @P0 IMAD.MOV.U32 R4, RZ, RZ, R6 ;  /* 0x000000ffff040224 */ /* 0x000fe400078e0006 */
[----:B------:R-:W-:Y:S01]  /*f140*/  @P0 IMAD.MOV.U32 R5, RZ, RZ, R7 ;  /* 0x000000ffff050224 */ /* 0x000fe200078e0007 */
[----:B------:R-:W-:Y:S01]  /*f150*/  @!P0 DADD R4, R16, R16 ;  /* 0x0000000010048229 */ /* 0x000fe20000000010 */
[----:B------:R-:W-:Y:S02]  /*f160*/  @!P0 IMAD.MOV.U32 R6, RZ, RZ, R18 ;  /* 0x000000ffff068224 */ /* 0x000fe400078e0012 */
[----:B------:R-:W-:-:S08]  /*f170*/  @!P0 IMAD.MOV.U32 R7, RZ, RZ, R19 ;  /* 0x000000ffff078224 */ /* 0x000fd000078e0013 */
.L_x_13425:
[----:B------:R-:W-:Y:S05]  /*f180*/  BSYNC B1 ;  /* 0x0000000000017941 */ /* 0x000fea0003800000 */
.L_x_13424:
[----:B------:R-:W0:Y:S01]  /*f190*/  S2R R3, SR_TID.X ;  /* 0x0000000000037919 */ /* 0x000e220000002100 */
[----:B------:R-:W-:Y:S01]  /*f1a0*/  BSSY B1, `(.L_x_13557) ;  /* 0x0000ab6000017945 */ /* 0x000fe20003800000 */
[----:B------:R-:W-:Y:S02]  /*f1b0*/  CS2R R42, SRZ ;  /* 0x00000000002a7805 */ /* 0x000fe4000001ff00 */
[----:B------:R-:W-:Y:S01]  /*f1c0*/  CS2R R40, SRZ ;  /* 0x0000000000287805 */ /* 0x000fe2000001ff00 */
[----:B0-----:R-:W-:-:S05]  /*f1d0*/  VIADD R3, R3, 0x80 ;  /* 0x0000008003037836 */ /* 0x001fca0000000000 */
[----:B------:R-:W-:-:S13]  /*f1e0*/  ISETP.GE.AND P0, PT, R3, R52, PT ;  /* 0x000000340300720c */ /* 0x000fda0003f06270 */
[----:B------:R-:W-:Y:S05]  /*f1f0*/  @P0 BRA `(.L_x_13558) ;  /* 0x000000a800c00947 */ /* 0x000fea0003800000 */
[----:B-1---5:R-:W-:Y:S02]  /*f200*/  DSETP.GTU.AND P0, PT, |R30|, +INF , PT ;  /* 0x7ff000001e00742a */ /* 0x022fe40003f0c200 */
[----:B------:R-:W-:Y:S02]  /*f210*/  DADD R32, -RZ, |R28| ;  /* 0x00000000ff207229 */ /* 0x000fe4000000051c */
        /* <DEDUP_REMOVED lines=19> */
[----:B------:R-:W-:Y:S01]  /*f350*/  MOV R40, R28 ;  /* 0x0000001c00287202 */ /* 0x000fe20000000f00 */
[----:B------:R-:W-:Y:S01]  /*f360*/  DSETP.GEU.AND P0, PT, R14, UR4, PT ;  /* 0x000000040e007e2a */ /* 0x000fe2000bf0e000 */
[----:B------:R-:W-:Y:S01]  /*f370*/  IMAD.MOV.U32 R41, RZ, RZ, R29 ;  /* 0x000000ffff297224 */ /* 0x000fe200078e001d */
[----:B------:R-:W-:Y:S01]  /*f380*/  DSETP.LT.AND P1, PT, R12, UR4, PT ;  /* 0x000000040c007e2a */ /* 0x000fe2000bf21000 */
[----:B------:R-:W-:Y:S02]  /*f390*/  IMAD.MOV.U32 R42, RZ, RZ, R30 ;  /* 0x000000ffff2a7224 */ /* 0x000fe400078e001e */
[----:B------:R-:W-:-:S11]  /*f3a0*/  IMAD.MOV.U32 R43, RZ, RZ, R31 ;  /* 0x000000ffff2b7224 */ /* 0x000fd600078e001f */
        /* <DEDUP_REMOVED lines=26> */
[C---:B--2-4-:R-:W-:Y:S02]  /*f550*/  DMUL R16, R10.reuse, R8 ;  /* 0x000000080a107228 */ /* 0x054fe40000000000 */
        /* <DEDUP_REMOVED lines=101> */
.L_x_13564:
[----:B------:R-:W-:Y:S05]  /*fbb0*/  BSYNC B3 ;  /* 0x0000000000037941 */ /* 0x000fea0003800000 */
.L_x_13563:
        /* <DEDUP_REMOVED lines=81> */
.L_x_13562:
        /* <DEDUP_REMOVED lines=36> */
.L_x_13572:
[----:B------:R-:W-:Y:S05]  /*10310*/  BSYNC B4 ;  /* 0x0000000000047941 */ /* 0x000fea0003800000 */
.L_x_13571:
[----:B------:R-:W-:Y:S02]  /*10320*/  IMAD.MOV.U32 R16, RZ, RZ, R2 ;  /* 0x000000ffff107224 */ /* 0x000fe400078e0002 */
[----:B------:R-:W-:Y:S01]  /*10330*/  IMAD.MOV.U32 R17, RZ, RZ, R3 ;  /* 0x000000ffff117224 */ /* 0x000fe200078e0003 */
[----:B------:R-:W-:Y:S06]  /*10340*/  BRA `(.L_x_13570) ;  /* 0x0000000000047947 */ /* 0x000fec0003800000 */
.L_x_13569:
[----:B------:R-:W-:-:S11]  /*10350*/  DADD R16, -R40, R48 ;  /* 0x0000000028107229 */ /* 0x000fd60000000130 */
.L_x_13570:
[----:B------:R-:W-:Y:S05]  /*10360*/  BSYNC B3 ;  /* 0x0000000000037941 */ /* 0x000fea0003800000 */
.L_x_13568:
        /* <DEDUP_REMOVED lines=29> */
.L_x_13577:
[----:B------:R-:W-:Y:S05]  /*10540*/  BSYNC B4 ;  /* 0x0000000000047941 */ /* 0x000fea0003800000 */
.L_x_13576:
[----:B------:R-:W-:Y:S05]  /*10550*/  BRA `(.L_x_13575) ;  /* 0x0000000000047947 */ /* 0x000fea0003800000 */
.L_x_13574:
[----:B------:R-:W-:-:S11]  /*10560*/  DADD R2, R50, -R8 ;  /* 0x0000000032027229 */ /* 0x000fd60000000808 */
.L_x_13575:
[----:B------:R-:W-:Y:S05]  /*10570*/  BSYNC B3 ;  /* 0x0000000000037941 */ /* 0x000fea0003800000 */
.L_x_13573:
[----:B------:R-:W-:Y:S01]  /*10580*/  DMUL R2, R2, 0.5 ;  /* 0x3fe0000002027828 */ /* 0x000fe20000000000 */
[----:B------:R-:W-:Y:S01]  /*10590*/  IMAD.MOV.U32 R8, RZ, RZ, 0x0 ;  /* 0x00000000ff087424 */ /* 0x000fe200078e00ff */
[----:B------:R-:W-:Y:S01]  /*105a0*/  DADD R34, R18, 1 ;  /* 0x3ff0000012227429 */ /* 0x000fe20000000000 */
[----:B------:R-:W-:Y:S01]  /*105b0*/  MOV R9, 0x3fd80000 ;  /* 0x3fd8000000097802 */ /* 0x000fe20000000f00 */
        /* <DEDUP_REMOVED lines=17> */
[----:B------:R-:W-:Y:S02]  /*106d0*/  IMAD.MOV.U32 R9, RZ, RZ, R2 ;  /* 0x000000ffff097224 */ /* 0x000fe400078e0002 */
[----:B------:R-:W-:Y:S02]  /*106e0*/  IMAD.MOV.U32 R8, RZ, RZ, R3 ;  /* 0x000000ffff087224 */ /* 0x000fe400078e0003 */
[----:B------:R-:W-:Y:S01]  /*106f0*/  IMAD.MOV.U32 R0, RZ, RZ, R33 ;  /* 0x000000ffff007224 */ /* 0x000fe200078e0021 */
[----:B------:R-:W-:Y:S01]  /*10700*/  MOV R33, 0x10760 ;  /* 0x0001076000217802 */ /* 0x000fe20000000f00 */
[----:B------:R-:W-:Y:S02]  /*10710*/  IMAD.MOV.U32 R32, RZ, RZ, R38 ;  /* 0x000000ffff207224 */ /* 0x000fe400078e0026 */
[----:B------:R-:W-:Y:S02]  /*10720*/  IMAD.MOV.U32 R11, RZ, RZ, R35 ;  /* 0x000000ffff0b7224 */ /* 0x000fe400078e0023 */
[----:B------:R-:W-:-:S02]  /*10730*/  IMAD.MOV.U32 R3, RZ, RZ, R36 ;  /* 0x000000ffff037224 */ /* 0x000fc400078e0024 */
[----:B------:R-:W-:-:S07]  /*10740*/  IMAD.MOV.U32 R2, RZ, RZ, R37 ;  /* 0x000000ffff027224 */ /* 0x000fce00078e0025 */
[----:B------:R-:W-:Y:S05]  /*10750*/  CALL.REL.NOINC `($__internal_24_$__cuda_sm20_dsqrt_rn_f64_mediumpath_v1) ;  /* 0x0000023c000c7944 */ /* 0x000fea0003c00000 */
[----:B------:R-:W-:Y:S02]  /*10760*/  IMAD.MOV.U32 R8, RZ, RZ, R0 ;  /* 0x000000ffff087224 */ /* 0x000fe400078e0000 */
[----:B------:R-:W-:-:S07]  /*10770*/  IMAD.MOV.U32 R9, RZ, RZ, R3 ;  /* 0x000000ffff097224 */ /* 0x000fce00078e0003 */
.L_x_13579:
[----:B------:R-:W-:Y:S05]  /*10780*/  BSYNC B3 ;  /* 0x0000000000037941 */ /* 0x000fea0003800000 */
.L_x_13578:
        /* <DEDUP_REMOVED lines=85> */
.L_x_13580:
        /* <DEDUP_REMOVED lines=22> */
.L_x_13582:
[----:B------:R-:W-:Y:S05]  /*10e40*/  BSYNC B3 ;  /* 0x0000000000037941 */ /* 0x000fea0003800000 */
.L_x_13581:
        /* <DEDUP_REMOVED lines=30> */
.L_x_13567:
        /* <DEDUP_REMOVED lines=28> */
.L_x_13585:
[----:B------:R-:W-:Y:S05]  /*111f0*/  BSYNC B3 ;  /* 0x0000000000037941 */ /* 0x000fea0003800000 */
.L_x_13584:
        /* <DEDUP_REMOVED lines=27> */
.L_x_13588:
[----:B------:R-:W-:Y:S05]  /*113b0*/  BSYNC B3 ;  /* 0x0000000000037941 */ /* 0x000fea0003800000 */
.L_x_13587:
        /* <DEDUP_REMOVED lines=30> */
.L_x_13586:
        /* <DEDUP_REMOVED lines=75> */
.L_x_13589:
[----:B------:R-:W-:Y:S01]  /*11a50*/  IMAD.MOV.U32 R2, RZ, RZ, 0x0 ;  /* 0x00000000ff027424 */ /* 0x000fe200078e00ff */
[----:B------:R-:W-:Y:S01]  /*11a60*/  FSETP.NEU.FTZ.AND P0, PT, R9, RZ, PT ;  /* 0x000000ff0900720b */ /* 0x000fe20003f1d000 */
[----:B------:R-:W-:-:S06]  /*11a70*/  IMAD.MOV.U32 R3, RZ, RZ, 0x7ff00000 ;  /* 0x7ff00000ff037424 */ /* 0x000fcc00078e00ff */
[----:B------:R-:W-:-:S10]  /*11a80*/  DFMA R2, R8, R2, +INF ;  /* 0x7ff000000802742b */ /* 0x000fd40000000002 */
[----:B------:R-:W-:Y:S02]  /*11a90*/  FSEL R44, R2, RZ, P0 ;  /* 0x000000ff022c7208 */ /* 0x000fe40000000000 */
[----:B------:R-:W-:Y:S01]  /*11aa0*/  FSEL R45, R3, -QNAN , P0 ;  /* 0xfff00000032d7808 */ /* 0x000fe20000000000 */
[----:B------:R-:W-:Y:S06]  /*11ab0*/  BRA `(.L_x_13565) ;  /* 0x0000000400407947 */ /* 0x000fec0003800000 */
.L_x_13583:
        /* <DEDUP_REMOVED lines=27> */
.L_x_13591:
[----:B------:R-:W-:Y:S05]  /*11c70*/  BSYNC B3 ;  /* 0x0000000000037941 */ /* 0x000fea0003800000 */
.L_x_13590:
        /* <DEDUP_REMOVED lines=21> */
.L_x_13593:
[----:B------:R-:W-:Y:S05]  /*11dd0*/  BSYNC B3 ;  /* 0x0000000000037941 */ /* 0x000fea0003800000 */
.L_x_13592:
[----:B------:R-:W-:Y:S01]  /*11de0*/  IMAD.MOV.U32 R44, RZ, RZ, R2 ;  /* 0x000000ffff2c7224 */ /* 0x000fe200078e0002 */
[----:B------:R-:W-:Y:S01]  /*11df0*/  MOV R45, R3 ;  /* 0x00000003002d7202 */ /* 0x000fe20000000f00 */
[----:B------:R-:W-:Y:S06]  /*11e00*/  BRA `(.L_x_13565) ;  /* 0x00000000006c7947 */ /* 0x000fec0003800000 */
.L_x_13566:
        /* <DEDUP_REMOVED lines=26> */
.L_x_13594:
[----:B------:R-:W-:Y:S05]  /*11fb0*/  BSYNC B3 ;  /* 0x0000000000037941 */ /* 0x000fea0003800000 */
.L_x_13565:
[----:B------:R-:W-:Y:S05]  /*11fc0*/  BSYNC B2 ;  /* 0x0000000000027941 */ /* 0x000fea0003800000 */
.L_x_13561:
        /* <DEDUP_REMOVED lines=25> */
.L_x_13599:
[----:B------:R-:W-:Y:S05]  /*12160*/  BSYNC B4 ;  /* 0x0000000000047941 */ /* 0x000fea0003800000 */
.L_x_13598:
        /* <DEDUP_REMOVED lines=49> */
.L_x_13601:
        /* <DEDUP_REMOVED lines=71> */
.L_x_13600:
        /* <DEDUP_REMOVED lines=38> */
.L_x_13610:
[----:B------:R-:W-:Y:S05]  /*12b50*/  BSYNC B6 ;  /* 0x0000000000067941 */ /* 0x000fea0003800000 */
.L_x_13609:
[----:B------:R-:W-:Y:S02]  /*12b60*/  IMAD.MOV.U32 R16, RZ, RZ, R2 ;  /* 0x000000ffff107224 */ /* 0x000fe400078e0002 */
[----:B------:R-:W-:Y:S01]  /*12b70*/  IMAD.MOV.U32 R17, RZ, RZ, R3 ;  /* 0x000000ffff117224 */ /* 0x000fe200078e0003 */
[----:B------:R-:W-:Y:S06]  /*12b80*/  BRA `(.L_x_13608) ;  /* 0x0000000000047947 */ /* 0x000fec0003800000 */
.L_x_13607:
[----:B------:R-:W-:-:S11]  /*12b90*/  DADD R16, -R40, R48 ;  /* 0x0000000028107229 */ /* 0x000fd60000000130 */
.L_x_13608:
[----:B------:R-:W-:Y:S05]  /*12ba0*/  BSYNC B5 ;  /* 0x0000000000057941 */ /* 0x000fea0003800000 */
.L_x_13606:
        /* <DEDUP_REMOVED lines=28> */
.L_x_13615:
[----:B------:R-:W-:Y:S05]  /*12d70*/  BSYNC B6 ;  /* 0x0000000000067941 */ /* 0x000fea0003800000 */
.L_x_13614:
[----:B------:R-:W-:Y:S02]  /*12d80*/  IMAD.MOV.U32 R12, RZ, RZ, R2 ;  /* 0x000000ffff0c7224 */ /* 0x000fe400078e0002 */
[----:B------:R-:W-:Y:S01]  /*12d90*/  IMAD.MOV.U32 R13, RZ, RZ, R3 ;  /* 0x000000ffff0d7224 */ /* 0x000fe200078e0003 */
[----:B------:R-:W-:Y:S06]  /*12da0*/  BRA `(.L_x_13613) ;  /* 0x0000000000047947 */ /* 0x000fec0003800000 */
.L_x_13612:
[----:B------:R-:W-:-:S11]  /*12db0*/  DADD R12, -R42, R50 ;  /* 0x000000002a0c7229 */ /* 0x000fd60000000132 */
.L_x_13613:
[----:B------:R-:W-:Y:S05]  /*12dc0*/  BSYNC B5 ;  /* 0x0000000000057941 */ /* 0x000fea0003800000 */
.L_x_13611:
        /* <DEDUP_REMOVED lines=31> */
.L_x_13617:
[----:B------:R-:W-:Y:S05]  /*12fc0*/  BSYNC B5 ;  /* 0x0000000000057941 */ /* 0x000fea0003800000 */
.L_x_13616:
[----:B------:R-:W-:Y:S05]  /*12fd0*/  BRA `(.L_x_13618) ;  /* 0x00000008005c7947 */ /* 0x000fea0003800000 */
.L_x_13605:
        /* <DEDUP_REMOVED lines=31> */
.L_x_13621:
[----:B------:R-:W-:Y:S05]  /*131d0*/  BSYNC B5 ;  /* 0x0000000000057941 */ /* 0x000fea0003800000 */
.L_x_13620:
[----:B------:R-:W-:Y:S05]  /*131e0*/  BRA `(.L_x_13618) ;  /* 0x0000000400d87947 */ /* 0x000fea0003800000 */
.L_x_13619:
        /* <DEDUP_REMOVED lines=30> */
.L_x_13623:
[----:B------:R-:W-:Y:S05]  /*133d0*/  BSYNC B5 ;  /* 0x0000000000057941 */ /* 0x000fea0003800000 */
.L_x_13622:
        /* <DEDUP_REMOVED lines=21> */
.L_x_13625:
[----:B------:R-:W-:Y:S05]  /*13530*/  BSYNC B5 ;  /* 0x0000000000057941 */ /* 0x000fea0003800000 */
.L_x_13624:
[----:B------:R-:W-:Y:S01]  /*13540*/  DMUL R14, R14, 8.11296384146066816958e+31 ;  /* 0x469000000e0e7828 */ /* 0x000fe20000000000 */
[----:B------:R-:W-:Y:S01]  /*13550*/  MOV R16, R2 ;  /* 0x0000000200107202 */ /* 0x000fe20000000f00 */
[----:B------:R-:W-:Y:S01]  /*13560*/  IMAD.MOV.U32 R17, RZ, RZ, R3 ;  /* 0x000000ffff117224 */ /* 0x000fe200078e0003 */
[----:B------:R-:W-:Y:S08]  /*13570*/  BRA `(.L_x_13618) ;  /* 0x0000000000f47947 */ /* 0x000ff00003800000 */
.L_x_13604:
        /* <DEDUP_REMOVED lines=28> */
.L_x_13627:
[----:B------:R-:W-:Y:S05]  /*13740*/  BSYNC B5 ;  /* 0x0000000000057941 */ /* 0x000fea0003800000 */
.L_x_13626:
        /* <DEDUP_REMOVED lines=29> */
[----:B------:R-:W-:-:S07]  /*13920*/  IMAD.MOV.U32 R2, RZ, RZ, R0 ;  /* 0x000000ffff027224 */ /* 0x000fce00078e0000 */
.L_x_13629:
[----:B------:R-:W-:Y:S05]  /*13930*/  BSYNC B5 ;  /* 0x0000000000057941 */ /* 0x000fea0003800000 */
.L_x_13628:
[----:B------:R-:W-:-:S11]  /*13940*/  DMUL R16, R2, R16 ;  /* 0x0000001002107228 */ /* 0x000fd60000000000 */
.L_x_13618:
[----:B------:R-:W-:Y:S05]  /*13950*/  BSYNC B4 ;  /* 0x0000000000047941 */ /* 0x000fea0003800000 */
.L_x_13603:
[----:B------:R-:W-:Y:S05]  /*13960*/  BRA `(.L_x_13630) ;  /* 0x0000000000087947 */ /* 0x000fea0003800000 */
.L_x_13597:
[----:B------:R-:W-:Y:S02]  /*13970*/  DMUL R16, R18, 9.00719925474099200000e+15 ;  /* 0x4340000012107828 */ /* 0x000fe40000000000 */
[----:B------:R-:W-:-:S11]  /*13980*/  DMUL R14, R14, 9.00719925474099200000e+15 ;  /* 0x434000000e0e7828 */ /* 0x000fd60000000000 */
.L_x_13630:
[----:B------:R-:W-:Y:S05]  /*13990*/  BSYNC B2 ;  /* 0x0000000000027941 */ /* 0x000fea0003800000 */
.L_x_13596:
        /* <DEDUP_REMOVED lines=28> */
.L_x_13632:
[----:B------:R-:W-:Y:S05]  /*13b60*/  BSYNC B2 ;  /* 0x0000000000027941 */ /* 0x000fea0003800000 */
.L_x_13631:
        /* <DEDUP_REMOVED lines=82> */
.L_x_13634:
[----:B------:R-:W-:Y:S02]  /*14090*/  FSEL R2, RZ, 3.37028055040000000000e+12, P0 ;  /* 0x54442d18ff027808 */ /* 0x000fe40000000000 */
[----:B------:R-:W-:-:S07]  /*140a0*/  FSEL R3, RZ, 2.1426990032196044922, P0 ;  /* 0x400921fbff037808 */ /* 0x000fce0000000000 */
.L_x_13635:
[----:B------:R-:W-:Y:S05]  /*140b0*/  BSYNC B0 ;  /* 0x0000000000007941 */ /* 0x000fea0003800000 */
.L_x_13633:
[----:B------:R-:W-:Y:S01]  /*140c0*/  DADD R16, |R16|, |R14| ;  /* 0x0000000010107229 */ /* 0x000fe2000000060e */
[----:B------:R-:W-:-:S07]  /*140d0*/  LOP3.LUT R15, R3, 0x80000000, R15, 0xb8, !PT ;  /* 0x80000000030f7812 */ /* 0x000fce00078eb80f */
[----:B------:R-:W-:-:S06]  /*140e0*/  DSETP.GTU.AND P0, PT, |R16|, +INF , PT ;  /* 0x7ff000001000742a */ /* 0x000fcc0003f0c200 */
[----:B------:R-:W-:Y:S02]  /*140f0*/  FSEL R2, R16, R2, P0 ;  /* 0x0000000210027208 */ /* 0x000fe40000000000 */
[----:B------:R-:W-:-:S07]  /*14100*/  FSEL R3, R17, R15, P0 ;  /* 0x0000000f11037208 */ /* 0x000fce0000000000 */
.L_x_13602:
[----:B------:R-:W-:Y:S05]  /*14110*/  BSYNC B3 ;  /* 0x0000000000037941 */ /* 0x000fea0003800000 */
.L_x_13595:
[----:B------:R-:W-:Y:S01]  /*14120*/  LOP3.LUT R43, R3, 0x80000000, R31, 0xb8, !PT ;  /* 0x80000000032b7812 */ /* 0x000fe200078eb81f */
[----:B------:R-:W-:Y:S01]  /*14130*/  IMAD.MOV.U32 R42, RZ, RZ, R2 ;  /* 0x000000ffff2a7224 */ /* 0x000fe200078e0002 */
[----:B------:R-:W-:Y:S01]  /*14140*/  LOP3.LUT R41, R45, 0x80000000, R29, 0xb8, !PT ;  /* 0x800000002d297812 */ /* 0x000fe200078eb81d */
[----:B------:R-:W-:Y:S01]  /*14150*/  IMAD.MOV.U32 R40, RZ, RZ, R44 ;  /* 0x000000ffff287224 */ /* 0x000fe200078e002c */
[----:B------:R-:W-:Y:S06]  /*14160*/  BRA `(.L_x_13558) ;  /* 0x0000005800e47947 */ /* 0x000fec0003800000 */
.L_x_13560:
        /* <DEDUP_REMOVED lines=11> */
[----:B------:R-:W-:Y:S01]  /*14220*/  FSEL R15, R33, R35, !P4 ;  /* 0x00000023210f7208 */ /* 0x000fe20006000000 */
[----:B------:R-:W-:Y:S01]  /*14230*/  IMAD.MOV.U32 R18, RZ, RZ, R19 ;  /* 0x000000ffff127224 */ /* 0x000fe200078e0013 */
[----:B------:R-:W-:Y:S01]  /*14240*/  DSETP.GT.AND P0, PT, R12, UR4, PT ;  /* 0x000000040c007e2a */ /* 0x000fe2000bf04000 */
[----:B------:R-:W-:-:S13]  /*14250*/  IMAD.MOV.U32 R19, RZ, RZ, R3 ;  /* 0x000000ffff137224 */ /* 0x000fda00078e0003 */
        /* <DEDUP_REMOVED lines=12> */
[----:B------:R-:W-:-:S08]  /*14320*/  DFMA R10, R10, R10, R10 ;  /* 0x0000000a0a0a722b */ /* 0x000fd0000000000a */
[----:B------:R-:W-:Y:S01]  /*14330*/  DFMA R2, R2, R10, R2 ;  /* 0x0000000a0202722b */ /* 0x000fe20000000002 */
[----:B------:R-:W-:Y:S01]  /*14340*/  MOV R10, R8 ;  /* 0x00000008000a7202 */ /* 0x000fe20000000f00 */
[----:B------:R-:W-:-:S06]  /*14350*/  IMAD.MOV.U32 R11, RZ, RZ, R9 ;  /* 0x000000ffff0b7224 */ /* 0x000fcc00078e0009 */
[----:B--2-4-:R-:W-:Y:S02]  /*14360*/  DFMA R16, -R12, R2, 1 ;  /* 0x3ff000000c10742b */ /* 0x014fe40000000102 */
        /* <DEDUP_REMOVED lines=82> */
.L_x_13641:
[----:B------:R-:W-:Y:S05]  /*14890*/  BSYNC B0 ;  /* 0x0000000000007941 */ /* 0x000fea0003800000 */
.L_x_13640:
[----:B------:R-:W-:Y:S04]  /*148a0*/  BSSY B3, `(.L_x_13642) ;  /* 0x0000008000037945 */ /* 0x000fe80003800000 */
[----:B------:R-:W-:Y:S05]  /*148b0*/  @P3 BRA P5, `(.L_x_13643) ;  /* 0x0000000000183947 */ /* 0x000fea0002800000 */
[----:B------:R-:W-:Y:S01]  /*148c0*/  IMAD.MOV.U32 R10, RZ, RZ, R14 ;  /* 0x000000ffff0a7224 */ /* 0x000fe200078e000e */
[----:B------:R-:W-:Y:S01]  /*148d0*/  MOV R0, 0x14920 ;  /* 0x0001492000007802 */ /* 0x000fe20000000f00 */
[----:B------:R-:W-:Y:S02]  /*148e0*/  IMAD.MOV.U32 R11, RZ, RZ, R15 ;  /* 0x000000ffff0b7224 */ /* 0x000fe400078e000f */
[----:B------:R-:W-:Y:S02]  /*148f0*/  IMAD.MOV.U32 R2, RZ, RZ, R12 ;  /* 0x000000ffff027224 */ /* 0x000fe400078e000c */
[----:B------:R-:W-:-:S07]  /*14900*/  IMAD.MOV.U32 R3, RZ, RZ, R13 ;  /* 0x000000ffff037224 */ /* 0x000fce00078e000d */
[----:B------:R-:W-:Y:S05]  /*14910*/  CALL.REL.NOINC `($__internal_23_$__cuda_sm20_div_rn_f64_full) ;  /* 0x000001f400107944 */ /* 0x000fea0003c00000 */
.L_x_13643:
[----:B------:R-:W-:Y:S05]  /*14920*/  BSYNC B3 ;  /* 0x0000000000037941 */ /* 0x000fea0003800000 */
.L_x_13642:
[----:B------:R-:W-:Y:S01]  /*14930*/  DSETP.NEU.AND P0, PT, R12, RZ, PT ;  /* 0x000000ff0c00722a */ /* 0x000fe20003f0d000 */
[----:B------:R-:W-:-:S13]  /*14940*/  BSSY B0, `(.L_x_13644) ;  /* 0x0000054000007945 */ /* 0x000fda0003800000 */
[----:B------:R-:W-:Y:S05]  /*14950*/  @!P0 BRA `(.L_x_13645) ;  /* 0x00000004003c8947 */ /* 0x000fea0003800000 */
[----:B------:R-:W-:Y:S01]  /*14960*/  DMUL R8, R2, R2 ;  /* 0x0000000202087228 */ /* 0x000fe20000000000 */
[----:B------:R-:W-:Y:S01]  /*14970*/  IMAD.MOV.U32 R10, RZ, RZ, -0x2449a4b7 ;  /* 0xdbb65b49ff0a7424 */ /* 0x000fe200078e00ff */
[----:B------:R-:W-:Y:S01]  /*14980*/  MOV R11, 0x3f2d3b63 ;  /* 0x3f2d3b63000b7802 */ /* 0x000fe20000000f00 */
[----:B------:R-:W-:Y:S01]  /*14990*/  UMOV UR4, 0x2a25ff7e ;  /* 0x2a25ff7e00047882 */ /* 0x000fe20000000000 */
[----:B------:R-:W-:Y:S01]  /*149a0*/  UMOV UR5, 0x3ef53e1d ;  /* 0x3ef53e1d00057882 */ /* 0x000fe20000000000 */
[----:B------:R-:W-:Y:S01]  /*149b0*/  ISETP.GE.AND P1, PT, R18, RZ, PT ;  /* 0x000000ff1200720c */ /* 0x000fe20003f26270 */
[----:B------:R-:W-:Y:S02]  /*149c0*/  DSETP.NEU.AND P0, PT, |R28|, |R30|, PT ;  /* 0x4000001e1c00722a */ /* 0x000fe40003f0d200 */
        /* <DEDUP_REMOVED lines=72> */
.L_x_13645:
[----:B------:R-:W-:-:S04]  /*14e50*/  ISETP.GE.AND P0, PT, R18, RZ, PT ;  /* 0x000000ff1200720c */ /* 0x000fc80003f06270 */
[----:B------:R-:W-:Y:S02]  /*14e60*/  FSEL R10, RZ, 3.37028055040000000000e+12, P0 ;  /* 0x54442d18ff0a7808 */ /* 0x000fe40000000000 */
[----:B------:R-:W-:-:S07]  /*14e70*/  FSEL R11, RZ, 2.1426990032196044922, P0 ;  /* 0x400921fbff0b7808 */ /* 0x000fce0000000000 */
.L_x_13646:
[----:B------:R-:W-:Y:S05]  /*14e80*/  BSYNC B0 ;  /* 0x0000000000007941 */ /* 0x000fea0003800000 */
.L_x_13644:
[----:B------:R-:W-:Y:S01]  /*14e90*/  DADD R2, |R28|, |R30| ;  /* 0x000000001c027229 */ /* 0x000fe2000000061e */
[----:B------:R-:W-:Y:S01]  /*14ea0*/  LOP3.LUT R19, R11, 0x80000000, R19, 0xb8, !PT ;  /* 0x800000000b137812 */ /* 0x000fe200078eb813 */
[----:B------:R-:W-:-:S06]  /*14eb0*/  DMUL R40, R40, 0.5 ;  /* 0x3fe0000028287828 */ /* 0x000fcc0000000000 */
[----:B------:R-:W-:-:S06]  /*14ec0*/  DSETP.GTU.AND P0, PT, |R2|, +INF , PT ;  /* 0x7ff000000200742a */ /* 0x000fcc0003f0c200 */
[----:B------:R-:W-:Y:S02]  /*14ed0*/  FSEL R10, R2, R10, P0 ;  /* 0x0000000a020a7208 */ /* 0x000fe40000000000 */
[----:B------:R-:W-:Y:S01]  /*14ee0*/  FSEL R11, R3, R19, P0 ;  /* 0x00000013030b7208 */ /* 0x000fe20000000000 */
[----:B------:R-:W-:Y:S06]  /*14ef0*/  BRA `(.L_x_13647) ;  /* 0x0000004c00147947 */ /* 0x000fec0003800000 */
.L_x_13639:
        /* <DEDUP_REMOVED lines=9> */
[----:B------:R-:W-:Y:S01]  /*14f90*/  IMAD.MOV.U32 R36, RZ, RZ, 0x0 ;  /* 0x00000000ff247424 */ /* 0x000fe200078e00ff */
[----:B------:R-:W-:Y:S01]  /*14fa0*/  SEL R8, R34, R32, P0 ;  /* 0x0000002022087207 */ /* 0x000fe20000000000 */
[----:B------:R-:W-:Y:S01]  /*14fb0*/  IMAD.MOV.U32 R37, RZ, RZ, 0x3fd80000 ;  /* 0x3fd80000ff257424 */ /* 0x000fe200078e00ff */
[----:B------:R-:W-:Y:S01]  /*14fc0*/  LOP3.LUT R0, R3, 0xffc00000, RZ, 0xc0, !PT ;  /* 0xffc0000003007812 */ /* 0x000fe200078ec0ff */
[----:B------:R-:W-:Y:S01]  /*14fd0*/  BSSY B0, `(.L_x_13648) ;  /* 0x000007a000007945 */ /* 0x000fe20003800000 */
[----:B------:R-:W-:-:S02]  /*14fe0*/  SEL R9, R35, R33, P0 ;  /* 0x0000002123097207 */ /* 0x000fc40000000000 */
[----:B------:R-:W-:Y:S02]  /*14ff0*/  IADD3 R11, -R0, 0x7fd00000, RZ ;  /* 0x7fd00000000b7810 */ /* 0x000fe40007ffe1ff */
[----:B------:R-:W-:Y:S01]  /*15000*/  SEL R2, R34, R32, P1 ;  /* 0x0000002022027207 */ /* 0x000fe20000800000 */
[----:B------:R-:W-:Y:S01]  /*15010*/  IMAD.MOV.U32 R32, RZ, RZ, RZ ;  /* 0x000000ffff207224 */ /* 0x000fe200078e00ff */
[----:B------:R-:W-:Y:S02]  /*15020*/  ISETP.GE.U32.AND P2, PT, R9, 0x7ff00000, PT ;  /* 0x7ff000000900780c */ /* 0x000fe40003f46070 */
[C---:B--2-4-:R-:W-:Y:S01]  /*15030*/  DMUL R16, R10.reuse, R8 ;  /* 0x000000080a107228 */ /* 0x054fe20000000000 */
[----:B------:R-:W-:Y:S01]  /*15040*/  FSETP.GEU.AND P5, PT, |R15|, 6.5827683646048100446e-37, PT ;  /* 0x036000000f00780b */ /* 0x000fe20003fae200 */
[----:B------:R-:W-:-:S06]  /*15050*/  DMUL R10, R10, R2 ;  /* 0x000000020a0a7228 */ /* 0x000fcc0000000000 */
[----:B------:R-:W-:-:S08]  /*15060*/  DMUL R16, R16, R16 ;  /* 0x0000001010107228 */ /* 0x000fd00000000000 */
        /* <DEDUP_REMOVED lines=21> */
[----:B------:R-:W-:-:S03]  /*151c0*/  DMUL R36, R36, R10 ;  /* 0x0000000a24247228 */ /* 0x000fc60000000000 */
[----:B------:R-:W-:-:S07]  /*151d0*/  DFMA R32, R32, R32, R32 ;  /* 0x000000202020722b */ /* 0x000fce0000000020 */
        /* <DEDUP_REMOVED lines=89> */
.L_x_13649:
[----:B------:R-:W-:Y:S05]  /*15770*/  BSYNC B0 ;  /* 0x0000000000007941 */ /* 0x000fea0003800000 */
.L_x_13648:
        /* <DEDUP_REMOVED lines=8> */
.L_x_13651:
[----:B------:R-:W-:Y:S05]  /*15800*/  BSYNC B3 ;  /* 0x0000000000037941 */ /* 0x000fea0003800000 */
.L_x_13650:
        /* <DEDUP_REMOVED lines=82> */
.L_x_13653:
[----:B------:R-:W-:-:S04]  /*15d30*/  ISETP.GE.AND P0, PT, R18, RZ, PT ;  /* 0x000000ff1200720c */ /* 0x000fc80003f06270 */
[----:B------:R-:W-:Y:S02]  /*15d40*/  FSEL R10, RZ, 3.37028055040000000000e+12, P0 ;  /* 0x54442d18ff0a7808 */ /* 0x000fe40000000000 */
[----:B------:R-:W-:-:S07]  /*15d50*/  FSEL R11, RZ, 2.1426990032196044922, P0 ;  /* 0x400921fbff0b7808 */ /* 0x000fce0000000000 */
.L_x_13654:
[----:B------:R-:W-:Y:S05]  /*15d60*/  BSYNC B0 ;  /* 0x0000000000007941 */ /* 0x000fea0003800000 */
.L_x_13652:
[----:B------:R-:W-:Y:S01]  /*15d70*/  DADD R2, |R28|, |R30| ;  /* 0x000000001c027229 */ /* 0x000fe2000000061e */
[----:B------:R-:W-:-:S07]  /*15d80*/  LOP3.LUT R19, R11, 0x80000000, R19, 0xb8, !PT ;  /* 0x800000000b137812 */ /* 0x000fce00078eb813 */
[----:B------:R-:W-:-:S06]  /*15d90*/  DSETP.GTU.AND P0, PT, |R2|, +INF , PT ;  /* 0x7ff000000200742a */ /* 0x000fcc0003f0c200 */
[----:B------:R-:W-:Y:S02]  /*15da0*/  FSEL R10, R2, R10, P0 ;  /* 0x0000000a020a7208 */ /* 0x000fe40000000000 */
[----:B------:R-:W-:Y:S01]  /*15db0*/  FSEL R11, R3, R19, P0 ;  /* 0x00000013030b7208 */ /* 0x000fe20000000000 */
[----:B------:R-:W-:Y:S06]  /*15dc0*/  BRA `(.L_x_13647) ;  /* 0x0000003c00607947 */ /* 0x000fec0003800000 */
.L_x_13638:
        /* <DEDUP_REMOVED lines=22> */
[----:B--2-4-:R-:W-:Y:S05]  /*15f30*/  CALL.REL.NOINC `($__internal_23_$__cuda_sm20_div_rn_f64_full) ;  /* 0x000001dc00887944 */ /* 0x014fea0003c00000 */
.L_x_13656:
[----:B------:R-:W-:Y:S05]  /*15f40*/  BSYNC B3 ;  /* 0x0000000000037941 */ /* 0x000fea0003800000 */
.L_x_13655:
[----:B------:R-:W2:Y:S01]  /*15f50*/  MUFU.RCP64H R9, -2.718280792236328125 ;  /* 0xc005bf0a00097908 */ /* 0x000ea20000001800 */
[----:B------:R-:W-:Y:S01]  /*15f60*/  MOV R10, 0x8b145769 ;  /* 0x8b145769000a7802 */ /* 0x000fe20000000f00 */
[----:B------:R-:W-:Y:S01]  /*15f70*/  IMAD.MOV.U32 R11, RZ, RZ, 0x4005bf0a ;  /* 0x4005bf0aff0b7424 */ /* 0x000fe200078e00ff */
[----:B------:R-:W-:Y:S01]  /*15f80*/  FSETP.GEU.AND P1, PT, |R31|, 6.5827683646048100446e-37, PT ;  /* 0x036000001f00780b */ /* 0x000fe20003f2e200 */
[----:B------:R-:W-:Y:S01]  /*15f90*/  IMAD.MOV.U32 R8, RZ, RZ, 0x1 ;  /* 0x00000001ff087424 */ /* 0x000fe200078e00ff */
[----:B------:R-:W-:Y:S05]  /*15fa0*/  BSSY B3, `(.L_x_13657) ;  /* 0x0000015000037945 */ /* 0x000fea0003800000 */
[----:B--2-4-:R-:W-:-:S08]  /*15fb0*/  DFMA R16, R8, R10, 1 ;  /* 0x3ff000000810742b */ /* 0x014fd0000000000a */
        /* <DEDUP_REMOVED lines=19> */
.L_x_13658:
[----:B------:R-:W-:Y:S05]  /*160f0*/  BSYNC B3 ;  /* 0x0000000000037941 */ /* 0x000fea0003800000 */
.L_x_13657:
[----:B------:R-:W-:Y:S01]  /*16100*/  DADD R34, -RZ, |R8| ;  /* 0x00000000ff227229 */ /* 0x000fe20000000508 */
[----:B------:R-:W-:Y:S01]  /*16110*/  IMAD.MOV.U32 R10, RZ, RZ, RZ ;  /* 0x000000ffff0a7224 */ /* 0x000fe200078e00ff */
[----:B------:R-:W-:Y:S01]  /*16120*/  UMOV UR4, 0xffffffff ;  /* 0xffffffff00047882 */ /* 0x000fe20000000000 */
        /* <DEDUP_REMOVED lines=20> */
[----:B------:R-:W-:-:S08]  /*16270*/  DMUL R32, R32, R32 ;  /* 0x0000002020207228 */ /* 0x000fd00000000000 */
[----:B------:R-:W-:Y:S01]  /*16280*/  DFMA R10, R10, R10, R32 ;  /* 0x0000000a0a0a722b */ /* 0x000fe20000000020 */
[----:B------:R-:W-:-:S07]  /*16290*/  IMAD.MOV.U32 R32, RZ, RZ, RZ ;  /* 0x000000ffff207224 */ /* 0x000fce00078e00ff */
        /* <DEDUP_REMOVED lines=37> */
[----:B------:R-:W-:Y:S01]  /*164f0*/  @P1 MOV R16, 0x0 ;  /* 0x0000000000101802 */ /* 0x000fe20000000f00 */
[----:B------:R-:W-:Y:S01]  /*16500*/  @P1 IMAD.MOV.U32 R17, RZ, RZ, 0x7ff00000 ;  /* 0x7ff00000ff111424 */ /* 0x000fe200078e00ff */
[----:B------:R-:W-:-:S04]  /*16510*/  @P1 FSETP.NEU.FTZ.AND P2, PT, R11, RZ, PT ;  /* 0x000000ff0b00120b */ /* 0x000fc80003f5d000 */
[----:B------:R-:W-:Y:S01]  /*16520*/  FFMA R0, RZ, R13, R3 ;  /* 0x0000000dff007223 */ /* 0x000fe20000000003 */
[----:B------:R-:W-:-:S04]  /*16530*/  @P1 DFMA R16, R10, R16, +INF ;  /* 0x7ff000000a10142b */ /* 0x000fc80000000010 */
[----:B------:R-:W-:Y:S01]  /*16540*/  FSETP.GT.AND P3, PT, |R0|, 1.469367938527859385e-39, PT ;  /* 0x001000000000780b */ /* 0x000fe20003f64200 */
[----:B------:R-:W-:Y:S02]  /*16550*/  IMAD.MOV.U32 R0, RZ, RZ, -0x3ff ;  /* 0xfffffc01ff007424 */ /* 0x000fe400078e00ff */
[----:B------:R-:W-:-:S03]  /*16560*/  @!P0 IMAD.MOV.U32 R0, RZ, RZ, -0x435 ;  /* 0xfffffbcbff008424 */ /* 0x000fc600078e00ff */
        /* <DEDUP_REMOVED lines=65> */
.L_x_13660:
[----:B------:R-:W-:Y:S05]  /*16980*/  BSYNC B0 ;  /* 0x0000000000007941 */ /* 0x000fea0003800000 */
.L_x_13659:
        /* <DEDUP_REMOVED lines=8> */
.L_x_13662:
[----:B------:R-:W-:Y:S05]  /*16a10*/  BSYNC B3 ;  /* 0x0000000000037941 */ /* 0x000fea0003800000 */
.L_x_13661:
        /* <DEDUP_REMOVED lines=82> */
.L_x_13664:
[----:B------:R-:W-:-:S04]  /*16f40*/  ISETP.GE.AND P0, PT, R18, RZ, PT ;  /* 0x000000ff1200720c */ /* 0x000fc80003f06270 */
[----:B------:R-:W-:Y:S02]  /*16f50*/  FSEL R10, RZ, 3.37028055040000000000e+12, P0 ;  /* 0x54442d18ff0a7808 */ /* 0x000fe40000000000 */
[----:B------:R-:W-:-:S07]  /*16f60*/  FSEL R11, RZ, 2.1426990032196044922, P0 ;  /* 0x400921fbff0b7808 */ /* 0x000fce0000000000 */
.L_x_13665:
[----:B------:R-:W-:Y:S05]  /*16f70*/  BSYNC B0 ;  /* 0x0000000000007941 */ /* 0x000fea0003800000 */
.L_x_13663:
[----:B------:R-:W-:Y:S01]  /*16f80*/  DADD R2, |R28|, |R30| ;  /* 0x000000001c027229 */ /* 0x000fe2000000061e */
[----:B------:R-:W-:Y:S01]  /*16f90*/  LOP3.LUT R19, R11, 0x80000000, R19, 0xb8, !PT ;  /* 0x800000000b137812 */ /* 0x000fe200078eb813 */
[----:B------:R-:W-:-:S06]  /*16fa0*/  DADD R40, R40, 1 ;  /* 0x3ff0000028287429 */ /* 0x000fcc0000000000 */
[----:B------:R-:W-:-:S06]  /*16fb0*/  DSETP.GTU.AND P0, PT, |R2|, +INF , PT ;  /* 0x7ff000000200742a */ /* 0x000fcc0003f0c200 */
[----:B------:R-:W-:Y:S02]  /*16fc0*/  FSEL R10, R2, R10, P0 ;  /* 0x0000000a020a7208 */ /* 0x000fe40000000000 */
[----:B------:R-:W-:Y:S01]  /*16fd0*/  FSEL R11, R3, R19, P0 ;  /* 0x00000013030b7208 */ /* 0x000fe20000000000 */
[----:B------:R-:W-:Y:S06]  /*16fe0*/  BRA `(.L_x_13647) ;  /* 0x0000002800d87947 */ /* 0x000fec0003800000 */
.L_x_13637:
[----:B------:R-:W-:Y:S01]  /*16ff0*/  DSETP.GEU.AND P4, PT, R12, R14, PT ;  /* 0x0000000e0c00722a */ /* 0x000fe20003f8e000 */
[----:B------:R-:W-:Y:S01]  /*17000*/  UMOV UR4, 0xffffffff ;  /* 0xffffffff00047882 */ /* 0x000fe20000000000 */
[----:B------:R-:W-:-:S04]  /*17010*/  UMOV UR5, 0x7fdfffff ;  /* 0x7fdfffff00057882 */ /* 0x000fc80000000000 */
[----:B--2-4-:R-:W-:Y:S02]  /*17020*/  FSEL R16, R14, R12, !P4 ;  /* 0x0000000c0e107208 */ /* 0x014fe40006000000 */
        /* <DEDUP_REMOVED lines=103> */
.L_x_13669:
[----:B------:R-:W-:Y:S05]  /*176a0*/  BSYNC B0 ;  /* 0x0000000000007941 */ /* 0x000fea0003800000 */
.L_x_13668:
        /* <DEDUP_REMOVED lines=8> */
.L_x_13671:
[----:B------:R-:W-:Y:S05]  /*17730*/  BSYNC B3 ;  /* 0x0000000000037941 */ /* 0x000fea0003800000 */
.L_x_13670:
        /* <DEDUP_REMOVED lines=8> */
[----:B------:R-:W-:Y:S01]  /*177c0*/  MOV R17, 0x3f2d3b63 ;  /* 0x3f2d3b6300117802 */ /* 0x000fe20000000f00 */
        /* <DEDUP_REMOVED lines=64> */
.L_x_13673:
[----:B------:R-:W-:Y:S05]  /*17bd0*/  BSYNC B0 ;  /* 0x0000000000007941 */ /* 0x000fea0003800000 */
.L_x_13672:
[----:B------:R-:W-:Y:S01]  /*17be0*/  LOP3.LUT R3, R11, 0x80000000, R31, 0xb8, !PT ;  /* 0x800000000b037812 */ /* 0x000fe200078eb81f */
[----:B------:R-:W-:Y:S01]  /*17bf0*/  DMUL R40, R40, 0.5 ;  /* 0x3fe0000028287828 */ /* 0x000fe20000000000 */
[----:B------:R-:W-:Y:S02]  /*17c00*/  FSEL R10, R8, R10, P0 ;  /* 0x0000000a080a7208 */ /* 0x000fe40000000000 */
[----:B------:R-:W-:Y:S01]  /*17c10*/  FSEL R11, R9, R3, P0 ;  /* 0x00000003090b7208 */ /* 0x000fe20000000000 */
[----:B------:R-:W-:Y:S07]  /*17c20*/  BRA `(.L_x_13647) ;  /* 0x0000001c00c87947 */ /* 0x000fee0003800000 */
.L_x_13667:
        /* <DEDUP_REMOVED lines=13> */
[----:B------:R-:W-:Y:S01]  /*17d00*/  IMAD.MOV.U32 R39, RZ, RZ, 0x3fd80000 ;  /* 0x3fd80000ff277424 */ /* 0x000fe200078e00ff */
[----:B------:R-:W-:Y:S01]  /*17d10*/  SEL R9, R15, R13, P0 ;  /* 0x0000000d0f097207 */ /* 0x000fe20000000000 */
[----:B------:R-:W-:Y:S01]  /*17d20*/  BSSY B0, `(.L_x_13674) ;  /* 0x0000078000007945 */ /* 0x000fe20003800000 */
[----:B------:R-:W-:-:S02]  /*17d30*/  IADD3 R11, -R0, 0x7fd00000, RZ ;  /* 0x7fd00000000b7810 */ /* 0x000fc40007ffe1ff */
[----:B------:R-:W-:Y:S02]  /*17d40*/  SEL R2, R14, R12, P1 ;  /* 0x0000000c0e027207 */ /* 0x000fe40000800000 */
[----:B------:R-:W-:Y:S02]  /*17d50*/  ISETP.GE.U32.AND P2, PT, R9, 0x7ff00000, PT ;  /* 0x7ff000000900780c */ /* 0x000fe40003f46070 */
[C---:B------:R-:W-:Y:S01]  /*17d60*/  DMUL R32, R10.reuse, R8 ;  /* 0x000000080a207228 */ /* 0x040fe20000000000 */
        /* <DEDUP_REMOVED lines=115> */
.L_x_13675:
[----:B------:R-:W-:Y:S05]  /*184a0*/  BSYNC B0 ;  /* 0x0000000000007941 */ /* 0x000fea0003800000 */
.L_x_13674:
        /* <DEDUP_REMOVED lines=8> */
.L_x_13677:
[----:B------:R-:W-:Y:S05]  /*18530*/  BSYNC B3 ;  /* 0x0000000000037941 */ /* 0x000fea0003800000 */
.L_x_13676:
        /* <DEDUP_REMOVED lines=73> */
.L_x_13679:
[----:B------:R-:W-:Y:S05]  /*189d0*/  BSYNC B0 ;  /* 0x0000000000007941 */ /* 0x000fea0003800000 */
.L_x_13678:
[----:B------:R-:W-:Y:S02]  /*189e0*/  LOP3.LUT R3, R11, 0x80000000, R31, 0xb8, !PT ;  /* 0x800000000b037812 */ /* 0x000fe400078eb81f */
[----:B------:R-:W-:Y:S02]  /*189f0*/  FSEL R10, R8, R10, P1 ;  /* 0x0000000a080a7208 */ /* 0x000fe40000800000 */
[----:B------:R-:W-:Y:S01]  /*18a00*/  FSEL R11, R9, R3, P1 ;  /* 0x00000003090b7208 */ /* 0x000fe20000800000 */
[----:B------:R-:W-:Y:S06]  /*18a10*/  BRA `(.L_x_13647) ;  /* 0x00000010004c7947 */ /* 0x000fec0003800000 */
.L_x_13666:
        /* <DEDUP_REMOVED lines=23> */
.L_x_13681:
[----:B------:R-:W-:Y:S05]  /*18b90*/  BSYNC B3 ;  /* 0x0000000000037941 */ /* 0x000fea0003800000 */
.L_x_13680:
        /* <DEDUP_REMOVED lines=26> */
.L_x_13683:
[----:B------:R-:W-:Y:S05]  /*18d40*/  BSYNC B3 ;  /* 0x0000000000037941 */ /* 0x000fea0003800000 */
.L_x_13682:
        /* <DEDUP_REMOVED lines=16> */
[----:B------:R-:W-:Y:S02]  /*18e50*/  SEL R9, R35, R41, P0 ;  /* 0x0000002923097207 */ /* 0x000fe40000000000 */
[----:B------:R-:W-:Y:S02]  /*18e60*/  IADD3 R11, -R0, 0x7fd00000, RZ ;  /* 0x7fd00000000b7810 */ /* 0x000fe40007ffe1ff */
[----:B------:R-:W-:Y:S01]  /*18e70*/  SEL R2, R34, R40, P1 ;  /* 0x0000002822027207 */ /* 0x000fe20000800000 */
[----:B------:R-:W-:Y:S01]  /*18e80*/  IMAD.MOV.U32 R34, RZ, RZ, RZ ;  /* 0x000000ffff227224 */ /* 0x000fe200078e00ff */
[----:B------:R-:W-:Y:S02]  /*18e90*/  ISETP.GE.U32.AND P2, PT, R9, 0x7ff00000, PT ;  /* 0x7ff000000900780c */ /* 0x000fe40003f46070 */
[C---:B------:R-:W-:Y:S02]  /*18ea0*/  DMUL R32, R10.reuse, R8 ;  /* 0x000000080a207228 */ /* 0x040fe40000000000 */
        /* <DEDUP_REMOVED lines=114> */
.L_x_13685:
[----:B------:R-:W-:Y:S05]  /*195d0*/  BSYNC B0 ;  /* 0x0000000000007941 */ /* 0x000fea0003800000 */
.L_x_13684:
        /* <DEDUP_REMOVED lines=8> */
.L_x_13687:
[----:B------:R-:W-:Y:S05]  /*19660*/  BSYNC B3 ;  /* 0x0000000000037941 */ /* 0x000fea0003800000 */
.L_x_13686:
        /* <DEDUP_REMOVED lines=74> */
.L_x_13689:
[----:B------:R-:W-:Y:S05]  /*19b10*/  BSYNC B0 ;  /* 0x0000000000007941 */ /* 0x000fea0003800000 */
.L_x_13688:
[----:B------:R-:W-:Y:S02]  /*19b20*/  LOP3.LUT R3, R11, 0x80000000, R31, 0xb8, !PT ;  /* 0x800000000b037812 */ /* 0x000fe400078eb81f */
[----:B------:R-:W-:Y:S02]  /*19b30*/  FSEL R10, R8, R10, P1 ;  /* 0x0000000a080a7208 */ /* 0x000fe40000800000 */
[----:B------:R-:W-:-:S07]  /*19b40*/  FSEL R11, R9, R3, P1 ;  /* 0x00000003090b7208 */ /* 0x000fce0000800000 */
.L_x_13647:
[----:B------:R-:W-:Y:S05]  /*19b50*/  BSYNC B2 ;  /* 0x0000000000027941 */ /* 0x000fea0003800000 */
.L_x_13636:
[----:B------:R-:W-:Y:S01]  /*19b60*/  UMOV UR4, 0xfefa39ef ;  /* 0xfefa39ef00047882 */ /* 0x000fe20000000000 */
[----:B------:R-:W-:Y:S01]  /*19b70*/  UMOV UR5, 0x3fe62e42 ;  /* 0x3fe62e4200057882 */ /* 0x000fe20000000000 */
[----:B------:R-:W-:Y:S01]  /*19b80*/  LOP3.LUT R43, R11, 0x80000000, R31, 0xb8, !PT ;  /* 0x800000000b2b7812 */ /* 0x000fe200078eb81f */
[----:B------:R-:W-:Y:S01]  /*19b90*/  DADD R40, R40, UR4 ;  /* 0x0000000428287e29 */ /* 0x000fe20008000000 */
[----:B------:R-:W-:-:S09]  /*19ba0*/  IMAD.MOV.U32 R42, RZ, RZ, R10 ;  /* 0x000000ffff2a7224 */ /* 0x000fd200078e000a */
[----:B------:R-:W-:Y:S01]  /*19bb0*/  LOP3.LUT R41, R41, 0x80000000, R29, 0xb8, !PT ;  /* 0x8000000029297812 */ /* 0x000fe200078eb81d */
[----:B------:R-:W-:Y:S06]  /*19bc0*/  BRA `(.L_x_13558) ;  /* 0x00000000004c7947 */ /* 0x000fec0003800000 */
.L_x_13559:
[----:B------:R-:W-:-:S14]  /*19bd0*/  DSETP.NEU.AND P0, PT, R12, +INF , PT ;  /* 0x7ff000000c00742a */ /* 0x000fdc0003f0d000 */
[----:B------:R-:W-:Y:S01]  /*19be0*/  @!P0 DADD R42, R30, R30 ;  /* 0x000000001e2a8229 */ /* 0x000fe2000000001e */
[----:B------:R-:W-:Y:S01]  /*19bf0*/  @!P0 MOV R40, R28 ;  /* 0x0000001c00288202 */ /* 0x000fe20000000f00 */
[----:B------:R-:W-:Y:S01]  /*19c00*/  @!P0 IMAD.MOV.U32 R41, RZ, RZ, R29 ;  /* 0x000000ffff298224 */ /* 0x000fe200078e001d */
[----:B------:R-:W-:Y:S08]  /*19c10*/  @!P0 BRA `(.L_x_13558) ;  /* 0x0000000000388947 */ /* 0x000ff00003800000 */
        /* <DEDUP_REMOVED lines=14> */
.L_x_13558:
[----:B------:R-:W-:Y:S05]  /*19d00*/  BSYNC B1 ;  /* 0x0000000000017941 */ /* 0x000fea0003800000 */
.L_x_13557:
[----:B------:R-:W0:Y:S01]  /*19d10*/  S2R R3, SR_TID.X ;  /* 0x0000000000037919 */ /* 0x000e220000002100 */
[----:B------:R-:W-:Y:S01]  /*19d20*/  BSSY B1, `(.L_x_13690) ;  /* 0x0000ab6000017945 */ /* 0x000fe20003800000 */
[----:B-1---5:R-:W-:Y:S02]  /*19d30*/  CS2R R18, SRZ ;  /* 0x0000000000127805 */ /* 0x022fe4000001ff00 */
[----:B--2-4-:R-:W-:Y:S01]  /*19d40*/  CS2R R16, SRZ ;  /* 0x0000000000107805 */ /* 0x014fe2000001ff00 */
[----:B0-----:R-:W-:-:S05]  /*19d50*/  VIADD R3, R3, 0x100 ;  /* 0x0000010003037836 */ /* 0x001fca0000000000 */
[----:B------:R-:W-:-:S13]  /*19d60*/  ISETP.GE.AND P0, PT, R3, R52, PT ;  /* 0x000000340300720c */ /* 0x000fda0003f06270 */
[----:B------:R-:W-:Y:S05]  /*19d70*/  @P0 BRA `(.L_x_13691) ;  /* 0x000000a800c00947 */ /* 0x000fea0003800000 */
[----:B------:R-:W-:Y:S02]  /*19d80*/  DSETP.GTU.AND P0, PT, |R26|, +INF , PT ;  /* 0x7ff000001a00742a */ /* 0x000fe40003f0c200 */
        /* <DEDUP_REMOVED lines=45> */
[----:B------:R-:W-:Y:S02]  /*1a060*/  LOP3.LUT R36, R3, 0xffc00000, RZ, 0xc0, !PT ;  /* 0xffc0000003247812 */ /* 0x000fe400078ec0ff */
[----:B------:R-:W-:Y:S01]  /*1a070*/  SEL R49, R19, R31, P0 ;  /* 0x0000001f13317207 */ /* 0x000fe20000000000 */
[----:B------:R-:W-:Y:S01]  /*1a080*/  IMAD.MOV.U32 R8, RZ, RZ, R48 ;  /* 0x000000ffff087224 */ /* 0x000fe200078e0030 */
[----:B------:R-:W-:Y:S02]  /*1a090*/  IADD3 R11, -R36, 0x7fd00000, RZ ;  /* 0x7fd00000240b7810 */ /* 0x000fe40007ffe1ff */
[----:B------:R-:W-:Y:S02]  /*1a0a0*/  MOV R9, R49 ;  /* 0x0000003100097202 */ /* 0x000fe40000000f00 */
[----:B------:R-:W-:Y:S01]  /*1a0b0*/  SEL R2, R18, R30, P1 ;  /* 0x0000001e12027207 */ /* 0x000fe20000800000 */
[----:B------:R-:W-:-:S03]  /*1a0c0*/  IMAD.U32 R18, RZ, RZ, UR6 ;  /* 0x00000006ff127e24 */ /* 0x000fc6000f8e00ff */
        /* <DEDUP_REMOVED lines=102> */
.L_x_13697:
[----:B------:R-:W-:Y:S05]  /*1a730*/  BSYNC B3 ;  /* 0x0000000000037941 */ /* 0x000fea0003800000 */
.L_x_13696:
        /* <DEDUP_REMOVED lines=81> */
.L_x_13695:
        /* <DEDUP_REMOVED lines=36> */
.L_x_13705:
[----:B------:R-:W-:Y:S05]  /*1ae90*/  BSYNC B4 ;  /* 0x0000000000047941 */ /* 0x000fea0003800000 */
.L_x_13704:
[----:B------:R-:W-:Y:S02]  /*1aea0*/  IMAD.MOV.U32 R16, RZ, RZ, R2 ;  /* 0x000000ffff107224 */ /* 0x000fe400078e0002 */
[----:B------:R-:W-:Y:S01]  /*1aeb0*/  IMAD.MOV.U32 R17, RZ, RZ, R3 ;  /* 0x000000ffff117224 */ /* 0x000fe200078e0003 */
[----:B------:R-:W-:Y:S06]  /*1aec0*/  BRA `(.L_x_13703) ;  /* 0x0000000000047947 */ /* 0x000fec0003800000 */
.L_x_13702:
[----:B------:R-:W-:-:S11]  /*1aed0*/  DADD R16, -R28, R48 ;  /* 0x000000001c107229 */ /* 0x000fd60000000130 */
.L_x_13703:
[----:B------:R-:W-:Y:S05]  /*1aee0*/  BSYNC B3 ;  /* 0x0000000000037941 */ /* 0x000fea0003800000 */
.L_x_13701:
        /* <DEDUP_REMOVED lines=29> */
.L_x_13710:
[----:B------:R-:W-:Y:S05]  /*1b0c0*/  BSYNC B4 ;  /* 0x0000000000047941 */ /* 0x000fea0003800000 */
.L_x_13709:
[----:B------:R-:W-:Y:S05]  /*1b0d0*/  BRA `(.L_x_13708) ;  /* 0x0000000000047947 */ /* 0x000fea0003800000 */
.L_x_13707:
[----:B------:R-:W-:-:S11]  /*1b0e0*/  DADD R2, R50, -R8 ;  /* 0x0000000032027229 */ /* 0x000fd60000000808 */
.L_x_13708:
[----:B------:R-:W-:Y:S05]  /*1b0f0*/  BSYNC B3 ;  /* 0x0000000000037941 */ /* 0x000fea0003800000 */
.L_x_13706:
        /* <DEDUP_REMOVED lines=31> */
.L_x_13712:
[----:B------:R-:W-:Y:S05]  /*1b2f0*/  BSYNC B3 ;  /* 0x0000000000037941 */ /* 0x000fea0003800000 */
.L_x_13711:
        /* <DEDUP_REMOVED lines=85> */
.L_x_13713:
        /* <DEDUP_REMOVED lines=22> */
.L_x_13715:
[----:B------:R-:W-:Y:S05]  /*1b9b0*/  BSYNC B3 ;  /* 0x0000000000037941 */ /* 0x000fea0003800000 */
.L_x_13714:
        /* <DEDUP_REMOVED lines=30> */
.L_x_13700:
        /* <DEDUP_REMOVED lines=28> */
.L_x_13718:
[----:B------:R-:W-:Y:S05]  /*1bd60*/  BSYNC B3 ;  /* 0x0000000000037941 */ /* 0x000fea0003800000 */
.L_x_13717:
        /* <DEDUP_REMOVED lines=26> */
[----:B------:R-:W-:Y:S05]  /*1bf10*/  CALL.REL.NOINC `($__internal_23_$__cuda_sm20_div_rn_f64_full) ;  /* 0x0000017c00907944 */ /* 0x000fea0003c00000 */
.L_x_13721:
[----:B------:R-:W-:Y:S05]  /*1bf20*/  BSYNC B3 ;  /* 0x0000000000037941 */ /* 0x000fea0003800000 */
.L_x_13720:
        /* <DEDUP_REMOVED lines=30> */
.L_x_13719:
        /* <DEDUP_REMOVED lines=75> */
.L_x_13722:
[----:B------:R-:W-:Y:S01]  /*1c5c0*/  IMAD.MOV.U32 R2, RZ, RZ, 0x0 ;  /* 0x00000000ff027424 */ /* 0x000fe200078e00ff */
[----:B------:R-:W-:Y:S01]  /*1c5d0*/  FSETP.NEU.FTZ.AND P0, PT, R9, RZ, PT ;  /* 0x000000ff0900720b */ /* 0x000fe20003f1d000 */
[----:B------:R-:W-:-:S06]  /*1c5e0*/  IMAD.MOV.U32 R3, RZ, RZ, 0x7ff00000 ;  /* 0x7ff00000ff037424 */ /* 0x000fcc00078e00ff */
[----:B------:R-:W-:-:S10]  /*1c5f0*/  DFMA R2, R8, R2, +INF ;  /* 0x7ff000000802742b */ /* 0x000fd40000000002 */
[----:B------:R-:W-:Y:S02]  /*1c600*/  FSEL R30, R2, RZ, P0 ;  /* 0x000000ff021e7208 */ /* 0x000fe40000000000 */
[----:B------:R-:W-:Y:S01]  /*1c610*/  FSEL R31, R3, -QNAN , P0 ;  /* 0xfff00000031f7808 */ /* 0x000fe20000000000 */
[----:B------:R-:W-:Y:S06]  /*1c620*/  BRA `(.L_x_13698) ;  /* 0x0000000400407947 */ /* 0x000fec0003800000 */
.L_x_13716:
        /* <DEDUP_REMOVED lines=27> */
.L_x_13724:
[----:B------:R-:W-:Y:S05]  /*1c7e0*/  BSYNC B3 ;  /* 0x0000000000037941 */ /* 0x000fea0003800000 */
.L_x_13723:
        /* <DEDUP_REMOVED lines=21> */
.L_x_13726:
[----:B------:R-:W-:Y:S05]  /*1c940*/  BSYNC B3 ;  /* 0x0000000000037941 */ /* 0x000fea0003800000 */
.L_x_13725:
[----:B------:R-:W-:Y:S02]  /*1c950*/  IMAD.MOV.U32 R30, RZ, RZ, R2 ;  /* 0x000000ffff1e7224 */ /* 0x000fe400078e0002 */
[----:B------:R-:W-:Y:S01]  /*1c960*/  IMAD.MOV.U32 R31, RZ, RZ, R3 ;  /* 0x000000ffff1f7224 */ /* 0x000fe200078e0003 */
[----:B------:R-:W-:Y:S06]  /*1c970*/  BRA `(.L_x_13698) ;  /* 0x00000000006c7947 */ /* 0x000fec0003800000 */
.L_x_13699:
        /* <DEDUP_REMOVED lines=21> */
[----:B------:R-:W-:Y:S02]  /*1cad0*/  IMAD.MOV.U32 R34, RZ, RZ, R12 ;  /* 0x000000ffff227224 */ /* 0x000fe400078e000c */
[----:B------:R-:W-:-:S07]  /*1cae0*/  IMAD.MOV.U32 R11, RZ, RZ, R13 ;  /* 0x000000ffff0b7224 */ /* 0x000fce00078e000d */
[----:B------:R-:W-:Y:S05]  /*1caf0*/  CALL.REL.NOINC `($__internal_24_$__cuda_sm20_dsqrt_rn_f64_mediumpath_v1) ;  /* 0x0000017800247944 */ /* 0x000fea0003c00000 */
[----:B------:R-:W-:Y:S02]  /*1cb00*/  IMAD.MOV.U32 R30, RZ, RZ, R0 ;  /* 0x000000ffff1e7224 */ /* 0x000fe400078e0000 */
[----:B------:R-:W-:-:S07]  /*1cb10*/  IMAD.MOV.U32 R31, RZ, RZ, R3 ;  /* 0x000000ffff1f7224 */ /* 0x000fce00078e0003 */
.L_x_13727:
[----:B------:R-:W-:Y:S05]  /*1cb20*/  BSYNC B3 ;  /* 0x0000000000037941 */ /* 0x000fea0003800000 */
.L_x_13698:
[----:B------:R-:W-:Y:S05]  /*1cb30*/  BSYNC B2 ;  /* 0x0000000000027941 */ /* 0x000fea0003800000 */
.L_x_13694:
        /* <DEDUP_REMOVED lines=25> */
.L_x_13732:
[----:B------:R-:W-:Y:S05]  /*1ccd0*/  BSYNC B4 ;  /* 0x0000000000047941 */ /* 0x000fea0003800000 */
.L_x_13731:
        /* <DEDUP_REMOVED lines=49> */
.L_x_13734:
        /* <DEDUP_REMOVED lines=71> */
.L_x_13733:
        /* <DEDUP_REMOVED lines=12> */
[----:B------:R-:W-:Y:S01]  /*1d520*/  MOV R16, R12 ;  /* 0x0000000c00107202 */ /* 0x000fe20000000f00 */
[----:B------:R-:W-:-:S12]  /*1d530*/  IMAD.MOV.U32 R17, RZ, RZ, R13 ;  /* 0x000000ffff117224 */ /* 0x000fd800078e000d */
        /* <DEDUP_REMOVED lines=24> */
.L_x_13743:
[----:B------:R-:W-:Y:S05]  /*1d6c0*/  BSYNC B6 ;  /* 0x0000000000067941 */ /* 0x000fea0003800000 */
.L_x_13742:
[----:B------:R-:W-:Y:S02]  /*1d6d0*/  IMAD.MOV.U32 R16, RZ, RZ, R2 ;  /* 0x000000ffff107224 */ /* 0x000fe400078e0002 */
[----:B------:R-:W-:Y:S01]  /*1d6e0*/  IMAD.MOV.U32 R17, RZ, RZ, R3 ;  /* 0x000000ffff117224 */ /* 0x000fe200078e0003 */
[----:B------:R-:W-:Y:S06]  /*1d6f0*/  BRA `(.L_x_13741) ;  /* 0x0000000000047947 */ /* 0x000fec0003800000 */
.L_x_13740:
[----:B------:R-:W-:-:S11]  /*1d700*/  DADD R16, -R28, R48 ;  /* 0x000000001c107229 */ /* 0x000fd60000000130 */
.L_x_13741:
[----:B------:R-:W-:Y:S05]  /*1d710*/  BSYNC B5 ;  /* 0x0000000000057941 */ /* 0x000fea0003800000 */
.L_x_13739:
        /* <DEDUP_REMOVED lines=28> */
.L_x_13748:
[----:B------:R-:W-:Y:S05]  /*1d8e0*/  BSYNC B6 ;  /* 0x0000000000067941 */ /* 0x000fea0003800000 */
.L_x_13747:
[----:B------:R-:W-:Y:S02]  /*1d8f0*/  IMAD.MOV.U32 R12, RZ, RZ, R2 ;  /* 0x000000ffff0c7224 */ /* 0x000fe400078e0002 */
[----:B------:R-:W-:Y:S01]  /*1d900*/  IMAD.MOV.U32 R13, RZ, RZ, R3 ;  /* 0x000000ffff0d7224 */ /* 0x000fe200078e0003 */
[----:B------:R-:W-:Y:S06]  /*1d910*/  BRA `(.L_x_13746) ;  /* 0x0000000000047947 */ /* 0x000fec0003800000 */
.L_x_13745:
[----:B------:R-:W-:-:S11]  /*1d920*/  DADD R12, -R44, R50 ;  /* 0x000000002c0c7229 */ /* 0x000fd60000000132 */
.L_x_13746:
[----:B------:R-:W-:Y:S05]  /*1d930*/  BSYNC B5 ;  /* 0x0000000000057941 */ /* 0x000fea0003800000 */
.L_x_13744:
        /* <DEDUP_REMOVED lines=31> */
.L_x_13750:
[----:B------:R-:W-:Y:S05]  /*1db30*/  BSYNC B5 ;  /* 0x0000000000057941 */ /* 0x000fea0003800000 */
.L_x_13749:
[----:B------:R-:W-:Y:S05]  /*1db40*/  BRA `(.L_x_13751) ;  /* 0x00000008005c7947 */ /* 0x000fea0003800000 */
.L_x_13738:
        /* <DEDUP_REMOVED lines=31> */
.L_x_13754:
[----:B------:R-:W-:Y:S05]  /*1dd40*/  BSYNC B5 ;  /* 0x0000000000057941 */ /* 0x000fea0003800000 */
.L_x_13753:
[----:B------:R-:W-:Y:S05]  /*1dd50*/  BRA `(.L_x_13751) ;  /* 0x0000000400d87947 */ /* 0x000fea0003800000 */
.L_x_13752:
        /* <DEDUP_REMOVED lines=30> */
.L_x_13756:
[----:B------:R-:W-:Y:S05]  /*1df40*/  BSYNC B5 ;  /* 0x0000000000057941 */ /* 0x000fea0003800000 */
.L_x_13755:
        /* <DEDUP_REMOVED lines=21> */
.L_x_13758:
[----:B------:R-:W-:Y:S05]  /*1e0a0*/  BSYNC B5 ;  /* 0x0000000000057941 */ /* 0x000fea0003800000 */
.L_x_13757:
[----:B------:R-:W-:Y:S01]  /*1e0b0*/  DMUL R14, R14, 8.11296384146066816958e+31 ;  /* 0x469000000e0e7828 */ /* 0x000fe20000000000 */
[----:B------:R-:W-:Y:S02]  /*1e0c0*/  IMAD.MOV.U32 R16, RZ, RZ, R2 ;  /* 0x000000ffff107224 */ /* 0x000fe400078e0002 */
[----:B------:R-:W-:Y:S01]  /*1e0d0*/  IMAD.MOV.U32 R17, RZ, RZ, R3 ;  /* 0x000000ffff117224 */ /* 0x000fe200078e0003 */
[----:B------:R-:W-:Y:S07]  /*1e0e0*/  BRA `(.L_x_13751) ;  /* 0x0000000000f47947 */ /* 0x000fee0003800000 */
.L_x_13737:
        /* <DEDUP_REMOVED lines=28> */
.L_x_13760:
[----:B------:R-:W-:Y:S05]  /*1e2b0*/  BSYNC B5 ;  /* 0x0000000000057941 */ /* 0x000fea0003800000 */
.L_x_13759:
        /* <DEDUP_REMOVED lines=30> */
.L_x_13762:
[----:B------:R-:W-:Y:S05]  /*1e4a0*/  BSYNC B5 ;  /* 0x0000000000057941 */ /* 0x000fea0003800000 */
.L_x_13761:
[----:B------:R-:W-:-:S11]  /*1e4b0*/  DMUL R16, R2, R16 ;  /* 0x0000001002107228 */ /* 0x000fd60000000000 */
.L_x_13751:
[----:B------:R-:W-:Y:S05]  /*1e4c0*/  BSYNC B4 ;  /* 0x0000000000047941 */ /* 0x000fea0003800000 */
.L_x_13736:
[----:B------:R-:W-:Y:S05]  /*1e4d0*/  BRA `(.L_x_13763) ;  /* 0x0000000000087947 */ /* 0x000fea0003800000 */
.L_x_13730:
[----:B------:R-:W-:Y:S02]  /*1e4e0*/  DMUL R16, R18, 9.00719925474099200000e+15 ;  /* 0x4340000012107828 */ /* 0x000fe40000000000 */
[----:B------:R-:W-:-:S11]  /*1e4f0*/  DMUL R14, R14, 9.00719925474099200000e+15 ;  /* 0x434000000e0e7828 */ /* 0x000fd60000000000 */
.L_x_13763:
[----:B------:R-:W-:Y:S05]  /*1e500*/  BSYNC B2 ;  /* 0x0000000000027941 */ /* 0x000fea0003800000 */
.L_x_13729:
        /* <DEDUP_REMOVED lines=28> */
.L_x_13765:
[----:B------:R-:W-:Y:S05]  /*1e6d0*/  BSYNC B2 ;  /* 0x0000000000027941 */ /* 0x000fea0003800000 */
.L_x_13764:
        /* <DEDUP_REMOVED lines=82> */
.L_x_13767:
[----:B------:R-:W-:Y:S02]  /*1ec00*/  FSEL R2, RZ, 3.37028055040000000000e+12, P0 ;  /* 0x54442d18ff027808 */ /* 0x000fe40000000000 */
[----:B------:R-:W-:-:S07]  /*1ec10*/  FSEL R3, RZ, 2.1426990032196044922, P0 ;  /* 0x400921fbff037808 */ /* 0x000fce0000000000 */
.L_x_13768:
[----:B------:R-:W-:Y:S05]  /*1ec20*/  BSYNC B0 ;  /* 0x0000000000007941 */ /* 0x000fea0003800000 */
.L_x_13766:
[----:B------:R-:W-:Y:S01]  /*1ec30*/  DADD R16, |R16|, |R14| ;  /* 0x0000000010107229 */ /* 0x000fe2000000060e */
[----:B------:R-:W-:-:S07]  /*1ec40*/  LOP3.LUT R15, R3, 0x80000000, R15, 0xb8, !PT ;  /* 0x80000000030f7812 */ /* 0x000fce00078eb80f */
[----:B------:R-:W-:-:S06]  /*1ec50*/  DSETP.GTU.AND P0, PT, |R16|, +INF , PT ;  /* 0x7ff000001000742a */ /* 0x000fcc0003f0c200 */
[----:B------:R-:W-:Y:S02]  /*1ec60*/  FSEL R2, R16, R2, P0 ;  /* 0x0000000210027208 */ /* 0x000fe40000000000 */
[----:B------:R-:W-:-:S07]  /*1ec70*/  FSEL R3, R17, R15, P0 ;  /* 0x0000000f11037208 */ /* 0x000fce0000000000 */
.L_x_13735:
[----:B------:R-:W-:Y:S05]  /*1ec80*/  BSYNC B3 ;  /* 0x0000000000037941 */ /* 0x000fea0003800000 */
.L_x_13728:
[----:B------:R-:W-:Y:S01]  /*1ec90*/  LOP3.LUT R19, R3, 0x80000000, R27, 0xb8, !PT ;  /* 0x8000000003137812 */ /* 0x000fe200078eb81b */
[----:B------:R-:W-:Y:S01]  /*1eca0*/  IMAD.MOV.U32 R18, RZ, RZ, R2 ;  /* 0x000000ffff127224 */ /* 0x000fe200078e0002 */
[----:B------:R-:W-:Y:S01]  /*1ecb0*/  LOP3.LUT R17, R31, 0x80000000, R25, 0xb8, !PT ;  /* 0x800000001f117812 */ /* 0x000fe200078eb819 */
[----:B------:R-:W-:Y:S01]  /*1ecc0*/  IMAD.MOV.U32 R16, RZ, RZ, R30 ;  /* 0x000000ffff107224 */ /* 0x000fe200078e001e */
[----:B------:R-:W-:Y:S06]  /*1ecd0*/  BRA `(.L_x_13691) ;  /* 0x0000005800e87947 */ /* 0x000fec0003800000 */
.L_x_13693:
        /* <DEDUP_REMOVED lines=114> */
.L_x_13774:
[----:B------:R-:W-:Y:S05]  /*1f400*/  BSYNC B0 ;  /* 0x0000000000007941 */ /* 0x000fea0003800000 */
.L_x_13773:
        /* <DEDUP_REMOVED lines=8> */
.L_x_13776:
[----:B------:R-:W-:Y:S05]  /*1f490*/  BSYNC B3 ;  /* 0x0000000000037941 */ /* 0x000fea0003800000 */
.L_x_13775:
        /* <DEDUP_REMOVED lines=82> */
.L_x_13778:
[----:B------:R-:W-:-:S04]  /*1f9c0*/  ISETP.GE.AND P0, PT, R18, RZ, PT ;  /* 0x000000ff1200720c */ /* 0x000fc80003f06270 */
[----:B------:R-:W-:Y:S02]  /*1f9d0*/  FSEL R10, RZ, 3.37028055040000000000e+12, P0 ;  /* 0x54442d18ff0a7808 */ /* 0x000fe40000000000 */
[----:B------:R-:W-:-:S07]  /*1f9e0*/  FSEL R11, RZ, 2.1426990032196044922, P0 ;  /* 0x400921fbff0b7808 */ /* 0x000fce0000000000 */
.L_x_13779:
[----:B------:R-:W-:Y:S05]  /*1f9f0*/  BSYNC B0 ;  /* 0x0000000000007941 */ /* 0x000fea0003800000 */
.L_x_13777:
[----:B------:R-:W-:Y:S01]  /*1fa00*/  DADD R2, |R24|, |R26| ;  /* 0x0000000018027229 */ /* 0x000fe2000000061a */
[----:B------:R-:W-:Y:S01]  /*1fa10*/  LOP3.LUT R19, R11, 0x80000000, R19, 0xb8, !PT ;  /* 0x800000000b137812 */ /* 0x000fe200078eb813 */
[----:B------:R-:W-:-:S06]  /*1fa20*/  DMUL R28, R28, 0.5 ;  /* 0x3fe000001c1c7828 */ /* 0x000fcc0000000000 */
[----:B------:R-:W-:-:S06]  /*1fa30*/  DSETP.GTU.AND P0, PT, |R2|, +INF , PT ;  /* 0x7ff000000200742a */ /* 0x000fcc0003f0c200 */
[----:B------:R-:W-:Y:S02]  /*1fa40*/  FSEL R10, R2, R10, P0 ;  /* 0x0000000a020a7208 */ /* 0x000fe40000000000 */
[----:B------:R-:W-:Y:S01]  /*1fa50*/  FSEL R11, R3, R19, P0 ;  /* 0x00000013030b7208 */ /* 0x000fe20000000000 */
[----:B------:R-:W-:Y:S06]  /*1fa60*/  BRA `(.L_x_13780) ;  /* 0x0000004c00147947 */ /* 0x000fec0003800000 */
.L_x_13772:
        /* <DEDUP_REMOVED lines=27> */
[----:B------:R-:W-:Y:S02]  /*1fc20*/  FSEL R31, R16, UR6, P0 ;  /* 0x00000006101f7c08 */ /* 0x000fe40008000000 */
[----:B------:R-:W-:-:S04]  /*1fc30*/  MOV R16, R10 ;  /* 0x0000000a00107202 */ /* 0x000fc80000000f00 */
        /* <DEDUP_REMOVED lines=106> */
.L_x_13782:
[----:B------:R-:W-:Y:S05]  /*202e0*/  BSYNC B0 ;  /* 0x0000000000007941 */ /* 0x000fea0003800000 */
.L_x_13781:
        /* <DEDUP_REMOVED lines=8> */
.L_x_13784:
[----:B------:R-:W-:Y:S05]  /*20370*/  BSYNC B3 ;  /* 0x0000000000037941 */ /* 0x000fea0003800000 */
.L_x_13783:
        /* <DEDUP_REMOVED lines=82> */
.L_x_13786:
[----:B------:R-:W-:-:S04]  /*208a0*/  ISETP.GE.AND P0, PT, R18, RZ, PT ;  /* 0x000000ff1200720c */ /* 0x000fc80003f06270 */
[----:B------:R-:W-:Y:S02]  /*208b0*/  FSEL R10, RZ, 3.37028055040000000000e+12, P0 ;  /* 0x54442d18ff0a7808 */ /* 0x000fe40000000000 */
[----:B------:R-:W-:-:S07]  /*208c0*/  FSEL R11, RZ, 2.1426990032196044922, P0 ;  /* 0x400921fbff0b7808 */ /* 0x000fce0000000000 */
.L_x_13787:
[----:B------:R-:W-:Y:S05]  /*208d0*/  BSYNC B0 ;  /* 0x0000000000007941 */ /* 0x000fea0003800000 */
.L_x_13785:
[----:B------:R-:W-:Y:S01]  /*208e0*/  DADD R2, |R24|, |R26| ;  /* 0x0000000018027229 */ /* 0x000fe2000000061a */
[----:B------:R-:W-:-:S07]  /*208f0*/  LOP3.LUT R19, R11, 0x80000000, R19, 0xb8, !PT ;  /* 0x800000000b137812 */ /* 0x000fce00078eb813 */
[----:B------:R-:W-:-:S06]  /*20900*/  DSETP.GTU.AND P0, PT, |R2|, +INF , PT ;  /* 0x7ff000000200742a */ /* 0x000fcc0003f0c200 */
[----:B------:R-:W-:Y:S02]  /*20910*/  FSEL R10, R2, R10, P0 ;  /* 0x0000000a020a7208 */ /* 0x000fe40000000000 */
[----:B------:R-:W-:Y:S01]  /*20920*/  FSEL R11, R3, R19, P0 ;  /* 0x00000013030b7208 */ /* 0x000fe20000000000 */
[----:B------:R-:W-:Y:S06]  /*20930*/  BRA `(.L_x_13780) ;  /* 0x0000003c00607947 */ /* 0x000fec0003800000 */
.L_x_13771:
        /* <DEDUP_REMOVED lines=23> */
.L_x_13789:
[----:B------:R-:W-:Y:S05]  /*20ab0*/  BSYNC B3 ;  /* 0x0000000000037941 */ /* 0x000fea0003800000 */
.L_x_13788:
        /* <DEDUP_REMOVED lines=20> */
[----:B------:R-:W-:Y:S01]  /*20c00*/  IMAD.MOV.U32 R11, RZ, RZ, R27 ;  /* 0x000000ffff0b7224 */ /* 0x000fe200078e001b */
[----:B------:R-:W-:Y:S01]  /*20c10*/  MOV R0, 0x20c40 ;  /* 0x00020c4000007802 */ /* 0x000fe20000000f00 */
[----:B------:R-:W-:-:S07]  /*20c20*/  IMAD.MOV.U32 R2, RZ, RZ, -0x74eba897 ;  /* 0x8b145769ff027424 */ /* 0x000fce00078e00ff */
[----:B------:R-:W-:Y:S05]  /*20c30*/  CALL.REL.NOINC `($__internal_23_$__cuda_sm20_div_rn_f64_full) ;  /* 0x0000013000487944 */ /* 0x000fea0003c00000 */
[----:B------:R-:W-:Y:S02]  /*20c40*/  IMAD.MOV.U32 R8, RZ, RZ, R2 ;  /* 0x000000ffff087224 */ /* 0x000fe400078e0002 */
[----:B------:R-:W-:-:S07]  /*20c50*/  IMAD.MOV.U32 R9, RZ, RZ, R3 ;  /* 0x000000ffff097224 */ /* 0x000fce00078e0003 */
.L_x_13791:
[----:B------:R-:W-:Y:S05]  /*20c60*/  BSYNC B3 ;  /* 0x0000000000037941 */ /* 0x000fea0003800000 */
.L_x_13790:
        /* <DEDUP_REMOVED lines=136> */
.L_x_13793:
[----:B------:R-:W-:Y:S05]  /*214f0*/  BSYNC B0 ;  /* 0x0000000000007941 */ /* 0x000fea0003800000 */
.L_x_13792:
        /* <DEDUP_REMOVED lines=8> */
.L_x_13795:
[----:B------:R-:W-:Y:S05]  /*21580*/  BSYNC B3 ;  /* 0x0000000000037941 */ /* 0x000fea0003800000 */
.L_x_13794:
        /* <DEDUP_REMOVED lines=82> */
.L_x_13797:
[----:B------:R-:W-:-:S04]  /*21ab0*/  ISETP.GE.AND P0, PT, R18, RZ, PT ;  /* 0x000000ff1200720c */ /* 0x000fc80003f06270 */
[----:B------:R-:W-:Y:S02]  /*21ac0*/  FSEL R10, RZ, 3.37028055040000000000e+12, P0 ;  /* 0x54442d18ff0a7808 */ /* 0x000fe40000000000 */
[----:B------:R-:W-:-:S07]  /*21ad0*/  FSEL R11, RZ, 2.1426990032196044922, P0 ;  /* 0x400921fbff0b7808 */ /* 0x000fce0000000000 */
.L_x_13798:
[----:B------:R-:W-:Y:S05]  /*21ae0*/  BSYNC B0 ;  /* 0x0000000000007941 */ /* 0x000fea0003800000 */
.L_x_13796:
[----:B------:R-:W-:Y:S01]  /*21af0*/  DADD R2, |R24|, |R26| ;  /* 0x0000000018027229 */ /* 0x000fe2000000061a */
[----:B------:R-:W-:Y:S01]  /*21b00*/  LOP3.LUT R19, R11, 0x80000000, R19, 0xb8, !PT ;  /* 0x800000000b137812 */ /* 0x000fe200078eb813 */
[----:B------:R-:W-:-:S06]  /*21b10*/  DADD R28, R28, 1 ;  /* 0x3ff000001c1c7429 */ /* 0x000fcc0000000000 */
[----:B------:R-:W-:-:S06]  /*21b20*/  DSETP.GTU.AND P0, PT, |R2|, +INF , PT ;  /* 0x7ff000000200742a */ /* 0x000fcc0003f0c200 */
[----:B------:R-:W-:Y:S02]  /*21b30*/  FSEL R10, R2, R10, P0 ;  /* 0x0000000a020a7208 */ /* 0x000fe40000000000 */
[----:B------:R-:W-:Y:S01]  /*21b40*/  FSEL R11, R3, R19, P0 ;  /* 0x00000013030b7208 */ /* 0x000fe20000000000 */
[----:B------:R-:W-:Y:S06]  /*21b50*/  BRA `(.L_x_13780) ;  /* 0x0000002800d87947 */ /* 0x000fec0003800000 */
.L_x_13770:
        /* <DEDUP_REMOVED lines=107> */
.L_x_13802:
[----:B------:R-:W-:Y:S05]  /*22210*/  BSYNC B0 ;  /* 0x0000000000007941 */ /* 0x000fea0003800000 */
.L_x_13801:
        /* <DEDUP_REMOVED lines=8> */
.L_x_13804:
[----:B------:R-:W-:Y:S05]  /*222a0*/  BSYNC B3 ;  /* 0x0000000000037941 */ /* 0x000fea0003800000 */
.L_x_13803:
        /* <DEDUP_REMOVED lines=73> */
.L_x_13806:
[----:B------:R-:W-:Y:S05]  /*22740*/  BSYNC B0 ;  /* 0x0000000000007941 */ /* 0x000fea0003800000 */
.L_x_13805:
[----:B------:R-:W-:Y:S01]  /*22750*/  LOP3.LUT R3, R11, 0x80000000, R27, 0xb8, !PT ;  /* 0x800000000b037812 */ /* 0x000fe200078eb81b */
[----:B------:R-:W-:Y:S01]  /*22760*/  DMUL R28, R28, 0.5 ;  /* 0x3fe000001c1c7828 */ /* 0x000fe20000000000 */
[----:B------:R-:W-:Y:S02]  /*22770*/  FSEL R10, R8, R10, P0 ;  /* 0x0000000a080a7208 */ /* 0x000fe40000000000 */
[----:B------:R-:W-:Y:S01]  /*22780*/  FSEL R11, R9, R3, P0 ;  /* 0x00000003090b7208 */ /* 0x000fe20000000000 */
[----:B------:R-:W-:Y:S07]  /*22790*/  BRA `(.L_x_13780) ;  /* 0x0000001c00c87947 */ /* 0x000fee0003800000 */
.L_x_13800:
        /* <DEDUP_REMOVED lines=86> */
[----:B------:R-:W-:Y:S01]  /*22d00*/  @P0 VIADD R29, R11, 0xfff00000 ;  /* 0xfff000000b1d0836 */ /* 0x000fe20000000000 */
[----:B------:R-:W-:-:S03]  /*22d10*/  @P0 IADD3 R0, R0, 0x1, RZ ;  /* 0x0000000100000810 */ /* 0x000fc60007ffe0ff */
        /* <DEDUP_REMOVED lines=47> */
.L_x_13808:
[----:B------:R-:W-:Y:S05]  /*23010*/  BSYNC B0 ;  /* 0x0000000000007941 */ /* 0x000fea0003800000 */
.L_x_13807:
        /* <DEDUP_REMOVED lines=8> */
.L_x_13810:
[----:B------:R-:W-:Y:S05]  /*230a0*/  BSYNC B3 ;  /* 0x0000000000037941 */ /* 0x000fea0003800000 */
.L_x_13809:
        /* <DEDUP_REMOVED lines=73> */
.L_x_13812:
[----:B------:R-:W-:Y:S05]  /*23540*/  BSYNC B0 ;  /* 0x0000000000007941 */ /* 0x000fea0003800000 */
.L_x_13811:
[----:B------:R-:W-:Y:S02]  /*23550*/  LOP3.LUT R3, R11, 0x80000000, R27, 0xb8, !PT ;  /* 0x800000000b037812 */ /* 0x000fe400078eb81b */
[----:B------:R-:W-:Y:S02]  /*23560*/  FSEL R10, R8, R10, P1 ;  /* 0x0000000a080a7208 */ /* 0x000fe40000800000 */
[----:B------:R-:W-:Y:S01]  /*23570*/  FSEL R11, R9, R3, P1 ;  /* 0x00000003090b7208 */ /* 0x000fe20000800000 */
[----:B------:R-:W-:Y:S06]  /*23580*/  BRA `(.L_x_13780) ;  /* 0x00000010004c7947 */ /* 0x000fec0003800000 */
.L_x_13799:
        /* <DEDUP_REMOVED lines=23> */
.L_x_13814:
[----:B------:R-:W-:Y:S05]  /*23700*/  BSYNC B3 ;  /* 0x0000000000037941 */ /* 0x000fea0003800000 */
.L_x_13813:
        /* <DEDUP_REMOVED lines=23> */
[----:B------:R-:W-:Y:S05]  /*23880*/  CALL.REL.NOINC `($__internal_23_$__cuda_sm20_div_rn_f64_full) ;  /* 0x0000010400347944 */ /* 0x000fea0003c00000 */
[----:B------:R-:W-:Y:S02]  /*23890*/  IMAD.MOV.U32 R8, RZ, RZ, R2 ;  /* 0x000000ffff087224 */ /* 0x000fe400078e0002 */
[----:B------:R-:W-:-:S07]  /*238a0*/  IMAD.MOV.U32 R9, RZ, RZ, R3 ;  /* 0x000000ffff097224 */ /* 0x000fce00078e0003 */
.L_x_13816:
[----:B------:R-:W-:Y:S05]  /*238b0*/  BSYNC B3 ;  /* 0x0000000000037941 */ /* 0x000fea0003800000 */
.L_x_13815:
        /* <DEDUP_REMOVED lines=58> */
[----:B------:R-:W-:Y:S02]  /*23c60*/  @!P0 MOV R8, R10 ;  /* 0x0000000a00088202 */ /* 0x000fe40000000f00 */
        /* <DEDUP_REMOVED lines=77> */
.L_x_13818:
[----:B------:R-:W-:Y:S05]  /*24140*/  BSYNC B0 ;  /* 0x0000000000007941 */ /* 0x000fea0003800000 */
.L_x_13817:
        /* <DEDUP_REMOVED lines=8> */
.L_x_13820:
[----:B------:R-:W-:Y:S05]  /*241d0*/  BSYNC B3 ;  /* 0x0000000000037941 */ /* 0x000fea0003800000 */
.L_x_13819:
        /* <DEDUP_REMOVED lines=74> */
.L_x_13822:
[----:B------:R-:W-:Y:S05]  /*24680*/  BSYNC B0 ;  /* 0x0000000000007941 */ /* 0x000fea0003800000 */
.L_x_13821:
[----:B------:R-:W-:Y:S02]  /*24690*/  LOP3.LUT R3, R11, 0x80000000, R27, 0xb8, !PT ;  /* 0x800000000b037812 */ /* 0x000fe400078eb81b */
[----:B------:R-:W-:Y:S02]  /*246a0*/  FSEL R10, R8, R10, P1 ;  /* 0x0000000a080a7208 */ /* 0x000fe40000800000 */
[----:B------:R-:W-:-:S07]  /*246b0*/  FSEL R11, R9, R3, P1 ;  /* 0x00000003090b7208 */ /* 0x000fce0000800000 */
.L_x_13780:
[----:B------:R-:W-:Y:S05]  /*246c0*/  BSYNC B2 ;  /* 0x0000000000027941 */ /* 0x000fea0003800000 */
.L_x_13769:
        /* <DEDUP_REMOVED lines=8> */
.L_x_13692:
[----:B------:R-:W-:-:S14]  /*24750*/  DSETP.NEU.AND P0, PT, R12, +INF , PT ;  /* 0x7ff000000c00742a */ /* 0x000fdc0003f0d000 */
[----:B------:R-:W-:Y:S01]  /*24760*/  @!P0 DADD R18, R26, R26 ;  /* 0x000000001a128229 */ /* 0x000fe2000000001a */
[----:B------:R-:W-:Y:S01]  /*24770*/  @!P0 IMAD.MOV.U32 R16, RZ, RZ, R24 ;  /* 0x000000ffff108224 */ /* 0x000fe200078e0018 */
[----:B------:R-:W-:Y:S01]  /*24780*/  @!P0 MOV R17, R25 ;  /* 0x0000001900118202 */ /* 0x000fe20000000f00 */
        /* <DEDUP_REMOVED lines=15> */
.L_x_13691:
[----:B------:R-:W-:Y:S05]  /*24880*/  BSYNC B1 ;  /* 0x0000000000017941 */ /* 0x000fea0003800000 */
.L_x_13690:
[----:B------:R-:W0:Y:S01]  /*24890*/  S2R R3, SR_TID.X ;  /* 0x0000000000037919 */ /* 0x000e220000002100 */
[----:B------:R-:W-:Y:S01]  /*248a0*/  BSSY B1, `(.L_x_13823) ;  /* 0x0000ab5000017945 */ /* 0x000fe20003800000 */
[----:B------:R-:W-:Y:S02]  /*248b0*/  CS2R R26, SRZ ;  /* 0x00000000001a7805 */ /* 0x000fe4000001ff00 */
[----:B------:R-:W-:Y:S01]  /*248c0*/  CS2R R24, SRZ ;  /* 0x0000000000187805 */ /* 0x000fe2000001ff00 */
        /* <DEDUP_REMOVED lines=158> */
.L_x_13830:
[----:B------:R-:W-:Y:S05]  /*252b0*/  BSYNC B3 ;  /* 0x0000000000037941 */ /* 0x000fea0003800000 */
.L_x_13829:
        /* <DEDUP_REMOVED lines=81> */
.L_x_13828:
        /* <DEDUP_REMOVED lines=36> */
.L_x_13838:
[----:B------:R-:W-:Y:S05]  /*25a10*/  BSYNC B4 ;  /* 0x0000000000047941 */ /* 0x000fea0003800000 */
.L_x_13837:
[----:B------:R-:W-:Y:S02]  /*25a20*/  IMAD.MOV.U32 R24, RZ, RZ, R2 ;  /* 0x000000ffff187224 */ /* 0x000fe400078e0002 */
[----:B------:R-:W-:Y:S01]  /*25a30*/  IMAD.MOV.U32 R25, RZ, RZ, R3 ;  /* 0x000000ffff197224 */ /* 0x000fe200078e0003 */
[----:B------:R-:W-:Y:S06]  /*25a40*/  BRA `(.L_x_13836) ;  /* 0x0000000000047947 */ /* 0x000fec0003800000 */
.L_x_13835:
[----:B------:R-:W-:-:S11]  /*25a50*/  DADD R24, -R28, R48 ;  /* 0x000000001c187229 */ /* 0x000fd60000000130 */
.L_x_13836:
[----:B------:R-:W-:Y:S05]  /*25a60*/  BSYNC B3 ;  /* 0x0000000000037941 */ /* 0x000fea0003800000 */
.L_x_13834:
        /* <DEDUP_REMOVED lines=29> */
.L_x_13843:
[----:B------:R-:W-:Y:S05]  /*25c40*/  BSYNC B4 ;  /* 0x0000000000047941 */ /* 0x000fea0003800000 */
.L_x_13842:
[----:B------:R-:W-:Y:S05]  /*25c50*/  BRA `(.L_x_13841) ;  /* 0x0000000000047947 */ /* 0x000fea0003800000 */
.L_x_13840:
[----:B------:R-:W-:-:S11]  /*25c60*/  DADD R2, R50, -R8 ;  /* 0x0000000032027229 */ /* 0x000fd60000000808 */
.L_x_13841:
[----:B------:R-:W-:Y:S05]  /*25c70*/  BSYNC B3 ;  /* 0x0000000000037941 */ /* 0x000fea0003800000 */
.L_x_13839:
        /* <DEDUP_REMOVED lines=31> */
.L_x_13845:
[----:B------:R-:W-:Y:S05]  /*25e70*/  BSYNC B3 ;  /* 0x0000000000037941 */ /* 0x000fea0003800000 */
.L_x_13844:
        /* <DEDUP_REMOVED lines=85> */
.L_x_13846:
        /* <DEDUP_REMOVED lines=22> */
.L_x_13848:
[----:B------:R-:W-:Y:S05]  /*26530*/  BSYNC B3 ;  /* 0x0000000000037941 */ /* 0x000fea0003800000 */
.L_x_13847:
        /* <DEDUP_REMOVED lines=30> */
.L_x_13833:
        /* <DEDUP_REMOVED lines=26> */
[----:B------:R-:W-:Y:S01]  /*268c0*/  MOV R8, R0 ;  /* 0x0000000000087202 */ /* 0x000fe20000000f00 */
[----:B------:R-:W-:-:S07]  /*268d0*/  IMAD.MOV.U32 R9, RZ, RZ, R3 ;  /* 0x000000ffff097224 */ /* 0x000fce00078e0003 */
.L_x_13851:
[----:B------:R-:W-:Y:S05]  /*268e0*/  BSYNC B3 ;  /* 0x0000000000037941 */ /* 0x000fea0003800000 */
.L_x_13850:
        /* <DEDUP_REMOVED lines=27> */
.L_x_13854:
[----:B------:R-:W-:Y:S05]  /*26aa0*/  BSYNC B3 ;  /* 0x0000000000037941 */ /* 0x000fea0003800000 */
.L_x_13853:
        /* <DEDUP_REMOVED lines=30> */
.L_x_13852:
        /* <DEDUP_REMOVED lines=75> */
.L_x_13855:
[----:B------:R-:W-:Y:S01]  /*27140*/  IMAD.MOV.U32 R2, RZ, RZ, 0x0 ;  /* 0x00000000ff027424 */ /* 0x000fe200078e00ff */
[----:B------:R-:W-:Y:S01]  /*27150*/  FSETP.NEU.FTZ.AND P0, PT, R9, RZ, PT ;  /* 0x000000ff0900720b */ /* 0x000fe20003f1d000 */
[----:B------:R-:W-:-:S06]  /*27160*/  IMAD.MOV.U32 R3, RZ, RZ, 0x7ff00000 ;  /* 0x7ff00000ff037424 */ /* 0x000fcc00078e00ff */
[----:B------:R-:W-:-:S10]  /*27170*/  DFMA R2, R8, R2, +INF ;  /* 0x7ff000000802742b */ /* 0x000fd40000000002 */
[----:B------:R-:W-:Y:S02]  /*27180*/  FSEL R30, R2, RZ, P0 ;  /* 0x000000ff021e7208 */ /* 0x000fe40000000000 */
[----:B------:R-:W-:Y:S01]  /*27190*/  FSEL R31, R3, -QNAN , P0 ;  /* 0xfff00000031f7808 */ /* 0x000fe20000000000 */
[----:B------:R-:W-:Y:S06]  /*271a0*/  BRA `(.L_x_13831) ;  /* 0x0000000400407947 */ /* 0x000fec0003800000 */
.L_x_13849:
        /* <DEDUP_REMOVED lines=27> */
.L_x_13857:
[----:B------:R-:W-:Y:S05]  /*27360*/  BSYNC B3 ;  /* 0x0000000000037941 */ /* 0x000fea0003800000 */
.L_x_13856:
        /* <DEDUP_REMOVED lines=21> */
.L_x_13859:
[----:B------:R-:W-:Y:S05]  /*274c0*/  BSYNC B3 ;  /* 0x0000000000037941 */ /* 0x000fea0003800000 */
.L_x_13858:
[----:B------:R-:W-:Y:S01]  /*274d0*/  MOV R30, R2 ;  /* 0x00000002001e7202 */ /* 0x000fe20000000f00 */
[----:B------:R-:W-:Y:S01]  /*274e0*/  IMAD.MOV.U32 R31, RZ, RZ, R3 ;  /* 0x000000ffff1f7224 */ /* 0x000fe200078e0003 */
[----:B------:R-:W-:Y:S06]  /*274f0*/  BRA `(.L_x_13831) ;  /* 0x00000000006c7947 */ /* 0x000fec0003800000 */
.L_x_13832:
        /* <DEDUP_REMOVED lines=26> */
.L_x_13860:
[----:B------:R-:W-:Y:S05]  /*276a0*/  BSYNC B3 ;  /* 0x0000000000037941 */ /* 0x000fea0003800000 */
.L_x_13831:
[----:B------:R-:W-:Y:S05]  /*276b0*/  BSYNC B2 ;  /* 0x0000000000027941 */ /* 0x000fea0003800000 */
.L_x_13827:
        /* <DEDUP_REMOVED lines=25> */
.L_x_13865:
[----:B------:R-:W-:Y:S05]  /*27850*/  BSYNC B4 ;  /* 0x0000000000047941 */ /* 0x000fea0003800000 */
.L_x_13864:
        /* <DEDUP_REMOVED lines=49> */
.L_x_13867:
        /* <DEDUP_REMOVED lines=71> */
.L_x_13866:
[----:B------:R-:W-:Y:S01]  /*27fe0*/  DSETP.NEU.AND P0, PT, R14, 1, PT ;  /* 0x3ff000000e00742a */ /* 0x000fe20003f0d000 */
[----:B------:R-:W-:Y:S01]  /*27ff0*/  BSSY B4, `(.L_x_13869) ;  /* 0x0000104000047945 */ /* 0x000fe20003800000 */
[----:B------:R-:W-:-:S14]  /*28000*/  DSETP.LT.AND P1, PT, R12, 1.7347234759768070944e-18, PT ;  /* 0x3c4000000c00742a */ /* 0x000fdc0003f21000 */
        /* <DEDUP_REMOVED lines=34> */
.L_x_13876:
[----:B------:R-:W-:Y:S05]  /*28230*/  BSYNC B6 ;  /* 0x0000000000067941 */ /* 0x000fea0003800000 */
.L_x_13875:
[----:B------:R-:W-:Y:S02]  /*28240*/  IMAD.MOV.U32 R24, RZ, RZ, R2 ;  /* 0x000000ffff187224 */ /* 0x000fe400078e0002 */
[----:B------:R-:W-:Y:S01]  /*28250*/  IMAD.MOV.U32 R25, RZ, RZ, R3 ;  /* 0x000000ffff197224 */ /* 0x000fe200078e0003 */
[----:B------:R-:W-:Y:S06]  /*28260*/  BRA `(.L_x_13874) ;  /* 0x0000000000047947 */ /* 0x000fec0003800000 */
.L_x_13873:
[----:B------:R-:W-:-:S11]  /*28270*/  DADD R24, -R28, R48 ;  /* 0x000000001c187229 */ /* 0x000fd60000000130 */
.L_x_13874:
[----:B------:R-:W-:Y:S05]  /*28280*/  BSYNC B5 ;  /* 0x0000000000057941 */ /* 0x000fea0003800000 */
.L_x_13872:
        /* <DEDUP_REMOVED lines=28> */
.L_x_13881:
[----:B------:R-:W-:Y:S05]  /*28450*/  BSYNC B6 ;  /* 0x0000000000067941 */ /* 0x000fea0003800000 */
.L_x_13880:
[----:B------:R-:W-:Y:S02]  /*28460*/  IMAD.MOV.U32 R12, RZ, RZ, R2 ;  /* 0x000000ffff0c7224 */ /* 0x000fe400078e0002 */
[----:B------:R-:W-:Y:S01]  /*28470*/  IMAD.MOV.U32 R13, RZ, RZ, R3 ;  /* 0x000000ffff0d7224 */ /* 0x000fe200078e0003 */
[----:B------:R-:W-:Y:S06]  /*28480*/  BRA `(.L_x_13879) ;  /* 0x0000000000047947 */ /* 0x000fec0003800000 */
.L_x_13878:
[----:B------:R-:W-:-:S11]  /*28490*/  DADD R12, -R44, R50 ;  /* 0x000000002c0c7229 */ /* 0x000fd60000000132 */
.L_x_13879:
[----:B------:R-:W-:Y:S05]  /*284a0*/  BSYNC B5 ;  /* 0x0000000000057941 */ /* 0x000fea0003800000 */
.L_x_13877:
        /* <DEDUP_REMOVED lines=31> */
.L_x_13883:
[----:B------:R-:W-:Y:S05]  /*286a0*/  BSYNC B5 ;  /* 0x0000000000057941 */ /* 0x000fea0003800000 */
.L_x_13882:
[----:B------:R-:W-:Y:S05]  /*286b0*/  BRA `(.L_x_13884) ;  /* 0x00000008005c7947 */ /* 0x000fea0003800000 */
.L_x_13871:
        /* <DEDUP_REMOVED lines=31> */
.L_x_13887:
[----:B------:R-:W-:Y:S05]  /*288b0*/  BSYNC B5 ;  /* 0x0000000000057941 */ /* 0x000fea0003800000 */
.L_x_13886:
[----:B------:R-:W-:Y:S05]  /*288c0*/  BRA `(.L_x_13884) ;  /* 0x0000000400d87947 */ /* 0x000fea0003800000 */
.L_x_13885:
        /* <DEDUP_REMOVED lines=30> */
.L_x_13889:
[----:B------:R-:W-:Y:S05]  /*28ab0*/  BSYNC B5 ;  /* 0x0000000000057941 */ /* 0x000fea0003800000 */
.L_x_13888:
[----:B------:R-:W0:Y:S01]  /*28ac0*/  MUFU.RCP64H R3, R9 ;  /* 0x0000000900037308 */ /* 0x000e220000001800 */
[----:B------:R-:W-:Y:S01]  /*28ad0*/  MOV R2, 0x1 ;  /* 0x0000000100027802 */ /* 0x000fe20000000f00 */
[----:B------:R-:W-:Y:S01]  /*28ae0*/  BSSY B5, `(.L_x_13890) ;  /* 0x0000013000057945 */ /* 0x000fe20003800000 */
[----:B------:R-:W-:-:S04]  /*28af0*/  FSETP.GEU.AND P1, PT, |R13|, 6.5827683646048100446e-37, PT ;  /* 0x036000000d00780b */ /* 0x000fc80003f2e200 */
        /* <DEDUP_REMOVED lines=17> */
.L_x_13891:
[----:B------:R-:W-:Y:S05]  /*28c10*/  BSYNC B5 ;  /* 0x0000000000057941 */ /* 0x000fea0003800000 */
.L_x_13890:
[----:B------:R-:W-:Y:S01]  /*28c20*/  DMUL R14, R14, 8.11296384146066816958e+31 ;  /* 0x469000000e0e7828 */ /* 0x000fe20000000000 */
[----:B------:R-:W-:Y:S02]  /*28c30*/  IMAD.MOV.U32 R24, RZ, RZ, R2 ;  /* 0x000000ffff187224 */ /* 0x000fe400078e0002 */
[----:B------:R-:W-:Y:S01]  /*28c40*/  IMAD.MOV.U32 R25, RZ, RZ, R3 ;  /* 0x000000ffff197224 */ /* 0x000fe200078e0003 */
[----:B------:R-:W-:Y:S07]  /*28c50*/  BRA `(.L_x_13884) ;  /* 0x0000000000f47947 */ /* 0x000fee0003800000 */
.L_x_13870:
        /* <DEDUP_REMOVED lines=28> */
.L_x_13893:
[----:B------:R-:W-:Y:S05]  /*28e20*/  BSYNC B5 ;  /* 0x0000000000057941 */ /* 0x000fea0003800000 */
.L_x_13892:
        /* <DEDUP_REMOVED lines=30> */
.L_x_13895:
[----:B------:R-:W-:Y:S05]  /*29010*/  BSYNC B5 ;  /* 0x0000000000057941 */ /* 0x000fea0003800000 */
.L_x_13894:
[----:B------:R-:W-:-:S11]  /*29020*/  DMUL R24, R2, R24 ;  /* 0x0000001802187228 */ /* 0x000fd60000000000 */
.L_x_13884:
[----:B------:R-:W-:Y:S05]  /*29030*/  BSYNC B4 ;  /* 0x0000000000047941 */ /* 0x000fea0003800000 */
.L_x_13869:
[----:B------:R-:W-:Y:S05]  /*29040*/  BRA `(.L_x_13896) ;  /* 0x0000000000087947 */ /* 0x000fea0003800000 */
.L_x_13863:
[----:B------:R-:W-:Y:S02]  /*29050*/  DMUL R24, R26, 9.00719925474099200000e+15 ;  /* 0x434000001a187828 */ /* 0x000fe40000000000 */
[----:B------:R-:W-:-:S11]  /*29060*/  DMUL R14, R14, 9.00719925474099200000e+15 ;  /* 0x434000000e0e7828 */ /* 0x000fd60000000000 */
.L_x_13896:
[----:B------:R-:W-:Y:S05]  /*29070*/  BSYNC B2 ;  /* 0x0000000000027941 */ /* 0x000fea0003800000 */
.L_x_13862:
        /* <DEDUP_REMOVED lines=28> */
.L_x_13898:
[----:B------:R-:W-:Y:S05]  /*29240*/  BSYNC B2 ;  /* 0x0000000000027941 */ /* 0x000fea0003800000 */
.L_x_13897:
        /* <DEDUP_REMOVED lines=82> */
.L_x_13900:
[----:B------:R-:W-:Y:S02]  /*29770*/  FSEL R2, RZ, 3.37028055040000000000e+12, P1 ;  /* 0x54442d18ff027808 */ /* 0x000fe40000800000 */
[----:B------:R-:W-:-:S07]  /*29780*/  FSEL R3, RZ, 2.1426990032196044922, P1 ;  /* 0x400921fbff037808 */ /* 0x000fce0000800000 */
.L_x_13901:
[----:B------:R-:W-:Y:S05]  /*29790*/  BSYNC B0 ;  /* 0x0000000000007941 */ /* 0x000fea0003800000 */
.L_x_13899:
[----:B------:R-:W-:Y:S01]  /*297a0*/  DADD R24, |R24|, |R14| ;  /* 0x0000000018187229 */ /* 0x000fe2000000060e */
[----:B------:R-:W-:-:S07]  /*297b0*/  LOP3.LUT R15, R3, 0x80000000, R15, 0xb8, !PT ;  /* 0x80000000030f7812 */ /* 0x000fce00078eb80f */
[----:B------:R-:W-:-:S06]  /*297c0*/  DSETP.GTU.AND P0, PT, |R24|, +INF , PT ;  /* 0x7ff000001800742a */ /* 0x000fcc0003f0c200 */
[----:B------:R-:W-:Y:S02]  /*297d0*/  FSEL R2, R24, R2, P0 ;  /* 0x0000000218027208 */ /* 0x000fe40000000000 */
[----:B------:R-:W-:-:S07]  /*297e0*/  FSEL R3, R25, R15, P0 ;  /* 0x0000000f19037208 */ /* 0x000fce0000000000 */
.L_x_13868:
[----:B------:R-:W-:Y:S05]  /*297f0*/  BSYNC B3 ;  /* 0x0000000000037941 */ /* 0x000fea0003800000 */
.L_x_13861:
[----:B------:R-:W-:Y:S01]  /*29800*/  LOP3.LUT R27, R3, 0x80000000, R23, 0xb8, !PT ;  /* 0x80000000031b7812 */ /* 0x000fe200078eb817 */
[----:B------:R-:W-:Y:S01]  /*29810*/  IMAD.MOV.U32 R26, RZ, RZ, R2 ;  /* 0x000000ffff1a7224 */ /* 0x000fe200078e0002 */
[----:B------:R-:W-:Y:S01]  /*29820*/  LOP3.LUT R25, R31, 0x80000000, R21, 0xb8, !PT ;  /* 0x800000001f197812 */ /* 0x000fe200078eb815 */
[----:B------:R-:W-:Y:S01]  /*29830*/  IMAD.MOV.U32 R24, RZ, RZ, R30 ;  /* 0x000000ffff187224 */ /* 0x000fe200078e001e */
[----:B------:R-:W-:Y:S06]  /*29840*/  BRA `(.L_x_13824) ;  /* 0x0000005800e87947 */ /* 0x000fec0003800000 */
.L_x_13826:
        /* <DEDUP_REMOVED lines=114> */
.L_x_13907:
[----:B------:R-:W-:Y:S05]  /*29f70*/  BSYNC B0 ;  /* 0x0000000000007941 */ /* 0x000fea0003800000 */
.L_x_13906:
        /* <DEDUP_REMOVED lines=8> */
.L_x_13909:
[----:B------:R-:W-:Y:S05]  /*2a000*/  BSYNC B3 ;  /* 0x0000000000037941 */ /* 0x000fea0003800000 */
.L_x_13908:
        /* <DEDUP_REMOVED lines=82> */
.L_x_13911:
[----:B------:R-:W-:-:S04]  /*2a530*/  ISETP.GE.AND P0, PT, R26, RZ, PT ;  /* 0x000000ff1a00720c */ /* 0x000fc80003f06270 */
[----:B------:R-:W-:Y:S02]  /*2a540*/  FSEL R10, RZ, 3.37028055040000000000e+12, P0 ;  /* 0x54442d18ff0a7808 */ /* 0x000fe40000000000 */
[----:B------:R-:W-:-:S07]  /*2a550*/  FSEL R11, RZ, 2.1426990032196044922, P0 ;  /* 0x400921fbff0b7808 */ /* 0x000fce0000000000 */
.L_x_13912:
[----:B------:R-:W-:Y:S05]  /*2a560*/  BSYNC B0 ;  /* 0x0000000000007941 */ /* 0x000fea0003800000 */
.L_x_13910:
[----:B------:R-:W-:Y:S01]  /*2a570*/  DADD R2, |R20|, |R22| ;  /* 0x0000000014027229 */ /* 0x000fe20000000616 */
[----:B------:R-:W-:Y:S01]  /*2a580*/  LOP3.LUT R27, R11, 0x80000000, R27, 0xb8, !PT ;  /* 0x800000000b1b7812 */ /* 0x000fe200078eb81b */
[----:B------:R-:W-:-:S06]  /*2a590*/  DMUL R28, R28, 0.5 ;  /* 0x3fe000001c1c7828 */ /* 0x000fcc0000000000 */
[----:B------:R-:W-:-:S06]  /*2a5a0*/  DSETP.GTU.AND P0, PT, |R2|, +INF , PT ;  /* 0x7ff000000200742a */ /* 0x000fcc0003f0c200 */
[----:B------:R-:W-:Y:S02]  /*2a5b0*/  FSEL R10, R2, R10, P0 ;  /* 0x0000000a020a7208 */ /* 0x000fe40000000000 */
[----:B------:R-:W-:Y:S01]  /*2a5c0*/  FSEL R11, R3, R27, P0 ;  /* 0x0000001b030b7208 */ /* 0x000fe20000000000 */
[----:B------:R-:W-:Y:S06]  /*2a5d0*/  BRA `(.L_x_13913) ;  /* 0x0000004c00147947 */ /* 0x000fec0003800000 */
.L_x_13905:
        /* <DEDUP_REMOVED lines=49> */
[----:B------:R-:W-:Y:S02]  /*2a8f0*/  ISETP.GT.AND P0, PT, R9, 0xfffff, PT ;  /* 0x000fffff0900780c */ /* 0x000fe40003f04270 */
[----:B------:R-:W-:Y:S01]  /*2a900*/  MOV R11, R9 ;  /* 0x00000009000b7202 */ /* 0x000fe20000000f00 */
        /* <DEDUP_REMOVED lines=84> */
.L_x_13915:
[----:B------:R-:W-:Y:S05]  /*2ae50*/  BSYNC B0 ;  /* 0x0000000000007941 */ /* 0x000fea0003800000 */
.L_x_13914:
        /* <DEDUP_REMOVED lines=8> */
.L_x_13917:
[----:B------:R-:W-:Y:S05]  /*2aee0*/  BSYNC B3 ;  /* 0x0000000000037941 */ /* 0x000fea0003800000 */
.L_x_13916:
        /* <DEDUP_REMOVED lines=82> */
.L_x_13919:
[----:B------:R-:W-:-:S04]  /*2b410*/  ISETP.GE.AND P0, PT, R26, RZ, PT ;  /* 0x000000ff1a00720c */ /* 0x000fc80003f06270 */
[----:B------:R-:W-:Y:S02]  /*2b420*/  FSEL R10, RZ, 3.37028055040000000000e+12, P0 ;  /* 0x54442d18ff0a7808 */ /* 0x000fe40000000000 */
[----:B------:R-:W-:-:S07]  /*2b430*/  FSEL R11, RZ, 2.1426990032196044922, P0 ;  /* 0x400921fbff0b7808 */ /* 0x000fce0000000000 */
.L_x_13920:
[----:B------:R-:W-:Y:S05]  /*2b440*/  BSYNC B0 ;  /* 0x0000000000007941 */ /* 0x000fea0003800000 */
.L_x_13918:
[----:B------:R-:W-:Y:S01]  /*2b450*/  DADD R2, |R20|, |R22| ;  /* 0x0000000014027229 */ /* 0x000fe20000000616 */
[----:B------:R-:W-:-:S07]  /*2b460*/  LOP3.LUT R27, R11, 0x80000000, R27, 0xb8, !PT ;  /* 0x800000000b1b7812 */ /* 0x000fce00078eb81b */
[----:B------:R-:W-:-:S06]  /*2b470*/  DSETP.GTU.AND P0, PT, |R2|, +INF , PT ;  /* 0x7ff000000200742a */ /* 0x000fcc0003f0c200 */
[----:B------:R-:W-:Y:S02]  /*2b480*/  FSEL R10, R2, R10, P0 ;  /* 0x0000000a020a7208 */ /* 0x000fe40000000000 */
[----:B------:R-:W-:Y:S01]  /*2b490*/  FSEL R11, R3, R27, P0 ;  /* 0x0000001b030b7208 */ /* 0x000fe20000000000 */
[----:B------:R-:W-:Y:S06]  /*2b4a0*/  BRA `(.L_x_13913) ;  /* 0x0000003c00607947 */ /* 0x000fec0003800000 */
.L_x_13904:
        /* <DEDUP_REMOVED lines=23> */
.L_x_13922:
[----:B------:R-:W-:Y:S05]  /*2b620*/  BSYNC B3 ;  /* 0x0000000000037941 */ /* 0x000fea0003800000 */
.L_x_13921:
        /* <DEDUP_REMOVED lines=26> */
.L_x_13924:
[----:B------:R-:W-:Y:S05]  /*2b7d0*/  BSYNC B3 ;  /* 0x0000000000037941 */ /* 0x000fea0003800000 */
.L_x_13923:
        /* <DEDUP_REMOVED lines=27> */
[----:B------:R-:W-:-:S04]  /*2b990*/  MOV R24, R11 ;  /* 0x0000000b00187202 */ /* 0x000fc80000000f00 */
        /* <DEDUP_REMOVED lines=108> */
.L_x_13926:
[----:B------:R-:W-:Y:S05]  /*2c060*/  BSYNC B0 ;  /* 0x0000000000007941 */ /* 0x000fea0003800000 */
.L_x_13925:
        /* <DEDUP_REMOVED lines=8> */
.L_x_13928:
[----:B------:R-:W-:Y:S05]  /*2c0f0*/  BSYNC B3 ;  /* 0x0000000000037941 */ /* 0x000fea0003800000 */
.L_x_13927:
        /* <DEDUP_REMOVED lines=82> */
.L_x_13930:
[----:B------:R-:W-:-:S04]  /*2c620*/  ISETP.GE.AND P0, PT, R26, RZ, PT ;  /* 0x000000ff1a00720c */ /* 0x000fc80003f06270 */
[----:B------:R-:W-:Y:S02]  /*2c630*/  FSEL R10, RZ, 3.37028055040000000000e+12, P0 ;  /* 0x54442d18ff0a7808 */ /* 0x000fe40000000000 */
[----:B------:R-:W-:-:S07]  /*2c640*/  FSEL R11, RZ, 2.1426990032196044922, P0 ;  /* 0x400921fbff0b7808 */ /* 0x000fce0000000000 */
.L_x_13931:
[----:B------:R-:W-:Y:S05]  /*2c650*/  BSYNC B0 ;  /* 0x0000000000007941 */ /* 0x000fea0003800000 */
.L_x_13929:
[----:B------:R-:W-:Y:S01]  /*2c660*/  DADD R2, |R20|, |R22| ;  /* 0x0000000014027229 */ /* 0x000fe20000000616 */
[----:B------:R-:W-:Y:S01]  /*2c670*/  LOP3.LUT R27, R11, 0x80000000, R27, 0xb8, !PT ;  /* 0x800000000b1b7812 */ /* 0x000fe200078eb81b */
[----:B------:R-:W-:-:S06]  /*2c680*/  DADD R28, R28, 1 ;  /* 0x3ff000001c1c7429 */ /* 0x000fcc0000000000 */
[----:B------:R-:W-:-:S06]  /*2c690*/  DSETP.GTU.AND P0, PT, |R2|, +INF , PT ;  /* 0x7ff000000200742a */ /* 0x000fcc0003f0c200 */
[----:B------:R-:W-:Y:S02]  /*2c6a0*/  FSEL R10, R2, R10, P0 ;  /* 0x0000000a020a7208 */ /* 0x000fe40000000000 */
[----:B------:R-:W-:Y:S01]  /*2c6b0*/  FSEL R11, R3, R27, P0 ;  /* 0x0000001b030b7208 */ /* 0x000fe20000000000 */
[----:B------:R-:W-:Y:S06]  /*2c6c0*/  BRA `(.L_x_13913) ;  /* 0x0000002800d87947 */ /* 0x000fec0003800000 */
.L_x_13903:
        /* <DEDUP_REMOVED lines=107> */
.L_x_13935:
[----:B------:R-:W-:Y:S05]  /*2cd80*/  BSYNC B0 ;  /* 0x0000000000007941 */ /* 0x000fea0003800000 */
.L_x_13934:
        /* <DEDUP_REMOVED lines=8> */
.L_x_13937:
[----:B------:R-:W-:Y:S05]  /*2ce10*/  BSYNC B3 ;  /* 0x0000000000037941 */ /* 0x000fea0003800000 */
.L_x_13936:
        /* <DEDUP_REMOVED lines=73> */
.L_x_13939:
[----:B------:R-:W-:Y:S05]  /*2d2b0*/  BSYNC B0 ;  /* 0x0000000000007941 */ /* 0x000fea0003800000 */
.L_x_13938:
[----:B------:R-:W-:Y:S01]  /*2d2c0*/  LOP3.LUT R3, R11, 0x80000000, R23, 0xb8, !PT ;  /* 0x800000000b037812 */ /* 0x000fe200078eb817 */
[----:B------:R-:W-:Y:S01]  /*2d2d0*/  DMUL R28, R28, 0.5 ;  /* 0x3fe000001c1c7828 */ /* 0x000fe20000000000 */
[----:B------:R-:W-:Y:S02]  /*2d2e0*/  FSEL R10, R8, R10, P0 ;  /* 0x0000000a080a7208 */ /* 0x000fe40000000000 */
[----:B------:R-:W-:Y:S01]  /*2d2f0*/  FSEL R11, R9, R3, P0 ;  /* 0x00000003090b7208 */ /* 0x000fe20000000000 */
[----:B------:R-:W-:Y:S07]  /*2d300*/  BRA `(.L_x_13913) ;  /* 0x0000001c00c87947 */ /* 0x000fee0003800000 */
.L_x_13933:
        /* <DEDUP_REMOVED lines=20> */
[----:B------:R-:W-:Y:S01]  /*2d450*/  DMUL R10, R10, R2 ;  /* 0x000000020a0a7228 */ /* 0x000fe20000000000 */
[----:B------:R-:W-:-:S05]  /*2d460*/  FSETP.GEU.AND P5, PT, |R27|, 6.5827683646048100446e-37, PT ;  /* 0x036000001b00780b */ /* 0x000fca0003fae200 */
        /* <DEDUP_REMOVED lines=113> */
.L_x_13941:
[----:B------:R-:W-:Y:S05]  /*2db80*/  BSYNC B0 ;  /* 0x0000000000007941 */ /* 0x000fea0003800000 */
.L_x_13940:
[----:B------:R-:W-:Y:S04]  /*2db90*/  BSSY B3, `(.L_x_13942) ;  /* 0x0000008000037945 */ /* 0x000fe80003800000 */
[----:B------:R-:W-:Y:S05]  /*2dba0*/  @P3 BRA P5, `(.L_x_13943) ;  /* 0x0000000000183947 */ /* 0x000fea0002800000 */
[----:B------:R-:W-:Y:S01]  /*2dbb0*/  MOV R10, R26 ;  /* 0x0000001a000a7202 */ /* 0x000fe20000000f00 */
[----:B------:R-:W-:Y:S01]  /*2dbc0*/  IMAD.MOV.U32 R11, RZ, RZ, R27 ;  /* 0x000000ffff0b7224 */ /* 0x000fe200078e001b */
[----:B------:R-:W-:Y:S01]  /*2dbd0*/  MOV R0, 0x2dc10 ;  /* 0x0002dc1000007802 */ /* 0x000fe20000000f00 */
[----:B------:R-:W-:Y:S02]  /*2dbe0*/  IMAD.MOV.U32 R2, RZ, RZ, R24 ;  /* 0x000000ffff027224 */ /* 0x000fe400078e0018 */
[----:B------:R-:W-:-:S07]  /*2dbf0*/  IMAD.MOV.U32 R3, RZ, RZ, R25 ;  /* 0x000000ffff037224 */ /* 0x000fce00078e0019 */
[----:B------:R-:W-:Y:S05]  /*2dc00*/  CALL.REL.NOINC `($__internal_23_$__cuda_sm20_div_rn_f64_full) ;  /* 0x0000006000547944 */ /* 0x000fea0003c00000 */
.L_x_13943:
[----:B------:R-:W-:Y:S05]  /*2dc10*/  BSYNC B3 ;  /* 0x0000000000037941 */ /* 0x000fea0003800000 */
.L_x_13942:
        /* <DEDUP_REMOVED lines=73> */
.L_x_13945:
[----:B------:R-:W-:Y:S05]  /*2e0b0*/  BSYNC B0 ;  /* 0x0000000000007941 */ /* 0x000fea0003800000 */
.L_x_13944:
[----:B------:R-:W-:Y:S02]  /*2e0c0*/  LOP3.LUT R3, R11, 0x80000000, R23, 0xb8, !PT ;  /* 0x800000000b037812 */ /* 0x000fe400078eb817 */
[----:B------:R-:W-:Y:S02]  /*2e0d0*/  FSEL R10, R8, R10, P1 ;  /* 0x0000000a080a7208 */ /* 0x000fe40000800000 */
[----:B------:R-:W-:Y:S01]  /*2e0e0*/  FSEL R11, R9, R3, P1 ;  /* 0x00000003090b7208 */ /* 0x000fe20000800000 */
[----:B------:R-:W-:Y:S06]  /*2e0f0*/  BRA `(.L_x_13913) ;  /* 0x00000010004c7947 */ /* 0x000fec0003800000 */
.L_x_13932:
        /* <DEDUP_REMOVED lines=23> */
.L_x_13947:
[----:B------:R-:W-:Y:S05]  /*2e270*/  BSYNC B3 ;  /* 0x0000000000037941 */ /* 0x000fea0003800000 */
.L_x_13946:
        /* <DEDUP_REMOVED lines=26> */
.L_x_13949:
[----:B------:R-:W-:Y:S05]  /*2e420*/  BSYNC B3 ;  /* 0x0000000000037941 */ /* 0x000fea0003800000 */
.L_x_13948:
        /* <DEDUP_REMOVED lines=136> */
.L_x_13951:
[----:B------:R-:W-:Y:S05]  /*2ecb0*/  BSYNC B0 ;  /* 0x0000000000007941 */ /* 0x000fea0003800000 */
.L_x_13950:
        /* <DEDUP_REMOVED lines=8> */
.L_x_13953:
[----:B------:R-:W-:Y:S05]  /*2ed40*/  BSYNC B3 ;  /* 0x0000000000037941 */ /* 0x000fea0003800000 */
.L_x_13952:
        /* <DEDUP_REMOVED lines=74> */
.L_x_13955:
[----:B------:R-:W-:Y:S05]  /*2f1f0*/  BSYNC B0 ;  /* 0x0000000000007941 */ /* 0x000fea0003800000 */
.L_x_13954:
[----:B------:R-:W-:Y:S02]  /*2f200*/  LOP3.LUT R3, R11, 0x80000000, R23, 0xb8, !PT ;  /* 0x800000000b037812 */ /* 0x000fe400078eb817 */
[----:B------:R-:W-:Y:S02]  /*2f210*/  FSEL R10, R8, R10, P1 ;  /* 0x0000000a080a7208 */ /* 0x000fe40000800000 */
[----:B------:R-:W-:-:S07]  /*2f220*/  FSEL R11, R9, R3, P1 ;  /* 0x00000003090b7208 */ /* 0x000fce0000800000 */
.L_x_13913:
[----:B------:R-:W-:Y:S05]  /*2f230*/  BSYNC B2 ;  /* 0x0000000000027941 */ /* 0x000fea0003800000 */
.L_x_13902:
        /* <DEDUP_REMOVED lines=8> */
.L_x_13825:
[----:B------:R-:W-:-:S14]  /*2f2c0*/  DSETP.NEU.AND P0, PT, R12, +INF , PT ;  /* 0x7ff000000c00742a */ /* 0x000fdc0003f0d000 */
[----:B------:R-:W-:Y:S01]  /*2f2d0*/  @!P0 DADD R26, R22, R22 ;  /* 0x00000000161a8229 */ /* 0x000fe20000000016 */
[----:B------:R-:W-:Y:S02]  /*2f2e0*/  @!P0 IMAD.MOV.U32 R24, RZ, RZ, R20 ;  /* 0x000000ffff188224 */ /* 0x000fe400078e0014 */
[----:B------:R-:W-:Y:S01]  /*2f2f0*/  @!P0 IMAD.MOV.U32 R25, RZ, RZ, R21 ;  /* 0x000000ffff198224 */ /* 0x000fe200078e0015 */
[----:B------:R-:W-:Y:S07]  /*2f300*/  @!P0 BRA `(.L_x_13824) ;  /* 0x0000000000388947 */ /* 0x000fee0003800000 */
[----:B------:R-:W-:-:S14]  /*2f310*/  DSETP.NEU.AND P0, PT, R14, +INF , PT ;  /* 0x7ff000000e00742a */ /* 0x000fdc0003f0d000 */
[----:B------:R-:W-:Y:S01]  /*2f320*/  @!P0 DADD R26, R20, R20 ;  /* 0x00000000141a8229 */ /* 0x000fe20000000014 */
[----:B------:R-:W-:Y:S01]  /*2f330*/  @!P0 IMAD.MOV.U32 R24, RZ, RZ, R22 ;  /* 0x000000ffff188224 */ /* 0x000fe200078e0016 */
[----:B------:R-:W-:Y:S01]  /*2f340*/  @!P0 MOV R25, R23 ;  /* 0x0000001700198202 */ /* 0x000fe20000000f00 */
[----:B------:R-:W-:Y:S08]  /*2f350*/  @!P0 BRA `(.L_x_13824) ;  /* 0x0000000000248947 */ /* 0x000ff00003800000 */
        /* <DEDUP_REMOVED lines=9> */
.L_x_13824:
[----:B------:R-:W-:Y:S05]  /*2f3f0*/  BSYNC B1 ;  /* 0x0000000000017941 */ /* 0x000fea0003800000 */
.L_x_13823:
[----:B------:R-:W0:Y:S01]  /*2f400*/  S2R R23, SR_TID.X ;  /* 0x0000000000177919 */ /* 0x000e220000002100 */
[----:B------:R-:W1:Y:S01]  /*2f410*/  LDC.U8 R22, c[0x0][0x234] ;  /* 0x00008d00ff167b82 */ /* 0x000e620000000000 */
[----:B------:R-:W-:Y:S01]  /*2f420*/  BSSY B6, `(.L_x_13956) ;  /* 0x0000135000067945 */ /* 0x000fe20003800000 */
[----:B0-----:R-:W-:-:S13]  /*2f430*/  ISETP.GE.AND P0, PT, R23, R52, PT ;  /* 0x000000341700720c */ /* 0x001fda0003f06270 */
[----:B------:R-:W-:Y:S05]  /*2f440*/  @P0 BRA `(.L_x_13957) ;  /* 0x0000001000c80947 */ /* 0x000fea0003800000 */
[----:B------:R-:W0:Y:S01]  /*2f450*/  S2R R0, SR_CTAID.X ;  /* 0x0000000000007919 */ /* 0x000e220000002500 */
[----:B------:R-:W2:Y:S01]  /*2f460*/  LDC.64 R2, c[0x0][0x218] ;  /* 0x00008600ff027b82 */ /* 0x000ea20000000a00 */
[----:B-1----:R-:W-:Y:S01]  /*2f470*/  PRMT R8, R22, 0x9910, RZ ;  /* 0x0000991016087816 */ /* 0x002fe200000000ff */
[----:B------:R-:W-:Y:S01]  /*2f480*/  ULDC UR4, c[0x0][0x238] ;  /* 0x00008e0000047ab9 */ /* 0x000fe20000000800 */
[----:B0-----:R-:W-:-:S04]  /*2f490*/  IMAD R0, R0, 0x200, R23 ;  /* 0x0000020000007824 */ /* 0x001fc800078e0217 */
[----:B------:R-:W-:Y:S02]  /*2f4a0*/  IMAD R9, R0, UR4, RZ ;  /* 0x0000000400097c24 */ /* 0x000fe4000f8e02ff */
[----:B------:R-:W-:-:S03]  /*2f4b0*/  IMAD.MOV.U32 R0, RZ, RZ, R8 ;  /* 0x000000ffff007224 */ /* 0x000fc600078e0008 */
[----:B--2---:R-:W-:Y:S02]  /*2f4c0*/  IADD3 R2, P1, R9, R2, RZ ;  /* 0x0000000209027210 */ /* 0x004fe40007f3e0ff */
        /* <DEDUP_REMOVED lines=12> */
[----:B------:R-:W-:Y:S01]  /*2f590*/  VIADD R23, R23, 0x80 ;  /* 0x0000008017177836 */ /* 0x000fe20000000000 */
[----:B0-----:R0:W-:Y:S01]  /*2f5a0*/  STG.E.U8 desc[UR36][R2.64], R5 ;  /* 0x0000000502007986 */ /* 0x0011e2000c101124 */
[----:B------:R-:W-:Y:S05]  /*2f5b0*/  BRA `(.L_x_13957) ;  /* 0x00000010006c7947 */ /* 0x000fea0003800000 */
.L_x_13961:
[----:B------:R-:W0:Y:S01]  /*2f5c0*/  F2I.S64.F64.TRUNC R4, R4 ;  /* 0x0000000400047311 */ /* 0x000e22000030d900 */
[----:B------:R-:W-:Y:S02]  /*2f5d0*/  VIADD R23, R23, 0x80 ;  /* 0x0000008017177836 */ /* 0x000fe40000000000 */
[----:B0-----:R-:W-:-:S05]  /*2f5e0*/  IMAD.MOV.U32 R7, RZ, RZ, R4 ;  /* 0x000000ffff077224 */ /* 0x001fca00078e0004 */
[----:B------:R0:W-:Y:S01]  /*2f5f0*/  STG.E.U8 desc[UR36][R2.64], R7 ;  /* 0x0000000702007986 */ /* 0x0001e2000c101124 */
[----:B------:R-:W-:Y:S05]  /*2f600*/  BRA `(.L_x_13957) ;  /* 0x0000001000587947 */ /* 0x000fea0003800000 */
.L_x_13960:
[----:B------:R-:W-:-:S13]  /*2f610*/  ISETP.NE.AND P0, PT, R0, 0x2, PT ;  /* 0x000000020000780c */ /* 0x000fda0003f05270 */
[----:B------:R-:W-:Y:S05]  /*2f620*/  @!P0 BRA `(.L_x_13963) ;  /* 0x0000000000308947 */ /* 0x000fea0003800000 */
[----:B------:R-:W-:-:S13]  /*2f630*/  ISETP.NE.AND P0, PT, R0, 0x3, PT ;  /* 0x000000030000780c */ /* 0x000fda0003f05270 */
[----:B------:R-:W-:Y:S05]  /*2f640*/  @!P0 BRA `(.L_x_13964) ;  /* 0x0000000000188947 */ /* 0x000fea0003800000 */
[----:B------:R-:W-:-:S13]  /*2f650*/  ISETP.NE.AND P0, PT, R0, 0x4, PT ;  /* 0x000000040000780c */ /* 0x000fda0003f05270 */
[----:B------:R-:W-:Y:S05]  /*2f660*/  @P0 BRA `(.L_x_13962) ;  /* 0x0000000c00dc0947 */ /* 0x000fea0003800000 */
[----:B------:R-:W0:Y:S01]  /*2f670*/  F2I.S64.F64.TRUNC R4, R4 ;  /* 0x0000000400047311 */ /* 0x000e22000030d900 */
[----:B------:R-:W-:Y:S01]  /*2f680*/  VIADD R23, R23, 0x80 ;  /* 0x0000008017177836 */ /* 0x000fe20000000000 */
[----:B0-----:R0:W-:Y:S01]  /*2f690*/  STG.E.64 desc[UR36][R2.64], R4 ;  /* 0x0000000402007986 */ /* 0x0011e2000c101b24 */
[----:B------:R-:W-:Y:S05]  /*2f6a0*/  BRA `(.L_x_13957) ;  /* 0x0000001000307947 */ /* 0x000fea0003800000 */
.L_x_13964:
[----:B------:R-:W0:Y:S01]  /*2f6b0*/  F2I.F64.TRUNC R5, R4 ;  /* 0x0000000400057311 */ /* 0x000e22000030d100 */
[----:B------:R-:W-:Y:S01]  /*2f6c0*/  VIADD R23, R23, 0x80 ;  /* 0x0000008017177836 */ /* 0x000fe20000000000 */
[----:B0-----:R0:W-:Y:S01]  /*2f6d0*/  STG.E desc[UR36][R2.64], R5 ;  /* 0x0000000502007986 */ /* 0x0011e2000c101924 */
[----:B------:R-:W-:Y:S05]  /*2f6e0*/  BRA `(.L_x_13957) ;  /* 0x0000001000207947 */ /* 0x000fea0003800000 */
.L_x_13963:
[----:B------:R-:W0:Y:S01]  /*2f6f0*/  F2I.F64.TRUNC R5, R4 ;  /* 0x0000000400057311 */ /* 0x000e22000030d100 */
[----:B------:R-:W-:Y:S01]  /*2f700*/  VIADD R23, R23, 0x80 ;  /* 0x0000008017177836 */ /* 0x000fe20000000000 */
[----:B0-----:R0:W-:Y:S01]  /*2f710*/  STG.E.U16 desc[UR36][R2.64], R5 ;  /* 0x0000000502007986 */ /* 0x0011e2000c101524 */
[----:B------:R-:W-:Y:S05]  /*2f720*/  BRA `(.L_x_13957) ;  /* 0x0000001000107947 */ /* 0x000fea0003800000 */
.L_x_13959:
        /* <DEDUP_REMOVED lines=10> */
[----:B------:R-:W-:-:S13]  /*2f7d0*/  VIADD R23, R23, 0x80 ;  /* 0x0000008017177836 */ /* 0x000fda0000000000 */
[----:B0-----:R-:W-:-:S05]  /*2f7e0*/  @!P0 FMUL R7, R7, 1.175494350822287508e-38 ;  /* 0x0080000007078820 */ /* 0x001fca0000400000 */
[----:B------:R0:W-:Y:S01]  /*2f7f0*/  STG.E desc[UR36][R2.64], R7 ;  /* 0x0000000702007986 */ /* 0x0001e2000c101924 */
[----:B------:R-:W-:Y:S05]  /*2f800*/  BRA `(.L_x_13957) ;  /* 0x0000000c00d87947 */ /* 0x000fea0003800000 */
.L_x_13966:
[----:B------:R-:W-:Y:S01]  /*2f810*/  UMOV UR4, 0xf0000000 ;  /* 0xf000000000047882 */ /* 0x000fe20000000000 */
[----:B------:R-:W-:Y:S01]  /*2f820*/  UMOV UR5, 0x380fffff ;  /* 0x380fffff00057882 */ /* 0x000fe20000000000 */
[----:B------:R-:W0:Y:S01]  /*2f830*/  F2F.F32.F64 R0, R4 ;  /* 0x0000000400007310 */ /* 0x000e220000301000 */
[----:B------:R-:W-:Y:S01]  /*2f840*/  DSETP.GEU.AND P0, PT, |R4|, UR4, PT ;  /* 0x0000000404007e2a */ /* 0x000fe2000bf0e200 */
[----:B------:R-:W-:-:S13]  /*2f850*/  VIADD R23, R23, 0x80 ;  /* 0x0000008017177836 */ /* 0x000fda0000000000 */
[----:B0-----:R-:W-:-:S05]  /*2f860*/  @!P0 FMUL R0, R0, 1.175494350822287508e-38 ;  /* 0x0080000000008820 */ /* 0x001fca0000400000 */
[----:B------:R-:W-:-:S05]  /*2f870*/  F2FP.F16.F32.PACK_AB R0, RZ, R0 ;  /* 0x00000000ff00723e */ /* 0x000fca00000000ff */
[----:B------:R0:W-:Y:S01]  /*2f880*/  STG.E.U16 desc[UR36][R2.64], R0 ;  /* 0x0000000002007986 */ /* 0x0001e2000c101524 */
[----:B------:R-:W-:Y:S05]  /*2f890*/  BRA `(.L_x_13957) ;  /* 0x0000000c00b47947 */ /* 0x000fea0003800000 */
.L_x_13965:
        /* <DEDUP_REMOVED lines=10> */
[----:B------:R-:W-:Y:S01]  /*2f940*/  VIADD R23, R23, 0x80 ;  /* 0x0000008017177836 */ /* 0x000fe20000000000 */
[----:B------:R-:W-:-:S05]  /*2f950*/  DSETP.GEU.AND P1, PT, |R4|, UR4, PT ;  /* 0x0000000404007e2a */ /* 0x000fca000bf2e200 */
[----:B------:R-:W1:Y:S07]  /*2f960*/  F2F.F32.F64 R8, R4 ;  /* 0x0000000400087310 */ /* 0x000e6e0000301000 */
[----:B0-----:R-:W-:Y:S02]  /*2f970*/  @!P0 FMUL R9, R9, 1.175494350822287508e-38 ;  /* 0x0080000009098820 */ /* 0x001fe40000400000 */
[----:B-1----:R-:W-:-:S05]  /*2f980*/  @!P1 FMUL R8, R8, 1.175494350822287508e-38 ;  /* 0x0080000008089820 */ /* 0x002fca0000400000 */
[----:B------:R0:W-:Y:S01]  /*2f990*/  STG.E.64 desc[UR36][R2.64], R8 ;  /* 0x0000000802007986 */ /* 0x0001e2000c101b24 */
[----:B------:R-:W-:Y:S05]  /*2f9a0*/  BRA `(.L_x_13957) ;  /* 0x0000000c00707947 */ /* 0x000fea0003800000 */
.L_x_13968:
        /* <DEDUP_REMOVED lines=9> */
[----:B------:R-:W-:-:S05]  /*2fa40*/  F2FP.F16.F32.PACK_AB R9, R0, R9 ;  /* 0x000000090009723e */ /* 0x000fca00000000ff */
[----:B------:R0:W-:Y:S01]  /*2fa50*/  STG.E desc[UR36][R2.64], R9 ;  /* 0x0000000902007986 */ /* 0x0001e2000c101924 */
[----:B------:R-:W-:Y:S05]  /*2fa60*/  BRA `(.L_x_13957) ;  /* 0x0000000c00407947 */ /* 0x000fea0003800000 */
.L_x_13967:
[----:B------:R0:W-:Y:S01]  /*2fa70*/  STG.E.64 desc[UR36][R2.64], R4 ;  /* 0x0000000402007986 */ /* 0x0001e2000c101b24 */
[----:B------:R-:W-:Y:S01]  /*2fa80*/  VIADD R23, R23, 0x80 ;  /* 0x0000008017177836 */ /* 0x000fe20000000000 */
[----:B------:R-:W-:Y:S06]  /*2fa90*/  BRA `(.L_x_13957) ;  /* 0x0000000c00347947 */ /* 0x000fec0003800000 */
.L_x_13958:
        /* <DEDUP_REMOVED lines=9> */
[----:B------:R-:W-:-:S05]  /*2fb30*/  VIADD R23, R23, 0x80 ;  /* 0x0000008017177836 */ /* 0x000fca0000000000 */
[----:B------:R-:W-:-:S06]  /*2fb40*/  DSETP.NEU.OR P0, PT, R4, RZ, P0 ;  /* 0x000000ff0400722a */ /* 0x000fcc000070d400 */
[----:B------:R-:W-:-:S05]  /*2fb50*/  SEL R5, RZ, 0x1, !P0 ;  /* 0x00000001ff057807 */ /* 0x000fca0004000000 */
[----:B------:R0:W-:Y:S01]  /*2fb60*/  STG.E.U8 desc[UR36][R2.64], R5 ;  /* 0x0000000502007986 */ /* 0x0001e2000c101124 */
[----:B------:R-:W-:Y:S05]  /*2fb70*/  BRA `(.L_x_13957) ;  /* 0x0000000800fc7947 */ /* 0x000fea0003800000 */
.L_x_13971:
[----:B------:R0:W-:Y:S01]  /*2fb80*/  STG.E.128 desc[UR36][R2.64], R4 ;  /* 0x0000000402007986 */ /* 0x0001e2000c101d24 */
[----:B------:R-:W-:Y:S01]  /*2fb90*/  VIADD R23, R23, 0x80 ;  /* 0x0000008017177836 */ /* 0x000fe20000000000 */
[----:B------:R-:W-:Y:S06]  /*2fba0*/  BRA `(.L_x_13957) ;  /* 0x0000000800f07947 */ /* 0x000fec0003800000 */
.L_x_13970:
        /* <DEDUP_REMOVED lines=25> */
.L_x_13975:
[----:B------:R-:W-:Y:S05]  /*2fd40*/  BSYNC B0 ;  /* 0x0000000000007941 */ /* 0x000fea0003800000 */
.L_x_13974:
[----:B------:R-:W-:Y:S01]  /*2fd50*/  LOP3.LUT R7, R0, R7, RZ, 0xfc, !PT ;  /* 0x0000000700077212 */ /* 0x000fe200078efcff */
[----:B------:R-:W-:-:S04]  /*2fd60*/  VIADD R23, R23, 0x80 ;  /* 0x0000008017177836 */ /* 0x000fc80000000000 */
[----:B------:R0:W-:Y:S01]  /*2fd70*/  STG.E.U8 desc[UR36][R2.64], R7 ;  /* 0x0000000702007986 */ /* 0x0001e2000c101124 */
[----:B------:R-:W-:Y:S05]  /*2fd80*/  BRA `(.L_x_13957) ;  /* 0x0000000800787947 */ /* 0x000fea0003800000 */
.L_x_13973:
        /* <DEDUP_REMOVED lines=17> */
.L_x_13977:
[----:B------:R-:W-:Y:S01]  /*2fea0*/  IMAD.MOV.U32 R0, RZ, RZ, 0x7f ;  /* 0x0000007fff007424 */ /* 0x000fe200078e00ff */
[----:B------:R-:W-:-:S04]  /*2feb0*/  ISETP.GT.U32.AND P0, PT, R6, 0x7f800000, PT ;  /* 0x7f8000000600780c */ /* 0x000fc80003f04070 */
[----:B------:R-:W-:-:S09]  /*2fec0*/  SEL R0, R0, 0x7c, P0 ;  /* 0x0000007c00007807 */ /* 0x000fd20000000000 */
.L_x_13978:
[----:B------:R-:W-:Y:S05]  /*2fed0*/  BSYNC B0 ;  /* 0x0000000000007941 */ /* 0x000fea0003800000 */
.L_x_13976:
[----:B------:R-:W-:Y:S01]  /*2fee0*/  LOP3.LUT R4, R7, 0x80000000, RZ, 0xc0, !PT ;  /* 0x8000000007047812 */ /* 0x000fe200078ec0ff */
[----:B------:R-:W-:-:S03]  /*2fef0*/  VIADD R23, R23, 0x80 ;  /* 0x0000008017177836 */ /* 0x000fc60000000000 */
[----:B------:R-:W-:-:S04]  /*2ff00*/  SHF.R.U32.HI R5, RZ, 0x18, R4 ;  /* 0x00000018ff057819 */ /* 0x000fc80000011604 */
[----:B------:R-:W-:-:S05]  /*2ff10*/  LOP3.LUT R5, R0, R5, RZ, 0xfc, !PT ;  /* 0x0000000500057212 */ /* 0x000fca00078efcff */
[----:B------:R0:W-:Y:S01]  /*2ff20*/  STG.E.U8 desc[UR36][R2.64], R5 ;  /* 0x0000000502007986 */ /* 0x0001e2000c101124 */
[----:B------:R-:W-:Y:S05]  /*2ff30*/  BRA `(.L_x_13957) ;  /* 0x00000008000c7947 */ /* 0x000fea0003800000 */
.L_x_13972:
[----:B------:R-:W-:Y:S01]  /*2ff40*/  UMOV UR4, 0xf0000000 ;  /* 0xf000000000047882 */ /* 0x000fe20000000000 */
[----:B------:R-:W-:Y:S01]  /*2ff50*/  UMOV UR5, 0x380fffff ;  /* 0x380fffff00057882 */ /* 0x000fe20000000000 */
[----:B------:R-:W0:Y:S01]  /*2ff60*/  F2F.F32.F64 R0, R4 ;  /* 0x0000000400007310 */ /* 0x000e220000301000 */
[----:B------:R-:W-:Y:S01]  /*2ff70*/  DSETP.GEU.AND P0, PT, |R4|, UR4, PT ;  /* 0x0000000404007e2a */ /* 0x000fe2000bf0e200 */
[----:B------:R-:W-:-:S13]  /*2ff80*/  VIADD R23, R23, 0x80 ;  /* 0x0000008017177836 */ /* 0x000fda0000000000 */
[----:B0-----:R-:W-:-:S05]  /*2ff90*/  @!P0 FMUL R0, R0, 1.175494350822287508e-38 ;  /* 0x0080000000008820 */ /* 0x001fca0000400000 */
[----:B------:R-:W-:-:S05]  /*2ffa0*/  F2FP.BF16.F32.PACK_AB R0, RZ, R0 ;  /* 0x00000000ff00723e */ /* 0x000fca00000010ff */
[----:B------:R0:W-:Y:S01]  /*2ffb0*/  STG.E.U16 desc[UR36][R2.64], R0 ;  /* 0x0000000002007986 */ /* 0x0001e2000c101524 */
[----:B------:R-:W-:Y:S05]  /*2ffc0*/  BRA `(.L_x_13957) ;  /* 0x0000000400e87947 */ /* 0x000fea0003800000 */
.L_x_13969:
        /* <DEDUP_REMOVED lines=9> */
[----:B------:R-:W-:Y:S01]  /*30060*/  VIADD R23, R23, 0x80 ;  /* 0x0000008017177836 */ /* 0x000fe20000000000 */
[----:B0-----:R0:W-:Y:S01]  /*30070*/  STG.E.U16 desc[UR36][R2.64], R5 ;  /* 0x0000000502007986 */ /* 0x0011e2000c101524 */
[----:B------:R-:W-:Y:S05]  /*30080*/  BRA `(.L_x_13957) ;  /* 0x0000000400b87947 */ /* 0x000fea0003800000 */
.L_x_13981:
        /* <DEDUP_REMOVED lines=21> */
.L_x_13984:
[----:B------:R-:W-:-:S04]  /*301e0*/  LOP3.LUT R0, R7, 0x80000000, RZ, 0xc0, !PT ;  /* 0x8000000007007812 */ /* 0x000fc800078ec0ff */
[----:B------:R-:W-:-:S04]  /*301f0*/  SHF.R.U32.HI R5, RZ, 0x18, R0 ;  /* 0x00000018ff057819 */ /* 0x000fc80000011600 */
[----:B------:R-:W-:-:S04]  /*30200*/  LOP3.LUT R4, R4, R5, RZ, 0xfc, !PT ;  /* 0x0000000504047212 */ /* 0x000fc800078efcff */
[----:B------:R-:W-:-:S07]  /*30210*/  PRMT R0, R4, 0x7610, R0 ;  /* 0x0000761004007816 */ /* 0x000fce0000000000 */
.L_x_13983:
[----:B------:R-:W-:Y:S05]  /*30220*/  BSYNC B0 ;  /* 0x0000000000007941 */ /* 0x000fea0003800000 */
.L_x_13982:
[----:B------:R4:W-:Y:S01]  /*30230*/  STG.E.U8 desc[UR36][R2.64], R0 ;  /* 0x0000000002007986 */ /* 0x0009e2000c101124 */
[----:B------:R-:W-:Y:S01]  /*30240*/  VIADD R23, R23, 0x80 ;  /* 0x0000008017177836 */ /* 0x000fe20000000000 */
[----:B------:R-:W-:Y:S06]  /*30250*/  BRA `(.L_x_13957) ;  /* 0x0000000400447947 */ /* 0x000fec0003800000 */
.L_x_13980:
        /* <DEDUP_REMOVED lines=21> */
.L_x_13987:
[----:B------:R-:W-:-:S04]  /*303b0*/  LOP3.LUT R0, R7, 0x80000000, RZ, 0xc0, !PT ;  /* 0x8000000007007812 */ /* 0x000fc800078ec0ff */
[----:B------:R-:W-:-:S04]  /*303c0*/  SHF.R.U32.HI R5, RZ, 0x18, R0 ;  /* 0x00000018ff057819 */ /* 0x000fc80000011600 */
[----:B------:R-:W-:-:S04]  /*303d0*/  LOP3.LUT R4, R4, R5, RZ, 0xfc, !PT ;  /* 0x0000000504047212 */ /* 0x000fc800078efcff */
[----:B------:R-:W-:-:S07]  /*303e0*/  PRMT R0, R4, 0x7610, R0 ;  /* 0x0000761004007816 */ /* 0x000fce0000000000 */
.L_x_13986:
[----:B------:R-:W-:Y:S05]  /*303f0*/  BSYNC B0 ;  /* 0x0000000000007941 */ /* 0x000fea0003800000 */
.L_x_13985:
[----:B------:R0:W-:Y:S01]  /*30400*/  STG.E.U8 desc[UR36][R2.64], R0 ;  /* 0x0000000002007986 */ /* 0x0001e2000c101124 */
[----:B------:R-:W-:Y:S01]  /*30410*/  VIADD R23, R23, 0x80 ;  /* 0x0000008017177836 */ /* 0x000fe20000000000 */
[----:B------:R-:W-:Y:S06]  /*30420*/  BRA `(.L_x_13957) ;  /* 0x0000000000d07947 */ /* 0x000fec0003800000 */
.L_x_13979:
        /* <DEDUP_REMOVED lines=8> */
[----:B------:R0:W1:Y:S01]  /*304b0*/  F2F.F32.F64 R8, R4 ;  /* 0x0000000400087310 */ /* 0x0000620000301000 */
[----:B------:R-:W-:Y:S01]  /*304c0*/  DSETP.GEU.AND P0, PT, |R4|, UR4, PT ;  /* 0x0000000404007e2a */ /* 0x000fe2000bf0e200 */
[----:B------:R-:W-:Y:S02]  /*304d0*/  VIADD R23, R23, 0x80 ;  /* 0x0000008017177836 */ /* 0x000fe40000000000 */
[----:B0-----:R-:W-:-:S11]  /*304e0*/  IMAD.MOV.U32 R5, RZ, RZ, 0xff ;  /* 0x000000ffff057424 */ /* 0x001fd600078e00ff */
[----:B-1----:R-:W-:-:S05]  /*304f0*/  @!P0 FMUL R8, R8, 1.175494350822287508e-38 ;  /* 0x0080000008088820 */ /* 0x002fca0000400000 */
        /* <DEDUP_REMOVED lines=14> */
.L_x_13962:
        /* <DEDUP_REMOVED lines=16> */
.L_x_13990:
[----:B------:R-:W-:Y:S01]  /*306e0*/  VIADD R23, R23, 0x80 ;  /* 0x0000008017177836 */ /* 0x000fe20000000000 */
[----:B------:R-:W-:Y:S06]  /*306f0*/  BRA `(.L_x_13957) ;  /* 0x00000000001c7947 */ /* 0x000fec0003800000 */
.L_x_13989:
[----:B------:R-:W0:Y:S01]  /*30700*/  F2I.U64.F64.TRUNC R4, R4 ;  /* 0x0000000400047311 */ /* 0x000e22000030d800 */
[----:B------:R-:W-:Y:S01]  /*30710*/  VIADD R23, R23, 0x80 ;  /* 0x0000008017177836 */ /* 0x000fe20000000000 */
[----:B0-----:R3:W-:Y:S01]  /*30720*/  STG.E.64 desc[UR36][R2.64], R4 ;  /* 0x0000000402007986 */ /* 0x0017e2000c101b24 */
[----:B------:R-:W-:Y:S05]  /*30730*/  BRA `(.L_x_13957) ;  /* 0x00000000000c7947 */ /* 0x000fea0003800000 */
.L_x_13988:
[----:B------:R-:W0:Y:S01]  /*30740*/  F2I.U32.F64.TRUNC R5, R4 ;  /* 0x0000000400057311 */ /* 0x000e22000030d000 */
[----:B------:R-:W-:Y:S01]  /*30750*/  VIADD R23, R23, 0x80 ;  /* 0x0000008017177836 */ /* 0x000fe20000000000 */
[----:B0-----:R0:W-:Y:S06]  /*30760*/  STG.E desc[UR36][R2.64], R5 ;  /* 0x0000000502007986 */ /* 0x0011ec000c101924 */
.L_x_13957:
[----:B------:R-:W-:Y:S05]  /*30770*/  BSYNC B6 ;  /* 0x0000000000067941 */ /* 0x000fea0003800000 */
.L_x_13956:
[----:B------:R-:W-:Y:S01]  /*30780*/  ISETP.GE.AND P0, PT, R23, R52, PT ;  /* 0x000000341700720c */ /* 0x000fe20003f06270 */
[----:B------:R-:W-:-:S12]  /*30790*/  BSSY B6, `(.L_x_13991) ;  /* 0x000023e000067945 */ /* 0x000fd80003800000 */
[----:B------:R-:W-:Y:S05]  /*307a0*/  @P0 BRA `(.L_x_13992) ;  /* 0x0000002000f00947 */ /* 0x000fea0003800000 */
[----:B0---4-:R-:W0:Y:S01]  /*307b0*/  S2R R0, SR_CTAID.X ;  /* 0x0000000000007919 */ /* 0x011e220000002500 */
[----:B--23--:R-:W2:Y:S01]  /*307c0*/  LDC.64 R2, c[0x0][0x218] ;  /* 0x00008600ff027b82 */ /* 0x00cea20000000a00 */
        /* <DEDUP_REMOVED lines=20> */
.L_x_13996:
[----:B------:R-:W0:Y:S02]  /*30910*/  F2I.S64.F64.TRUNC R40, R40 ;  /* 0x0000002800287311 */ /* 0x000e24000030d900 */
[----:B0-----:R-:W-:-:S05]  /*30920*/  IMAD.MOV.U32 R5, RZ, RZ, R40 ;  /* 0x000000ffff057224 */ /* 0x001fca00078e0028 */
[----:B------:R0:W-:Y:S01]  /*30930*/  STG.E.U8 desc[UR36][R2.64], R5 ;  /* 0x0000000502007986 */ /* 0x0001e2000c101124 */
[----:B------:R-:W-:Y:S05]  /*30940*/  BRA `(.L_x_13998) ;  /* 0x0000001000087947 */ /* 0x000fea0003800000 */
.L_x_13995:
        /* <DEDUP_REMOVED lines=9> */
.L_x_14000:
[----:B------:R-:W0:Y:S02]  /*309e0*/  F2I.F64.TRUNC R41, R40 ;  /* 0x0000002800297311 */ /* 0x000e24000030d100 */
[----:B0-----:R0:W-:Y:S01]  /*309f0*/  STG.E desc[UR36][R2.64], R41 ;  /* 0x0000002902007986 */ /* 0x0011e2000c101924 */
[----:B------:R-:W-:Y:S05]  /*30a00*/  BRA `(.L_x_13998) ;  /* 0x0000000c00d87947 */ /* 0x000fea0003800000 */
.L_x_13999:
[----:B------:R-:W0:Y:S02]  /*30a10*/  F2I.F64.TRUNC R41, R40 ;  /* 0x0000002800297311 */ /* 0x000e24000030d100 */
[----:B0-----:R0:W-:Y:S01]  /*30a20*/  STG.E.U16 desc[UR36][R2.64], R41 ;  /* 0x0000002902007986 */ /* 0x0011e2000c101524 */
[----:B------:R-:W-:Y:S05]  /*30a30*/  BRA `(.L_x_13998) ;  /* 0x0000000c00cc7947 */ /* 0x000fea0003800000 */
.L_x_13994:
        /* <DEDUP_REMOVED lines=13> */
.L_x_14002:
        /* <DEDUP_REMOVED lines=8> */
.L_x_14001:
        /* <DEDUP_REMOVED lines=16> */
.L_x_14004:
        /* <DEDUP_REMOVED lines=11> */
.L_x_14003:
[----:B------:R0:W-:Y:S01]  /*30d40*/  STG.E.64 desc[UR36][R2.64], R40 ;  /* 0x0000002802007986 */ /* 0x0001e2000c101b24 */
[----:B------:R-:W-:Y:S05]  /*30d50*/  BRA `(.L_x_13998) ;  /* 0x0000000c00047947 */ /* 0x000fea0003800000 */
.L_x_13993:
        /* <DEDUP_REMOVED lines=13> */
.L_x_14007:
[----:B------:R0:W-:Y:S01]  /*30e30*/  STG.E.128 desc[UR36][R2.64], R40 ;  /* 0x0000002802007986 */ /* 0x0001e2000c101d24 */
[----:B------:R-:W-:Y:S05]  /*30e40*/  BRA `(.L_x_13998) ;  /* 0x0000000800c87947 */ /* 0x000fea0003800000 */
.L_x_14006:
        /* <DEDUP_REMOVED lines=25> */
.L_x_14011:
[----:B------:R-:W-:Y:S05]  /*30fe0*/  BSYNC B0 ;  /* 0x0000000000007941 */ /* 0x000fea0003800000 */
.L_x_14010:
[----:B------:R-:W-:-:S05]  /*30ff0*/  LOP3.LUT R5, R0, R5, RZ, 0xfc, !PT ;  /* 0x0000000500057212 */ /* 0x000fca00078efcff */
[----:B------:R0:W-:Y:S01]  /*31000*/  STG.E.U8 desc[UR36][R2.64], R5 ;  /* 0x0000000502007986 */ /* 0x0001e2000c101124 */
[----:B------:R-:W-:Y:S05]  /*31010*/  BRA `(.L_x_13998) ;  /* 0x0000000800547947 */ /* 0x000fea0003800000 */
.L_x_14009:
        /* <DEDUP_REMOVED lines=17> */
.L_x_14013:
[----:B------:R-:W-:Y:S01]  /*31130*/  IMAD.MOV.U32 R0, RZ, RZ, 0x7f ;  /* 0x0000007fff007424 */ /* 0x000fe200078e00ff */
[----:B------:R-:W-:-:S04]  /*31140*/  ISETP.GT.U32.AND P0, PT, R4, 0x7f800000, PT ;  /* 0x7f8000000400780c */ /* 0x000fc80003f04070 */
[----:B------:R-:W-:-:S09]  /*31150*/  SEL R0, R0, 0x7c, P0 ;  /* 0x0000007c00007807 */ /* 0x000fd20000000000 */
.L_x_14014:
[----:B------:R-:W-:Y:S05]  /*31160*/  BSYNC B0 ;  /* 0x0000000000007941 */ /* 0x000fea0003800000 */
.L_x_14012:
[----:B------:R-:W-:-:S04]  /*31170*/  LOP3.LUT R4, R5, 0x80000000, RZ, 0xc0, !PT ;  /* 0x8000000005047812 */ /* 0x000fc800078ec0ff */
[----:B------:R-:W-:-:S04]  /*31180*/  SHF.R.U32.HI R5, RZ, 0x18, R4 ;  /* 0x00000018ff057819 */ /* 0x000fc80000011604 */
[----:B------:R-:W-:-:S05]  /*31190*/  LOP3.LUT R5, R0, R5, RZ, 0xfc, !PT ;  /* 0x0000000500057212 */ /* 0x000fca00078efcff */
[----:B------:R0:W-:Y:S01]  /*311a0*/  STG.E.U8 desc[UR36][R2.64], R5 ;  /* 0x0000000502007986 */ /* 0x0001e2000c101124 */
[----:B------:R-:W-:Y:S05]  /*311b0*/  BRA `(.L_x_13998) ;  /* 0x0000000400ec7947 */ /* 0x000fea0003800000 */
.L_x_14008:
        /* <DEDUP_REMOVED lines=8> */
.L_x_14005:
        /* <DEDUP_REMOVED lines=11> */
.L_x_14017:
        /* <DEDUP_REMOVED lines=21> */
.L_x_14020:
[----:B------:R-:W-:-:S04]  /*31440*/  LOP3.LUT R0, R7, 0x80000000, RZ, 0xc0, !PT ;  /* 0x8000000007007812 */ /* 0x000fc800078ec0ff */
[----:B------:R-:W-:-:S04]  /*31450*/  SHF.R.U32.HI R5, RZ, 0x18, R0 ;  /* 0x00000018ff057819 */ /* 0x000fc80000011600 */
[----:B------:R-:W-:-:S04]  /*31460*/  LOP3.LUT R4, R4, R5, RZ, 0xfc, !PT ;  /* 0x0000000504047212 */ /* 0x000fc800078efcff */
[----:B------:R-:W-:-:S07]  /*31470*/  PRMT R0, R4, 0x7610, R0 ;  /* 0x0000761004007816 */ /* 0x000fce0000000000 */
.L_x_14019:
[----:B------:R-:W-:Y:S05]  /*31480*/  BSYNC B0 ;  /* 0x0000000000007941 */ /* 0x000fea0003800000 */
.L_x_14018:
[----:B------:R3:W-:Y:S01]  /*31490*/  STG.E.U8 desc[UR36][R2.64], R0 ;  /* 0x0000000002007986 */ /* 0x0007e2000c101124 */
[----:B------:R-:W-:Y:S05]  /*314a0*/  BRA `(.L_x_13998) ;  /* 0x0000000400307947 */ /* 0x000fea0003800000 */
.L_x_14016:
        /* <DEDUP_REMOVED lines=21> */
.L_x_14023:
[----:B------:R-:W-:-:S04]  /*31600*/  LOP3.LUT R0, R7, 0x80000000, RZ, 0xc0, !PT ;  /* 0x8000000007007812 */ /* 0x000fc800078ec0ff */
[----:B------:R-:W-:-:S04]  /*31610*/  SHF.R.U32.HI R5, RZ, 0x18, R0 ;  /* 0x00000018ff057819 */ /* 0x000fc80000011600 */
[----:B------:R-:W-:-:S04]  /*31620*/  LOP3.LUT R4, R4, R5, RZ, 0xfc, !PT ;  /* 0x0000000504047212 */ /* 0x000fc800078efcff */
[----:B------:R-:W-:-:S07]  /*31630*/  PRMT R0, R4, 0x7610, R0 ;  /* 0x0000761004007816 */ /* 0x000fce0000000000 */
.L_x_14022:
[----:B------:R-:W-:Y:S05]  /*31640*/  BSYNC B0 ;  /* 0x0000000000007941 */ /* 0x000fea0003800000 */
.L_x_14021:
[----:B------:R0:W-:Y:S01]  /*31650*/  STG.E.U8 desc[UR36][R2.64], R0 ;  /* 0x0000000002007986 */ /* 0x0001e2000c101124 */
[----:B------:R-:W-:Y:S05]  /*31660*/  BRA `(.L_x_13998) ;  /* 0x0000000000c07947 */ /* 0x000fea0003800000 */
.L_x_14015:
        /* <DEDUP_REMOVED lines=26> */
.L_x_13997:
        /* <DEDUP_REMOVED lines=16> */
.L_x_14026:
[----:B------:R-:W-:Y:S05]  /*31910*/  BRA `(.L_x_13998) ;  /* 0x0000000000147947 */ /* 0x000fea0003800000 */
.L_x_14025:
[----:B------:R-:W0:Y:S02]  /*31920*/  F2I.U64.F64.TRUNC R40, R40 ;  /* 0x0000002800287311 */ /* 0x000e24000030d800 */
[----:B0-----:R2:W-:Y:S01]  /*31930*/  STG.E.64 desc[UR36][R2.64], R40 ;  /* 0x0000002802007986 */ /* 0x0015e2000c101b24 */
[----:B------:R-:W-:Y:S05]  /*31940*/  BRA `(.L_x_13998) ;  /* 0x0000000000087947 */ /* 0x000fea0003800000 */
.L_x_14024:
[----:B------:R-:W0:Y:S02]  /*31950*/  F2I.U32.F64.TRUNC R41, R40 ;  /* 0x0000002800297311 */ /* 0x000e24000030d000 */
[----:B0-----:R0:W-:Y:S02]  /*31960*/  STG.E desc[UR36][R2.64], R41 ;  /* 0x0000002902007986 */ /* 0x0011e4000c101924 */
.L_x_13998:
[----:B------:R-:W-:-:S05]  /*31970*/  VIADD R23, R23, 0x80 ;  /* 0x0000008017177836 */ /* 0x000fca0000000000 */
[----:B------:R-:W-:-:S13]  /*31980*/  ISETP.GE.AND P0, PT, R23, R52, PT ;  /* 0x000000341700720c */ /* 0x000fda0003f06270 */
[----:B------:R-:W-:Y:S05]  /*31990*/  @P0 BRA `(.L_x_13992) ;  /* 0x0000001000740947 */ /* 0x000fea0003800000 */
[----:B0--3--:R-:W0:Y:S01]  /*319a0*/  S2R R0, SR_CTAID.X ;  /* 0x0000000000007919 */ /* 0x009e220000002500 */
[----:B-12-4-:R-:W1:Y:S01]  /*319b0*/  LDC.64 R2, c[0x0][0x218] ;  /* 0x00008600ff027b82 */ /* 0x016e620000000a00 */
[----:B------:R-:W-:Y:S01]  /*319c0*/  PRMT R4, R22, 0x9910, RZ ;  /* 0x0000991016047816 */ /* 0x000fe200000000ff */
[----:B------:R-:W-:Y:S01]  /*319d0*/  ULDC UR4, c[0x0][0x238] ;  /* 0x00008e0000047ab9 */ /* 0x000fe20000000800 */
[----:B0-----:R-:W-:-:S04]  /*319e0*/  IMAD R0, R0, 0x200, R23 ;  /* 0x0000020000007824 */ /* 0x001fc800078e0217 */
        /* <DEDUP_REMOVED lines=17> */
.L_x_14030:
[----:B------:R-:W0:Y:S02]  /*31b00*/  F2I.S64.F64.TRUNC R16, R16 ;  /* 0x0000001000107311 */ /* 0x000e24000030d900 */
[----:B0-----:R-:W-:-:S05]  /*31b10*/  IMAD.MOV.U32 R5, RZ, RZ, R16 ;  /* 0x000000ffff057224 */ /* 0x001fca00078e0010 */
[----:B------:R3:W-:Y:S01]  /*31b20*/  STG.E.U8 desc[UR36][R2.64], R5 ;  /* 0x0000000502007986 */ /* 0x0007e2000c101124 */
[----:B------:R-:W-:Y:S05]  /*31b30*/  BRA `(.L_x_14032) ;  /* 0x0000001000087947 */ /* 0x000fea0003800000 */
.L_x_14029:
        /* <DEDUP_REMOVED lines=9> */
.L_x_14034:
[----:B------:R-:W0:Y:S02]  /*31bd0*/  F2I.F64.TRUNC R17, R16 ;  /* 0x0000001000117311 */ /* 0x000e24000030d100 */
[----:B0-----:R2:W-:Y:S01]  /*31be0*/  STG.E desc[UR36][R2.64], R17 ;  /* 0x0000001102007986 */ /* 0x0015e2000c101924 */
[----:B------:R-:W-:Y:S05]  /*31bf0*/  BRA `(.L_x_14032) ;  /* 0x0000000c00d87947 */ /* 0x000fea0003800000 */
.L_x_14033:
[----:B------:R-:W0:Y:S02]  /*31c00*/  F2I.F64.TRUNC R17, R16 ;  /* 0x0000001000117311 */ /* 0x000e24000030d100 */
[----:B0-----:R0:W-:Y:S01]  /*31c10*/  STG.E.U16 desc[UR36][R2.64], R17 ;  /* 0x0000001102007986 */ /* 0x0011e2000c101524 */
[----:B------:R-:W-:Y:S05]  /*31c20*/  BRA `(.L_x_14032) ;  /* 0x0000000c00cc7947 */ /* 0x000fea0003800000 */
.L_x_14028:
        /* <DEDUP_REMOVED lines=13> */
.L_x_14036:
        /* <DEDUP_REMOVED lines=8> */
.L_x_14035:
        /* <DEDUP_REMOVED lines=16> */
.L_x_14038:
        /* <DEDUP_REMOVED lines=11> */
.L_x_14037:
[----:B------:R0:W-:Y:S01]  /*31f30*/  STG.E.64 desc[UR36][R2.64], R16 ;  /* 0x0000001002007986 */ /* 0x0001e2000c101b24 */
[----:B------:R-:W-:Y:S05]  /*31f40*/  BRA `(.L_x_14032) ;  /* 0x0000000c00047947 */ /* 0x000fea0003800000 */
.L_x_14027:
        /* <DEDUP_REMOVED lines=13> */
.L_x_14041:
[----:B------:R0:W-:Y:S01]  /*32020*/  STG.E.128 desc[UR36][R2.64], R16 ;  /* 0x0000001002007986 */ /* 0x0001e2000c101d24 */
[----:B------:R-:W-:Y:S05]  /*32030*/  BRA `(.L_x_14032) ;  /* 0x0000000800c87947 */ /* 0x000fea0003800000 */
.L_x_14040:
        /* <DEDUP_REMOVED lines=25> */
.L_x_14045:
[----:B------:R-:W-:Y:S05]  /*321d0*/  BSYNC B0 ;  /* 0x0000000000007941 */ /* 0x000fea0003800000 */
.L_x_14044:
[----:B------:R-:W-:-:S05]  /*321e0*/  LOP3.LUT R5, R0, R5, RZ, 0xfc, !PT ;  /* 0x0000000500057212 */ /* 0x000fca00078efcff */
[----:B------:R0:W-:Y:S01]  /*321f0*/  STG.E.U8 desc[UR36][R2.64], R5 ;  /* 0x0000000502007986 */ /* 0x0001e2000c101124 */
[----:B------:R-:W-:Y:S05]  /*32200*/  BRA `(.L_x_14032) ;  /* 0x0000000800547947 */ /* 0x000fea0003800000 */
.L_x_14043:
        /* <DEDUP_REMOVED lines=17> */
.L_x_14047:
[----:B------:R-:W-:Y:S01]  /*32320*/  IMAD.MOV.U32 R0, RZ, RZ, 0x7f ;  /* 0x0000007fff007424 */ /* 0x000fe200078e00ff */
[----:B------:R-:W-:-:S04]  /*32330*/  ISETP.GT.U32.AND P0, PT, R4, 0x7f800000, PT ;  /* 0x7f8000000400780c */ /* 0x000fc80003f04070 */
[----:B------:R-:W-:-:S09]  /*32340*/  SEL R0, R0, 0x7c, P0 ;  /* 0x0000007c00007807 */ /* 0x000fd20000000000 */
.L_x_14048:
[----:B------:R-:W-:Y:S05]  /*32350*/  BSYNC B0 ;  /* 0x0000000000007941 */ /* 0x000fea0003800000 */
.L_x_14046:
[----:B------:R-:W-:-:S04]  /*32360*/  LOP3.LUT R4, R5, 0x80000000, RZ, 0xc0, !PT ;  /* 0x8000000005047812 */ /* 0x000fc800078ec0ff */
[----:B------:R-:W-:-:S04]  /*32370*/  SHF.R.U32.HI R5, RZ, 0x18, R4 ;  /* 0x00000018ff057819 */ /* 0x000fc80000011604 */
[----:B------:R-:W-:-:S05]  /*32380*/  LOP3.LUT R5, R0, R5, RZ, 0xfc, !PT ;  /* 0x0000000500057212 */ /* 0x000fca00078efcff */
[----:B------:R0:W-:Y:S01]  /*32390*/  STG.E.U8 desc[UR36][R2.64], R5 ;  /* 0x0000000502007986 */ /* 0x0001e2000c101124 */
[----:B------:R-:W-:Y:S05]  /*323a0*/  BRA `(.L_x_14032) ;  /* 0x0000000400ec7947 */ /* 0x000fea0003800000 */
.L_x_14042:
        /* <DEDUP_REMOVED lines=8> */
.L_x_14039:
        /* <DEDUP_REMOVED lines=11> */
.L_x_14051:
        /* <DEDUP_REMOVED lines=21> */
.L_x_14054:
[----:B------:R-:W-:-:S04]  /*32630*/  LOP3.LUT R0, R7, 0x80000000, RZ, 0xc0, !PT ;  /* 0x8000000007007812 */ /* 0x000fc800078ec0ff */
[----:B------:R-:W-:-:S04]  /*32640*/  SHF.R.U32.HI R5, RZ, 0x18, R0 ;  /* 0x00000018ff057819 */ /* 0x000fc80000011600 */
[----:B------:R-:W-:-:S04]  /*32650*/  LOP3.LUT R4, R4, R5, RZ, 0xfc, !PT ;  /* 0x0000000504047212 */ /* 0x000fc800078efcff */
[----:B------:R-:W-:-:S07]  /*32660*/  PRMT R0, R4, 0x7610, R0 ;  /* 0x0000761004007816 */ /* 0x000fce0000000000 */
.L_x_14053:
[----:B------:R-:W-:Y:S05]  /*32670*/  BSYNC B0 ;  /* 0x0000000000007941 */ /* 0x000fea0003800000 */
.L_x_14052:
[----:B------:R0:W-:Y:S01]  /*32680*/  STG.E.U8 desc[UR36][R2.64], R0 ;  /* 0x0000000002007986 */ /* 0x0001e2000c101124 */
[----:B------:R-:W-:Y:S05]  /*32690*/  BRA `(.L_x_14032) ;  /* 0x0000000400307947 */ /* 0x000fea0003800000 */
.L_x_14050:
        /* <DEDUP_REMOVED lines=21> */
.L_x_14057:
[----:B------:R-:W-:-:S04]  /*327f0*/  LOP3.LUT R0, R7, 0x80000000, RZ, 0xc0, !PT ;  /* 0x8000000007007812 */ /* 0x000fc800078ec0ff */
[----:B------:R-:W-:-:S04]  /*32800*/  SHF.R.U32.HI R5, RZ, 0x18, R0 ;  /* 0x00000018ff057819 */ /* 0x000fc80000011600 */
[----:B------:R-:W-:-:S04]  /*32810*/  LOP3.LUT R4, R4, R5, RZ, 0xfc, !PT ;  /* 0x0000000504047212 */ /* 0x000fc800078efcff */
[----:B------:R-:W-:-:S07]  /*32820*/  PRMT R0, R4, 0x7610, R0 ;  /* 0x0000761004007816 */ /* 0x000fce0000000000 */
.L_x_14056:
[----:B------:R-:W-:Y:S05]  /*32830*/  BSYNC B0 ;  /* 0x0000000000007941 */ /* 0x000fea0003800000 */
.L_x_14055:
[----:B------:R0:W-:Y:S01]  /*32840*/  STG.E.U8 desc[UR36][R2.64], R0 ;  /* 0x0000000002007986 */ /* 0x0001e2000c101124 */
[----:B------:R-:W-:Y:S05]  /*32850*/  BRA `(.L_x_14032) ;  /* 0x0000000000c07947 */ /* 0x000fea0003800000 */
.L_x_14049:
        /* <DEDUP_REMOVED lines=26> */
.L_x_14031:
        /* <DEDUP_REMOVED lines=16> */
.L_x_14060:
[----:B------:R-:W-:Y:S05]  /*32b00*/  BRA `(.L_x_14032) ;  /* 0x0000000000147947 */ /* 0x000fea0003800000 */
.L_x_14059:
[----:B------:R-:W0:Y:S02]  /*32b10*/  F2I.U64.F64.TRUNC R16, R16 ;  /* 0x0000001000107311 */ /* 0x000e24000030d800 */
[----:B0-----:R0:W-:Y:S01]  /*32b20*/  STG.E.64 desc[UR36][R2.64], R16 ;  /* 0x0000001002007986 */ /* 0x0011e2000c101b24 */
[----:B------:R-:W-:Y:S05]  /*32b30*/  BRA `(.L_x_14032) ;  /* 0x0000000000087947 */ /* 0x000fea0003800000 */
.L_x_14058:
[----:B------:R-:W0:Y:S02]  /*32b40*/  F2I.U32.F64.TRUNC R17, R16 ;  /* 0x0000001000117311 */ /* 0x000e24000030d000 */
[----:B0-----:R0:W-:Y:S02]  /*32b50*/  STG.E desc[UR36][R2.64], R17 ;  /* 0x0000001102007986 */ /* 0x0011e4000c101924 */
.L_x_14032:
[----:B------:R-:W-:-:S07]  /*32b60*/  VIADD R23, R23, 0x80 ;  /* 0x0000008017177836 */ /* 0x000fce0000000000 */
.L_x_13992:
[----:B------:R-:W-:Y:S05]  /*32b70*/  BSYNC B6 ;  /* 0x0000000000067941 */ /* 0x000fea0003800000 */
.L_x_13991:
[----:B------:R-:W-:-:S13]  /*32b80*/  ISETP.GE.AND P0, PT, R23, R52, PT ;  /* 0x000000341700720c */ /* 0x000fda0003f06270 */
[----:B------:R-:W-:Y:S05]  /*32b90*/  @P0 EXIT ;  /* 0x000000000000094d */ /* 0x000fea0003800000 */
[----:B0--34-:R-:W0:Y:S01]  /*32ba0*/  S2R R0, SR_CTAID.X ;  /* 0x0000000000007919 */ /* 0x019e220000002500 */
[----:B-12---:R-:W1:Y:S01]  /*32bb0*/  LDC.64 R2, c[0x0][0x218] ;  /* 0x00008600ff027b82 */ /* 0x006e620000000a00 */
[----:B------:R-:W-:Y:S01]  /*32bc0*/  ULDC UR4, c[0x0][0x238] ;  /* 0x00008e0000047ab9 */ /* 0x000fe20000000800 */
[----:B0-----:R-:W-:Y:S01]  /*32bd0*/  IMAD R23, R0, 0x200, R23 ;  /* 0x0000020000177824 */ /* 0x001fe200078e0217 */
[----:B------:R-:W-:-:S03]  /*32be0*/  PRMT R0, R22, 0x9910, RZ ;  /* 0x0000991016007816 */ /* 0x000fc600000000ff */
[----:B------:R-:W-:Y:S01]  /*32bf0*/  IMAD R23, R23, UR4, RZ ;  /* 0x0000000417177c24 */ /* 0x000fe2000f8e02ff */
[----:B------:R-:W-:-:S04]  /*32c00*/  ISETP.GT.AND P1, PT, R0, 0x9, PT ;  /* 0x000000090000780c */ /* 0x000fc80003f24270 */
[----:B-1----:R-:W-:-:S05]  /*32c10*/  IADD3 R2, P0, R23, R2, RZ ;  /* 0x0000000217027210 */ /* 0x002fca0007f1e0ff */
[----:B------:R-:W-:-:S04]  /*32c20*/  IMAD.X R3, RZ, RZ, R3, P0 ;  /* 0x000000ffff037224 */ /* 0x000fc800000e0603 */
        /* <DEDUP_REMOVED lines=12> */
.L_x_14064:
[----:B------:R-:W0:Y:S02]  /*32cf0*/  F2I.S64.F64.TRUNC R24, R24 ;  /* 0x0000001800187311 */ /* 0x000e24000030d900 */
[----:B0-----:R-:W-:-:S05]  /*32d00*/  IMAD.MOV.U32 R5, RZ, RZ, R24 ;  /* 0x000000ffff057224 */ /* 0x001fca00078e0018 */
[----:B------:R-:W-:Y:S01]  /*32d10*/  STG.E.U8 desc[UR36][R2.64], R5 ;  /* 0x0000000502007986 */ /* 0x000fe2000c101124 */
[----:B------:R-:W-:Y:S05]  /*32d20*/  EXIT ;  /* 0x000000000000794d */ /* 0x000fea0003800000 */
.L_x_14063:
        /* <DEDUP_REMOVED lines=9> */
.L_x_14067:
[----:B------:R-:W0:Y:S02]  /*32dc0*/  F2I.F64.TRUNC R25, R24 ;  /* 0x0000001800197311 */ /* 0x000e24000030d100 */
[----:B0-----:R-:W-:Y:S01]  /*32dd0*/  STG.E desc[UR36][R2.64], R25 ;  /* 0x0000001902007986 */ /* 0x001fe2000c101924 */
[----:B------:R-:W-:Y:S05]  /*32de0*/  EXIT ;  /* 0x000000000000794d */ /* 0x000fea0003800000 */
.L_x_14066:
[----:B------:R-:W0:Y:S02]  /*32df0*/  F2I.F64.TRUNC R25, R24 ;  /* 0x0000001800197311 */ /* 0x000e24000030d100 */
[----:B0-----:R-:W-:Y:S01]  /*32e00*/  STG.E.U16 desc[UR36][R2.64], R25 ;  /* 0x0000001902007986 */ /* 0x001fe2000c101524 */
[----:B------:R-:W-:Y:S05]  /*32e10*/  EXIT ;  /* 0x000000000000794d */ /* 0x000fea0003800000 */
.L_x_14062:
        /* <DEDUP_REMOVED lines=13> */
.L_x_14069:
        /* <DEDUP_REMOVED lines=8> */
.L_x_14068:
        /* <DEDUP_REMOVED lines=16> */
.L_x_14071:
        /* <DEDUP_REMOVED lines=11> */
.L_x_14070:
[----:B------:R-:W-:Y:S01]  /*33120*/  STG.E.64 desc[UR36][R2.64], R24 ;  /* 0x0000001802007986 */ /* 0x000fe2000c101b24 */
[----:B------:R-:W-:Y:S05]  /*33130*/  EXIT ;  /* 0x000000000000794d */ /* 0x000fea0003800000 */
.L_x_14061:
        /* <DEDUP_REMOVED lines=13> */
.L_x_14074:
[----:B------:R-:W-:Y:S01]  /*33210*/  STG.E.128 desc[UR36][R2.64], R24 ;  /* 0x0000001802007986 */ /* 0x000fe2000c101d24 */
[----:B------:R-:W-:Y:S05]  /*33220*/  EXIT ;  /* 0x000000000000794d */ /* 0x000fea0003800000 */
.L_x_14073:
        /* <DEDUP_REMOVED lines=25> */
.L_x_14078:
[----:B------:R-:W-:Y:S05]  /*333c0*/  BSYNC B0 ;  /* 0x0000000000007941 */ /* 0x000fea0003800000 */
.L_x_14077:
[----:B------:R-:W-:-:S05]  /*333d0*/  LOP3.LUT R5, R0, R5, RZ, 0xfc, !PT ;  /* 0x0000000500057212 */ /* 0x000fca00078efcff */
[----:B------:R-:W-:Y:S01]  /*333e0*/  STG.E.U8 desc[UR36][R2.64], R5 ;  /* 0x0000000502007986 */ /* 0x000fe2000c101124 */
[----:B------:R-:W-:Y:S05]  /*333f0*/  EXIT ;  /* 0x000000000000794d */ /* 0x000fea0003800000 */
.L_x_14076:
        /* <DEDUP_REMOVED lines=17> */
.L_x_14080:
[----:B------:R-:W-:Y:S01]  /*33510*/  IMAD.MOV.U32 R0, RZ, RZ, 0x7f ;  /* 0x0000007fff007424 */ /* 0x000fe200078e00ff */
[----:B------:R-:W-:-:S04]  /*33520*/  ISETP.GT.U32.AND P0, PT, R4, 0x7f800000, PT ;  /* 0x7f8000000400780c */ /* 0x000fc80003f04070 */
[----:B------:R-:W-:-:S09]  /*33530*/  SEL R0, R0, 0x7c, P0 ;  /* 0x0000007c00007807 */ /* 0x000fd20000000000 */
.L_x_14081:
[----:B------:R-:W-:Y:S05]  /*33540*/  BSYNC B0 ;  /* 0x0000000000007941 */ /* 0x000fea0003800000 */
.L_x_14079:
[----:B------:R-:W-:-:S04]  /*33550*/  LOP3.LUT R4, R5, 0x80000000, RZ, 0xc0, !PT ;  /* 0x8000000005047812 */ /* 0x000fc800078ec0ff */
[----:B------:R-:W-:-:S04]  /*33560*/  SHF.R.U32.HI R5, RZ, 0x18, R4 ;  /* 0x00000018ff057819 */ /* 0x000fc80000011604 */
[----:B------:R-:W-:-:S05]  /*33570*/  LOP3.LUT R5, R0, R5, RZ, 0xfc, !PT ;  /* 0x0000000500057212 */ /* 0x000fca00078efcff */
[----:B------:R-:W-:Y:S01]  /*33580*/  STG.E.U8 desc[UR36][R2.64], R5 ;  /* 0x0000000502007986 */ /* 0x000fe2000c101124 */
[----:B------:R-:W-:Y:S05]  /*33590*/  EXIT ;  /* 0x000000000000794d */ /* 0x000fea0003800000 */
.L_x_14075:
        /* <DEDUP_REMOVED lines=8> */
.L_x_14072:
        /* <DEDUP_REMOVED lines=11> */
.L_x_14084:
        /* <DEDUP_REMOVED lines=21> */
.L_x_14087:
[----:B------:R-:W-:-:S04]  /*33820*/  LOP3.LUT R0, R7, 0x80000000, RZ, 0xc0, !PT ;  /* 0x8000000007007812 */ /* 0x000fc800078ec0ff */
[----:B------:R-:W-:-:S04]  /*33830*/  SHF.R.U32.HI R5, RZ, 0x18, R0 ;  /* 0x00000018ff057819 */ /* 0x000fc80000011600 */
[----:B------:R-:W-:-:S04]  /*33840*/  LOP3.LUT R4, R4, R5, RZ, 0xfc, !PT ;  /* 0x0000000504047212 */ /* 0x000fc800078efcff */
[----:B------:R-:W-:-:S07]  /*33850*/  PRMT R0, R4, 0x7610, R0 ;  /* 0x0000761004007816 */ /* 0x000fce0000000000 */
.L_x_14086:
[----:B------:R-:W-:Y:S05]  /*33860*/  BSYNC B0 ;  /* 0x0000000000007941 */ /* 0x000fea0003800000 */
.L_x_14085:
[----:B------:R-:W-:Y:S01]  /*33870*/  STG.E.U8 desc[UR36][R2.64], R0 ;  /* 0x0000000002007986 */ /* 0x000fe2000c101124 */
[----:B------:R-:W-:Y:S05]  /*33880*/  EXIT ;  /* 0x000000000000794d */ /* 0x000fea0003800000 */
.L_x_14083:
        /* <DEDUP_REMOVED lines=21> */
.L_x_14090:
[----:B------:R-:W-:-:S04]  /*339e0*/  LOP3.LUT R0, R7, 0x80000000, RZ, 0xc0, !PT ;  /* 0x8000000007007812 */ /* 0x000fc800078ec0ff */
[----:B------:R-:W-:-:S04]  /*339f0*/  SHF.R.U32.HI R5, RZ, 0x18, R0 ;  /* 0x00000018ff057819 */ /* 0x000fc80000011600 */
[----:B------:R-:W-:-:S04]  /*33a00*/  LOP3.LUT R4, R4, R5, RZ, 0xfc, !PT ;  /* 0x0000000504047212 */ /* 0x000fc800078efcff */
[----:B------:R-:W-:-:S07]  /*33a10*/  PRMT R0, R4, 0x7610, R0 ;  /* 0x0000761004007816 */ /* 0x000fce0000000000 */
.L_x_14089:
[----:B------:R-:W-:Y:S05]  /*33a20*/  BSYNC B0 ;  /* 0x0000000000007941 */ /* 0x000fea0003800000 */
.L_x_14088:
[----:B------:R-:W-:Y:S01]  /*33a30*/  STG.E.U8 desc[UR36][R2.64], R0 ;  /* 0x0000000002007986 */ /* 0x000fe2000c101124 */
[----:B------:R-:W-:Y:S05]  /*33a40*/  EXIT ;  /* 0x000000000000794d */ /* 0x000fea0003800000 */
.L_x_14082:
        /* <DEDUP_REMOVED lines=26> */
.L_x_14065:
        /* <DEDUP_REMOVED lines=16> */
.L_x_14093:
[----:B------:R-:W-:Y:S05]  /*33cf0*/  EXIT ;  /* 0x000000000000794d */ /* 0x000fea0003800000 */
.L_x_14092:
[----:B------:R-:W0:Y:S02]  /*33d00*/  F2I.U64.F64.TRUNC R24, R24 ;  /* 0x0000001800187311 */ /* 0x000e24000030d800 */
[----:B0-----:R-:W-:Y:S01]  /*33d10*/  STG.E.64 desc[UR36][R2.64], R24 ;  /* 0x0000001802007986 */ /* 0x001fe2000c101b24 */
[----:B------:R-:W-:Y:S05]  /*33d20*/  EXIT ;  /* 0x000000000000794d */ /* 0x000fea0003800000 */
.L_x_14091:
[----:B------:R-:W0:Y:S02]  /*33d30*/  F2I.U32.F64.TRUNC R25, R24 ;  /* 0x0000001800197311 */ /* 0x000e24000030d000 */
[----:B0-----:R-:W-:Y:S01]  /*33d40*/  STG.E desc[UR36][R2.64], R25 ;  /* 0x0000001902007986 */ /* 0x001fe2000c101924 */
[----:B------:R-:W-:Y:S05]  /*33d50*/  EXIT ;  /* 0x000000000000794d */ /* 0x000fea0003800000 */
        .weak           $__internal_23_$__cuda_sm20_div_rn_f64_full
        .type           $__internal_23_$__cuda_sm20_div_rn_f64_full,@function
        .size           $__internal_23_$__cuda_sm20_div_rn_f64_full,($__internal_24_$__cuda_sm20_dsqrt_rn_f64_mediumpath_v1 - $__internal_23_$__cuda_sm20_div_rn_f64_full)
$__internal_23_$__cuda_sm20_div_rn_f64_full:
[----:B------:R-:W-:Y:S01]  /*33d60*/  FSETP.GEU.AND P0, PT, |R11|, 1.469367938527859385e-39, PT ;  /* 0x001000000b00780b */ /* 0x000fe20003f0e200 */
[----:B------:R-:W-:Y:S01]  /*33d70*/  IMAD.MOV.U32 R53, RZ, RZ, 0x1ca00000 ;  /* 0x1ca00000ff357424 */ /* 0x000fe200078e00ff */
[C---:B------:R-:W-:Y:S01]  /*33d80*/  FSETP.GEU.AND P1, PT, |R3|.reuse, 1.469367938527859385e-39, PT ;  /* 0x001000000300780b */ /* 0x040fe20003f2e200 */
[----:B------:R-:W-:Y:S01]  /*33d90*/  BSSY B0, `(.L_x_14094) ;  /* 0x000005a000007945 */ /* 0x000fe20003800000 */
[----:B------:R-:W-:Y:S02]  /*33da0*/  LOP3.LUT R8, R3, 0x800fffff, RZ, 0xc0, !PT ;  /* 0x800fffff03087812 */ /* 0x000fe400078ec0ff */
[----:B------:R-:W-:Y:S02]  /*33db0*/  LOP3.LUT R47, R11, 0x7ff00000, RZ, 0xc0, !PT ;  /* 0x7ff000000b2f7812 */ /* 0x000fe400078ec0ff */
[----:B------:R-:W-:Y:S01]  /*33dc0*/  LOP3.LUT R9, R8, 0x3ff00000, RZ, 0xfc, !PT ;  /* 0x3ff0000008097812 */ /* 0x000fe200078efcff */
[----:B------:R-:W-:Y:S01]  /*33dd0*/  IMAD.MOV.U32 R8, RZ, RZ, R2 ;  /* 0x000000ffff087224 */ /* 0x000fe200078e0002 */
[----:B------:R-:W-:-:S03]  /*33de0*/  LOP3.LUT R46, R3, 0x7ff00000, RZ, 0xc0, !PT ;  /* 0x7ff00000032e7812 */ /* 0x000fc600078ec0ff */
[----:B------:R-:W-:Y:S01]  /*33df0*/  @!P0 LOP3.LUT R32, R3, 0x7ff00000, RZ, 0xc0, !PT ;  /* 0x7ff0000003208812 */ /* 0x000fe200078ec0ff */
[----:B------:R-:W-:Y:S01]  /*33e00*/  @!P0 IMAD.MOV.U32 R36, RZ, RZ, RZ ;  /* 0x000000ffff248224 */ /* 0x000fe200078e00ff */
[----:B------:R-:W-:Y:S01]  /*33e10*/  @!P1 DMUL R8, R2, 8.98846567431157953865e+307 ;  /* 0x7fe0000002089828 */ /* 0x000fe20000000000 */
[C---:B------:R-:W-:Y:S02]  /*33e20*/  ISETP.GE.U32.AND P3, PT, R47.reuse, R46, PT ;  /* 0x0000002e2f00720c */ /* 0x040fe40003f66070 */
[----:B------:R-:W-:Y:S02]  /*33e30*/  @!P0 ISETP.GE.U32.AND P2, PT, R47, R32, PT ;  /* 0x000000202f00820c */ /* 0x000fe40003f46070 */
[C---:B------:R-:W-:Y:S01]  /*33e40*/  SEL R34, R53.reuse, 0x63400000, !P3 ;  /* 0x6340000035227807 */ /* 0x040fe20005800000 */
[----:B------:R-:W0:Y:S01]  /*33e50*/  MUFU.RCP64H R33, R9 ;  /* 0x0000000900217308 */ /* 0x000e220000001800 */
[----:B------:R-:W-:Y:S02]  /*33e60*/  @!P0 SEL R32, R53, 0x63400000, !P2 ;  /* 0x6340000035208807 */ /* 0x000fe40005000000 */
[--C-:B------:R-:W-:Y:S01]  /*33e70*/  LOP3.LUT R35, R34, 0x800fffff, R11.reuse, 0xf8, !PT ;  /* 0x800fffff22237812 */ /* 0x100fe200078ef80b */
[----:B------:R-:W-:Y:S01]  /*33e80*/  IMAD.MOV.U32 R34, RZ, RZ, R10 ;  /* 0x000000ffff227224 */ /* 0x000fe200078e000a */
[----:B------:R-:W-:-:S04]  /*33e90*/  @!P0 LOP3.LUT R32, R32, 0x80000000, R11, 0xf8, !PT ;  /* 0x8000000020208812 */ /* 0x000fc800078ef80b */
[----:B------:R-:W-:Y:S01]  /*33ea0*/  @!P0 LOP3.LUT R37, R32, 0x100000, RZ, 0xfc, !PT ;  /* 0x0010000020258812 */ /* 0x000fe200078efcff */
[----:B------:R-:W-:-:S05]  /*33eb0*/  IMAD.MOV.U32 R32, RZ, RZ, 0x1 ;  /* 0x00000001ff207424 */ /* 0x000fca00078e00ff */
[----:B------:R-:W-:Y:S02]  /*33ec0*/  @!P0 DFMA R34, R34, 2, -R36 ;  /* 0x400000002222882b */ /* 0x000fe40000000824 */
[----:B0-----:R-:W-:-:S08]  /*33ed0*/  DFMA R36, R32, -R8, 1 ;  /* 0x3ff000002024742b */ /* 0x001fd00000000808 */
[----:B------:R-:W-:-:S08]  /*33ee0*/  DFMA R36, R36, R36, R36 ;  /* 0x000000242424722b */ /* 0x000fd00000000024 */
[----:B------:R-:W-:-:S08]  /*33ef0*/  DFMA R32, R32, R36, R32 ;  /* 0x000000242020722b */ /* 0x000fd00000000020 */
[----:B------:R-:W-:-:S08]  /*33f00*/  DFMA R36, R32, -R8, 1 ;  /* 0x3ff000002024742b */ /* 0x000fd00000000808 */
[----:B------:R-:W-:-:S08]  /*33f10*/  DFMA R36, R32, R36, R32 ;  /* 0x000000242024722b */ /* 0x000fd00000000020 */
[----:B------:R-:W-:-:S08]  /*33f20*/  DMUL R32, R36, R34 ;  /* 0x0000002224207228 */ /* 0x000fd00000000000 */
[----:B------:R-:W-:-:S08]  /*33f30*/  DFMA R38, R32, -R8, R34 ;  /* 0x800000082026722b */ /* 0x000fd00000000022 */
[----:B------:R-:W-:Y:S01]  /*33f40*/  DFMA R36, R36, R38, R32 ;  /* 0x000000262424722b */ /* 0x000fe20000000020 */
[----:B------:R-:W-:Y:S01]  /*33f50*/  IMAD.MOV.U32 R38, RZ, RZ, R47 ;  /* 0x000000ffff267224 */ /* 0x000fe200078e002f */
[----:B------:R-:W-:Y:S02]  /*33f60*/  @!P0 LOP3.LUT R38, R35, 0x7ff00000, RZ, 0xc0, !PT ;  /* 0x7ff0000023268812 */ /* 0x000fe400078ec0ff */
[----:B------:R-:W-:Y:S02]  /*33f70*/  MOV R39, R46 ;  /* 0x0000002e00277202 */ /* 0x000fe40000000f00 */
[----:B------:R-:W-:Y:S01]  /*33f80*/  @!P1 LOP3.LUT R39, R9, 0x7ff00000, RZ, 0xc0, !PT ;  /* 0x7ff0000009279812 */ /* 0x000fe200078ec0ff */
[----:B------:R-:W-:-:S05]  /*33f90*/  VIADD R32, R38, 0xffffffff ;  /* 0xffffffff26207836 */ /* 0x000fca0000000000 */
[----:B------:R-:W-:Y:S01]  /*33fa0*/  ISETP.GT.U32.AND P0, PT, R32, 0x7feffffe, PT ;  /* 0x7feffffe2000780c */ /* 0x000fe20003f04070 */
[----:B------:R-:W-:-:S05]  /*33fb0*/  VIADD R32, R39, 0xffffffff ;  /* 0xffffffff27207836 */ /* 0x000fca0000000000 */
[----:B------:R-:W-:-:S13]  /*33fc0*/  ISETP.GT.U32.OR P0, PT, R32, 0x7feffffe, P0 ;  /* 0x7feffffe2000780c */ /* 0x000fda0000704470 */
[----:B------:R-:W-:Y:S05]  /*33fd0*/  @P0 BRA `(.L_x_14095) ;  /* 0x0000000000740947 */ /* 0x000fea0003800000 */
[----:B------:R-:W-:-:S04]  /*33fe0*/  LOP3.LUT R10, R3, 0x7ff00000, RZ, 0xc0, !PT ;  /* 0x7ff00000030a7812 */ /* 0x000fc800078ec0ff */
[CC--:B------:R-:W-:Y:S02]  /*33ff0*/  ISETP.GE.U32.AND P0, PT, R47.reuse, R10.reuse, PT ;  /* 0x0000000a2f00720c */ /* 0x0c0fe40003f06070 */
[----:B------:R-:W-:Y:S02]  /*34000*/  VIADDMNMX R10, R47, -R10, 0xb9600000, !PT ;  /* 0xb96000002f0a7446 */ /* 0x000fe4000780090a */
[----:B------:R-:W-:Y:S02]  /*34010*/  SEL R38, R53, 0x63400000, !P0 ;  /* 0x6340000035267807 */ /* 0x000fe40004000000 */
[----:B------:R-:W-:-:S05]  /*34020*/  VIMNMX R10, R10, 0x46a00000, PT ;  /* 0x46a000000a0a7848 */ /* 0x000fca0003fe0100 */
[----:B------:R-:W-:Y:S02]  /*34030*/  IMAD.IADD R38, R10, 0x1, -R38 ;  /* 0x000000010a267824 */ /* 0x000fe400078e0a26 */
[----:B------:R-:W-:Y:S02]  /*34040*/  IMAD.MOV.U32 R10, RZ, RZ, RZ ;  /* 0x000000ffff0a7224 */ /* 0x000fe400078e00ff */
        /* <DEDUP_REMOVED lines=18> */
[----:B------:R-:W-:-:S05]  /*34170*/  FSEL R32, R10, R33, !P0 ;  /* 0x000000210a207208 */ /* 0x000fca0004000000 */
[----:B------:R-:W-:Y:S02]  /*34180*/  IMAD.MOV.U32 R33, RZ, RZ, R32 ;  /* 0x000000ffff217224 */ /* 0x000fe400078e0020 */
[----:B------:R-:W-:Y:S01]  /*34190*/  IMAD.MOV.U32 R32, RZ, RZ, R2 ;  /* 0x000000ffff207224 */ /* 0x000fe200078e0002 */
[----:B------:R-:W-:Y:S06]  /*341a0*/  BRA `(.L_x_14096) ;  /* 0x0000000000607947 */ /* 0x000fec0003800000 */
.L_x_14095:
        /* <DEDUP_REMOVED lines=13> */
[----:B------:R-:W-:Y:S02]  /*34280*/  @!P0 IMAD.MOV.U32 R33, RZ, RZ, R2 ;  /* 0x000000ffff218224 */ /* 0x000fe400078e0002 */
[----:B------:R-:W-:Y:S02]  /*34290*/  @P0 IMAD.MOV.U32 R32, RZ, RZ, RZ ;  /* 0x000000ffff200224 */ /* 0x000fe400078e00ff */
[----:B------:R-:W-:Y:S01]  /*342a0*/  @P0 IMAD.MOV.U32 R33, RZ, RZ, R3 ;  /* 0x000000ffff210224 */ /* 0x000fe200078e0003 */
[----:B------:R-:W-:Y:S06]  /*342b0*/  BRA `(.L_x_14096) ;  /* 0x00000000001c7947 */ /* 0x000fec0003800000 */
.L_x_14098:
[----:B------:R-:W-:-:S05]  /*342c0*/  LOP3.LUT R32, R3, 0x80000, RZ, 0xfc, !PT ;  /* 0x0008000003207812 */ /* 0x000fca00078efcff */
[----:B------:R-:W-:Y:S02]  /*342d0*/  IMAD.MOV.U32 R33, RZ, RZ, R32 ;  /* 0x000000ffff217224 */ /* 0x000fe400078e0020 */
[----:B------:R-:W-:Y:S01]  /*342e0*/  IMAD.MOV.U32 R32, RZ, RZ, R2 ;  /* 0x000000ffff207224 */ /* 0x000fe200078e0002 */
[----:B------:R-:W-:Y:S06]  /*342f0*/  BRA `(.L_x_14096) ;  /* 0x00000000000c7947 */ /* 0x000fec0003800000 */
.L_x_14097:
[----:B------:R-:W-:-:S05]  /*34300*/  LOP3.LUT R32, R11, 0x80000, RZ, 0xfc, !PT ;  /* 0x000800000b207812 */ /* 0x000fca00078efcff */
[----:B------:R-:W-:Y:S02]  /*34310*/  IMAD.MOV.U32 R33, RZ, RZ, R32 ;  /* 0x000000ffff217224 */ /* 0x000fe400078e0020 */
[----:B------:R-:W-:-:S07]  /*34320*/  IMAD.MOV.U32 R32, RZ, RZ, R10 ;  /* 0x000000ffff207224 */ /* 0x000fce00078e000a */
.L_x_14096:
[----:B------:R-:W-:Y:S05]  /*34330*/  BSYNC B0 ;  /* 0x0000000000007941 */ /* 0x000fea0003800000 */
.L_x_14094:
[----:B------:R-:W-:Y:S01]  /*34340*/  IMAD.MOV.U32 R8, RZ, RZ, R0 ;  /* 0x000000ffff087224 */ /* 0x000fe200078e0000 */
[----:B------:R-:W-:Y:S01]  /*34350*/  MOV R2, R32 ;  /* 0x0000002000027202 */ /* 0x000fe20000000f00 */
[----:B------:R-:W-:Y:S02]  /*34360*/  IMAD.MOV.U32 R9, RZ, RZ, 0x0 ;  /* 0x00000000ff097424 */ /* 0x000fe400078e00ff */
[----:B------:R-:W-:Y:S02]  /*34370*/  IMAD.MOV.U32 R3, RZ, RZ, R33 ;  /* 0x000000ffff037224 */ /* 0x000fe400078e0021 */
[----:B------:R-:W-:Y:S05]  /*34380*/  RET.REL.NODEC R8 `(_ZN2at6native27unrolled_elementwise_kernelIZZZNS0_17asinh_kernel_cudaERNS_18TensorIteratorBaseEENKUlvE_clEvENKUlvE_clEvEUlN3c107complexIdEEE_St5arrayIPcLm2EELi4E23TrivialOffsetCalculatorILi1EjESE_NS0_6memory12LoadWithCastILi1EEENSF_13StoreWithCastILi1EEEEEviT_T0_T2_T3_T4_T5_) ;  /* 0xfffffcbc081c7950 */ /* 0x000fea0003c3ffff */
        .weak           $__internal_24_$__cuda_sm20_dsqrt_rn_f64_mediumpath_v1
        .type           $__internal_24_$__cuda_sm20_dsqrt_rn_f64_mediumpath_v1,@function
        .size           $__internal_24_$__cuda_sm20_dsqrt_rn_f64_mediumpath_v1,(.L_x_21440 - $__internal_24_$__cuda_sm20_dsqrt_rn_f64_mediumpath_v1)
$__internal_24_$__cuda_sm20_dsqrt_rn_f64_mediumpath_v1:
[----:B------:R-:W-:Y:S01]  /*34390*/  ISETP.GE.U32.AND P0, PT, R10, -0x3400000, PT ;  /* 0xfcc000000a00780c */ /* 0x000fe20003f06070 */
[----:B------:R-:W-:Y:S01]  /*343a0*/  BSSY B0, `(.L_x_14099) ;  /* 0x000002b000007945 */ /* 0x000fe20003800000 */
[-C--:B------:R-:W-:Y:S01]  /*343b0*/  LOP3.LUT R3, R3, R2.reuse, RZ, 0x3c, !PT ;  /* 0x0000000203037212 */ /* 0x080fe200078e3cff */
[----:B------:R-:W-:Y:S02]  /*343c0*/  IMAD.MOV.U32 R10, RZ, RZ, R34 ;  /* 0x000000ffff0a7224 */ /* 0x000fe400078e0022 */
[----:B------:R-:W-:Y:S01]  /*343d0*/  IMAD.MOV.U32 R34, RZ, RZ, R9 ;  /* 0x000000ffff227224 */ /* 0x000fe200078e0009 */
[C---:B------:R-:W-:Y:S01]  /*343e0*/  LOP3.LUT R2, R3.reuse, R2, RZ, 0x3c, !PT ;  /* 0x0000000203027212 */ /* 0x040fe200078e3cff */
[----:B------:R-:W-:Y:S02]  /*343f0*/  IMAD.MOV.U32 R35, RZ, RZ, R8 ;  /* 0x000000ffff237224 */ /* 0x000fe400078e0008 */
[----:B------:R-:W-:Y:S01]  /*34400*/  IMAD.MOV.U32 R8, RZ, RZ, R32 ;  /* 0x000000ffff087224 */ /* 0x000fe200078e0020 */
[----:B------:R-:W-:Y:S01]  /*34410*/  LOP3.LUT R3, R3, R2, RZ, 0x3c, !PT ;  /* 0x0000000203037212 */ /* 0x000fe200078e3cff */
[----:B------:R-:W-:-:S02]  /*34420*/  IMAD.MOV.U32 R9, RZ, RZ, R0 ;  /* 0x000000ffff097224 */ /* 0x000fc400078e0000 */
        /* <DEDUP_REMOVED lines=9> */
.L_x_14100:
        /* <DEDUP_REMOVED lines=9> */
[----:B------:R-:W-:Y:S02]  /*34550*/  IMAD.MOV.U32 R2, RZ, RZ, RZ ;  /* 0x000000ffff027224 */ /* 0x000fe400078e00ff */
        /* <DEDUP_REMOVED lines=14> */
.L_x_14102:
[----:B------:R-:W-:-:S11]  /*34640*/  DADD R2, R10, R10 ;  /* 0x000000000a027229 */ /* 0x000fd6000000000a */
.L_x_14101:
[----:B------:R-:W-:Y:S05]  /*34650*/  BSYNC B0 ;  /* 0x0000000000007941 */ /* 0x000fea0003800000 */
.L_x_14099:
[----:B------:R-:W-:Y:S02]  /*34660*/  IMAD.MOV.U32 R8, RZ, RZ, R33 ;  /* 0x000000ffff087224 */ /* 0x000fe400078e0021 */
[----:B------:R-:W-:Y:S02]  /*34670*/  IMAD.MOV.U32 R9, RZ, RZ, 0x0 ;  /* 0x00000000ff097424 */ /* 0x000fe400078e00ff */
[----:B------:R-:W-:Y:S02]  /*34680*/  IMAD.MOV.U32 R0, RZ, RZ, R2 ;  /* 0x000000ffff007224 */ /* 0x000fe400078e0002 */
[----:B------:R-:W-:Y:S05]  /*34690*/  RET.REL.NODEC R8 `(_ZN2at6native27unrolled_elementwise_kernelIZZZNS0_17asinh_kernel_cudaERNS_18TensorIteratorBaseEENKUlvE_clEvENKUlvE_clEvEUlN3c107complexIdEEE_St5arrayIPcLm2EELi4E23TrivialOffsetCalculatorILi1EjESE_NS0_6memory12LoadWithCastILi1EEENSF_13StoreWithCastILi1EEEEEviT_T0_T2_T3_T4_T5_) ;  /* 0xfffffcb808587950 */ /* 0x000fea0003c3ffff */
.L_x_14103:
        /* <DEDUP_REMOVED lines=14> */
.L_x_21440:


//--------------------- .text._ZN2at6native18elementwise_kernelILi128ELi2EZNS0_22gpu_kernel_impl_nocastIZZZNS0_17asinh_kernel_cudaERNS_18TensorIteratorBaseEENKUlvE_clEvENKUlvE_clEvEUlN3c107complexIdEEE_EEvS4_RKT_EUliE_EEviT1_ --------------------------
	.section	.text._ZN2at6native18elementwise_kernelILi128ELi2EZNS0_22gpu_kernel_impl_nocastIZZZNS0_17asinh_kernel_cudaERNS_18TensorIteratorBaseEENKUlvE_clEvENKUlvE_clEvEUlN3c107complexIdEEE_EEvS4_RKT_EUliE_EEviT1_,"ax",@progbits
	.align	128
        .global         _ZN2at6native18elementwise_kernelILi128ELi2EZNS0_22gpu_kernel_impl_nocastIZZZNS0_17asinh_kernel_cudaERNS_18TensorIteratorBaseEENKUlvE_clEvENKUlvE_clEvEUlN3c107complexIdEEE_EEvS4_RKT_EUliE_EEviT1_
        .type           _ZN2at6native18elementwise_kernelILi128ELi2EZNS0_22gpu_kernel_impl_nocastIZZZNS0_17asinh_kernel_cudaERNS_18TensorIteratorBaseEENKUlvE_clEvENKUlvE_clEvEUlN3c107complexIdEEE_EEvS4_RKT_EUliE_EEviT1_,@function
        .size           _ZN2at6native18elementwise_kernelILi128ELi2EZNS0_22gpu_kernel_impl_nocastIZZZNS0_17asinh_kernel_cudaERNS_18TensorIteratorBaseEENKUlvE_clEvENKUlvE_clEvEUlN3c107complexIdEEE_EEvS4_RKT_EUliE_EEviT1_,(.L_x_21442 - _ZN2at6native18elementwise_kernelILi128ELi2EZNS0_22gpu_kernel_impl_nocastIZZZNS0_17asinh_kernel_cudaERNS_18TensorIteratorBaseEENKUlvE_clEvENKUlvE_clEvEUlN3c107complexIdEEE_EEvS4_RKT_EUliE_EEviT1_)
        .other          _ZN2at6native18elementwise_kernelILi128ELi2EZNS0_22gpu_kernel_impl_nocastIZZZNS0_17asinh_kernel_cudaERNS_18TensorIteratorBaseEENKUlvE_clEvENKUlvE_clEvEUlN3c107complexIdEEE_EEvS4_RKT_EUliE_EEviT1_,@"STO_CUDA_ENTRY STV_DEFAULT"
_ZN2at6native18elementwise_kernelILi128ELi2EZNS0_22gpu_kernel_impl_nocastIZZZNS0_17asinh_kernel_cudaERNS_18TensorIteratorBaseEENKUlvE_clEvENKUlvE_clEvEUlN3c107complexIdEEE_EEvS4_RKT_EUliE_EEviT1_:
.text._ZN2at6native18elementwise_kernelILi128ELi2EZNS0_22gpu_kernel_impl_nocastIZZZNS0_17asinh_kernel_cudaERNS_18TensorIteratorBaseEENKUlvE_clEvENKUlvE_clEvEUlN3c107complexIdEEE_EEvS4_RKT_EUliE_EEviT1_:
[----:B------:R-:W-:Y:S01]  /*0000*/  LDC R1, c[0x0][0x28] ;  /* 0x00000a00ff017b82 */ /* 0x000fe20000000800 */
[----:B------:R-:W0:Y:S01]  /*0010*/  S2R R5, SR_CTAID.X ;  /* 0x0000000000057919 */ /* 0x000e220000002500 */
[----:B------:R-:W-:Y:S01]  /*0020*/  ULDC UR4, c[0x0][0x210] ;  /* 0x0000840000047ab9 */ /* 0x000fe20000000800 */
[----:B------:R-:W-:Y:S01]  /*0030*/  ULDC.64 UR8, c[0x0][0x208] ;  /* 0x0000820000087ab9 */ /* 0x000fe20000000a00 */
[----:B------:R-:W-:Y:S01]  /*0040*/  BSSY B2, `(.L_x_14104) ;  /* 0x0000bca000027945 */ /* 0x000fe20003800000 */
[----:B------:R-:W0:Y:S02]  /*0050*/  S2R R0, SR_TID.X ;  /* 0x0000000000007919 */ /* 0x000e240000002100 */
[----:B0-----:R-:W-:-:S05]  /*0060*/  IMAD R5, R5, 0x100, R0 ;  /* 0x0000010005057824 */ /* 0x001fca00078e0200 */
[----:B------:R-:W-:-:S13]  /*0070*/  ISETP.GE.AND P0, PT, R5, UR4, PT ;  /* 0x0000000405007c0c */ /* 0x000fda000bf06270 */
[----:B------:R-:W-:Y:S05]  /*0080*/  @P0 BRA `(.L_x_14105) ;  /* 0x000000bc00140947 */ /* 0x000fea0003800000 */
        /* <DEDUP_REMOVED lines=290> */
[----:B------:R-:W-:-:S03]  /*12b0*/  ULDC.64 UR4, c[0x0][0x400] ;  /* 0x0001000000047ab9 */ /* 0x000fc60000000a00 */
[----:B------:R-:W1:Y:S01]  /*12c0*/  @P0 LDC R11, c[0x0][0x33c] ;  /* 0x0000cf00ff0b0b82 */ /* 0x000e620000000800 */
[----:B------:R-:W-:-:S07]  /*12d0*/  IMAD.MOV R7, RZ, RZ, -R5 ;  /* 0x000000ffff077224 */ /* 0x000fce00078e0a05 */
        /* <DEDUP_REMOVED lines=10> */
.L_x_14106:
[----:B------:R-:W-:Y:S02]  /*1380*/  ULDC.64 UR4, c[0x0][0x418] ;  /* 0x0001060000047ab9 */ /* 0x000fe40000000a00 */
[----:B------:R-:W-:-:S05]  /*1390*/  IADD3 R2, P0, R0, UR4, RZ ;  /* 0x0000000400027c10 */ /* 0x000fca000ff1e0ff */
[----:B------:R-:W-:-:S05]  /*13a0*/  IMAD.X R3, RZ, RZ, UR5, P0 ;  /* 0x00000005ff037e24 */ /* 0x000fca00080e06ff */
[----:B------:R-:W2:Y:S01]  /*13b0*/  LDG.E.128 R8, desc[UR8][R2.64] ;  /* 0x0000000802087981 */ /* 0x000ea2000c1e1d00 */
[----:B------:R-:W-:Y:S01]  /*13c0*/  BSSY B1, `(.L_x_14107) ;  /* 0x0000a89000017945 */ /* 0x000fe20003800000 */
[----:B--2---:R-:W-:Y:S02]  /*13d0*/  DSETP.GTU.AND P0, PT, |R10|, +INF , PT ;  /* 0x7ff000000a00742a */ /* 0x004fe40003f0c200 */
[----:B------:R-:W-:Y:S02]  /*13e0*/  DADD R34, -RZ, |R8| ;  /* 0x00000000ff227229 */ /* 0x000fe40000000508 */
[----:B------:R-:W-:Y:S02]  /*13f0*/  DADD R32, -RZ, |R10| ;  /* 0x00000000ff207229 */ /* 0x000fe4000000050a */
[----:B------:R-:W-:-:S14]  /*1400*/  DSETP.GTU.OR P0, PT, |R8|, +INF , P0 ;  /* 0x7ff000000800742a */ /* 0x000fdc000070c600 */
        /* <DEDUP_REMOVED lines=15> */
[----:B------:R-:W-:Y:S01]  /*1500*/  IMAD.MOV.U32 R16, RZ, RZ, RZ ;  /* 0x000000ffff107224 */ /* 0x000fe200078e00ff */
[----:B------:R-:W-:Y:S01]  /*1510*/  DADD R14, -RZ, |R34| ;  /* 0x00000000ff0e7229 */ /* 0x000fe20000000522 */
[----:B------:R-:W-:Y:S01]  /*1520*/  UMOV UR4, 0xffffffff ;  /* 0xffffffff00047882 */ /* 0x000fe20000000000 */
[----:B------:R-:W-:Y:S01]  /*1530*/  UMOV UR5, 0x7fefffff ;  /* 0x7fefffff00057882 */ /* 0x000fe20000000000 */
[----:B------:R-:W-:Y:S01]  /*1540*/  UMOV UR7, UR4 ;  /* 0x0000000400077c82 */ /* 0x000fe20008000000 */
[----:B------:R-:W-:Y:S01]  /*1550*/  DADD R6, -RZ, |R24| ;  /* 0x00000000ff067229 */ /* 0x000fe20000000518 */
[----:B------:R-:W-:Y:S01]  /*1560*/  UMOV UR6, UR5 ;  /* 0x0000000500067c82 */ /* 0x000fe20008000000 */
[----:B------:R-:W-:Y:S01]  /*1570*/  DADD R2, -RZ, |R22| ;  /* 0x00000000ff027229 */ /* 0x000fe20000000516 */
[----:B------:R-:W-:Y:S07]  /*1580*/  BSSY B3, `(.L_x_14111) ;  /* 0x00002a0000037945 */ /* 0x000fee0003800000 */
[----:B------:R-:W-:-:S02]  /*1590*/  ISETP.GT.U32.AND P1, PT, R6, R14, PT ;  /* 0x0000000e0600720c */ /* 0x000fc40003f24070 */
[-C--:B------:R-:W-:Y:S02]  /*15a0*/  ISETP.LT.U32.AND P0, PT, R6, R14.reuse, PT ;  /* 0x0000000e0600720c */ /* 0x080fe40003f01070 */
[CC--:B------:R-:W-:Y:S02]  /*15b0*/  ISETP.GT.U32.AND.EX P1, PT, R7.reuse, R15.reuse, PT, P1 ;  /* 0x0000000f0700720c */ /* 0x0c0fe40003f24110 */
[----:B------:R-:W-:Y:S02]  /*15c0*/  ISETP.GT.U32.AND P3, PT, R2, R14, PT ;  /* 0x0000000e0200720c */ /* 0x000fe40003f64070 */
[CC--:B------:R-:W-:Y:S02]  /*15d0*/  SEL R5, R7.reuse, R15.reuse, P1 ;  /* 0x0000000f07057207 */ /* 0x0c0fe40000800000 */
[-C--:B------:R-:W-:Y:S02]  /*15e0*/  ISETP.LT.U32.AND.EX P0, PT, R7, R15.reuse, PT, P0 ;  /* 0x0000000f0700720c */ /* 0x080fe40003f01100 */
[----:B------:R-:W-:-:S02]  /*15f0*/  ISETP.GT.U32.AND.EX P3, PT, R3, R15, PT, P3 ;  /* 0x0000000f0300720c */ /* 0x000fc40003f64130 */
[----:B------:R-:W-:Y:S02]  /*1600*/  LOP3.LUT R28, R5, 0xffc00000, RZ, 0xc0, !PT ;  /* 0xffc00000051c7812 */ /* 0x000fe400078ec0ff */
[-C--:B------:R-:W-:Y:S02]  /*1610*/  SEL R13, R7, R15.reuse, P0 ;  /* 0x0000000f070d7207 */ /* 0x080fe40000000000 */
[-C--:B------:R-:W-:Y:S02]  /*1620*/  ISETP.LT.U32.AND P2, PT, R2, R14.reuse, PT ;  /* 0x0000000e0200720c */ /* 0x080fe40003f41070 */
[----:B------:R-:W-:Y:S02]  /*1630*/  SEL R7, R3, R15, P3 ;  /* 0x0000000f03077207 */ /* 0x000fe40001800000 */
[----:B------:R-:W-:Y:S02]  /*1640*/  SEL R12, R6, R14, P0 ;  /* 0x0000000e060c7207 */ /* 0x000fe40000000000 */
[----:B------:R-:W-:-:S02]  /*1650*/  IADD3 R31, -R28, 0x7fd00000, RZ ;  /* 0x7fd000001c1f7810 */ /* 0x000fc40007ffe1ff */
[-C--:B------:R-:W-:Y:S02]  /*1660*/  ISETP.LT.U32.AND.EX P0, PT, R3, R15.reuse, PT, P2 ;  /* 0x0000000f0300720c */ /* 0x080fe40003f01120 */
[----:B------:R-:W-:Y:S02]  /*1670*/  LOP3.LUT R0, R7, 0xffc00000, RZ, 0xc0, !PT ;  /* 0xffc0000007007812 */ /* 0x000fe400078ec0ff */
[-C--:B------:R-:W-:Y:S01]  /*1680*/  SEL R18, R2, R14.reuse, P0 ;  /* 0x0000000e02127207 */ /* 0x080fe20000000000 */
[----:B------:R-:W-:Y:S01]  /*1690*/  DMUL R26, R30, R12 ;  /* 0x0000000c1e1a7228 */ /* 0x000fe20000000000 */
[----:B------:R-:W-:Y:S02]  /*16a0*/  SEL R19, R3, R15, P0 ;  /* 0x0000000f03137207 */ /* 0x000fe40000000000 */
[----:B------:R-:W-:Y:S02]  /*16b0*/  IADD3 R17, -R0, 0x7fd00000, RZ ;  /* 0x7fd0000000117810 */ /* 0x000fe40007ffe1ff */
[----:B------:R-:W-:-:S02]  /*16c0*/  SEL R4, R6, R14, P1 ;  /* 0x0000000e06047207 */ /* 0x000fc40000800000 */
[----:B------:R-:W-:Y:S01]  /*16d0*/  SEL R6, R2, R14, P3 ;  /* 0x0000000e02067207 */ /* 0x000fe20001800000 */
[----:B------:R-:W-:Y:S02]  /*16e0*/  DMUL R26, R26, R26 ;  /* 0x0000001a1a1a7228 */ /* 0x000fe40000000000 */
[----:B------:R-:W-:Y:S02]  /*16f0*/  DMUL R20, R16, R18 ;  /* 0x0000001210147228 */ /* 0x000fe40000000000 */
[----:B------:R-:W-:Y:S02]  /*1700*/  DMUL R30, R30, R4 ;  /* 0x000000041e1e7228 */ /* 0x000fe40000000000 */
[----:B------:R-:W-:-:S04]  /*1710*/  DMUL R16, R16, R6 ;  /* 0x0000000610107228 */ /* 0x000fc80000000000 */
[----:B------:R-:W-:Y:S02]  /*1720*/  DMUL R20, R20, R20 ;  /* 0x0000001414147228 */ /* 0x000fe40000000000 */
[----:B------:R-:W-:Y:S01]  /*1730*/  DFMA R14, R30, R30, R26 ;  /* 0x0000001e1e0e722b */ /* 0x000fe2000000001a */
[----:B------:R-:W-:-:S05]  /*1740*/  MOV R26, UR5 ;  /* 0x00000005001a7c02 */ /* 0x000fca0008000f00 */
[----:B------:R-:W-:Y:S02]  /*1750*/  DFMA R16, R16, R16, R20 ;  /* 0x000000101010722b */ /* 0x000fe40000000014 */
[----:B------:R-:W-:Y:S01]  /*1760*/  DSETP.MIN.AND P0, P1, R14, UR4, PT ;  /* 0x000000040e007e2a */ /* 0x000fe2000b900000 */
[----:B------:R-:W-:Y:S02]  /*1770*/  IMAD.U32 R20, RZ, RZ, UR6 ;  /* 0x00000006ff147e24 */ /* 0x000fe4000f8e00ff */
[----:B------:R-:W-:-:S03]  /*1780*/  IMAD.MOV.U32 R2, RZ, RZ, R15 ;  /* 0x000000ffff027224 */ /* 0x000fc600078e000f */
[----:B------:R-:W-:Y:S02]  /*1790*/  DSETP.MIN.AND P2, P3, R16, UR4, PT ;  /* 0x0000000410007e2a */ /* 0x000fe4000bb40000 */
[----:B------:R-:W-:Y:S01]  /*17a0*/  IMAD.MOV.U32 R21, RZ, RZ, R17 ;  /* 0x000000ffff157224 */ /* 0x000fe200078e0011 */
[----:B------:R-:W-:Y:S01]  /*17b0*/  FSEL R3, R2, UR6, P0 ;  /* 0x0000000602037c08 */ /* 0x000fe20008000000 */
[----:B------:R-:W-:Y:S01]  /*17c0*/  IMAD.MOV.U32 R2, RZ, RZ, R14 ;  /* 0x000000ffff027224 */ /* 0x000fe200078e000e */
[----:B------:R-:W-:Y:S02]  /*17d0*/  UMOV UR6, UR4 ;  /* 0x0000000400067c82 */ /* 0x000fe40008000000 */
[----:B------:R-:W-:Y:S02]  /*17e0*/  FSEL R43, R21, UR5, P2 ;  /* 0x00000005152b7c08 */ /* 0x000fe40009000000 */
[----:B------:R-:W-:Y:S01]  /*17f0*/  @P1 LOP3.LUT R3, R20, 0x80000, RZ, 0xfc, !PT ;  /* 0x0008000014031812 */ /* 0x000fe200078efcff */
[----:B------:R-:W-:Y:S01]  /*1800*/  IMAD.MOV.U32 R20, RZ, RZ, R16 ;  /* 0x000000ffff147224 */ /* 0x000fe200078e0010 */
[----:B------:R-:W-:Y:S01]  /*1810*/  SEL R2, R2, UR6, P0 ;  /* 0x0000000602027c07 */ /* 0x000fe20008000000 */
[----:B------:R-:W-:Y:S01]  /*1820*/  DSETP.NEU.AND P0, PT, R12, RZ, PT ;  /* 0x000000ff0c00722a */ /* 0x000fe20003f0d000 */
[----:B------:R-:W0:Y:S01]  /*1830*/  MUFU.RSQ64H R21, R3 ;  /* 0x0000000300157308 */ /* 0x000e220000001c00 */
[----:B------:R-:W-:Y:S01]  /*1840*/  @P3 LOP3.LUT R43, R26, 0x80000, RZ, 0xfc, !PT ;  /* 0x000800001a2b3812 */ /* 0x000fe200078efcff */
[----:B------:R-:W-:Y:S01]  /*1850*/  IMAD.MOV.U32 R26, RZ, RZ, RZ ;  /* 0x000000ffff1a7224 */ /* 0x000fe200078e00ff */
[----:B------:R-:W-:Y:S01]  /*1860*/  SEL R42, R20, UR7, P2 ;  /* 0x00000007142a7c07 */ /* 0x000fe20009000000 */
[----:B------:R-:W-:Y:S01]  /*1870*/  IMAD.MOV.U32 R20, RZ, RZ, RZ ;  /* 0x000000ffff147224 */ /* 0x000fe200078e00ff */
[----:B------:R-:W-:Y:S01]  /*1880*/  ISETP.GE.U32.AND P1, PT, R13, 0x7ff00000, PT ;  /* 0x7ff000000d00780c */ /* 0x000fe20003f26070 */
[----:B------:R-:W-:Y:S01]  /*1890*/  DSETP.NEU.AND P2, PT, R18, RZ, PT ;  /* 0x000000ff1200722a */ /* 0x000fe20003f4d000 */
[----:B------:R-:W-:Y:S01]  /*18a0*/  ISETP.GE.U32.AND P3, PT, R19, 0x7ff00000, PT ;  /* 0x7ff000001300780c */ /* 0x000fe20003f66070 */
[----:B------:R-:W1:Y:S02]  /*18b0*/  MUFU.RSQ64H R27, R43 ;  /* 0x0000002b001b7308 */ /* 0x000e640000001c00 */
[----:B0-----:R-:W-:-:S02]  /*18c0*/  DMUL R36, R20, R20 ;  /* 0x0000001414247228 */ /* 0x001fc40000000000 */
[----:B-1----:R-:W-:-:S06]  /*18d0*/  DMUL R40, R26, R26 ;  /* 0x0000001a1a287228 */ /* 0x002fcc0000000000 */
[----:B------:R-:W-:Y:S01]  /*18e0*/  DFMA R36, R2, -R36, 1 ;  /* 0x3ff000000224742b */ /* 0x000fe20000000824 */
[----:B------:R-:W-:Y:S01]  /*18f0*/  MOV R2, 0x0 ;  /* 0x0000000000027802 */ /* 0x000fe20000000f00 */
[----:B------:R-:W-:Y:S01]  /*1900*/  IMAD.MOV.U32 R3, RZ, RZ, 0x3fd80000 ;  /* 0x3fd80000ff037424 */ /* 0x000fe200078e00ff */
[----:B------:R-:W-:-:S05]  /*1910*/  DFMA R40, R42, -R40, 1 ;  /* 0x3ff000002a28742b */ /* 0x000fca0000000828 */
[----:B------:R-:W-:Y:S02]  /*1920*/  DMUL R30, R20, R36 ;  /* 0x00000024141e7228 */ /* 0x000fe40000000000 */
[-C--:B------:R-:W-:Y:S02]  /*1930*/  DFMA R36, R36, R2.reuse, 0.5 ;  /* 0x3fe000002424742b */ /* 0x080fe40000000002 */
[----:B------:R-:W-:Y:S02]  /*1940*/  DFMA R38, R40, R2, 0.5 ;  /* 0x3fe000002826742b */ /* 0x000fe40000000002 */
[----:B------:R-:W-:-:S04]  /*1950*/  DMUL R40, R26, R40 ;  /* 0x000000281a287228 */ /* 0x000fc80000000000 */
[----:B------:R-:W-:-:S04]  /*1960*/  DFMA R30, R36, R30, R20 ;  /* 0x0000001e241e722b */ /* 0x000fc80000000014 */
[----:B------:R-:W-:-:S04]  /*1970*/  DFMA R38, R38, R40, R26 ;  /* 0x000000282626722b */ /* 0x000fc8000000001a */
[----:B------:R-:W-:Y:S01]  /*1980*/  DMUL R30, R14, R30 ;  /* 0x0000001e0e1e7228 */ /* 0x000fe20000000000 */
[----:B------:R-:W-:Y:S01]  /*1990*/  LOP3.LUT R15, R28, 0x100000, RZ, 0xfc, !PT ;  /* 0x001000001c0f7812 */ /* 0x000fe200078efcff */
[----:B------:R-:W-:Y:S02]  /*19a0*/  IMAD.MOV.U32 R14, RZ, RZ, RZ ;  /* 0x000000ffff0e7224 */ /* 0x000fe400078e00ff */
[----:B------:R-:W-:Y:S01]  /*19b0*/  DMUL R38, R16, R38 ;  /* 0x0000002610267228 */ /* 0x000fe20000000000 */
[----:B------:R-:W-:Y:S01]  /*19c0*/  LOP3.LUT R17, R0, 0x100000, RZ, 0xfc, !PT ;  /* 0x0010000000117812 */ /* 0x000fe200078efcff */
[----:B------:R-:W-:Y:S02]  /*19d0*/  IMAD.MOV.U32 R16, RZ, RZ, RZ ;  /* 0x000000ffff107224 */ /* 0x000fe400078e00ff */
[----:B------:R-:W-:-:S04]  /*19e0*/  DMUL R30, R30, R14 ;  /* 0x0000000e1e1e7228 */ /* 0x000fc80000000000 */
[----:B------:R-:W-:-:S06]  /*19f0*/  DMUL R38, R38, R16 ;  /* 0x0000001026267228 */ /* 0x000fcc0000000000 */
[----:B------:R-:W-:Y:S02]  /*1a00*/  @!P1 FSEL R12, R4, R30, !P0 ;  /* 0x0000001e040c9208 */ /* 0x000fe40004000000 */
[----:B------:R-:W-:Y:S02]  /*1a10*/  @!P1 FSEL R13, R5, R31, !P0 ;  /* 0x0000001f050d9208 */ /* 0x000fe40004000000 */
[----:B------:R-:W-:Y:S01]  /*1a20*/  @!P3 FSEL R18, R6, R38, !P2 ;  /* 0x000000260612b208 */ /* 0x000fe20005000000 */
[----:B------:R-:W-:Y:S01]  /*1a30*/  IMAD.MOV.U32 R20, RZ, RZ, R12 ;  /* 0x000000ffff147224 */ /* 0x000fe200078e000c */
[----:B------:R-:W-:Y:S02]  /*1a40*/  @!P3 FSEL R19, R7, R39, !P2 ;  /* 0x000000270713b208 */ /* 0x000fe40005000000 */
[----:B------:R-:W-:-:S06]  /*1a50*/  MOV R21, R13 ;  /* 0x0000000d00157202 */ /* 0x000fcc0000000f00 */
        /* <DEDUP_REMOVED lines=28> */
[----:B------:R-:W-:Y:S05]  /*1c20*/  CALL.REL.NOINC `($__internal_26_$__cuda_sm20_dsqrt_rn_f64_mediumpath_v1) ;  /* 0x0000016000cc7944 */ /* 0x000fea0003c00000 */
[----:B------:R-:W-:Y:S02]  /*1c30*/  IMAD.MOV.U32 R6, RZ, RZ, R2 ;  /* 0x000000ffff067224 */ /* 0x000fe400078e0002 */
[----:B------:R-:W-:-:S07]  /*1c40*/  IMAD.MOV.U32 R7, RZ, RZ, R3 ;  /* 0x000000ffff077224 */ /* 0x000fce00078e0003 */
.L_x_14114:
[----:B------:R-:W-:Y:S05]  /*1c50*/  BSYNC B4 ;  /* 0x0000000000047941 */ /* 0x000fea0003800000 */
.L_x_14113:
[----:B------:R-:W-:-:S10]  /*1c60*/  DADD R2, R16, R6 ;  /* 0x0000000010027229 */ /* 0x000fd40000000006 */
        /* <DEDUP_REMOVED lines=30> */
[----:B------:R-:W-:Y:S02]  /*1e50*/  @P0 IADD3 R7, R5, -0x100000, RZ ;  /* 0xfff0000005070810 */ /* 0x000fe40007ffe0ff */
        /* <DEDUP_REMOVED lines=49> */
.L_x_14112:
        /* <DEDUP_REMOVED lines=33> */
[----:B------:R-:W-:Y:S05]  /*2380*/  CALL.REL.NOINC `($__internal_25_$__cuda_sm20_div_rn_f64_full) ;  /* 0x0000015400647944 */ /* 0x000fea0003c00000 */
.L_x_14122:
[----:B------:R-:W-:Y:S05]  /*2390*/  BSYNC B5 ;  /* 0x0000000000057941 */ /* 0x000fea0003800000 */
.L_x_14121:
[----:B------:R-:W-:Y:S02]  /*23a0*/  IMAD.MOV.U32 R26, RZ, RZ, R2 ;  /* 0x000000ffff1a7224 */ /* 0x000fe400078e0002 */
[----:B------:R-:W-:Y:S01]  /*23b0*/  IMAD.MOV.U32 R27, RZ, RZ, R3 ;  /* 0x000000ffff1b7224 */ /* 0x000fe200078e0003 */
[----:B------:R-:W-:Y:S06]  /*23c0*/  BRA `(.L_x_14120) ;  /* 0x0000000000047947 */ /* 0x000fec0003800000 */
.L_x_14119:
[----:B------:R-:W-:-:S11]  /*23d0*/  DADD R26, -R24, R20 ;  /* 0x00000000181a7229 */ /* 0x000fd60000000114 */
.L_x_14120:
[----:B------:R-:W-:Y:S05]  /*23e0*/  BSYNC B4 ;  /* 0x0000000000047941 */ /* 0x000fea0003800000 */
.L_x_14118:
[----:B------:R-:W-:Y:S01]  /*23f0*/  DADD R14, -R32, 1 ;  /* 0x3ff00000200e7429 */ /* 0x000fe20000000100 */
[----:B------:R-:W-:Y:S07]  /*2400*/  BSSY B4, `(.L_x_14123) ;  /* 0x000001f000047945 */ /* 0x000fee0003800000 */
[----:B------:R-:W-:-:S14]  /*2410*/  DSETP.GEU.AND P0, PT, R14, RZ, PT ;  /* 0x000000ff0e00722a */ /* 0x000fdc0003f0e000 */
        /* <DEDUP_REMOVED lines=25> */
[----:B------:R-:W-:Y:S05]  /*25b0*/  CALL.REL.NOINC `($__internal_25_$__cuda_sm20_div_rn_f64_full) ;  /* 0x0000015000d87944 */ /* 0x000fea0003c00000 */
.L_x_14127:
[----:B------:R-:W-:Y:S05]  /*25c0*/  BSYNC B5 ;  /* 0x0000000000057941 */ /* 0x000fea0003800000 */
.L_x_14126:
[----:B------:R-:W-:Y:S05]  /*25d0*/  BRA `(.L_x_14125) ;  /* 0x0000000000047947 */ /* 0x000fea0003800000 */
.L_x_14124:
[----:B------:R-:W-:-:S11]  /*25e0*/  DADD R2, R18, -R14 ;  /* 0x0000000012027229 */ /* 0x000fd6000000080e */
.L_x_14125:
[----:B------:R-:W-:Y:S05]  /*25f0*/  BSYNC B4 ;  /* 0x0000000000047941 */ /* 0x000fea0003800000 */
.L_x_14123:
[----:B------:R-:W-:Y:S01]  /*2600*/  DMUL R30, R2, 0.5 ;  /* 0x3fe00000021e7828 */ /* 0x000fe20000000000 */
[----:B------:R-:W-:Y:S01]  /*2610*/  MOV R4, 0x0 ;  /* 0x0000000000047802 */ /* 0x000fe20000000f00 */
        /* <DEDUP_REMOVED lines=27> */
.L_x_14129:
[----:B------:R-:W-:Y:S05]  /*27d0*/  BSYNC B4 ;  /* 0x0000000000047941 */ /* 0x000fea0003800000 */
.L_x_14128:
[----:B------:R-:W-:-:S10]  /*27e0*/  DADD R30, R30, R6 ;  /* 0x000000001e1e7229 */ /* 0x000fd40000000006 */
        /* <DEDUP_REMOVED lines=84> */
.L_x_14130:
        /* <DEDUP_REMOVED lines=20> */
.L_x_14132:
[----:B------:R-:W-:Y:S05]  /*2e70*/  BSYNC B4 ;  /* 0x0000000000047941 */ /* 0x000fea0003800000 */
.L_x_14131:
        /* <DEDUP_REMOVED lines=30> */
.L_x_14117:
        /* <DEDUP_REMOVED lines=23> */
[----:B------:R-:W-:Y:S05]  /*31d0*/  CALL.REL.NOINC `($__internal_26_$__cuda_sm20_dsqrt_rn_f64_mediumpath_v1) ;  /* 0x0000014c00607944 */ /* 0x000fea0003c00000 */
[----:B------:R-:W-:Y:S01]  /*31e0*/  IMAD.MOV.U32 R30, RZ, RZ, R2 ;  /* 0x000000ffff1e7224 */ /* 0x000fe200078e0002 */
[----:B------:R-:W-:-:S07]  /*31f0*/  MOV R31, R3 ;  /* 0x00000003001f7202 */ /* 0x000fce0000000f00 */
.L_x_14135:
[----:B------:R-:W-:Y:S05]  /*3200*/  BSYNC B4 ;  /* 0x0000000000047941 */ /* 0x000fea0003800000 */
.L_x_14134:
        /* <DEDUP_REMOVED lines=25> */
.L_x_14138:
[----:B------:R-:W-:Y:S05]  /*33a0*/  BSYNC B4 ;  /* 0x0000000000047941 */ /* 0x000fea0003800000 */
.L_x_14137:
        /* <DEDUP_REMOVED lines=30> */
.L_x_14136:
        /* <DEDUP_REMOVED lines=75> */
.L_x_14139:
[----:B------:R-:W-:Y:S01]  /*3a40*/  IMAD.MOV.U32 R2, RZ, RZ, 0x0 ;  /* 0x00000000ff027424 */ /* 0x000fe200078e00ff */
[----:B------:R-:W-:Y:S01]  /*3a50*/  FSETP.NEU.FTZ.AND P0, PT, R5, RZ, PT ;  /* 0x000000ff0500720b */ /* 0x000fe20003f1d000 */
[----:B------:R-:W-:-:S06]  /*3a60*/  IMAD.MOV.U32 R3, RZ, RZ, 0x7ff00000 ;  /* 0x7ff00000ff037424 */ /* 0x000fcc00078e00ff */
[----:B------:R-:W-:-:S10]  /*3a70*/  DFMA R2, R4, R2, +INF ;  /* 0x7ff000000402742b */ /* 0x000fd40000000002 */
[----:B------:R-:W-:Y:S02]  /*3a80*/  FSEL R30, R2, RZ, P0 ;  /* 0x000000ff021e7208 */ /* 0x000fe40000000000 */
[----:B------:R-:W-:Y:S01]  /*3a90*/  FSEL R31, R3, -QNAN , P0 ;  /* 0xfff00000031f7808 */ /* 0x000fe20000000000 */
[----:B------:R-:W-:Y:S06]  /*3aa0*/  BRA `(.L_x_14115) ;  /* 0x0000000400347947 */ /* 0x000fec0003800000 */
.L_x_14133:
        /* <DEDUP_REMOVED lines=19> */
[----:B------:R-:W-:Y:S01]  /*3be0*/  IMAD.MOV.U32 R13, RZ, RZ, R7 ;  /* 0x000000ffff0d7224 */ /* 0x000fe200078e0007 */
[----:B------:R-:W-:Y:S01]  /*3bf0*/  MOV R7, R31 ;  /* 0x0000001f00077202 */ /* 0x000fe20000000f00 */
[----:B------:R-:W-:Y:S02]  /*3c00*/  IMAD.MOV.U32 R4, RZ, RZ, R26 ;  /* 0x000000ffff047224 */ /* 0x000fe400078e001a */
[----:B------:R-:W-:-:S07]  /*3c10*/  IMAD.MOV.U32 R6, RZ, RZ, R30 ;  /* 0x000000ffff067224 */ /* 0x000fce00078e001e */
[----:B------:R-:W-:Y:S05]  /*3c20*/  CALL.REL.NOINC `($__internal_26_$__cuda_sm20_dsqrt_rn_f64_mediumpath_v1) ;  /* 0x0000014000cc7944 */ /* 0x000fea0003c00000 */
[----:B------:R-:W-:Y:S02]  /*3c30*/  IMAD.MOV.U32 R14, RZ, RZ, R2 ;  /* 0x000000ffff0e7224 */ /* 0x000fe400078e0002 */
[----:B------:R-:W-:-:S07]  /*3c40*/  IMAD.MOV.U32 R15, RZ, RZ, R3 ;  /* 0x000000ffff0f7224 */ /* 0x000fce00078e0003 */
.L_x_14141:
[----:B------:R-:W-:Y:S05]  /*3c50*/  BSYNC B4 ;  /* 0x0000000000047941 */ /* 0x000fea0003800000 */
.L_x_14140:
        /* <DEDUP_REMOVED lines=18> */
[----:B------:R-:W-:Y:S05]  /*3d80*/  CALL.REL.NOINC `($__internal_25_$__cuda_sm20_div_rn_f64_full) ;  /* 0x0000013800e47944 */ /* 0x000fea0003c00000 */
.L_x_14143:
[----:B------:R-:W-:Y:S05]  /*3d90*/  BSYNC B4 ;  /* 0x0000000000047941 */ /* 0x000fea0003800000 */
.L_x_14142:
[----:B------:R-:W-:Y:S02]  /*3da0*/  IMAD.MOV.U32 R30, RZ, RZ, R2 ;  /* 0x000000ffff1e7224 */ /* 0x000fe400078e0002 */
[----:B------:R-:W-:Y:S01]  /*3db0*/  IMAD.MOV.U32 R31, RZ, RZ, R3 ;  /* 0x000000ffff1f7224 */ /* 0x000fe200078e0003 */
[----:B------:R-:W-:Y:S06]  /*3dc0*/  BRA `(.L_x_14115) ;  /* 0x00000000006c7947 */ /* 0x000fec0003800000 */
.L_x_14116:
        /* <DEDUP_REMOVED lines=23> */
[----:B------:R-:W-:Y:S05]  /*3f40*/  CALL.REL.NOINC `($__internal_26_$__cuda_sm20_dsqrt_rn_f64_mediumpath_v1) ;  /* 0x0000014000047944 */ /* 0x000fea0003c00000 */
.L_x_14145:
[----:B------:R-:W-:Y:S05]  /*3f50*/  BSYNC B4 ;  /* 0x0000000000047941 */ /* 0x000fea0003800000 */
.L_x_14144:
[----:B------:R-:W-:Y:S02]  /*3f60*/  IMAD.MOV.U32 R30, RZ, RZ, R2 ;  /* 0x000000ffff1e7224 */ /* 0x000fe400078e0002 */
[----:B------:R-:W-:-:S07]  /*3f70*/  IMAD.MOV.U32 R31, RZ, RZ, R3 ;  /* 0x000000ffff1f7224 */ /* 0x000fce00078e0003 */
.L_x_14115:
[----:B------:R-:W-:Y:S05]  /*3f80*/  BSYNC B3 ;  /* 0x0000000000037941 */ /* 0x000fea0003800000 */
.L_x_14111:
        /* <DEDUP_REMOVED lines=24> */
[----:B------:R-:W-:Y:S05]  /*4110*/  CALL.REL.NOINC `($__internal_25_$__cuda_sm20_div_rn_f64_full) ;  /* 0x0000013800007944 */ /* 0x000fea0003c00000 */
.L_x_14150:
[----:B------:R-:W-:Y:S05]  /*4120*/  BSYNC B5 ;  /* 0x0000000000057941 */ /* 0x000fea0003800000 */
.L_x_14149:
        /* <DEDUP_REMOVED lines=8> */
[----:B------:R-:W-:Y:S01]  /*41b0*/  MOV R6, 0x180754af ;  /* 0x180754af00067802 */ /* 0x000fe20000000f00 */
[----:B------:R-:W-:Y:S01]  /*41c0*/  IMAD.MOV.U32 R7, RZ, RZ, 0x3fb3823b ;  /* 0x3fb3823bff077424 */ /* 0x000fe200078e00ff */
[----:B------:R-:W-:Y:S01]  /*41d0*/  UMOV UR4, 0xdc1895e9 ;  /* 0xdc1895e900047882 */ /* 0x000fe20000000000 */
[----:B------:R-:W-:-:S04]  /*41e0*/  UMOV UR5, 0x3fb0066b ;  /* 0x3fb0066b00057882 */ /* 0x000fc80000000000 */
        /* <DEDUP_REMOVED lines=37> */
.L_x_14152:
        /* <DEDUP_REMOVED lines=71> */
.L_x_14151:
        /* <DEDUP_REMOVED lines=36> */
.L_x_14161:
[----:B------:R-:W-:Y:S05]  /*4af0*/  BSYNC B7 ;  /* 0x0000000000077941 */ /* 0x000fea0003800000 */
.L_x_14160:
[----:B------:R-:W-:Y:S01]  /*4b00*/  MOV R26, R2 ;  /* 0x00000002001a7202 */ /* 0x000fe20000000f00 */
[----:B------:R-:W-:Y:S01]  /*4b10*/  IMAD.MOV.U32 R27, RZ, RZ, R3 ;  /* 0x000000ffff1b7224 */ /* 0x000fe200078e0003 */
[----:B------:R-:W-:Y:S06]  /*4b20*/  BRA `(.L_x_14159) ;  /* 0x0000000000047947 */ /* 0x000fec0003800000 */
.L_x_14158:
[----:B------:R-:W-:-:S11]  /*4b30*/  DADD R26, -R24, R20 ;  /* 0x00000000181a7229 */ /* 0x000fd60000000114 */
.L_x_14159:
[----:B------:R-:W-:Y:S05]  /*4b40*/  BSYNC B6 ;  /* 0x0000000000067941 */ /* 0x000fea0003800000 */
.L_x_14157:
        /* <DEDUP_REMOVED lines=26> */
.L_x_14166:
[----:B------:R-:W-:Y:S05]  /*4cf0*/  BSYNC B7 ;  /* 0x0000000000077941 */ /* 0x000fea0003800000 */
.L_x_14165:
[----:B------:R-:W-:Y:S01]  /*4d00*/  MOV R34, R2 ;  /* 0x0000000200227202 */ /* 0x000fe20000000f00 */
[----:B------:R-:W-:Y:S01]  /*4d10*/  IMAD.MOV.U32 R35, RZ, RZ, R3 ;  /* 0x000000ffff237224 */ /* 0x000fe200078e0003 */
[----:B------:R-:W-:Y:S06]  /*4d20*/  BRA `(.L_x_14164) ;  /* 0x0000000000047947 */ /* 0x000fec0003800000 */
.L_x_14163:
[----:B------:R-:W-:-:S11]  /*4d30*/  DADD R34, -R22, R18 ;  /* 0x0000000016227229 */ /* 0x000fd60000000112 */
.L_x_14164:
[----:B------:R-:W-:Y:S05]  /*4d40*/  BSYNC B6 ;  /* 0x0000000000067941 */ /* 0x000fea0003800000 */
.L_x_14162:
        /* <DEDUP_REMOVED lines=28> */
[----:B------:R-:W-:Y:S05]  /*4f10*/  CALL.REL.NOINC `($__internal_26_$__cuda_sm20_dsqrt_rn_f64_mediumpath_v1) ;  /* 0x0000013000107944 */ /* 0x000fea0003c00000 */
.L_x_14168:
[----:B------:R-:W-:Y:S05]  /*4f20*/  BSYNC B6 ;  /* 0x0000000000067941 */ /* 0x000fea0003800000 */
.L_x_14167:
[----:B------:R-:W-:Y:S02]  /*4f30*/  IMAD.MOV.U32 R18, RZ, RZ, R2 ;  /* 0x000000ffff127224 */ /* 0x000fe400078e0002 */
[----:B------:R-:W-:Y:S01]  /*4f40*/  IMAD.MOV.U32 R19, RZ, RZ, R3 ;  /* 0x000000ffff137224 */ /* 0x000fe200078e0003 */
[----:B------:R-:W-:Y:S06]  /*4f50*/  BRA `(.L_x_14169) ;  /* 0x0000000800447947 */ /* 0x000fec0003800000 */
.L_x_14156:
        /* <DEDUP_REMOVED lines=23> */
[----:B------:R-:W-:Y:S01]  /*50d0*/  MOV R3, R17 ;  /* 0x0000001100037202 */ /* 0x000fe20000000f00 */
[----:B------:R-:W-:Y:S01]  /*50e0*/  IMAD.MOV.U32 R6, RZ, RZ, R18 ;  /* 0x000000ffff067224 */ /* 0x000fe200078e0012 */
[----:B------:R-:W-:Y:S01]  /*50f0*/  MOV R0, 0x5130 ;  /* 0x0000513000007802 */ /* 0x000fe20000000f00 */
[----:B------:R-:W-:Y:S02]  /*5100*/  IMAD.MOV.U32 R7, RZ, RZ, R19 ;  /* 0x000000ffff077224 */ /* 0x000fe400078e0013 */
[----:B------:R-:W-:-:S07]  /*5110*/  IMAD.MOV.U32 R2, RZ, RZ, R16 ;  /* 0x000000ffff027224 */ /* 0x000fce00078e0010 */
[----:B------:R-:W-:Y:S05]  /*5120*/  CALL.REL.NOINC `($__internal_26_$__cuda_sm20_dsqrt_rn_f64_mediumpath_v1) ;  /* 0x0000012c008c7944 */ /* 0x000fea0003c00000 */
.L_x_14172:
[----:B------:R-:W-:Y:S05]  /*5130*/  BSYNC B6 ;  /* 0x0000000000067941 */ /* 0x000fea0003800000 */
.L_x_14171:
[----:B------:R-:W-:Y:S02]  /*5140*/  IMAD.MOV.U32 R18, RZ, RZ, R2 ;  /* 0x000000ffff127224 */ /* 0x000fe400078e0002 */
[----:B------:R-:W-:Y:S01]  /*5150*/  IMAD.MOV.U32 R19, RZ, RZ, R3 ;  /* 0x000000ffff137224 */ /* 0x000fe200078e0003 */
[----:B------:R-:W-:Y:S06]  /*5160*/  BRA `(.L_x_14169) ;  /* 0x0000000400c07947 */ /* 0x000fec0003800000 */
.L_x_14170:
        /* <DEDUP_REMOVED lines=26> */
[----:B------:R-:W-:Y:S05]  /*5310*/  CALL.REL.NOINC `($__internal_26_$__cuda_sm20_dsqrt_rn_f64_mediumpath_v1) ;  /* 0x0000012c00107944 */ /* 0x000fea0003c00000 */
[----:B------:R-:W-:Y:S02]  /*5320*/  IMAD.MOV.U32 R14, RZ, RZ, R2 ;  /* 0x000000ffff0e7224 */ /* 0x000fe400078e0002 */
[----:B------:R-:W-:-:S07]  /*5330*/  IMAD.MOV.U32 R15, RZ, RZ, R3 ;  /* 0x000000ffff0f7224 */ /* 0x000fce00078e0003 */
.L_x_14174:
[----:B------:R-:W-:Y:S05]  /*5340*/  BSYNC B6 ;  /* 0x0000000000067941 */ /* 0x000fea0003800000 */
.L_x_14173:
        /* <DEDUP_REMOVED lines=19> */
.L_x_14176:
[----:B------:R-:W-:Y:S05]  /*5480*/  BSYNC B6 ;  /* 0x0000000000067941 */ /* 0x000fea0003800000 */
.L_x_14175:
[----:B------:R-:W-:Y:S01]  /*5490*/  DMUL R32, R32, 8.11296384146066816958e+31 ;  /* 0x4690000020207828 */ /* 0x000fe20000000000 */
[----:B------:R-:W-:Y:S02]  /*54a0*/  IMAD.MOV.U32 R18, RZ, RZ, R2 ;  /* 0x000000ffff127224 */ /* 0x000fe400078e0002 */
[----:B------:R-:W-:Y:S01]  /*54b0*/  IMAD.MOV.U32 R19, RZ, RZ, R3 ;  /* 0x000000ffff137224 */ /* 0x000fe200078e0003 */
[----:B------:R-:W-:Y:S07]  /*54c0*/  BRA `(.L_x_14169) ;  /* 0x0000000000e87947 */ /* 0x000fee0003800000 */
.L_x_14155:
[----:B------:R-:W0:Y:S01]  /*54d0*/  MUFU.RSQ64H R13, R35 ;  /* 0x00000023000d7308 */ /* 0x000e220000001c00 */
[----:B------:R-:W-:Y:S01]  /*54e0*/  IADD3 R12, R35, -0x3500000, RZ ;  /* 0xfcb00000230c7810 */ /* 0x000fe20007ffe0ff */
[----:B------:R-:W-:Y:S01]  /*54f0*/  IMAD.MOV.U32 R4, RZ, RZ, 0x0 ;  /* 0x00000000ff047424 */ /* 0x000fe200078e00ff */
[----:B------:R-:W-:Y:S01]  /*5500*/  BSSY B6, `(.L_x_14177) ;  /* 0x0000017000067945 */ /* 0x000fe20003800000 */
[----:B------:R-:W-:Y:S01]  /*5510*/  IMAD.MOV.U32 R5, RZ, RZ, 0x3fd80000 ;  /* 0x3fd80000ff057424 */ /* 0x000fe200078e00ff */
        /* <DEDUP_REMOVED lines=18> */
[----:B------:R-:W-:Y:S05]  /*5640*/  CALL.REL.NOINC `($__internal_26_$__cuda_sm20_dsqrt_rn_f64_mediumpath_v1) ;  /* 0x0000012800447944 */ /* 0x000fea0003c00000 */
[----:B------:R-:W-:Y:S01]  /*5650*/  MOV R18, R2 ;  /* 0x0000000200127202 */ /* 0x000fe20000000f00 */
[----:B------:R-:W-:-:S07]  /*5660*/  IMAD.MOV.U32 R19, RZ, RZ, R3 ;  /* 0x000000ffff137224 */ /* 0x000fce00078e0003 */
.L_x_14178:
[----:B------:R-:W-:Y:S05]  /*5670*/  BSYNC B6 ;  /* 0x0000000000067941 */ /* 0x000fea0003800000 */
.L_x_14177:
        /* <DEDUP_REMOVED lines=29> */
.L_x_14180:
[----:B------:R-:W-:Y:S05]  /*5850*/  BSYNC B6 ;  /* 0x0000000000067941 */ /* 0x000fea0003800000 */
.L_x_14179:
[----:B------:R-:W-:-:S11]  /*5860*/  DMUL R18, R2, R18 ;  /* 0x0000001202127228 */ /* 0x000fd60000000000 */
.L_x_14169:
[----:B------:R-:W-:Y:S05]  /*5870*/  BSYNC B5 ;  /* 0x0000000000057941 */ /* 0x000fea0003800000 */
.L_x_14154:
[----:B------:R-:W-:Y:S05]  /*5880*/  BRA `(.L_x_14181) ;  /* 0x0000000000087947 */ /* 0x000fea0003800000 */
.L_x_14148:
[----:B------:R-:W-:Y:S02]  /*5890*/  DMUL R18, R16, 9.00719925474099200000e+15 ;  /* 0x4340000010127828 */ /* 0x000fe40000000000 */
[----:B------:R-:W-:-:S11]  /*58a0*/  DMUL R32, R32, 9.00719925474099200000e+15 ;  /* 0x4340000020207828 */ /* 0x000fd60000000000 */
.L_x_14181:
[----:B------:R-:W-:Y:S05]  /*58b0*/  BSYNC B3 ;  /* 0x0000000000037941 */ /* 0x000fea0003800000 */
.L_x_14147:
[----:B------:R-:W-:Y:S01]  /*58c0*/  DADD R6, -RZ, |R32| ;  /* 0x00000000ff067229 */ /* 0x000fe20000000520 */
[----:B------:R-:W-:Y:S01]  /*58d0*/  MOV R2, 0x1 ;  /* 0x0000000100027802 */ /* 0x000fe20000000f00 */
        /* <DEDUP_REMOVED lines=26> */
.L_x_14183:
[----:B------:R-:W-:Y:S05]  /*5a80*/  BSYNC B3 ;  /* 0x0000000000037941 */ /* 0x000fea0003800000 */
.L_x_14182:
[----:B------:R-:W-:Y:S01]  /*5a90*/  DMUL R4, R2, R2 ;  /* 0x0000000202047228 */ /* 0x000fe20000000000 */
[----:B------:R-:W-:Y:S01]  /*5aa0*/  MOV R6, 0xdbb65b49 ;  /* 0xdbb65b4900067802 */ /* 0x000fe20000000f00 */
[----:B------:R-:W-:Y:S01]  /*5ab0*/  IMAD.MOV.U32 R7, RZ, RZ, 0x3f2d3b63 ;  /* 0x3f2d3b63ff077424 */ /* 0x000fe200078e00ff */
[----:B------:R-:W-:Y:S01]  /*5ac0*/  UMOV UR4, 0x2a25ff7e ;  /* 0x2a25ff7e00047882 */ /* 0x000fe20000000000 */
[----:B------:R-:W-:Y:S01]  /*5ad0*/  UMOV UR5, 0x3ef53e1d ;  /* 0x3ef53e1d00057882 */ /* 0x000fe20000000000 */
[----:B------:R-:W-:Y:S01]  /*5ae0*/  ISETP.GE.AND P0, PT, R19, RZ, PT ;  /* 0x000000ff1300720c */ /* 0x000fe20003f06270 */
[----:B------:R-:W-:Y:S01]  /*5af0*/  DSETP.NEU.AND P1, PT, R16, RZ, PT ;  /* 0x000000ff1000722a */ /* 0x000fe20003f2d000 */
[----:B------:R-:W-:Y:S01]  /*5b00*/  BSSY B0, `(.L_x_14184) ;  /* 0x000004d000007945 */ /* 0x000fe20003800000 */
        /* <DEDUP_REMOVED lines=74> */
.L_x_14185:
[----:B------:R-:W-:Y:S02]  /*5fb0*/  FSEL R2, RZ, 3.37028055040000000000e+12, P0 ;  /* 0x54442d18ff027808 */ /* 0x000fe40000000000 */
[----:B------:R-:W-:-:S07]  /*5fc0*/  FSEL R3, RZ, 2.1426990032196044922, P0 ;  /* 0x400921fbff037808 */ /* 0x000fce0000000000 */
.L_x_14186:
[----:B------:R-:W-:Y:S05]  /*5fd0*/  BSYNC B0 ;  /* 0x0000000000007941 */ /* 0x000fea0003800000 */
.L_x_14184:
[----:B------:R-:W-:Y:S01]  /*5fe0*/  DADD R18, |R18|, |R32| ;  /* 0x0000000012127229 */ /* 0x000fe20000000620 */
[----:B------:R-:W-:-:S07]  /*5ff0*/  LOP3.LUT R33, R3, 0x80000000, R33, 0xb8, !PT ;  /* 0x8000000003217812 */ /* 0x000fce00078eb821 */
[----:B------:R-:W-:-:S06]  /*6000*/  DSETP.GTU.AND P0, PT, |R18|, +INF , PT ;  /* 0x7ff000001200742a */ /* 0x000fcc0003f0c200 */
[----:B------:R-:W-:Y:S02]  /*6010*/  FSEL R2, R18, R2, P0 ;  /* 0x0000000212027208 */ /* 0x000fe40000000000 */
[----:B------:R-:W-:-:S07]  /*6020*/  FSEL R3, R19, R33, P0 ;  /* 0x0000002113037208 */ /* 0x000fce0000000000 */
.L_x_14153:
[----:B------:R-:W-:Y:S05]  /*6030*/  BSYNC B4 ;  /* 0x0000000000047941 */ /* 0x000fea0003800000 */
.L_x_14146:
[----:B------:R-:W-:Y:S01]  /*6040*/  LOP3.LUT R9, R31, 0x80000000, R9, 0xb8, !PT ;  /* 0x800000001f097812 */ /* 0x000fe200078eb809 */
[----:B------:R-:W-:Y:S01]  /*6050*/  IMAD.MOV.U32 R8, RZ, RZ, R30 ;  /* 0x000000ffff087224 */ /* 0x000fe200078e001e */
[----:B------:R-:W-:Y:S02]  /*6060*/  LOP3.LUT R11, R3, 0x80000000, R11, 0xb8, !PT ;  /* 0x80000000030b7812 */ /* 0x000fe400078eb80b */
[----:B------:R-:W-:Y:S01]  /*6070*/  MOV R10, R2 ;  /* 0x00000002000a7202 */ /* 0x000fe20000000f00 */
[----:B------:R-:W-:Y:S06]  /*6080*/  BRA `(.L_x_14110) ;  /* 0x0000005800f07947 */ /* 0x000fec0003800000 */
.L_x_14109:
[----:B------:R-:W-:Y:S01]  /*6090*/  ISETP.GT.AND P0, PT, R9, -0x1, PT ;  /* 0xffffffff0900780c */ /* 0x000fe20003f04270 */
[----:B------:R-:W-:-:S12]  /*60a0*/  BSSY B3, `(.L_x_14187) ;  /* 0x00005a1000037945 */ /* 0x000fd80003800000 */
[----:B------:R-:W-:Y:S05]  /*60b0*/  @P0 BRA `(.L_x_14188) ;  /* 0x0000002c00a40947 */ /* 0x000fea0003800000 */
[----:B------:R-:W-:Y:S01]  /*60c0*/  DADD R14, -RZ, |R10| ;  /* 0x00000000ff0e7229 */ /* 0x000fe2000000050a */
[----:B------:R-:W-:Y:S01]  /*60d0*/  UMOV UR4, 0xffffffff ;  /* 0xffffffff00047882 */ /* 0x000fe20000000000 */
[----:B------:R-:W-:Y:S01]  /*60e0*/  DADD R16, -RZ, |R8| ;  /* 0x00000000ff107229 */ /* 0x000fe20000000508 */
[----:B------:R-:W-:Y:S01]  /*60f0*/  UMOV UR5, 0x7fdfffff ;  /* 0x7fdfffff00057882 */ /* 0x000fe20000000000 */
[----:B------:R-:W-:-:S08]  /*6100*/  DSETP.GEU.AND P4, PT, |R8|, |R10|, PT ;  /* 0x4000000a0800722a */ /* 0x000fd00003f8e200 */
        /* <DEDUP_REMOVED lines=23> */
[----:B------:R-:W-:Y:S02]  /*6280*/  @!P0 IMAD.MOV.U32 R5, RZ, RZ, R7 ;  /* 0x000000ffff058224 */ /* 0x000fe400078e0007 */
[----:B------:R-:W-:-:S03]  /*6290*/  @!P0 IMAD.MOV.U32 R4, RZ, RZ, R6 ;  /* 0x000000ffff048224 */ /* 0x000fc600078e0006 */
[----:B------:R-:W-:Y:S02]  /*62a0*/  IADD3 R0, R5, -0x1, RZ ;  /* 0xffffffff05007810 */ /* 0x000fe40007ffe0ff */
        /* <DEDUP_REMOVED lines=14> */
[----:B------:R-:W-:Y:S01]  /*6390*/  IMAD.MOV.U32 R0, RZ, RZ, -0x3ff ;  /* 0xfffffc01ff007424 */ /* 0x000fe200078e00ff */
[----:B------:R-:W-:Y:S01]  /*63a0*/  @!P0 MOV R0, 0xfffffbcb ;  /* 0xfffffbcb00008802 */ /* 0x000fe20000000f00 */
[----:B------:R-:W-:Y:S10]  /*63b0*/  @P1 BRA `(.L_x_14192) ;  /* 0x0000000000f81947 */ /* 0x000ff40003800000 */
        /* <DEDUP_REMOVED lines=62> */
.L_x_14192:
[----:B------:R-:W-:Y:S05]  /*67a0*/  BSYNC B0 ;  /* 0x0000000000007941 */ /* 0x000fea0003800000 */
.L_x_14191:
[----:B------:R-:W-:Y:S04]  /*67b0*/  BSSY B4, `(.L_x_14193) ;  /* 0x0000008000047945 */ /* 0x000fe80003800000 */
[----:B------:R-:W-:Y:S05]  /*67c0*/  @P2 BRA P3, `(.L_x_14194) ;  /* 0x0000000000182947 */ /* 0x000fea0001800000 */
[----:B------:R-:W-:Y:S01]  /*67d0*/  IMAD.MOV.U32 R2, RZ, RZ, R18 ;  /* 0x000000ffff027224 */ /* 0x000fe200078e0012 */
[----:B------:R-:W-:Y:S01]  /*67e0*/  MOV R3, R19 ;  /* 0x0000001300037202 */ /* 0x000fe20000000f00 */
[----:B------:R-:W-:Y:S01]  /*67f0*/  IMAD.MOV.U32 R14, RZ, RZ, R20 ;  /* 0x000000ffff0e7224 */ /* 0x000fe200078e0014 */
[----:B------:R-:W-:Y:S01]  /*6800*/  MOV R0, 0x6830 ;  /* 0x0000683000007802 */ /* 0x000fe20000000f00 */
[----:B------:R-:W-:-:S07]  /*6810*/  IMAD.MOV.U32 R15, RZ, RZ, R21 ;  /* 0x000000ffff0f7224 */ /* 0x000fce00078e0015 */
[----:B------:R-:W-:Y:S05]  /*6820*/  CALL.REL.NOINC `($__internal_25_$__cuda_sm20_div_rn_f64_full) ;  /* 0x00000110003c7944 */ /* 0x000fea0003c00000 */
.L_x_14194:
[----:B------:R-:W-:Y:S05]  /*6830*/  BSYNC B4 ;  /* 0x0000000000047941 */ /* 0x000fea0003800000 */
.L_x_14193:
        /* <DEDUP_REMOVED lines=82> */
.L_x_14196:
[----:B------:R-:W-:-:S04]  /*6d60*/  ISETP.GE.AND P0, PT, R17, RZ, PT ;  /* 0x000000ff1100720c */ /* 0x000fc80003f06270 */
[----:B------:R-:W-:Y:S02]  /*6d70*/  FSEL R6, RZ, 3.37028055040000000000e+12, P0 ;  /* 0x54442d18ff067808 */ /* 0x000fe40000000000 */
[----:B------:R-:W-:-:S07]  /*6d80*/  FSEL R7, RZ, 2.1426990032196044922, P0 ;  /* 0x400921fbff077808 */ /* 0x000fce0000000000 */
.L_x_14197:
[----:B------:R-:W-:Y:S05]  /*6d90*/  BSYNC B0 ;  /* 0x0000000000007941 */ /* 0x000fea0003800000 */
.L_x_14195:
        /* <DEDUP_REMOVED lines=8> */
.L_x_14190:
        /* <DEDUP_REMOVED lines=10> */
[-C--:B------:R-:W-:Y:S01]  /*6ec0*/  SEL R4, R14, R16.reuse, P0 ;  /* 0x000000100e047207 */ /* 0x080fe20000000000 */
[----:B------:R-:W-:Y:S01]  /*6ed0*/  IMAD.MOV.U32 R23, RZ, RZ, 0x3fd80000 ;  /* 0x3fd80000ff177424 */ /* 0x000fe200078e00ff */
[----:B------:R-:W-:Y:S01]  /*6ee0*/  LOP3.LUT R0, R3, 0xffc00000, RZ, 0xc0, !PT ;  /* 0xffc0000003007812 */ /* 0x000fe200078ec0ff */
[----:B------:R-:W-:Y:S01]  /*6ef0*/  MUFU.RCP64H R25, R21 ;  /* 0x0000001500197308 */ /* 0x000fe20000001800 */
[----:B------:R-:W-:Y:S01]  /*6f00*/  SEL R5, R15, R17, P0 ;  /* 0x000000110f057207 */ /* 0x000fe20000000000 */
[----:B------:R-:W-:Y:S01]  /*6f10*/  IMAD.MOV.U32 R24, RZ, RZ, 0x1 ;  /* 0x00000001ff187424 */ /* 0x000fe200078e00ff */
[----:B------:R-:W-:Y:S01]  /*6f20*/  IADD3 R7, -R0, 0x7fd00000, RZ ;  /* 0x7fd0000000077810 */ /* 0x000fe20007ffe1ff */
[----:B------:R-:W-:Y:S01]  /*6f30*/  BSSY B0, `(.L_x_14199) ;  /* 0x0000077000007945 */ /* 0x000fe20003800000 */
[----:B------:R-:W-:Y:S01]  /*6f40*/  SEL R2, R14, R16, P1 ;  /* 0x000000100e027207 */ /* 0x000fe20000800000 */
[----:B------:R-:W-:Y:S01]  /*6f50*/  IMAD.U32 R14, RZ, RZ, UR6 ;  /* 0x00000006ff0e7e24 */ /* 0x000fe2000f8e00ff */
[----:B------:R-:W-:-:S02]  /*6f60*/  ISETP.GE.U32.AND P2, PT, R5, 0x7ff00000, PT ;  /* 0x7ff000000500780c */ /* 0x000fc40003f46070 */
        /* <DEDUP_REMOVED lines=24> */
[----:B------:R-:W-:-:S10]  /*70f0*/  DMUL R16, R16, R6 ;  /* 0x0000000610107228 */ /* 0x000fd40000000000 */
[----:B------:R-:W-:Y:S02]  /*7100*/  @!P2 FSEL R5, R3, R17, !P1 ;  /* 0x000000110305a208 */ /* 0x000fe40004800000 */
[----:B------:R-:W-:Y:S01]  /*7110*/  @!P2 FSEL R4, R2, R16, !P1 ;  /* 0x000000100204a208 */ /* 0x000fe20004800000 */
[----:B------:R-:W-:Y:S01]  /*7120*/  DFMA R2, -R20, R12, 1 ;  /* 0x3ff000001402742b */ /* 0x000fe2000000010c */
[----:B------:R-:W-:Y:S01]  /*7130*/  ISETP.GT.AND P0, PT, R5, 0xfffff, PT ;  /* 0x000fffff0500780c */ /* 0x000fe20003f04270 */
[----:B------:R-:W-:Y:S01]  /*7140*/  IMAD.MOV.U32 R7, RZ, RZ, R5 ;  /* 0x000000ffff077224 */ /* 0x000fe200078e0005 */
[----:B------:R-:W-:Y:S01]  /*7150*/  DADD R16, -RZ, -R8 ;  /* 0x00000000ff107229 */ /* 0x000fe20000000908 */
        /* <DEDUP_REMOVED lines=14> */
[----:B------:R-:W-:Y:S01]  /*7240*/  FSETP.GT.AND P3, PT, |R0|, 1.469367938527859385e-39, PT ;  /* 0x001000000000780b */ /* 0x000fe20003f64200 */
[----:B------:R-:W-:Y:S02]  /*7250*/  IMAD.MOV.U32 R0, RZ, RZ, -0x3ff ;  /* 0xfffffc01ff007424 */ /* 0x000fe400078e00ff */
[----:B------:R-:W-:Y:S01]  /*7260*/  @P1 DFMA R12, R6, R12, +INF ;  /* 0x7ff00000060c142b */ /* 0x000fe2000000000c */
[----:B------:R-:W-:-:S09]  /*7270*/  @!P0 IMAD.MOV.U32 R0, RZ, RZ, -0x435 ;  /* 0xfffffbcbff008424 */ /* 0x000fd200078e00ff */
[----:B------:R-:W-:Y:S02]  /*7280*/  @P1 FSEL R22, R12, RZ, P2 ;  /* 0x000000ff0c161208 */ /* 0x000fe40001000000 */
[----:B------:R-:W-:Y:S02]  /*7290*/  @P1 FSEL R23, R13, -QNAN , P2 ;  /* 0xfff000000d171808 */ /* 0x000fe40001000000 */
[----:B------:R-:W-:Y:S01]  /*72a0*/  FSETP.GEU.AND P2, PT, |R19|, 6.5827683646048100446e-37, PT ;  /* 0x036000001300780b */ /* 0x000fe20003f4e200 */
[----:B------:R-:W-:-:S12]  /*72b0*/  @P1 BRA `(.L_x_14200) ;  /* 0x0000000000f81947 */ /* 0x000fd80003800000 */
[----:B------:R-:W-:Y:S01]  /*72c0*/  LOP3.LUT R6, R5, 0x800fffff, RZ, 0xc0, !PT ;  /* 0x800fffff05067812 */ /* 0x000fe200078ec0ff */
[----:B------:R-:W-:Y:S01]  /*72d0*/  IMAD.MOV.U32 R12, RZ, RZ, RZ ;  /* 0x000000ffff0c7224 */ /* 0x000fe200078e00ff */
[----:B------:R-:W-:Y:S01]  /*72e0*/  MOV R27, 0x3ed0ee25 ;  /* 0x3ed0ee25001b7802 */ /* 0x000fe20000000f00 */
[----:B------:R-:W-:Y:S01]  /*72f0*/  IMAD.MOV.U32 R26, RZ, RZ, -0x748574fc ;  /* 0x8b7a8b04ff1a7424 */ /* 0x000fe200078e00ff */
[----:B------:R-:W-:Y:S01]  /*7300*/  LOP3.LUT R7, R6, 0x3ff00000, RZ, 0xfc, !PT ;  /* 0x3ff0000006077812 */ /* 0x000fe200078efcff */
[----:B------:R-:W-:Y:S01]  /*7310*/  UMOV UR4, 0x3ae80f1e ;  /* 0x3ae80f1e00047882 */ /* 0x000fe20000000000 */
        /* <DEDUP_REMOVED lines=56> */
.L_x_14200:
[----:B------:R-:W-:Y:S05]  /*76a0*/  BSYNC B0 ;  /* 0x0000000000007941 */ /* 0x000fea0003800000 */
.L_x_14199:
        /* <DEDUP_REMOVED lines=8> */
.L_x_14202:
[----:B------:R-:W-:Y:S05]  /*7730*/  BSYNC B4 ;  /* 0x0000000000047941 */ /* 0x000fea0003800000 */
.L_x_14201:
        /* <DEDUP_REMOVED lines=82> */
.L_x_14204:
[----:B------:R-:W-:-:S04]  /*7c60*/  ISETP.GE.AND P0, PT, R17, RZ, PT ;  /* 0x000000ff1100720c */ /* 0x000fc80003f06270 */
[----:B------:R-:W-:Y:S02]  /*7c70*/  FSEL R6, RZ, 3.37028055040000000000e+12, P0 ;  /* 0x54442d18ff067808 */ /* 0x000fe40000000000 */
[----:B------:R-:W-:-:S07]  /*7c80*/  FSEL R7, RZ, 2.1426990032196044922, P0 ;  /* 0x400921fbff077808 */ /* 0x000fce0000000000 */
.L_x_14205:
[----:B------:R-:W-:Y:S05]  /*7c90*/  BSYNC B0 ;  /* 0x0000000000007941 */ /* 0x000fea0003800000 */
.L_x_14203:
[--C-:B------:R-:W-:Y:S02]  /*7ca0*/  DADD R2, |R8|, |R10|.reuse ;  /* 0x0000000008027229 */ /* 0x100fe4000000060a */
[----:B------:R-:W-:-:S06]  /*7cb0*/  DADD R4, -RZ, -R10 ;  /* 0x00000000ff047229 */ /* 0x000fcc000000090a */
[----:B------:R-:W-:-:S04]  /*7cc0*/  DSETP.GTU.AND P0, PT, |R2|, +INF , PT ;  /* 0x7ff000000200742a */ /* 0x000fc80003f0c200 */
[----:B------:R-:W-:Y:S02]  /*7cd0*/  LOP3.LUT R5, R7, 0x80000000, R5, 0xb8, !PT ;  /* 0x8000000007057812 */ /* 0x000fe400078eb805 */
[----:B------:R-:W-:Y:S02]  /*7ce0*/  FSEL R6, R2, R6, P0 ;  /* 0x0000000602067208 */ /* 0x000fe40000000000 */
[----:B------:R-:W-:Y:S01]  /*7cf0*/  FSEL R7, R3, R5, P0 ;  /* 0x0000000503077208 */ /* 0x000fe20000000000 */
[----:B------:R-:W-:Y:S06]  /*7d00*/  BRA `(.L_x_14198) ;  /* 0x0000003c00687947 */ /* 0x000fec0003800000 */
.L_x_14189:
        /* <DEDUP_REMOVED lines=18> */
[----:B------:R-:W-:Y:S01]  /*7e30*/  MOV R3, R9 ;  /* 0x0000000900037202 */ /* 0x000fe20000000f00 */
[----:B------:R-:W-:Y:S01]  /*7e40*/  IMAD.MOV.U32 R14, RZ, RZ, -0x74eba897 ;  /* 0x8b145769ff0e7424 */ /* 0x000fe200078e00ff */
[----:B------:R-:W-:Y:S01]  /*7e50*/  MOV R0, 0x7e80 ;  /* 0x00007e8000007802 */ /* 0x000fe20000000f00 */
[----:B------:R-:W-:-:S07]  /*7e60*/  IMAD.MOV.U32 R15, RZ, RZ, -0x3ffa40f6 ;  /* 0xc005bf0aff0f7424 */ /* 0x000fce00078e00ff */
[----:B------:R-:W-:Y:S05]  /*7e70*/  CALL.REL.NOINC `($__internal_25_$__cuda_sm20_div_rn_f64_full) ;  /* 0x000000f800a87944 */ /* 0x000fea0003c00000 */
.L_x_14207:
[----:B------:R-:W-:Y:S05]  /*7e80*/  BSYNC B4 ;  /* 0x0000000000047941 */ /* 0x000fea0003800000 */
.L_x_14206:
        /* <DEDUP_REMOVED lines=23> */
[----:B------:R-:W-:Y:S05]  /*8000*/  CALL.REL.NOINC `($__internal_25_$__cuda_sm20_div_rn_f64_full) ;  /* 0x000000f800447944 */ /* 0x000fea0003c00000 */
[----:B------:R-:W-:Y:S01]  /*8010*/  MOV R4, R2 ;  /* 0x0000000200047202 */ /* 0x000fe20000000f00 */
[----:B------:R-:W-:-:S07]  /*8020*/  IMAD.MOV.U32 R5, RZ, RZ, R3 ;  /* 0x000000ffff057224 */ /* 0x000fce00078e0003 */
.L_x_14209:
[----:B------:R-:W-:Y:S05]  /*8030*/  BSYNC B4 ;  /* 0x0000000000047941 */ /* 0x000fea0003800000 */
.L_x_14208:
[----:B------:R-:W-:Y:S01]  /*8040*/  DADD R14, -RZ, |R4| ;  /* 0x00000000ff0e7229 */ /* 0x000fe20000000504 */
[----:B------:R-:W-:Y:S01]  /*8050*/  IMAD.MOV.U32 R6, RZ, RZ, RZ ;  /* 0x000000ffff067224 */ /* 0x000fe200078e00ff */
[----:B------:R-:W-:Y:S01]  /*8060*/  UMOV UR4, 0xffffffff ;  /* 0xffffffff00047882 */ /* 0x000fe20000000000 */
[----:B------:R-:W-:Y:S01]  /*8070*/  UMOV UR5, 0x7fefffff ;  /* 0x7fefffff00057882 */ /* 0x000fe20000000000 */
[----:B------:R-:W-:Y:S01]  /*8080*/  IMAD.MOV.U32 R22, RZ, RZ, 0x0 ;  /* 0x00000000ff167424 */ /* 0x000fe200078e00ff */
[----:B------:R-:W-:Y:S01]  /*8090*/  UMOV UR6, UR5 ;  /* 0x0000000500067c82 */ /* 0x000fe20008000000 */
[----:B------:R-:W-:Y:S01]  /*80a0*/  IMAD.MOV.U32 R23, RZ, RZ, 0x3fd80000 ;  /* 0x3fd80000ff177424 */ /* 0x000fe200078e00ff */
[----:B------:R-:W-:Y:S01]  /*80b0*/  MUFU.RCP64H R25, R21 ;  /* 0x0000001500197308 */ /* 0x000fe20000001800 */
        /* <DEDUP_REMOVED lines=12> */
[----:B------:R-:W-:Y:S01]  /*8180*/  IMAD.U32 R14, RZ, RZ, UR6 ;  /* 0x00000006ff0e7e24 */ /* 0x000fe2000f8e00ff */
[----:B------:R-:W-:Y:S02]  /*8190*/  ISETP.GE.U32.AND P2, PT, R5, 0x7ff00000, PT ;  /* 0x7ff000000500780c */ /* 0x000fe40003f46070 */
        /* <DEDUP_REMOVED lines=115> */
.L_x_14211:
[----:B------:R-:W-:Y:S05]  /*88d0*/  BSYNC B0 ;  /* 0x0000000000007941 */ /* 0x000fea0003800000 */
.L_x_14210:
        /* <DEDUP_REMOVED lines=8> */
.L_x_14213:
[----:B------:R-:W-:Y:S05]  /*8960*/  BSYNC B4 ;  /* 0x0000000000047941 */ /* 0x000fea0003800000 */
.L_x_14212:
        /* <DEDUP_REMOVED lines=82> */
.L_x_14215:
[----:B------:R-:W-:-:S04]  /*8e90*/  ISETP.GE.AND P0, PT, R17, RZ, PT ;  /* 0x000000ff1100720c */ /* 0x000fc80003f06270 */
[----:B------:R-:W-:Y:S02]  /*8ea0*/  FSEL R6, RZ, 3.37028055040000000000e+12, P0 ;  /* 0x54442d18ff067808 */ /* 0x000fe40000000000 */
[----:B------:R-:W-:-:S07]  /*8eb0*/  FSEL R7, RZ, 2.1426990032196044922, P0 ;  /* 0x400921fbff077808 */ /* 0x000fce0000000000 */
.L_x_14216:
[----:B------:R-:W-:Y:S05]  /*8ec0*/  BSYNC B0 ;  /* 0x0000000000007941 */ /* 0x000fea0003800000 */
.L_x_14214:
        /* <DEDUP_REMOVED lines=8> */
.L_x_14188:
        /* <DEDUP_REMOVED lines=29> */
[----:B------:R-:W-:Y:S01]  /*9120*/  DMUL R12, R16, R2 ;  /* 0x00000002100c7228 */ /* 0x000fe20000000000 */
[----:B------:R-:W-:-:S04]  /*9130*/  IADD3 R0, R5, -0x1, RZ ;  /* 0xffffffff05007810 */ /* 0x000fc80007ffe0ff */
[----:B------:R-:W-:-:S03]  /*9140*/  ISETP.GE.U32.AND P1, PT, R0, 0x7fefffff, PT ;  /* 0x7fefffff0000780c */ /* 0x000fc60003f26070 */
[----:B------:R-:W-:-:S08]  /*9150*/  DFMA R14, -R18, R12, R16 ;  /* 0x0000000c120e722b */ /* 0x000fd00000000110 */
[----:B------:R-:W-:Y:S02]  /*9160*/  DFMA R2, R2, R14, R12 ;  /* 0x0000000e0202722b */ /* 0x000fe4000000000c */
[----:B------:R-:W-:Y:S01]  /*9170*/  @P1 IMAD.MOV.U32 R12, RZ, RZ, 0x0 ;  /* 0x00000000ff0c1424 */ /* 0x000fe200078e00ff */
[----:B------:R-:W-:Y:S01]  /*9180*/  @P1 FSETP.NEU.FTZ.AND P2, PT, R7, RZ, PT ;  /* 0x000000ff0700120b */ /* 0x000fe20003f5d000 */
[----:B------:R-:W-:-:S06]  /*9190*/  @P1 IMAD.MOV.U32 R13, RZ, RZ, 0x7ff00000 ;  /* 0x7ff00000ff0d1424 */ /* 0x000fcc00078e00ff */
[----:B------:R-:W-:Y:S01]  /*91a0*/  @P1 DFMA R12, R6, R12, +INF ;  /* 0x7ff00000060c142b */ /* 0x000fe2000000000c */
[----:B------:R-:W-:-:S05]  /*91b0*/  FFMA R0, RZ, R19, R3 ;  /* 0x00000013ff007223 */ /* 0x000fca0000000003 */
[----:B------:R-:W-:Y:S01]  /*91c0*/  FSETP.GT.AND P3, PT, |R0|, 1.469367938527859385e-39, PT ;  /* 0x001000000000780b */ /* 0x000fe20003f64200 */
[----:B------:R-:W-:Y:S01]  /*91d0*/  IMAD.MOV.U32 R0, RZ, RZ, -0x3ff ;  /* 0xfffffc01ff007424 */ /* 0x000fe200078e00ff */
[----:B------:R-:W-:Y:S02]  /*91e0*/  @!P0 MOV R0, 0xfffffbcb ;  /* 0xfffffbcb00008802 */ /* 0x000fe40000000f00 */
        /* <DEDUP_REMOVED lines=43> */
[----:B------:R-:W-:-:S04]  /*94a0*/  UMOV UR5, 0x3f3c71c7 ;  /* 0x3f3c71c700057882 */ /* 0x000fc80000000000 */
[----:B------:R-:W-:Y:S02]  /*94b0*/  DMUL R26, R12, R26 ;  /* 0x0000001a0c1a7228 */ /* 0x000fe40000000000 */
        /* <DEDUP_REMOVED lines=19> */
[----:B------:R-:W-:-:S11]  /*95f0*/  DADD R22, R22, R6 ;  /* 0x0000000016167229 */ /* 0x000fd60000000006 */
.L_x_14220:
[----:B------:R-:W-:Y:S05]  /*9600*/  BSYNC B0 ;  /* 0x0000000000007941 */ /* 0x000fea0003800000 */
.L_x_14219:
        /* <DEDUP_REMOVED lines=8> */
.L_x_14222:
[----:B------:R-:W-:Y:S05]  /*9690*/  BSYNC B4 ;  /* 0x0000000000047941 */ /* 0x000fea0003800000 */
.L_x_14221:
[----:B------:R-:W-:Y:S01]  /*96a0*/  DSETP.NEU.AND P1, PT, R18, RZ, PT ;  /* 0x000000ff1200722a */ /* 0x000fe20003f2d000 */
[----:B------:R-:W-:Y:S01]  /*96b0*/  BSSY B0, `(.L_x_14223) ;  /* 0x0000048000007945 */ /* 0x000fe20003800000 */
[----:B------:R-:W-:Y:S01]  /*96c0*/  DADD R4, |R8|, R32 ;  /* 0x0000000008047229 */ /* 0x000fe20000000220 */
        /* <DEDUP_REMOVED lines=70> */
.L_x_14224:
[----:B------:R-:W-:Y:S05]  /*9b30*/  BSYNC B0 ;  /* 0x0000000000007941 */ /* 0x000fea0003800000 */
.L_x_14223:
[----:B------:R-:W-:Y:S01]  /*9b40*/  LOP3.LUT R3, R7, 0x80000000, R11, 0xb8, !PT ;  /* 0x8000000007037812 */ /* 0x000fe200078eb80b */
[----:B------:R-:W-:Y:S01]  /*9b50*/  DMUL R22, R22, 0.5 ;  /* 0x3fe0000016167828 */ /* 0x000fe20000000000 */
[----:B------:R-:W-:Y:S02]  /*9b60*/  FSEL R6, R4, R6, P0 ;  /* 0x0000000604067208 */ /* 0x000fe40000000000 */
[----:B------:R-:W-:Y:S01]  /*9b70*/  FSEL R7, R5, R3, P0 ;  /* 0x0000000305077208 */ /* 0x000fe20000000000 */
[----:B------:R-:W-:Y:S07]  /*9b80*/  BRA `(.L_x_14198) ;  /* 0x0000001c00c87947 */ /* 0x000fee0003800000 */
.L_x_14218:
        /* <DEDUP_REMOVED lines=12> */
[----:B------:R-:W-:Y:S01]  /*9c50*/  LOP3.LUT R0, R3, 0xffc00000, RZ, 0xc0, !PT ;  /* 0xffc0000003007812 */ /* 0x000fe200078ec0ff */
[----:B------:R-:W-:Y:S01]  /*9c60*/  IMAD.MOV.U32 R23, RZ, RZ, 0x3fd80000 ;  /* 0x3fd80000ff177424 */ /* 0x000fe200078e00ff */
[----:B------:R-:W-:Y:S01]  /*9c70*/  SEL R5, R33, R35, P0 ;  /* 0x0000002321057207 */ /* 0x000fe20000000000 */
[----:B------:R-:W-:Y:S01]  /*9c80*/  MUFU.RCP64H R25, R19 ;  /* 0x0000001300197308 */ /* 0x000fe20000001800 */
[----:B------:R-:W-:Y:S01]  /*9c90*/  IADD3 R7, -R0, 0x7fd00000, RZ ;  /* 0x7fd0000000077810 */ /* 0x000fe20007ffe1ff */
[----:B------:R-:W-:Y:S01]  /*9ca0*/  IMAD.MOV.U32 R24, RZ, RZ, 0x1 ;  /* 0x00000001ff187424 */ /* 0x000fe200078e00ff */
[----:B------:R-:W-:Y:S01]  /*9cb0*/  SEL R2, R32, R34, P1 ;  /* 0x0000002220027207 */ /* 0x000fe20000800000 */
        /* <DEDUP_REMOVED lines=116> */
.L_x_14226:
[----:B------:R-:W-:Y:S05]  /*a400*/  BSYNC B0 ;  /* 0x0000000000007941 */ /* 0x000fea0003800000 */
.L_x_14225:
        /* <DEDUP_REMOVED lines=8> */
.L_x_14228:
[----:B------:R-:W-:Y:S05]  /*a490*/  BSYNC B4 ;  /* 0x0000000000047941 */ /* 0x000fea0003800000 */
.L_x_14227:
        /* <DEDUP_REMOVED lines=11> */
[----:B------:R-:W-:-:S04]  /*a550*/  DSETP.NEU.AND P0, PT, |R8|, R32, PT ;  /* 0x000000200800722a */ /* 0x000fc80003f0d200 */
        /* <DEDUP_REMOVED lines=61> */
.L_x_14230:
[----:B------:R-:W-:Y:S05]  /*a930*/  BSYNC B0 ;  /* 0x0000000000007941 */ /* 0x000fea0003800000 */
.L_x_14229:
[----:B------:R-:W-:Y:S02]  /*a940*/  LOP3.LUT R3, R7, 0x80000000, R11, 0xb8, !PT ;  /* 0x8000000007037812 */ /* 0x000fe400078eb80b */
[----:B------:R-:W-:Y:S02]  /*a950*/  FSEL R6, R4, R6, P1 ;  /* 0x0000000604067208 */ /* 0x000fe40000800000 */
[----:B------:R-:W-:Y:S01]  /*a960*/  FSEL R7, R5, R3, P1 ;  /* 0x0000000305077208 */ /* 0x000fe20000800000 */
[----:B------:R-:W-:Y:S06]  /*a970*/  BRA `(.L_x_14198) ;  /* 0x00000010004c7947 */ /* 0x000fec0003800000 */
.L_x_14217:
        /* <DEDUP_REMOVED lines=22> */
[----:B------:R-:W-:Y:S05]  /*aae0*/  CALL.REL.NOINC `($__internal_25_$__cuda_sm20_div_rn_f64_full) ;  /* 0x000000cc008c7944 */ /* 0x000fea0003c00000 */
.L_x_14232:
[----:B------:R-:W-:Y:S05]  /*aaf0*/  BSYNC B4 ;  /* 0x0000000000047941 */ /* 0x000fea0003800000 */
.L_x_14231:
[----:B------:R-:W0:Y:S01]  /*ab00*/  MUFU.RCP64H R5, 2.718280792236328125 ;  /* 0x4005bf0a00057908 */ /* 0x000e220000001800 */
[----:B------:R-:W-:Y:S01]  /*ab10*/  IMAD.MOV.U32 R6, RZ, RZ, -0x74eba897 ;  /* 0x8b145769ff067424 */ /* 0x000fe200078e00ff */
[----:B------:R-:W-:Y:S01]  /*ab20*/  MOV R4, 0x1 ;  /* 0x0000000100047802 */ /* 0x000fe20000000f00 */
[----:B------:R-:W-:Y:S01]  /*ab30*/  IMAD.MOV.U32 R7, RZ, RZ, 0x4005bf0a ;  /* 0x4005bf0aff077424 */ /* 0x000fe200078e00ff */
[----:B------:R-:W-:Y:S01]  /*ab40*/  FSETP.GEU.AND P1, PT, |R11|, 6.5827683646048100446e-37, PT ;  /* 0x036000000b00780b */ /* 0x000fe20003f2e200 */
[----:B------:R-:W-:Y:S01]  /*ab50*/  BSSY B4, `(.L_x_14233) ;  /* 0x0000015000047945 */ /* 0x000fe20003800000 */
[----:B------:R-:W-:-:S03]  /*ab60*/  DADD R20, -RZ, |R2| ;  /* 0x00000000ff147229 */ /* 0x000fc60000000502 */
        /* <DEDUP_REMOVED lines=16> */
[----:B------:R-:W-:Y:S05]  /*ac70*/  CALL.REL.NOINC `($__internal_25_$__cuda_sm20_div_rn_f64_full) ;  /* 0x000000cc00287944 */ /* 0x000fea0003c00000 */
[----:B------:R-:W-:Y:S01]  /*ac80*/  MOV R4, R2 ;  /* 0x0000000200047202 */ /* 0x000fe20000000f00 */
[----:B------:R-:W-:-:S07]  /*ac90*/  IMAD.MOV.U32 R5, RZ, RZ, R3 ;  /* 0x000000ffff057224 */ /* 0x000fce00078e0003 */
.L_x_14234:
[----:B------:R-:W-:Y:S05]  /*aca0*/  BSYNC B4 ;  /* 0x0000000000047941 */ /* 0x000fea0003800000 */
.L_x_14233:
        /* <DEDUP_REMOVED lines=136> */
.L_x_14236:
[----:B------:R-:W-:Y:S05]  /*b530*/  BSYNC B0 ;  /* 0x0000000000007941 */ /* 0x000fea0003800000 */
.L_x_14235:
        /* <DEDUP_REMOVED lines=8> */
.L_x_14238:
[----:B------:R-:W-:Y:S05]  /*b5c0*/  BSYNC B4 ;  /* 0x0000000000047941 */ /* 0x000fea0003800000 */
.L_x_14237:
[----:B------:R-:W-:Y:S01]  /*b5d0*/  DSETP.NEU.AND P0, PT, R18, RZ, PT ;  /* 0x000000ff1200722a */ /* 0x000fe20003f0d000 */
[----:B------:R-:W-:Y:S01]  /*b5e0*/  BSSY B0, `(.L_x_14239) ;  /* 0x0000049000007945 */ /* 0x000fe20003800000 */
[----:B------:R-:W-:Y:S01]  /*b5f0*/  DADD R4, |R8|, R32 ;  /* 0x0000000008047229 */ /* 0x000fe20000000220 */
        /* <DEDUP_REMOVED lines=71> */
.L_x_14240:
[----:B------:R-:W-:Y:S05]  /*ba70*/  BSYNC B0 ;  /* 0x0000000000007941 */ /* 0x000fea0003800000 */
.L_x_14239:
[----:B------:R-:W-:Y:S02]  /*ba80*/  LOP3.LUT R3, R7, 0x80000000, R11, 0xb8, !PT ;  /* 0x8000000007037812 */ /* 0x000fe400078eb80b */
[----:B------:R-:W-:Y:S02]  /*ba90*/  FSEL R6, R4, R6, P1 ;  /* 0x0000000604067208 */ /* 0x000fe40000800000 */
[----:B------:R-:W-:-:S07]  /*baa0*/  FSEL R7, R5, R3, P1 ;  /* 0x0000000305077208 */ /* 0x000fce0000800000 */
.L_x_14198:
[----:B------:R-:W-:Y:S05]  /*bab0*/  BSYNC B3 ;  /* 0x0000000000037941 */ /* 0x000fea0003800000 */
.L_x_14187:
        /* <DEDUP_REMOVED lines=8> */
.L_x_14108:
[----:B------:R-:W-:-:S14]  /*bb40*/  DSETP.NEU.AND P0, PT, R34, +INF , PT ;  /* 0x7ff000002200742a */ /* 0x000fdc0003f0d000 */
[----:B------:R-:W-:Y:S01]  /*bb50*/  @!P0 DADD R10, R10, R10 ;  /* 0x000000000a0a8229 */ /* 0x000fe2000000000a */
[----:B------:R-:W-:Y:S10]  /*bb60*/  @!P0 BRA `(.L_x_14110) ;  /* 0x0000000000388947 */ /* 0x000ff40003800000 */
[----:B------:R-:W-:-:S14]  /*bb70*/  DSETP.NEU.AND P0, PT, R32, +INF , PT ;  /* 0x7ff000002000742a */ /* 0x000fdc0003f0d000 */
[----:B------:R-:W-:Y:S01]  /*bb80*/  @!P0 DADD R2, R8, R8 ;  /* 0x0000000008028229 */ /* 0x000fe20000000008 */
[----:B------:R-:W-:Y:S02]  /*bb90*/  @!P0 IMAD.MOV.U32 R8, RZ, RZ, R10 ;  /* 0x000000ffff088224 */ /* 0x000fe400078e000a */
[----:B------:R-:W-:-:S07]  /*bba0*/  @!P0 IMAD.MOV.U32 R9, RZ, RZ, R11 ;  /* 0x000000ffff098224 */ /* 0x000fce00078e000b */
[----:B------:R-:W-:Y:S01]  /*bbb0*/  @!P0 MOV R10, R2 ;  /* 0x00000002000a8202 */ /* 0x000fe20000000f00 */
        /* <DEDUP_REMOVED lines=9> */
.L_x_14110:
[----:B------:R-:W-:Y:S05]  /*bc50*/  BSYNC B1 ;  /* 0x0000000000017941 */ /* 0x000fea0003800000 */
.L_x_14107:
[----:B------:R-:W0:Y:S01]  /*bc60*/  S2R R0, SR_TID.X ;  /* 0x0000000000007919 */ /* 0x000e220000002100 */
[----:B------:R-:W-:Y:S02]  /*bc70*/  ULDC.64 UR4, c[0x0][0x410] ;  /* 0x0001040000047ab9 */ /* 0x000fe40000000a00 */
[----:B------:R-:W-:Y:S01]  /*bc80*/  IADD3 R2, P0, R29, UR4, RZ ;  /* 0x000000041d027c10 */ /* 0x000fe2000ff1e0ff */
[----:B------:R-:W0:Y:S04]  /*bc90*/  S2R R5, SR_CTAID.X ;  /* 0x0000000000057919 */ /* 0x000e280000002500 */
[----:B------:R-:W-:-:S05]  /*bca0*/  IMAD.X R3, RZ, RZ, UR5, P0 ;  /* 0x00000005ff037e24 */ /* 0x000fca00080e06ff */
[----:B------:R1:W-:Y:S01]  /*bcb0*/  STG.E.128 desc[UR8][R2.64], R8 ;  /* 0x0000000802007986 */ /* 0x0003e2000c101d08 */
[----:B0-----:R-:W-:-:S05]  /*bcc0*/  LEA R5, R5, R0, 0x8 ;  /* 0x0000000005057211 */ /* 0x001fca00078e40ff */
[----:B-1----:R-:W-:-:S07]  /*bcd0*/  VIADD R5, R5, 0x80 ;  /* 0x0000008005057836 */ /* 0x002fce0000000000 */
.L_x_14105:
[----:B------:R-:W-:Y:S05]  /*bce0*/  BSYNC B2 ;  /* 0x0000000000027941 */ /* 0x000fea0003800000 */
.L_x_14104:
[----:B------:R-:W-:Y:S05]  /*bcf0*/  WARPSYNC.ALL ;  /* 0x0000000000007948 */ /* 0x000fea0003800000 */
[----:B------:R-:W-:Y:S02]  /*bd00*/  ULDC UR4, c[0x0][0x210] ;  /* 0x0000840000047ab9 */ /* 0x000fe40000000800 */
[----:B------:R-:W-:-:S13]  /*bd10*/  ISETP.GE.AND P0, PT, R5, UR4, PT ;  /* 0x0000000405007c0c */ /* 0x000fda000bf06270 */
[----:B------:R-:W-:Y:S05]  /*bd20*/  @P0 EXIT ;  /* 0x000000000000094d */ /* 0x000fea0003800000 */
[----:B------:R-:W0:Y:S01]  /*bd30*/  LDC R6, c[0x0][0x218] ;  /* 0x00008600ff067b82 */ /* 0x000e220000000800 */
[----:B------:R-:W-:Y:S02]  /*bd40*/  IMAD.MOV.U32 R0, RZ, RZ, RZ ;  /* 0x000000ffff007224 */ /* 0x000fe400078e00ff */
        /* <DEDUP_REMOVED lines=288> */
[----:B------:R-:W-:Y:S02]  /*cf50*/  @P0 IMAD.MOV.U32 R4, RZ, RZ, RZ ;  /* 0x000000ffff040224 */ /* 0x000fe400078e00ff */
[----:B------:R-:W-:-:S05]  /*cf60*/  IMAD.MOV R7, RZ, RZ, -R5 ;  /* 0x000000ffff077224 */ /* 0x000fca00078e0a05 */
[----:B------:R-:W1:Y:S08]  /*cf70*/  @P0 LDC R11, c[0x0][0x33c] ;  /* 0x0000cf00ff0b0b82 */ /* 0x000e700000000800 */
[----:B------:R-:W2:Y:S01]  /*cf80*/  @P0 LDC.64 R12, c[0x0][0x408] ;  /* 0x00010200ff0c0b82 */ /* 0x000ea20000000a00 */
[----:B0-----:R-:W-:-:S05]  /*cf90*/  @P0 IMAD.HI.U32 R2, R5, R8, R4 ;  /* 0x0000000805020227 */ /* 0x001fca00078e0004 */
[----:B------:R-:W-:Y:S01]  /*cfa0*/  @P0 SHF.R.U32.HI R4, RZ, R9, R2 ;  /* 0x00000009ff040219 */ /* 0x000fe20000011602 */
[----:B------:R-:W-:-:S04]  /*cfb0*/  IMAD R2, R7, UR6, R3 ;  /* 0x0000000607027c24 */ /* 0x000fc8000f8e0203 */
[----:B------:R-:W-:Y:S02]  /*cfc0*/  @P0 IMAD.MOV R4, RZ, RZ, -R4 ;  /* 0x000000ffff040224 */ /* 0x000fe400078e0a04 */
[C---:B------:R-:W-:Y:S02]  /*cfd0*/  IMAD R35, R2.reuse, UR4, R35 ;  /* 0x0000000402237c24 */ /* 0x040fe4000f8e0223 */
[----:B-1----:R-:W-:Y:S02]  /*cfe0*/  @P0 IMAD R4, R11, R4, R5 ;  /* 0x000000040b040224 */ /* 0x002fe400078e0205 */
[----:B------:R-:W-:Y:S02]  /*cff0*/  IMAD R0, R2, UR5, R0 ;  /* 0x0000000502007c24 */ /* 0x000fe4000f8e0200 */
[C---:B--2---:R-:W-:Y:S02]  /*d000*/  @P0 IMAD R35, R4.reuse, R12, R35 ;  /* 0x0000000c04230224 */ /* 0x044fe400078e0223 */
[----:B------:R-:W-:-:S07]  /*d010*/  @P0 IMAD R0, R4, R13, R0 ;  /* 0x0000000d04000224 */ /* 0x000fce00078e0200 */
.L_x_14241:
[----:B------:R-:W-:Y:S02]  /*d020*/  ULDC.64 UR4, c[0x0][0x418] ;  /* 0x0001060000047ab9 */ /* 0x000fe40000000a00 */
[----:B------:R-:W-:-:S04]  /*d030*/  IADD3 R2, P0, R0, UR4, RZ ;  /* 0x0000000400027c10 */ /* 0x000fc8000ff1e0ff */
[----:B------:R-:W-:-:S05]  /*d040*/  IADD3.X R3, RZ, UR5, RZ, P0, !PT ;  /* 0x00000005ff037c10 */ /* 0x000fca00087fe4ff */
        /* <DEDUP_REMOVED lines=27> */
[----:B------:R-:W-:Y:S01]  /*d200*/  BSSY B2, `(.L_x_14246) ;  /* 0x00002a2000027945 */ /* 0x000fe20003800000 */
[----:B------:R-:W-:-:S08]  /*d210*/  DADD R14, -RZ, |R22| ;  /* 0x00000000ff0e7229 */ /* 0x000fd00000000516 */
[-C--:B------:R-:W-:Y:S02]  /*d220*/  ISETP.GT.U32.AND P1, PT, R2, R28.reuse, PT ;  /* 0x0000001c0200720c */ /* 0x080fe40003f24070 */
[-C--:B------:R-:W-:Y:S02]  /*d230*/  ISETP.GT.U32.AND P3, PT, R14, R28.reuse, PT ;  /* 0x0000001c0e00720c */ /* 0x080fe40003f64070 */
[CC--:B------:R-:W-:Y:S02]  /*d240*/  ISETP.GT.U32.AND.EX P1, PT, R3.reuse, R29.reuse, PT, P1 ;  /* 0x0000001d0300720c */ /* 0x0c0fe40003f24110 */
[----:B------:R-:W-:Y:S02]  /*d250*/  ISETP.LT.U32.AND P0, PT, R2, R28, PT ;  /* 0x0000001c0200720c */ /* 0x000fe40003f01070 */
[-C--:B------:R-:W-:Y:S02]  /*d260*/  SEL R5, R3, R29.reuse, P1 ;  /* 0x0000001d03057207 */ /* 0x080fe40000800000 */
[----:B------:R-:W-:-:S02]  /*d270*/  ISETP.GT.U32.AND.EX P3, PT, R15, R29, PT, P3 ;  /* 0x0000001d0f00720c */ /* 0x000fc40003f64130 */
[-C--:B------:R-:W-:Y:S02]  /*d280*/  ISETP.LT.U32.AND.EX P0, PT, R3, R29.reuse, PT, P0 ;  /* 0x0000001d0300720c */ /* 0x080fe40003f01100 */
[----:B------:R-:W-:Y:S02]  /*d290*/  LOP3.LUT R34, R5, 0xffc00000, RZ, 0xc0, !PT ;  /* 0xffc0000005227812 */ /* 0x000fe400078ec0ff */
[-C--:B------:R-:W-:Y:S02]  /*d2a0*/  ISETP.LT.U32.AND P2, PT, R14, R28.reuse, PT ;  /* 0x0000001c0e00720c */ /* 0x080fe40003f41070 */
[-C--:B------:R-:W-:Y:S02]  /*d2b0*/  SEL R7, R15, R29.reuse, P3 ;  /* 0x0000001d0f077207 */ /* 0x080fe40001800000 */
[----:B------:R-:W-:Y:S02]  /*d2c0*/  SEL R12, R2, R28, P0 ;  /* 0x0000001c020c7207 */ /* 0x000fe40000000000 */
[----:B------:R-:W-:-:S02]  /*d2d0*/  SEL R13, R3, R29, P0 ;  /* 0x0000001d030d7207 */ /* 0x000fc40000000000 */
[----:B------:R-:W-:Y:S02]  /*d2e0*/  IADD3 R33, -R34, 0x7fd00000, RZ ;  /* 0x7fd0000022217810 */ /* 0x000fe40007ffe1ff */
[-C--:B------:R-:W-:Y:S02]  /*d2f0*/  ISETP.LT.U32.AND.EX P0, PT, R15, R29.reuse, PT, P2 ;  /* 0x0000001d0f00720c */ /* 0x080fe40003f01120 */
[----:B------:R-:W-:Y:S02]  /*d300*/  LOP3.LUT R0, R7, 0xffc00000, RZ, 0xc0, !PT ;  /* 0xffc0000007007812 */ /* 0x000fe400078ec0ff */
[-C--:B------:R-:W-:Y:S01]  /*d310*/  SEL R4, R2, R28.reuse, P1 ;  /* 0x0000001c02047207 */ /* 0x080fe20000800000 */
[----:B------:R-:W-:Y:S01]  /*d320*/  IMAD.MOV.U32 R2, RZ, RZ, RZ ;  /* 0x000000ffff027224 */ /* 0x000fe200078e00ff */
[----:B------:R-:W-:Y:S01]  /*d330*/  SEL R26, R14, R28, P0 ;  /* 0x0000001c0e1a7207 */ /* 0x000fe20000000000 */
[----:B------:R-:W-:Y:S01]  /*d340*/  DMUL R30, R32, R12 ;  /* 0x0000000c201e7228 */ /* 0x000fe20000000000 */
[----:B------:R-:W-:-:S02]  /*d350*/  SEL R27, R15, R29, P0 ;  /* 0x0000001d0f1b7207 */ /* 0x000fc40000000000 */
[----:B------:R-:W-:Y:S01]  /*d360*/  IADD3 R3, -R0, 0x7fd00000, RZ ;  /* 0x7fd0000000037810 */ /* 0x000fe20007ffe1ff */
[----:B------:R-:W-:Y:S01]  /*d370*/  DMUL R32, R32, R4 ;  /* 0x0000000420207228 */ /* 0x000fe20000000000 */
[----:B------:R-:W-:Y:S01]  /*d380*/  SEL R6, R14, R28, P3 ;  /* 0x0000001c0e067207 */ /* 0x000fe20001800000 */
[----:B------:R-:W-:Y:S02]  /*d390*/  IMAD.U32 R28, RZ, RZ, UR6 ;  /* 0x00000006ff1c7e24 */ /* 0x000fe4000f8e00ff */
[----:B------:R-:W-:Y:S02]  /*d3a0*/  DMUL R30, R30, R30 ;  /* 0x0000001e1e1e7228 */ /* 0x000fe40000000000 */
[C---:B------:R-:W-:Y:S02]  /*d3b0*/  DMUL R24, R2.reuse, R26 ;  /* 0x0000001a02187228 */ /* 0x040fe40000000000 */
[----:B------:R-:W-:-:S04]  /*d3c0*/  DMUL R2, R2, R6 ;  /* 0x0000000602027228 */ /* 0x000fc80000000000 */
[----:B------:R-:W-:Y:S02]  /*d3d0*/  DFMA R14, R32, R32, R30 ;  /* 0x00000020200e722b */ /* 0x000fe4000000001e */
[----:B------:R-:W-:Y:S01]  /*d3e0*/  DMUL R24, R24, R24 ;  /* 0x0000001818187228 */ /* 0x000fe20000000000 */
[----:B------:R-:W-:-:S05]  /*d3f0*/  IMAD.U32 R30, RZ, RZ, UR5 ;  /* 0x00000005ff1e7e24 */ /* 0x000fca000f8e00ff */
[----:B------:R-:W-:Y:S02]  /*d400*/  DSETP.MIN.AND P0, P1, R14, UR4, PT ;  /* 0x000000040e007e2a */ /* 0x000fe4000b900000 */
[----:B------:R-:W-:Y:S01]  /*d410*/  DFMA R24, R2, R2, R24 ;  /* 0x000000020218722b */ /* 0x000fe20000000018 */
[----:B------:R-:W-:-:S05]  /*d420*/  IMAD.MOV.U32 R2, RZ, RZ, R15 ;  /* 0x000000ffff027224 */ /* 0x000fca00078e000f */
[----:B------:R-:W-:Y:S02]  /*d430*/  FSEL R3, R2, UR6, P0 ;  /* 0x0000000602037c08 */ /* 0x000fe40008000000 */
[----:B------:R-:W-:Y:S01]  /*d440*/  DSETP.MIN.AND P2, P3, R24, UR4, PT ;  /* 0x0000000418007e2a */ /* 0x000fe2000bb40000 */
[----:B------:R-:W-:Y:S01]  /*d450*/  MOV R2, R14 ;  /* 0x0000000e00027202 */ /* 0x000fe20000000f00 */
[----:B------:R-:W-:Y:S01]  /*d460*/  IMAD.MOV.U32 R29, RZ, RZ, R25 ;  /* 0x000000ffff1d7224 */ /* 0x000fe200078e0019 */
[----:B------:R-:W-:Y:S01]  /*d470*/  UMOV UR6, UR4 ;  /* 0x0000000400067c82 */ /* 0x000fe20008000000 */
[----:B------:R-:W-:Y:S01]  /*d480*/  @P1 LOP3.LUT R3, R28, 0x80000, RZ, 0xfc, !PT ;  /* 0x000800001c031812 */ /* 0x000fe200078efcff */
[----:B------:R-:W-:Y:S01]  /*d490*/  IMAD.MOV.U32 R28, RZ, RZ, R24 ;  /* 0x000000ffff1c7224 */ /* 0x000fe200078e0018 */
[----:B------:R-:W-:Y:S01]  /*d4a0*/  SEL R2, R2, UR6, P0 ;  /* 0x0000000602027c07 */ /* 0x000fe20008000000 */
[----:B------:R-:W-:Y:S01]  /*d4b0*/  DSETP.NEU.AND P0, PT, R12, RZ, PT ;  /* 0x000000ff0c00722a */ /* 0x000fe20003f0d000 */
[----:B------:R-:W-:-:S02]  /*d4c0*/  FSEL R43, R29, UR5, P2 ;  /* 0x000000051d2b7c08 */ /* 0x000fc40009000000 */
[----:B------:R-:W0:Y:S01]  /*d4d0*/  MUFU.RSQ64H R29, R3 ;  /* 0x00000003001d7308 */ /* 0x000e220000001c00 */
[----:B------:R-:W-:Y:S01]  /*d4e0*/  SEL R42, R28, UR7, P2 ;  /* 0x000000071c2a7c07 */ /* 0x000fe20009000000 */
[----:B------:R-:W-:Y:S01]  /*d4f0*/  IMAD.MOV.U32 R28, RZ, RZ, RZ ;  /* 0x000000ffff1c7224 */ /* 0x000fe200078e00ff */
[----:B------:R-:W-:Y:S01]  /*d500*/  ISETP.GE.U32.AND P1, PT, R13, 0x7ff00000, PT ;  /* 0x7ff000000d00780c */ /* 0x000fe20003f26070 */
[----:B------:R-:W-:Y:S01]  /*d510*/  DSETP.NEU.AND P2, PT, R26, RZ, PT ;  /* 0x000000ff1a00722a */ /* 0x000fe20003f4d000 */
[----:B------:R-:W-:Y:S02]  /*d520*/  @P3 LOP3.LUT R43, R30, 0x80000, RZ, 0xfc, !PT ;  /* 0x000800001e2b3812 */ /* 0x000fe400078efcff */
[----:B------:R-:W-:Y:S02]  /*d530*/  MOV R30, RZ ;  /* 0x000000ff001e7202 */ /* 0x000fe40000000f00 */
[----:B------:R-:W1:Y:S01]  /*d540*/  MUFU.RSQ64H R31, R43 ;  /* 0x0000002b001f7308 */ /* 0x000e620000001c00 */
[----:B------:R-:W-:Y:S01]  /*d550*/  ISETP.GE.U32.AND P3, PT, R27, 0x7ff00000, PT ;  /* 0x7ff000001b00780c */ /* 0x000fe20003f66070 */
[----:B0-----:R-:W-:-:S08]  /*d560*/  DMUL R36, R28, R28 ;  /* 0x0000001c1c247228 */ /* 0x001fd00000000000 */
[----:B------:R-:W-:Y:S02]  /*d570*/  DFMA R36, R2, -R36, 1 ;  /* 0x3ff000000224742b */ /* 0x000fe40000000824 */
[----:B-1----:R-:W-:Y:S01]  /*d580*/  DMUL R40, R30, R30 ;  /* 0x0000001e1e287228 */ /* 0x002fe20000000000 */
[----:B------:R-:W-:Y:S02]  /*d590*/  IMAD.MOV.U32 R2, RZ, RZ, 0x0 ;  /* 0x00000000ff027424 */ /* 0x000fe400078e00ff */
[----:B------:R-:W-:-:S03]  /*d5a0*/  IMAD.MOV.U32 R3, RZ, RZ, 0x3fd80000 ;  /* 0x3fd80000ff037424 */ /* 0x000fc600078e00ff */
[----:B------:R-:W-:Y:S02]  /*d5b0*/  DMUL R32, R28, R36 ;  /* 0x000000241c207228 */ /* 0x000fe40000000000 */
[----:B------:R-:W-:Y:S02]  /*d5c0*/  DFMA R40, R42, -R40, 1 ;  /* 0x3ff000002a28742b */ /* 0x000fe40000000828 */
[----:B------:R-:W-:-:S06]  /*d5d0*/  DFMA R36, R36, R2, 0.5 ;  /* 0x3fe000002424742b */ /* 0x000fcc0000000002 */
[----:B------:R-:W-:Y:S02]  /*d5e0*/  DFMA R38, R40, R2, 0.5 ;  /* 0x3fe000002826742b */ /* 0x000fe40000000002 */
[----:B------:R-:W-:Y:S02]  /*d5f0*/  DMUL R40, R30, R40 ;  /* 0x000000281e287228 */ /* 0x000fe40000000000 */
[----:B------:R-:W-:-:S06]  /*d600*/  DFMA R32, R36, R32, R28 ;  /* 0x000000202420722b */ /* 0x000fcc000000001c */
[----:B------:R-:W-:Y:S02]  /*d610*/  DFMA R38, R38, R40, R30 ;  /* 0x000000282626722b */ /* 0x000fe4000000001e */
[----:B------:R-:W-:Y:S01]  /*d620*/  DMUL R32, R14, R32 ;  /* 0x000000200e207228 */ /* 0x000fe20000000000 */
[----:B------:R-:W-:Y:S01]  /*d630*/  LOP3.LUT R15, R34, 0x100000, RZ, 0xfc, !PT ;  /* 0x00100000220f7812 */ /* 0x000fe200078efcff */
[----:B------:R-:W-:-:S04]  /*d640*/  IMAD.MOV.U32 R14, RZ, RZ, RZ ;  /* 0x000000ffff0e7224 */ /* 0x000fc800078e00ff */
[----:B------:R-:W-:Y:S01]  /*d650*/  DMUL R38, R24, R38 ;  /* 0x0000002618267228 */ /* 0x000fe20000000000 */
[----:B------:R-:W-:Y:S01]  /*d660*/  LOP3.LUT R25, R0, 0x100000, RZ, 0xfc, !PT ;  /* 0x0010000000197812 */ /* 0x000fe200078efcff */
[----:B------:R-:W-:Y:S01]  /*d670*/  IMAD.MOV.U32 R24, RZ, RZ, RZ ;  /* 0x000000ffff187224 */ /* 0x000fe200078e00ff */
[----:B------:R-:W-:-:S05]  /*d680*/  DMUL R32, R32, R14 ;  /* 0x0000000e20207228 */ /* 0x000fca0000000000 */
[----:B------:R-:W-:-:S05]  /*d690*/  DMUL R38, R38, R24 ;  /* 0x0000001826267228 */ /* 0x000fca0000000000 */
[----:B------:R-:W-:Y:S02]  /*d6a0*/  @!P1 FSEL R13, R5, R33, !P0 ;  /* 0x00000021050d9208 */ /* 0x000fe40004000000 */
[----:B------:R-:W-:-:S03]  /*d6b0*/  @!P1 FSEL R12, R4, R32, !P0 ;  /* 0x00000020040c9208 */ /* 0x000fc60004000000 */
        /* <DEDUP_REMOVED lines=35> */
.L_x_14249:
[----:B------:R-:W-:Y:S05]  /*d8f0*/  BSYNC B3 ;  /* 0x0000000000037941 */ /* 0x000fea0003800000 */
.L_x_14248:
        /* <DEDUP_REMOVED lines=81> */
.L_x_14247:
        /* <DEDUP_REMOVED lines=34> */
.L_x_14257:
[----:B------:R-:W-:Y:S05]  /*e030*/  BSYNC B4 ;  /* 0x0000000000047941 */ /* 0x000fea0003800000 */
.L_x_14256:
[----:B------:R-:W-:Y:S02]  /*e040*/  IMAD.MOV.U32 R30, RZ, RZ, R2 ;  /* 0x000000ffff1e7224 */ /* 0x000fe400078e0002 */
[----:B------:R-:W-:Y:S01]  /*e050*/  IMAD.MOV.U32 R31, RZ, RZ, R3 ;  /* 0x000000ffff1f7224 */ /* 0x000fe200078e0003 */
[----:B------:R-:W-:Y:S06]  /*e060*/  BRA `(.L_x_14255) ;  /* 0x0000000000047947 */ /* 0x000fec0003800000 */
.L_x_14254:
[----:B------:R-:W-:-:S11]  /*e070*/  DADD R30, -R20, R24 ;  /* 0x00000000141e7229 */ /* 0x000fd60000000118 */
.L_x_14255:
[----:B------:R-:W-:Y:S05]  /*e080*/  BSYNC B3 ;  /* 0x0000000000037941 */ /* 0x000fea0003800000 */
.L_x_14253:
[----:B------:R-:W-:Y:S01]  /*e090*/  DADD R14, -R18, 1 ;  /* 0x3ff00000120e7429 */ /* 0x000fe20000000100 */
[----:B------:R-:W-:Y:S07]  /*e0a0*/  BSSY B3, `(.L_x_14258) ;  /* 0x000001f000037945 */ /* 0x000fee0003800000 */
[----:B------:R-:W-:-:S14]  /*e0b0*/  DSETP.GEU.AND P0, PT, R14, RZ, PT ;  /* 0x000000ff0e00722a */ /* 0x000fdc0003f0e000 */
        /* <DEDUP_REMOVED lines=26> */
.L_x_14262:
[----:B------:R-:W-:Y:S05]  /*e260*/  BSYNC B4 ;  /* 0x0000000000047941 */ /* 0x000fea0003800000 */
.L_x_14261:
[----:B------:R-:W-:Y:S05]  /*e270*/  BRA `(.L_x_14260) ;  /* 0x0000000000047947 */ /* 0x000fea0003800000 */
.L_x_14259:
[----:B------:R-:W-:-:S11]  /*e280*/  DADD R2, R26, -R14 ;  /* 0x000000001a027229 */ /* 0x000fd6000000080e */
.L_x_14260:
[----:B------:R-:W-:Y:S05]  /*e290*/  BSYNC B3 ;  /* 0x0000000000037941 */ /* 0x000fea0003800000 */
.L_x_14258:
        /* <DEDUP_REMOVED lines=29> */
.L_x_14264:
[----:B------:R-:W-:Y:S05]  /*e470*/  BSYNC B3 ;  /* 0x0000000000037941 */ /* 0x000fea0003800000 */
.L_x_14263:
        /* <DEDUP_REMOVED lines=85> */
.L_x_14265:
        /* <DEDUP_REMOVED lines=20> */
.L_x_14267:
[----:B------:R-:W-:Y:S05]  /*eb10*/  BSYNC B3 ;  /* 0x0000000000037941 */ /* 0x000fea0003800000 */
.L_x_14266:
        /* <DEDUP_REMOVED lines=30> */
.L_x_14252:
        /* <DEDUP_REMOVED lines=26> */
.L_x_14270:
[----:B------:R-:W-:Y:S05]  /*eea0*/  BSYNC B3 ;  /* 0x0000000000037941 */ /* 0x000fea0003800000 */
.L_x_14269:
        /* <DEDUP_REMOVED lines=25> */
.L_x_14273:
[----:B------:R-:W-:Y:S05]  /*f040*/  BSYNC B3 ;  /* 0x0000000000037941 */ /* 0x000fea0003800000 */
.L_x_14272:
        /* <DEDUP_REMOVED lines=30> */
.L_x_14271:
[----:B------:R-:W-:-:S10]  /*f230*/  DADD R2, R30, 1 ;  /* 0x3ff000001e027429 */ /* 0x000fd40000000000 */
[----:B------:R-:W-:Y:S01]  /*f240*/  ISETP.GT.AND P0, PT, R3, 0xfffff, PT ;  /* 0x000fffff0300780c */ /* 0x000fe20003f04270 */
[----:B------:R-:W-:Y:S02]  /*f250*/  IMAD.MOV.U32 R4, RZ, RZ, R2 ;  /* 0x000000ffff047224 */ /* 0x000fe400078e0002 */
[----:B------:R-:W-:-:S10]  /*f260*/  IMAD.MOV.U32 R5, RZ, RZ, R3 ;  /* 0x000000ffff057224 */ /* 0x000fd400078e0003 */
        /* <DEDUP_REMOVED lines=20> */
[----:B------:R-:W-:Y:S02]  /*f3b0*/  @P0 IADD3 R7, R5, -0x100000, RZ ;  /* 0xfff0000005070810 */ /* 0x000fe40007ffe0ff */
        /* <DEDUP_REMOVED lines=50> */
.L_x_14274:
[----:B------:R-:W-:Y:S01]  /*f6e0*/  IMAD.MOV.U32 R2, RZ, RZ, 0x0 ;  /* 0x00000000ff027424 */ /* 0x000fe200078e00ff */
[----:B------:R-:W-:Y:S01]  /*f6f0*/  FSETP.NEU.FTZ.AND P0, PT, R5, RZ, PT ;  /* 0x000000ff0500720b */ /* 0x000fe20003f1d000 */
[----:B------:R-:W-:-:S06]  /*f700*/  IMAD.MOV.U32 R3, RZ, RZ, 0x7ff00000 ;  /* 0x7ff00000ff037424 */ /* 0x000fcc00078e00ff */
[----:B------:R-:W-:-:S10]  /*f710*/  DFMA R2, R4, R2, +INF ;  /* 0x7ff000000402742b */ /* 0x000fd40000000002 */
[----:B------:R-:W-:Y:S02]  /*f720*/  FSEL R30, R2, RZ, P0 ;  /* 0x000000ff021e7208 */ /* 0x000fe40000000000 */
[----:B------:R-:W-:Y:S01]  /*f730*/  FSEL R31, R3, -QNAN , P0 ;  /* 0xfff00000031f7808 */ /* 0x000fe20000000000 */
[----:B------:R-:W-:Y:S06]  /*f740*/  BRA `(.L_x_14250) ;  /* 0x0000000400347947 */ /* 0x000fec0003800000 */
.L_x_14268:
        /* <DEDUP_REMOVED lines=26> */
.L_x_14276:
[----:B------:R-:W-:Y:S05]  /*f8f0*/  BSYNC B3 ;  /* 0x0000000000037941 */ /* 0x000fea0003800000 */
.L_x_14275:
        /* <DEDUP_REMOVED lines=19> */
.L_x_14278:
[----:B------:R-:W-:Y:S05]  /*fa30*/  BSYNC B3 ;  /* 0x0000000000037941 */ /* 0x000fea0003800000 */
.L_x_14277:
[----:B------:R-:W-:Y:S02]  /*fa40*/  IMAD.MOV.U32 R30, RZ, RZ, R2 ;  /* 0x000000ffff1e7224 */ /* 0x000fe400078e0002 */
[----:B------:R-:W-:Y:S01]  /*fa50*/  IMAD.MOV.U32 R31, RZ, RZ, R3 ;  /* 0x000000ffff1f7224 */ /* 0x000fe200078e0003 */
[----:B------:R-:W-:Y:S06]  /*fa60*/  BRA `(.L_x_14250) ;  /* 0x00000000006c7947 */ /* 0x000fec0003800000 */
.L_x_14251:
        /* <DEDUP_REMOVED lines=24> */
.L_x_14280:
[----:B------:R-:W-:Y:S05]  /*fbf0*/  BSYNC B3 ;  /* 0x0000000000037941 */ /* 0x000fea0003800000 */
.L_x_14279:
[----:B------:R-:W-:Y:S01]  /*fc00*/  IMAD.MOV.U32 R30, RZ, RZ, R2 ;  /* 0x000000ffff1e7224 */ /* 0x000fe200078e0002 */
[----:B------:R-:W-:-:S07]  /*fc10*/  MOV R31, R3 ;  /* 0x00000003001f7202 */ /* 0x000fce0000000f00 */
.L_x_14250:
[----:B------:R-:W-:Y:S05]  /*fc20*/  BSYNC B2 ;  /* 0x0000000000027941 */ /* 0x000fea0003800000 */
.L_x_14246:
        /* <DEDUP_REMOVED lines=24> */
[----:B------:R-:W-:Y:S05]  /*fdb0*/  CALL.REL.NOINC `($__internal_25_$__cuda_sm20_div_rn_f64_full) ;  /* 0x0000007800d87944 */ /* 0x000fea0003c00000 */
.L_x_14285:
[----:B------:R-:W-:Y:S05]  /*fdc0*/  BSYNC B4 ;  /* 0x0000000000047941 */ /* 0x000fea0003800000 */
.L_x_14284:
        /* <DEDUP_REMOVED lines=49> */
.L_x_14287:
        /* <DEDUP_REMOVED lines=68> */
[----:B------:R-:W-:Y:S02]  /*10520*/  LOP3.LUT R3, R5, 0x80000000, R3, 0xb8, !PT ;  /* 0x8000000005037812 */ /* 0x000fe400078eb803 */
[----:B------:R-:W-:Y:S01]  /*10530*/  MOV R2, R4 ;  /* 0x0000000400027202 */ /* 0x000fe20000000f00 */
[----:B------:R-:W-:Y:S06]  /*10540*/  BRA `(.L_x_14288) ;  /* 0x0000001400e07947 */ /* 0x000fec0003800000 */
.L_x_14286:
        /* <DEDUP_REMOVED lines=36> */
.L_x_14296:
[----:B------:R-:W-:Y:S05]  /*10790*/  BSYNC B6 ;  /* 0x0000000000067941 */ /* 0x000fea0003800000 */
.L_x_14295:
[----:B------:R-:W-:Y:S02]  /*107a0*/  IMAD.MOV.U32 R32, RZ, RZ, R2 ;  /* 0x000000ffff207224 */ /* 0x000fe400078e0002 */
[----:B------:R-:W-:Y:S01]  /*107b0*/  IMAD.MOV.U32 R33, RZ, RZ, R3 ;  /* 0x000000ffff217224 */ /* 0x000fe200078e0003 */
[----:B------:R-:W-:Y:S06]  /*107c0*/  BRA `(.L_x_14294) ;  /* 0x0000000000047947 */ /* 0x000fec0003800000 */
.L_x_14293:
[----:B------:R-:W-:-:S11]  /*107d0*/  DADD R32, -R20, R24 ;  /* 0x0000000014207229 */ /* 0x000fd60000000118 */
.L_x_14294:
[----:B------:R-:W-:Y:S05]  /*107e0*/  BSYNC B5 ;  /* 0x0000000000057941 */ /* 0x000fea0003800000 */
.L_x_14292:
        /* <DEDUP_REMOVED lines=26> */
.L_x_14301:
[----:B------:R-:W-:Y:S05]  /*10990*/  BSYNC B6 ;  /* 0x0000000000067941 */ /* 0x000fea0003800000 */
.L_x_14300:
[----:B------:R-:W-:Y:S02]  /*109a0*/  IMAD.MOV.U32 R16, RZ, RZ, R2 ;  /* 0x000000ffff107224 */ /* 0x000fe400078e0002 */
[----:B------:R-:W-:Y:S01]  /*109b0*/  IMAD.MOV.U32 R17, RZ, RZ, R3 ;  /* 0x000000ffff117224 */ /* 0x000fe200078e0003 */
[----:B------:R-:W-:Y:S06]  /*109c0*/  BRA `(.L_x_14299) ;  /* 0x0000000000047947 */ /* 0x000fec0003800000 */
.L_x_14298:
[----:B------:R-:W-:-:S11]  /*109d0*/  DADD R16, -R22, R26 ;  /* 0x0000000016107229 */ /* 0x000fd6000000011a */
.L_x_14299:
[----:B------:R-:W-:Y:S05]  /*109e0*/  BSYNC B5 ;  /* 0x0000000000057941 */ /* 0x000fea0003800000 */
.L_x_14297:
[----:B------:R-:W-:Y:S01]  /*109f0*/  DMUL R2, R16, 0.5 ;  /* 0x3fe0000010027828 */ /* 0x000fe20000000000 */
[----:B------:R-:W-:Y:S01]  /*10a00*/  IMAD.MOV.U32 R4, RZ, RZ, 0x0 ;  /* 0x00000000ff047424 */ /* 0x000fe200078e00ff */
[----:B------:R-:W-:Y:S01]  /*10a10*/  DADD R28, R18, R28 ;  /* 0x00000000121c7229 */ /* 0x000fe2000000001c */
        /* <DEDUP_REMOVED lines=26> */
.L_x_14303:
[----:B------:R-:W-:Y:S05]  /*10bc0*/  BSYNC B5 ;  /* 0x0000000000057941 */ /* 0x000fea0003800000 */
.L_x_14302:
[----:B------:R-:W-:Y:S01]  /*10bd0*/  IMAD.MOV.U32 R28, RZ, RZ, R2 ;  /* 0x000000ffff1c7224 */ /* 0x000fe200078e0002 */
[----:B------:R-:W-:Y:S01]  /*10be0*/  MOV R29, R3 ;  /* 0x00000003001d7202 */ /* 0x000fe20000000f00 */
[----:B------:R-:W-:Y:S06]  /*10bf0*/  BRA `(.L_x_14304) ;  /* 0x0000000800447947 */ /* 0x000fec0003800000 */
.L_x_14291:
        /* <DEDUP_REMOVED lines=29> */
.L_x_14307:
[----:B------:R-:W-:Y:S05]  /*10dd0*/  BSYNC B5 ;  /* 0x0000000000057941 */ /* 0x000fea0003800000 */
.L_x_14306:
[----:B------:R-:W-:Y:S02]  /*10de0*/  IMAD.MOV.U32 R28, RZ, RZ, R2 ;  /* 0x000000ffff1c7224 */ /* 0x000fe400078e0002 */
[----:B------:R-:W-:Y:S01]  /*10df0*/  IMAD.MOV.U32 R29, RZ, RZ, R3 ;  /* 0x000000ffff1d7224 */ /* 0x000fe200078e0003 */
[----:B------:R-:W-:Y:S06]  /*10e00*/  BRA `(.L_x_14304) ;  /* 0x0000000400c07947 */ /* 0x000fec0003800000 */
.L_x_14305:
        /* <DEDUP_REMOVED lines=29> */
.L_x_14309:
[----:B------:R-:W-:Y:S05]  /*10fe0*/  BSYNC B5 ;  /* 0x0000000000057941 */ /* 0x000fea0003800000 */
.L_x_14308:
        /* <DEDUP_REMOVED lines=19> */
.L_x_14311:
[----:B------:R-:W-:Y:S05]  /*11120*/  BSYNC B5 ;  /* 0x0000000000057941 */ /* 0x000fea0003800000 */
.L_x_14310:
[----:B------:R-:W-:Y:S01]  /*11130*/  DMUL R18, R18, 8.11296384146066816958e+31 ;  /* 0x4690000012127828 */ /* 0x000fe20000000000 */
[----:B------:R-:W-:Y:S01]  /*11140*/  IMAD.MOV.U32 R28, RZ, RZ, R2 ;  /* 0x000000ffff1c7224 */ /* 0x000fe200078e0002 */
[----:B------:R-:W-:Y:S01]  /*11150*/  MOV R29, R3 ;  /* 0x00000003001d7202 */ /* 0x000fe20000000f00 */
[----:B------:R-:W-:Y:S08]  /*11160*/  BRA `(.L_x_14304) ;  /* 0x0000000000e87947 */ /* 0x000ff00003800000 */
.L_x_14290:
        /* <DEDUP_REMOVED lines=26> */
.L_x_14313:
[----:B------:R-:W-:Y:S05]  /*11310*/  BSYNC B5 ;  /* 0x0000000000057941 */ /* 0x000fea0003800000 */
.L_x_14312:
[----:B------:R-:W-:Y:S01]  /*11320*/  DADD R14, R28, 1 ;  /* 0x3ff000001c0e7429 */ /* 0x000fe20000000000 */
[----:B------:R-:W-:Y:S01]  /*11330*/  IMAD.MOV.U32 R4, RZ, RZ, 0x0 ;  /* 0x00000000ff047424 */ /* 0x000fe200078e00ff */
[----:B------:R-:W-:Y:S01]  /*11340*/  MOV R5, 0x3fd80000 ;  /* 0x3fd8000000057802 */ /* 0x000fe20000000f00 */
[----:B------:R-:W-:Y:S01]  /*11350*/  BSSY B5, `(.L_x_14314) ;  /* 0x000001a000057945 */ /* 0x000fe20003800000 */
[----:B------:R-:W-:Y:S02]  /*11360*/  IMAD.MOV.U32 R18, RZ, RZ, 0x0 ;  /* 0x00000000ff127424 */ /* 0x000fe400078e00ff */
[----:B------:R-:W-:Y:S02]  /*11370*/  IMAD.MOV.U32 R19, RZ, RZ, 0x3ff00000 ;  /* 0x3ff00000ff137424 */ /* 0x000fe400078e00ff */
        /* <DEDUP_REMOVED lines=23> */
.L_x_14315:
[----:B------:R-:W-:Y:S05]  /*114f0*/  BSYNC B5 ;  /* 0x0000000000057941 */ /* 0x000fea0003800000 */
.L_x_14314:
[----:B------:R-:W-:-:S11]  /*11500*/  DMUL R28, R2, R20 ;  /* 0x00000014021c7228 */ /* 0x000fd60000000000 */
.L_x_14304:
[----:B------:R-:W-:Y:S05]  /*11510*/  BSYNC B4 ;  /* 0x0000000000047941 */ /* 0x000fea0003800000 */
.L_x_14289:
[----:B------:R-:W-:Y:S05]  /*11520*/  BRA `(.L_x_14316) ;  /* 0x0000000000087947 */ /* 0x000fea0003800000 */
.L_x_14283:
[----:B------:R-:W-:Y:S02]  /*11530*/  DMUL R28, R28, 9.00719925474099200000e+15 ;  /* 0x434000001c1c7828 */ /* 0x000fe40000000000 */
[----:B------:R-:W-:-:S11]  /*11540*/  DMUL R18, R18, 9.00719925474099200000e+15 ;  /* 0x4340000012127828 */ /* 0x000fd60000000000 */
.L_x_14316:
[----:B------:R-:W-:Y:S05]  /*11550*/  BSYNC B2 ;  /* 0x0000000000027941 */ /* 0x000fea0003800000 */
.L_x_14282:
        /* <DEDUP_REMOVED lines=28> */
.L_x_14318:
[----:B------:R-:W-:Y:S05]  /*11720*/  BSYNC B2 ;  /* 0x0000000000027941 */ /* 0x000fea0003800000 */
.L_x_14317:
        /* <DEDUP_REMOVED lines=82> */
.L_x_14320:
[----:B------:R-:W-:Y:S02]  /*11c50*/  FSEL R2, RZ, 3.37028055040000000000e+12, P0 ;  /* 0x54442d18ff027808 */ /* 0x000fe40000000000 */
[----:B------:R-:W-:-:S07]  /*11c60*/  FSEL R3, RZ, 2.1426990032196044922, P0 ;  /* 0x400921fbff037808 */ /* 0x000fce0000000000 */
.L_x_14321:
[----:B------:R-:W-:Y:S05]  /*11c70*/  BSYNC B0 ;  /* 0x0000000000007941 */ /* 0x000fea0003800000 */
.L_x_14319:
[----:B------:R-:W-:Y:S01]  /*11c80*/  DADD R28, |R28|, |R18| ;  /* 0x000000001c1c7229 */ /* 0x000fe20000000612 */
[----:B------:R-:W-:-:S07]  /*11c90*/  LOP3.LUT R19, R3, 0x80000000, R19, 0xb8, !PT ;  /* 0x8000000003137812 */ /* 0x000fce00078eb813 */
[----:B------:R-:W-:-:S06]  /*11ca0*/  DSETP.GTU.AND P0, PT, |R28|, +INF , PT ;  /* 0x7ff000001c00742a */ /* 0x000fcc0003f0c200 */
[----:B------:R-:W-:Y:S02]  /*11cb0*/  FSEL R2, R28, R2, P0 ;  /* 0x000000021c027208 */ /* 0x000fe40000000000 */
[----:B------:R-:W-:-:S07]  /*11cc0*/  FSEL R3, R29, R19, P0 ;  /* 0x000000131d037208 */ /* 0x000fce0000000000 */
.L_x_14288:
[----:B------:R-:W-:Y:S05]  /*11cd0*/  BSYNC B3 ;  /* 0x0000000000037941 */ /* 0x000fea0003800000 */
.L_x_14281:
[----:B------:R-:W-:Y:S01]  /*11ce0*/  LOP3.LUT R9, R31, 0x80000000, R9, 0xb8, !PT ;  /* 0x800000001f097812 */ /* 0x000fe200078eb809 */
[----:B------:R-:W-:Y:S01]  /*11cf0*/  IMAD.MOV.U32 R10, RZ, RZ, R2 ;  /* 0x000000ffff0a7224 */ /* 0x000fe200078e0002 */
[----:B------:R-:W-:Y:S02]  /*11d00*/  LOP3.LUT R11, R3, 0x80000000, R11, 0xb8, !PT ;  /* 0x80000000030b7812 */ /* 0x000fe400078eb80b */
[----:B------:R-:W-:Y:S01]  /*11d10*/  MOV R8, R30 ;  /* 0x0000001e00087202 */ /* 0x000fe20000000f00 */
[----:B------:R-:W-:Y:S06]  /*11d20*/  BRA `(.L_x_14245) ;  /* 0x0000005800e07947 */ /* 0x000fec0003800000 */
.L_x_14244:
[----:B------:R-:W-:Y:S01]  /*11d30*/  ISETP.GT.AND P0, PT, R9, -0x1, PT ;  /* 0xffffffff0900780c */ /* 0x000fe20003f04270 */
[----:B------:R-:W-:-:S12]  /*11d40*/  BSSY B2, `(.L_x_14322) ;  /* 0x000059d000027945 */ /* 0x000fd80003800000 */
[----:B------:R-:W-:Y:S05]  /*11d50*/  @P0 BRA `(.L_x_14323) ;  /* 0x0000002c00940947 */ /* 0x000fea0003800000 */
[----:B------:R-:W-:Y:S01]  /*11d60*/  DADD R14, -RZ, |R10| ;  /* 0x00000000ff0e7229 */ /* 0x000fe2000000050a */
[----:B------:R-:W-:Y:S01]  /*11d70*/  UMOV UR4, 0xffffffff ;  /* 0xffffffff00047882 */ /* 0x000fe20000000000 */
[----:B------:R-:W-:Y:S01]  /*11d80*/  DADD R20, -RZ, |R8| ;  /* 0x00000000ff147229 */ /* 0x000fe20000000508 */
[----:B------:R-:W-:Y:S01]  /*11d90*/  UMOV UR5, 0x7fdfffff ;  /* 0x7fdfffff00057882 */ /* 0x000fe20000000000 */
[----:B------:R-:W-:Y:S02]  /*11da0*/  DSETP.GEU.AND P4, PT, |R8|, |R10|, PT ;  /* 0x4000000a0800722a */ /* 0x000fe40003f8e200 */
[----:B------:R-:W-:Y:S02]  /*11db0*/  DADD R18, -RZ, -R8 ;  /* 0x00000000ff127229 */ /* 0x000fe40000000908 */
[----:B------:R-:W-:-:S04]  /*11dc0*/  DADD R16, -RZ, -R10 ;  /* 0x00000000ff107229 */ /* 0x000fc8000000090a */
        /* <DEDUP_REMOVED lines=24> */
[----:B------:R-:W-:Y:S02]  /*11f50*/  @!P0 MOV R5, R7 ;  /* 0x0000000700058202 */ /* 0x000fe40000000f00 */
[----:B------:R-:W-:Y:S02]  /*11f60*/  @!P0 MOV R4, R6 ;  /* 0x0000000600048202 */ /* 0x000fe40000000f00 */
[----:B------:R-:W-:Y:S01]  /*11f70*/  DMUL R12, R22, R2 ;  /* 0x00000002160c7228 */ /* 0x000fe20000000000 */
[----:B------:R-:W-:-:S05]  /*11f80*/  VIADD R0, R5, 0xffffffff ;  /* 0xffffffff05007836 */ /* 0x000fca0000000000 */
[----:B------:R-:W-:Y:S02]  /*11f90*/  ISETP.GE.U32.AND P1, PT, R0, 0x7fefffff, PT ;  /* 0x7fefffff0000780c */ /* 0x000fe40003f26070 */
[----:B------:R-:W-:-:S08]  /*11fa0*/  DFMA R14, -R24, R12, R22 ;  /* 0x0000000c180e722b */ /* 0x000fd00000000116 */
[----:B------:R-:W-:-:S03]  /*11fb0*/  DFMA R2, R2, R14, R12 ;  /* 0x0000000e0202722b */ /* 0x000fc6000000000c */
[----:B------:R-:W-:Y:S01]  /*11fc0*/  @P1 IMAD.MOV.U32 R12, RZ, RZ, 0x0 ;  /* 0x00000000ff0c1424 */ /* 0x000fe200078e00ff */
[----:B------:R-:W-:Y:S01]  /*11fd0*/  @P1 FSETP.NEU.FTZ.AND P2, PT, R7, RZ, PT ;  /* 0x000000ff0700120b */ /* 0x000fe20003f5d000 */
[----:B------:R-:W-:-:S05]  /*11fe0*/  @P1 IMAD.MOV.U32 R13, RZ, RZ, 0x7ff00000 ;  /* 0x7ff00000ff0d1424 */ /* 0x000fca00078e00ff */
        /* <DEDUP_REMOVED lines=70> */
.L_x_14327:
[----:B------:R-:W-:Y:S05]  /*12450*/  BSYNC B0 ;  /* 0x0000000000007941 */ /* 0x000fea0003800000 */
.L_x_14326:
[----:B------:R-:W-:Y:S04]  /*12460*/  BSSY B3, `(.L_x_14328) ;  /* 0x0000008000037945 */ /* 0x000fe80003800000 */
[----:B------:R-:W-:Y:S05]  /*12470*/  @P3 BRA P5, `(.L_x_14329) ;  /* 0x0000000000183947 */ /* 0x000fea0002800000 */
[----:B------:R-:W-:Y:S01]  /*12480*/  MOV R2, R22 ;  /* 0x0000001600027202 */ /* 0x000fe20000000f00 */
[----:B------:R-:W-:Y:S01]  /*12490*/  IMAD.MOV.U32 R3, RZ, RZ, R23 ;  /* 0x000000ffff037224 */ /* 0x000fe200078e0017 */
[----:B------:R-:W-:Y:S01]  /*124a0*/  MOV R0, 0x124e0 ;  /* 0x000124e000007802 */ /* 0x000fe20000000f00 */
[----:B------:R-:W-:Y:S02]  /*124b0*/  IMAD.MOV.U32 R14, RZ, RZ, R24 ;  /* 0x000000ffff0e7224 */ /* 0x000fe400078e0018 */
[----:B------:R-:W-:-:S07]  /*124c0*/  IMAD.MOV.U32 R15, RZ, RZ, R25 ;  /* 0x000000ffff0f7224 */ /* 0x000fce00078e0019 */
[----:B------:R-:W-:Y:S05]  /*124d0*/  CALL.REL.NOINC `($__internal_25_$__cuda_sm20_div_rn_f64_full) ;  /* 0x0000005400107944 */ /* 0x000fea0003c00000 */
.L_x_14329:
[----:B------:R-:W-:Y:S05]  /*124e0*/  BSYNC B3 ;  /* 0x0000000000037941 */ /* 0x000fea0003800000 */
.L_x_14328:
        /* <DEDUP_REMOVED lines=82> */
.L_x_14331:
[----:B------:R-:W-:-:S04]  /*12a10*/  ISETP.GE.AND P0, PT, R19, RZ, PT ;  /* 0x000000ff1300720c */ /* 0x000fc80003f06270 */
[----:B------:R-:W-:Y:S02]  /*12a20*/  FSEL R6, RZ, 3.37028055040000000000e+12, P0 ;  /* 0x54442d18ff067808 */ /* 0x000fe40000000000 */
[----:B------:R-:W-:-:S07]  /*12a30*/  FSEL R7, RZ, 2.1426990032196044922, P0 ;  /* 0x400921fbff077808 */ /* 0x000fce0000000000 */
.L_x_14332:
[----:B------:R-:W-:Y:S05]  /*12a40*/  BSYNC B0 ;  /* 0x0000000000007941 */ /* 0x000fea0003800000 */
.L_x_14330:
[----:B------:R-:W-:Y:S01]  /*12a50*/  DADD R2, |R8|, |R10| ;  /* 0x0000000008027229 */ /* 0x000fe2000000060a */
[----:B------:R-:W-:Y:S01]  /*12a60*/  LOP3.LUT R17, R7, 0x80000000, R17, 0xb8, !PT ;  /* 0x8000000007117812 */ /* 0x000fe200078eb811 */
[----:B------:R-:W-:-:S06]  /*12a70*/  DMUL R20, R20, 0.5 ;  /* 0x3fe0000014147828 */ /* 0x000fcc0000000000 */
[----:B------:R-:W-:-:S06]  /*12a80*/  DSETP.GTU.AND P0, PT, |R2|, +INF , PT ;  /* 0x7ff000000200742a */ /* 0x000fcc0003f0c200 */
[----:B------:R-:W-:Y:S02]  /*12a90*/  FSEL R6, R2, R6, P0 ;  /* 0x0000000602067208 */ /* 0x000fe40000000000 */
[----:B------:R-:W-:Y:S01]  /*12aa0*/  FSEL R7, R3, R17, P0 ;  /* 0x0000001103077208 */ /* 0x000fe20000000000 */
[----:B------:R-:W-:Y:S06]  /*12ab0*/  BRA `(.L_x_14333) ;  /* 0x0000004c00147947 */ /* 0x000fec0003800000 */
.L_x_14325:
        /* <DEDUP_REMOVED lines=38> */
[----:B------:R-:W-:-:S06]  /*12d20*/  MOV R6, 0x1 ;  /* 0x0000000100067802 */ /* 0x000fcc0000000f00 */
        /* <DEDUP_REMOVED lines=29> */
[----:B------:R-:W-:Y:S01]  /*12f00*/  IMAD.MOV.U32 R0, RZ, RZ, -0x3ff ;  /* 0xfffffc01ff007424 */ /* 0x000fe200078e00ff */
[----:B------:R-:W-:-:S05]  /*12f10*/  @!P0 MOV R0, 0xfffffbcb ;  /* 0xfffffbcb00008802 */ /* 0x000fca0000000f00 */
        /* <DEDUP_REMOVED lines=65> */
.L_x_14335:
[----:B------:R-:W-:Y:S05]  /*13330*/  BSYNC B0 ;  /* 0x0000000000007941 */ /* 0x000fea0003800000 */
.L_x_14334:
        /* <DEDUP_REMOVED lines=8> */
.L_x_14337:
[----:B------:R-:W-:Y:S05]  /*133c0*/  BSYNC B3 ;  /* 0x0000000000037941 */ /* 0x000fea0003800000 */
.L_x_14336:
        /* <DEDUP_REMOVED lines=82> */
.L_x_14339:
[----:B------:R-:W-:-:S04]  /*138f0*/  ISETP.GE.AND P0, PT, R19, RZ, PT ;  /* 0x000000ff1300720c */ /* 0x000fc80003f06270 */
[----:B------:R-:W-:Y:S02]  /*13900*/  FSEL R6, RZ, 3.37028055040000000000e+12, P0 ;  /* 0x54442d18ff067808 */ /* 0x000fe40000000000 */
[----:B------:R-:W-:-:S07]  /*13910*/  FSEL R7, RZ, 2.1426990032196044922, P0 ;  /* 0x400921fbff077808 */ /* 0x000fce0000000000 */
.L_x_14340:
[----:B------:R-:W-:Y:S05]  /*13920*/  BSYNC B0 ;  /* 0x0000000000007941 */ /* 0x000fea0003800000 */
.L_x_14338:
[----:B------:R-:W-:Y:S01]  /*13930*/  DADD R2, |R8|, |R10| ;  /* 0x0000000008027229 */ /* 0x000fe2000000060a */
[----:B------:R-:W-:-:S07]  /*13940*/  LOP3.LUT R17, R7, 0x80000000, R17, 0xb8, !PT ;  /* 0x8000000007117812 */ /* 0x000fce00078eb811 */
[----:B------:R-:W-:-:S06]  /*13950*/  DSETP.GTU.AND P0, PT, |R2|, +INF , PT ;  /* 0x7ff000000200742a */ /* 0x000fcc0003f0c200 */
[----:B------:R-:W-:Y:S02]  /*13960*/  FSEL R6, R2, R6, P0 ;  /* 0x0000000602067208 */ /* 0x000fe40000000000 */
[----:B------:R-:W-:Y:S01]  /*13970*/  FSEL R7, R3, R17, P0 ;  /* 0x0000001103077208 */ /* 0x000fe20000000000 */
[----:B------:R-:W-:Y:S06]  /*13980*/  BRA `(.L_x_14333) ;  /* 0x0000003c00607947 */ /* 0x000fec0003800000 */
.L_x_14324:
        /* <DEDUP_REMOVED lines=22> */
[----:B------:R-:W-:Y:S05]  /*13af0*/  CALL.REL.NOINC `($__internal_25_$__cuda_sm20_div_rn_f64_full) ;  /* 0x0000003c00887944 */ /* 0x000fea0003c00000 */
.L_x_14342:
[----:B------:R-:W-:Y:S05]  /*13b00*/  BSYNC B3 ;  /* 0x0000000000037941 */ /* 0x000fea0003800000 */
.L_x_14341:
        /* <DEDUP_REMOVED lines=23> */
[----:B------:R-:W-:Y:S05]  /*13c80*/  CALL.REL.NOINC `($__internal_25_$__cuda_sm20_div_rn_f64_full) ;  /* 0x0000003c00247944 */ /* 0x000fea0003c00000 */
[----:B------:R-:W-:Y:S02]  /*13c90*/  IMAD.MOV.U32 R4, RZ, RZ, R2 ;  /* 0x000000ffff047224 */ /* 0x000fe400078e0002 */
[----:B------:R-:W-:-:S07]  /*13ca0*/  IMAD.MOV.U32 R5, RZ, RZ, R3 ;  /* 0x000000ffff057224 */ /* 0x000fce00078e0003 */
.L_x_14344:
[----:B------:R-:W-:Y:S05]  /*13cb0*/  BSYNC B3 ;  /* 0x0000000000037941 */ /* 0x000fea0003800000 */
.L_x_14343:
        /* <DEDUP_REMOVED lines=136> */
.L_x_14346:
[----:B------:R-:W-:Y:S05]  /*14540*/  BSYNC B0 ;  /* 0x0000000000007941 */ /* 0x000fea0003800000 */
.L_x_14345:
        /* <DEDUP_REMOVED lines=8> */
.L_x_14348:
[----:B------:R-:W-:Y:S05]  /*145d0*/  BSYNC B3 ;  /* 0x0000000000037941 */ /* 0x000fea0003800000 */
.L_x_14347:
        /* <DEDUP_REMOVED lines=82> */
.L_x_14350:
[----:B------:R-:W-:-:S04]  /*14b00*/  ISETP.GE.AND P0, PT, R19, RZ, PT ;  /* 0x000000ff1300720c */ /* 0x000fc80003f06270 */
[----:B------:R-:W-:Y:S02]  /*14b10*/  FSEL R6, RZ, 3.37028055040000000000e+12, P0 ;  /* 0x54442d18ff067808 */ /* 0x000fe40000000000 */
[----:B------:R-:W-:-:S07]  /*14b20*/  FSEL R7, RZ, 2.1426990032196044922, P0 ;  /* 0x400921fbff077808 */ /* 0x000fce0000000000 */
.L_x_14351:
[----:B------:R-:W-:Y:S05]  /*14b30*/  BSYNC B0 ;  /* 0x0000000000007941 */ /* 0x000fea0003800000 */
.L_x_14349:
[----:B------:R-:W-:Y:S01]  /*14b40*/  DADD R2, |R8|, |R10| ;  /* 0x0000000008027229 */ /* 0x000fe2000000060a */
[----:B------:R-:W-:Y:S01]  /*14b50*/  LOP3.LUT R17, R7, 0x80000000, R17, 0xb8, !PT ;  /* 0x8000000007117812 */ /* 0x000fe200078eb811 */
[----:B------:R-:W-:-:S06]  /*14b60*/  DADD R20, R20, 1 ;  /* 0x3ff0000014147429 */ /* 0x000fcc0000000000 */
[----:B------:R-:W-:-:S06]  /*14b70*/  DSETP.GTU.AND P0, PT, |R2|, +INF , PT ;  /* 0x7ff000000200742a */ /* 0x000fcc0003f0c200 */
[----:B------:R-:W-:Y:S02]  /*14b80*/  FSEL R6, R2, R6, P0 ;  /* 0x0000000602067208 */ /* 0x000fe40000000000 */
[----:B------:R-:W-:Y:S01]  /*14b90*/  FSEL R7, R3, R17, P0 ;  /* 0x0000001103077208 */ /* 0x000fe20000000000 */
[----:B------:R-:W-:Y:S06]  /*14ba0*/  BRA `(.L_x_14333) ;  /* 0x0000002800d87947 */ /* 0x000fec0003800000 */
.L_x_14323:
        /* <DEDUP_REMOVED lines=107> */
.L_x_14355:
[----:B------:R-:W-:Y:S05]  /*15260*/  BSYNC B0 ;  /* 0x0000000000007941 */ /* 0x000fea0003800000 */
.L_x_14354:
        /* <DEDUP_REMOVED lines=8> */
.L_x_14357:
[----:B------:R-:W-:Y:S05]  /*152f0*/  BSYNC B3 ;  /* 0x0000000000037941 */ /* 0x000fea0003800000 */
.L_x_14356:
        /* <DEDUP_REMOVED lines=73> */
.L_x_14359:
[----:B------:R-:W-:Y:S05]  /*15790*/  BSYNC B0 ;  /* 0x0000000000007941 */ /* 0x000fea0003800000 */
.L_x_14358:
[----:B------:R-:W-:Y:S01]  /*157a0*/  LOP3.LUT R3, R7, 0x80000000, R11, 0xb8, !PT ;  /* 0x8000000007037812 */ /* 0x000fe200078eb80b */
[----:B------:R-:W-:Y:S01]  /*157b0*/  DMUL R20, R20, 0.5 ;  /* 0x3fe0000014147828 */ /* 0x000fe20000000000 */
[----:B------:R-:W-:Y:S02]  /*157c0*/  FSEL R6, R4, R6, P0 ;  /* 0x0000000604067208 */ /* 0x000fe40000000000 */
[----:B------:R-:W-:Y:S01]  /*157d0*/  FSEL R7, R5, R3, P0 ;  /* 0x0000000305077208 */ /* 0x000fe20000000000 */
[----:B------:R-:W-:Y:S07]  /*157e0*/  BRA `(.L_x_14333) ;  /* 0x0000001c00c87947 */ /* 0x000fee0003800000 */
.L_x_14353:
        /* <DEDUP_REMOVED lines=135> */
.L_x_14361:
[----:B------:R-:W-:Y:S05]  /*16060*/  BSYNC B0 ;  /* 0x0000000000007941 */ /* 0x000fea0003800000 */
.L_x_14360:
        /* <DEDUP_REMOVED lines=8> */
.L_x_14363:
[----:B------:R-:W-:Y:S05]  /*160f0*/  BSYNC B3 ;  /* 0x0000000000037941 */ /* 0x000fea0003800000 */
.L_x_14362:
        /* <DEDUP_REMOVED lines=73> */
.L_x_14365:
[----:B------:R-:W-:Y:S05]  /*16590*/  BSYNC B0 ;  /* 0x0000000000007941 */ /* 0x000fea0003800000 */
.L_x_14364:
[----:B------:R-:W-:Y:S02]  /*165a0*/  LOP3.LUT R3, R7, 0x80000000, R11, 0xb8, !PT ;  /* 0x8000000007037812 */ /* 0x000fe400078eb80b */
[----:B------:R-:W-:Y:S02]  /*165b0*/  FSEL R6, R4, R6, P1 ;  /* 0x0000000604067208 */ /* 0x000fe40000800000 */
[----:B------:R-:W-:Y:S01]  /*165c0*/  FSEL R7, R5, R3, P1 ;  /* 0x0000000305077208 */ /* 0x000fe20000800000 */
[----:B------:R-:W-:Y:S06]  /*165d0*/  BRA `(.L_x_14333) ;  /* 0x00000010004c7947 */ /* 0x000fec0003800000 */
.L_x_14352:
        /* <DEDUP_REMOVED lines=17> */
[----:B------:R-:W-:Y:S01]  /*166f0*/  MOV R2, R8 ;  /* 0x0000000800027202 */ /* 0x000fe20000000f00 */
[----:B------:R-:W-:Y:S01]  /*16700*/  IMAD.MOV.U32 R3, RZ, RZ, R9 ;  /* 0x000000ffff037224 */ /* 0x000fe200078e0009 */
[----:B------:R-:W-:Y:S01]  /*16710*/  MOV R0, 0x16750 ;  /* 0x0001675000007802 */ /* 0x000fe20000000f00 */
[----:B------:R-:W-:Y:S02]  /*16720*/  IMAD.MOV.U32 R14, RZ, RZ, -0x74eba897 ;  /* 0x8b145769ff0e7424 */ /* 0x000fe400078e00ff */
[----:B------:R-:W-:-:S07]  /*16730*/  IMAD.MOV.U32 R15, RZ, RZ, 0x4005bf0a ;  /* 0x4005bf0aff0f7424 */ /* 0x000fce00078e00ff */
[----:B------:R-:W-:Y:S05]  /*16740*/  CALL.REL.NOINC `($__internal_25_$__cuda_sm20_div_rn_f64_full) ;  /* 0x0000001000747944 */ /* 0x000fea0003c00000 */
.L_x_14367:
[----:B------:R-:W-:Y:S05]  /*16750*/  BSYNC B3 ;  /* 0x0000000000037941 */ /* 0x000fea0003800000 */
.L_x_14366:
        /* <DEDUP_REMOVED lines=26> */
.L_x_14369:
[----:B------:R-:W-:Y:S05]  /*16900*/  BSYNC B3 ;  /* 0x0000000000037941 */ /* 0x000fea0003800000 */
.L_x_14368:
        /* <DEDUP_REMOVED lines=136> */
.L_x_14371:
[----:B------:R-:W-:Y:S05]  /*17190*/  BSYNC B0 ;  /* 0x0000000000007941 */ /* 0x000fea0003800000 */
.L_x_14370:
        /* <DEDUP_REMOVED lines=8> */
.L_x_14373:
[----:B------:R-:W-:Y:S05]  /*17220*/  BSYNC B3 ;  /* 0x0000000000037941 */ /* 0x000fea0003800000 */
.L_x_14372:
        /* <DEDUP_REMOVED lines=74> */
.L_x_14375:
[----:B------:R-:W-:Y:S05]  /*176d0*/  BSYNC B0 ;  /* 0x0000000000007941 */ /* 0x000fea0003800000 */
.L_x_14374:
[----:B------:R-:W-:Y:S02]  /*176e0*/  LOP3.LUT R3, R7, 0x80000000, R11, 0xb8, !PT ;  /* 0x8000000007037812 */ /* 0x000fe400078eb80b */
[----:B------:R-:W-:Y:S02]  /*176f0*/  FSEL R6, R4, R6, P1 ;  /* 0x0000000604067208 */ /* 0x000fe40000800000 */
[----:B------:R-:W-:-:S07]  /*17700*/  FSEL R7, R5, R3, P1 ;  /* 0x0000000305077208 */ /* 0x000fce0000800000 */
.L_x_14333:
[----:B------:R-:W-:Y:S05]  /*17710*/  BSYNC B2 ;  /* 0x0000000000027941 */ /* 0x000fea0003800000 */
.L_x_14322:
        /* <DEDUP_REMOVED lines=8> */
.L_x_14243:
[----:B------:R-:W-:-:S14]  /*177a0*/  DSETP.NEU.AND P0, PT, R16, +INF , PT ;  /* 0x7ff000001000742a */ /* 0x000fdc0003f0d000 */
[----:B------:R-:W-:Y:S01]  /*177b0*/  @!P0 DADD R10, R10, R10 ;  /* 0x000000000a0a8229 */ /* 0x000fe2000000000a */
[----:B------:R-:W-:Y:S10]  /*177c0*/  @!P0 BRA `(.L_x_14245) ;  /* 0x0000000000388947 */ /* 0x000ff40003800000 */
[----:B------:R-:W-:-:S14]  /*177d0*/  DSETP.NEU.AND P0, PT, R18, +INF , PT ;  /* 0x7ff000001200742a */ /* 0x000fdc0003f0d000 */
[----:B------:R-:W-:Y:S01]  /*177e0*/  @!P0 DADD R2, R8, R8 ;  /* 0x0000000008028229 */ /* 0x000fe20000000008 */
[----:B------:R-:W-:Y:S01]  /*177f0*/  @!P0 IMAD.MOV.U32 R8, RZ, RZ, R10 ;  /* 0x000000ffff088224 */ /* 0x000fe200078e000a */
[----:B------:R-:W-:-:S08]  /*17800*/  @!P0 MOV R9, R11 ;  /* 0x0000000b00098202 */ /* 0x000fd00000000f00 */
        /* <DEDUP_REMOVED lines=10> */
.L_x_14245:
[----:B------:R-:W-:Y:S05]  /*178b0*/  BSYNC B1 ;  /* 0x0000000000017941 */ /* 0x000fea0003800000 */
.L_x_14242:
[----:B------:R-:W-:Y:S05]  /*178c0*/  WARPSYNC.ALL ;  /* 0x0000000000007948 */ /* 0x000fea0003800000 */
[----:B------:R-:W-:Y:S02]  /*178d0*/  ULDC.64 UR4, c[0x0][0x410] ;  /* 0x0001040000047ab9 */ /* 0x000fe40000000a00 */
[----:B------:R-:W-:-:S04]  /*178e0*/  IADD3 R2, P0, R35, UR4, RZ ;  /* 0x0000000423027c10 */ /* 0x000fc8000ff1e0ff */
[----:B------:R-:W-:-:S05]  /*178f0*/  IADD3.X R3, RZ, UR5, RZ, P0, !PT ;  /* 0x00000005ff037c10 */ /* 0x000fca00087fe4ff */
[----:B------:R-:W-:Y:S01]  /*17900*/  STG.E.128 desc[UR8][R2.64], R8 ;  /* 0x0000000802007986 */ /* 0x000fe2000c101d08 */
[----:B------:R-:W-:Y:S05]  /*17910*/  EXIT ;  /* 0x000000000000794d */ /* 0x000fea0003800000 */
        .weak           $__internal_25_$__cuda_sm20_div_rn_f64_full
        .type           $__internal_25_$__cuda_sm20_div_rn_f64_full,@function
        .size           $__internal_25_$__cuda_sm20_div_rn_f64_full,($__internal_26_$__cuda_sm20_dsqrt_rn_f64_mediumpath_v1 - $__internal_25_$__cuda_sm20_div_rn_f64_full)
$__internal_25_$__cuda_sm20_div_rn_f64_full:
        /* <DEDUP_REMOVED lines=11> */
[----:B------:R-:W-:Y:S02]  /*179d0*/  BSSY B0, `(.L_x_14376) ;  /* 0x0000053000007945 */ /* 0x000fe40003800000 */
[----:B------:R-:W-:Y:S01]  /*179e0*/  @!P0 DMUL R12, R14, 8.98846567431157953865e+307 ;  /* 0x7fe000000e0c8828 */ /* 0x000fe20000000000 */
[----:B------:R-:W-:-:S05]  /*179f0*/  ISETP.GE.U32.AND P3, PT, R2, R5, PT ;  /* 0x000000050200720c */ /* 0x000fca0003f66070 */
[----:B------:R-:W0:Y:S02]  /*17a00*/  MUFU.RCP64H R43, R13 ;  /* 0x0000000d002b7308 */ /* 0x000e240000001800 */
[----:B------:R-:W-:Y:S01]  /*17a10*/  @!P1 LOP3.LUT R3, R15, 0x7ff00000, RZ, 0xc0, !PT ;  /* 0x7ff000000f039812 */ /* 0x000fe200078ec0ff */
[----:B------:R-:W-:Y:S01]  /*17a20*/  @!P1 IMAD.MOV.U32 R40, RZ, RZ, RZ ;  /* 0x000000ffff289224 */ /* 0x000fe200078e00ff */
[----:B------:R-:W-:Y:S02]  /*17a30*/  @!P0 LOP3.LUT R5, R13, 0x7ff00000, RZ, 0xc0, !PT ;  /* 0x7ff000000d058812 */ /* 0x000fe400078ec0ff */
[----:B------:R-:W-:Y:S02]  /*17a40*/  @!P1 ISETP.GE.U32.AND P2, PT, R2, R3, PT ;  /* 0x000000030200920c */ /* 0x000fe40003f46070 */
[----:B------:R-:W-:-:S04]  /*17a50*/  MOV R3, 0x1ca00000 ;  /* 0x1ca0000000037802 */ /* 0x000fc80000000f00 */
        /* <DEDUP_REMOVED lines=12> */
[----:B------:R-:W-:-:S04]  /*17b20*/  IADD3 R7, R5, -0x1, RZ ;  /* 0xffffffff05077810 */ /* 0x000fc80007ffe0ff */
        /* <DEDUP_REMOVED lines=25> */
[C---:B------:R-:W-:Y:S01]  /*17cc0*/  IADD3 R5, -R3.reuse, RZ, RZ ;  /* 0x000000ff03057210 */ /* 0x040fe20007ffe1ff */
[----:B------:R-:W-:Y:S01]  /*17cd0*/  IMAD.MOV.U32 R4, RZ, RZ, RZ ;  /* 0x000000ffff047224 */ /* 0x000fe200078e00ff */
[----:B------:R-:W-:-:S05]  /*17ce0*/  IADD3 R3, -R3, -0x43300000, RZ ;  /* 0xbcd0000003037810 */ /* 0x000fca0007ffe1ff */
        /* <DEDUP_REMOVED lines=9> */
.L_x_14377:
        /* <DEDUP_REMOVED lines=17> */
.L_x_14380:
[----:B------:R-:W-:Y:S02]  /*17e90*/  LOP3.LUT R3, R15, 0x80000, RZ, 0xfc, !PT ;  /* 0x000800000f037812 */ /* 0x000fe400078efcff */
[----:B------:R-:W-:-:S03]  /*17ea0*/  MOV R40, R14 ;  /* 0x0000000e00287202 */ /* 0x000fc60000000f00 */
[----:B------:R-:W-:Y:S01]  /*17eb0*/  IMAD.MOV.U32 R41, RZ, RZ, R3 ;  /* 0x000000ffff297224 */ /* 0x000fe200078e0003 */
[----:B------:R-:W-:Y:S06]  /*17ec0*/  BRA `(.L_x_14378) ;  /* 0x00000000000c7947 */ /* 0x000fec0003800000 */
.L_x_14379:
[----:B------:R-:W-:Y:S01]  /*17ed0*/  LOP3.LUT R3, R37, 0x80000, RZ, 0xfc, !PT ;  /* 0x0008000025037812 */ /* 0x000fe200078efcff */
[----:B------:R-:W-:-:S04]  /*17ee0*/  IMAD.MOV.U32 R40, RZ, RZ, R36 ;  /* 0x000000ffff287224 */ /* 0x000fc800078e0024 */
[----:B------:R-:W-:-:S07]  /*17ef0*/  IMAD.MOV.U32 R41, RZ, RZ, R3 ;  /* 0x000000ffff297224 */ /* 0x000fce00078e0003 */
.L_x_14378:
[----:B------:R-:W-:Y:S05]  /*17f00*/  BSYNC B0 ;  /* 0x0000000000007941 */ /* 0x000fea0003800000 */
.L_x_14376:
[----:B------:R-:W-:Y:S01]  /*17f10*/  IMAD.MOV.U32 R4, RZ, RZ, R0 ;  /* 0x000000ffff047224 */ /* 0x000fe200078e0000 */
[----:B------:R-:W-:Y:S01]  /*17f20*/  MOV R3, R41 ;  /* 0x0000002900037202 */ /* 0x000fe20000000f00 */
[----:B------:R-:W-:Y:S02]  /*17f30*/  IMAD.MOV.U32 R5, RZ, RZ, 0x0 ;  /* 0x00000000ff057424 */ /* 0x000fe400078e00ff */
[----:B------:R-:W-:Y:S02]  /*17f40*/  IMAD.MOV.U32 R2, RZ, RZ, R40 ;  /* 0x000000ffff027224 */ /* 0x000fe400078e0028 */
[----:B------:R-:W-:Y:S05]  /*17f50*/  RET.REL.NODEC R4 `(_ZN2at6native18elementwise_kernelILi128ELi2EZNS0_22gpu_kernel_impl_nocastIZZZNS0_17asinh_kernel_cudaERNS_18TensorIteratorBaseEENKUlvE_clEvENKUlvE_clEvEUlN3c107complexIdEEE_EEvS4_RKT_EUliE_EEviT1_) ;  /* 0xfffffe8004287950 */ /* 0x000fea0003c3ffff */
        .weak           $__internal_26_$__cuda_sm20_dsqrt_rn_f64_mediumpath_v1
        .type           $__internal_26_$__cuda_sm20_dsqrt_rn_f64_mediumpath_v1,@function
        .size           $__internal_26_$__cuda_sm20_dsqrt_rn_f64_mediumpath_v1,(.L_x_21442 - $__internal_26_$__cuda_sm20_dsqrt_rn_f64_mediumpath_v1)
$__internal_26_$__cuda_sm20_dsqrt_rn_f64_mediumpath_v1:
[----:B------:R-:W-:Y:S01]  /*17f60*/  ISETP.GE.U32.AND P0, PT, R12, -0x3400000, PT ;  /* 0xfcc000000c00780c */ /* 0x000fe20003f06070 */
[----:B------:R-:W-:Y:S01]  /*17f70*/  BSSY B0, `(.L_x_14381) ;  /* 0x0000024000007945 */ /* 0x000fe20003800000 */
[----:B------:R-:W-:-:S11]  /*17f80*/  IMAD.MOV.U32 R12, RZ, RZ, R14 ;  /* 0x000000ffff0c7224 */ /* 0x000fd600078e000e */
        /* <DEDUP_REMOVED lines=9> */
.L_x_14382:
[----:B------:R-:W-:-:S14]  /*18020*/  DSETP.NE.AND P0, PT, R12, RZ, PT ;  /* 0x000000ff0c00722a */ /* 0x000fdc0003f05000 */
[----:B------:R-:W-:Y:S05]  /*18030*/  @!P0 BRA `(.L_x_14384) ;  /* 0x0000000000588947 */ /* 0x000fea0003800000 */
[----:B------:R-:W-:-:S13]  /*18040*/  ISETP.GE.AND P0, PT, R13, RZ, PT ;  /* 0x000000ff0d00720c */ /* 0x000fda0003f06270 */
[----:B------:R-:W-:Y:S01]  /*18050*/  @!P0 MOV R2, 0x0 ;  /* 0x0000000000028802 */ /* 0x000fe20000000f00 */
        /* <DEDUP_REMOVED lines=15> */
[----:B------:R-:W-:-:S06]  /*18150*/  IADD3 R5, R5, -0x100000, RZ ;  /* 0xfff0000005057810 */ /* 0x000fcc0007ffe0ff */
[----:B------:R-:W-:-:S08]  /*18160*/  DFMA R6, R2, -R2, R12 ;  /* 0x800000020206722b */ /* 0x000fd0000000000c */
[----:B------:R-:W-:-:S10]  /*18170*/  DFMA R2, R4, R6, R2 ;  /* 0x000000060402722b */ /* 0x000fd40000000002 */
[----:B------:R-:W-:Y:S01]  /*18180*/  VIADD R3, R3, 0xfcb00000 ;  /* 0xfcb0000003037836 */ /* 0x000fe20000000000 */
[----:B------:R-:W-:Y:S06]  /*18190*/  BRA `(.L_x_14383) ;  /* 0x0000000000047947 */ /* 0x000fec0003800000 */
.L_x_14384:
[----:B------:R-:W-:-:S11]  /*181a0*/  DADD R2, R12, R12 ;  /* 0x000000000c027229 */ /* 0x000fd6000000000c */
.L_x_14383:
[----:B------:R-:W-:Y:S05]  /*181b0*/  BSYNC B0 ;  /* 0x0000000000007941 */ /* 0x000fea0003800000 */
.L_x_14381:
[----:B------:R-:W-:Y:S02]  /*181c0*/  IMAD.MOV.U32 R4, RZ, RZ, R0 ;  /* 0x000000ffff047224 */ /* 0x000fe400078e0000 */
[----:B------:R-:W-:-:S04]  /*181d0*/  IMAD.MOV.U32 R5, RZ, RZ, 0x0 ;  /* 0x00000000ff057424 */ /* 0x000fc800078e00ff */
[----:B------:R-:W-:Y:S05]  /*181e0*/  RET.REL.NODEC R4 `(_ZN2at6native18elementwise_kernelILi128ELi2EZNS0_22gpu_kernel_impl_nocastIZZZNS0_17asinh_kernel_cudaERNS_18TensorIteratorBaseEENKUlvE_clEvENKUlvE_clEvEUlN3c107complexIdEEE_EEvS4_RKT_EUliE_EEviT1_) ;  /* 0xfffffe7c04847950 */ /* 0x000fea0003c3ffff */
.L_x_14385:
        /* <DEDUP_REMOVED lines=9> */
.L_x_21442:


//--------------------- .text._ZN2at6native27unrolled_elementwise_kernelIZZZNS0_17asinh_kernel_cudaERNS_18TensorIteratorBaseEENKUlvE_clEvENKUlvE_clEvEUlN3c107complexIdEEE_St5arrayIPcLm2EELi4E23TrivialOffsetCalculatorILi1EjESE_NS0_6memory15LoadWithoutCastENSF_16StoreWithoutCastEEEviT_T0_T2_T3_T4_T5_ --------------------------
	.section	.text._ZN2at6native27unrolled_elementwise_kernelIZZZNS0_17asinh_kernel_cudaERNS_18TensorIteratorBaseEENKUlvE_clEvENKUlvE_clEvEUlN3c107complexIdEEE_St5arrayIPcLm2EELi4E23TrivialOffsetCalculatorILi1EjESE_NS0_6memory15LoadWithoutCastENSF_16StoreWithoutCastEEEviT_T0_T2_T3_T4_T5_,"ax",@progbits
	.align	128
        .global         _ZN2at6native27unrolled_elementwise_kernelIZZZNS0_17asinh_kernel_cudaERNS_18TensorIteratorBaseEENKUlvE_clEvENKUlvE_clEvEUlN3c107complexIdEEE_St5arrayIPcLm2EELi4E23TrivialOffsetCalculatorILi1EjESE_NS0_6memory15LoadWithoutCastENSF_16StoreWithoutCastEEEviT_T0_T2_T3_T4_T5_
        .type           _ZN2at6native27unrolled_elementwise_kernelIZZZNS0_17asinh_kernel_cudaERNS_18TensorIteratorBaseEENKUlvE_clEvENKUlvE_clEvEUlN3c107complexIdEEE_St5arrayIPcLm2EELi4E23TrivialOffsetCalculatorILi1EjESE_NS0_6memory15LoadWithoutCastENSF_16StoreWithoutCastEEEviT_T0_T2_T3_T4_T5_,@function
        .size           _ZN2at6native27unrolled_elementwise_kernelIZZZNS0_17asinh_kernel_cudaERNS_18TensorIteratorBaseEENKUlvE_clEvENKUlvE_clEvEUlN3c107complexIdEEE_St5arrayIPcLm2EELi4E23TrivialOffsetCalculatorILi1EjESE_NS0_6memory15LoadWithoutCastENSF_16StoreWithoutCastEEEviT_T0_T2_T3_T4_T5_,(.L_x_21444 - _ZN2at6native27unrolled_elementwise_kernelIZZZNS0_17asinh_kernel_cudaERNS_18TensorIteratorBaseEENKUlvE_clEvENKUlvE_clEvEUlN3c107complexIdEEE_St5arrayIPcLm2EELi4E23TrivialOffsetCalculatorILi1EjESE_NS0_6memory15LoadWithoutCastENSF_16StoreWithoutCastEEEviT_T0_T2_T3_T4_T5_)
        .other          _ZN2at6native27unrolled_elementwise_kernelIZZZNS0_17asinh_kernel_cudaERNS_18TensorIteratorBaseEENKUlvE_clEvENKUlvE_clEvEUlN3c107complexIdEEE_St5arrayIPcLm2EELi4E23TrivialOffsetCalculatorILi1EjESE_NS0_6memory15LoadWithoutCastENSF_16StoreWithoutCastEEEviT_T0_T2_T3_T4_T5_,@"STO_CUDA_ENTRY STV_DEFAULT"
_ZN2at6native27unrolled_elementwise_kernelIZZZNS0_17asinh_kernel_cudaERNS_18TensorIteratorBaseEENKUlvE_clEvENKUlvE_clEvEUlN3c107complexIdEEE_St5arrayIPcLm2EELi4E23TrivialOffsetCalculatorILi1EjESE_NS0_6memory15LoadWithoutCastENSF_16StoreWithoutCastEEEviT_T0_T2_T3_T4_T5_:
.text._ZN2at6native27unrolled_elementwise_kernelIZZZNS0_17asinh_kernel_cudaERNS_18TensorIteratorBaseEENKUlvE_clEvENKUlvE_clEvEUlN3c107complexIdEEE_St5arrayIPcLm2EELi4E23TrivialOffsetCalculatorILi1EjESE_NS0_6memory15LoadWithoutCastENSF_16StoreWithoutCastEEEviT_T0_T2_T3_T4_T5_:
[----:B------:R-:W-:Y:S01]  /*0000*/  LDC R1, c[0x0][0x28] ;  /* 0x00000a00ff017b82 */ /* 0x000fe20000000800 */
[----:B------:R-:W0:Y:S07]  /*0010*/  S2R R0, SR_CTAID.X ;  /* 0x0000000000007919 */ /* 0x000e2e0000002500 */
[----:B------:R-:W0:Y:S01]  /*0020*/  LDC R3, c[0x0][0x210] ;  /* 0x00008400ff037b82 */ /* 0x000e220000000800 */
[----:B------:R-:W-:Y:S02]  /*0030*/  CS2R R30, SRZ ;  /* 0x00000000001e7805 */ /* 0x000fe4000001ff00 */
[----:B------:R-:W-:Y:S01]  /*0040*/  CS2R R28, SRZ ;  /* 0x00000000001c7805 */ /* 0x000fe2000001ff00 */
[----:B------:R-:W1:Y:S01]  /*0050*/  S2R R7, SR_TID.X ;  /* 0x0000000000077919 */ /* 0x000e620000002100 */
[----:B------:R-:W-:-:S02]  /*0060*/  CS2R R22, SRZ ;  /* 0x0000000000167805 */ /* 0x000fc4000001ff00 */
[----:B------:R-:W-:Y:S01]  /*0070*/  CS2R R20, SRZ ;  /* 0x0000000000147805 */ /* 0x000fe2000001ff00 */
        /* <DEDUP_REMOVED lines=11> */
[C---:B------:R-:W-:Y:S02]  /*0130*/  ISETP.GE.AND P3, PT, R7.reuse, R10, PT ;  /* 0x0000000a0700720c */ /* 0x040fe40003f66270 */
[----:B------:R0:W5:Y:S11]  /*0140*/  @!P2 LDG.E.128 R28, desc[UR8][R2.64] ;  /* 0x00000008021ca981 */ /* 0x000176000c1e1d00 */
[----:B------:R-:W-:Y:S01]  /*0150*/  @!P3 IMAD R19, R0, 0x200, R7 ;  /* 0x000002000013b824 */ /* 0x000fe200078e0207 */
[----:B------:R-:W2:Y:S01]  /*0160*/  @!P3 LDC.64 R8, c[0x0][0x220] ;  /* 0x00008800ff08bb82 */ /* 0x000ea20000000a00 */
[----:B------:R-:W-:-:S05]  /*0170*/  @!P3 VIADD R7, R7, 0x80 ;  /* 0x000000800707b836 */ /* 0x000fca0000000000 */
[----:B------:R-:W-:-:S13]  /*0180*/  ISETP.GE.AND P1, PT, R7, R10, PT ;  /* 0x0000000a0700720c */ /* 0x000fda0003f26270 */
[----:B------:R-:W3:Y:S01]  /*0190*/  @!P1 LDC.64 R12, c[0x0][0x220] ;  /* 0x00008800ff0c9b82 */ /* 0x000ee20000000a00 */
[----:B------:R-:W-:Y:S02]  /*01a0*/  @!P1 IMAD R15, R0, 0x200, R7 ;  /* 0x00000200000f9824 */ /* 0x000fe400078e0207 */
[----:B-1----:R-:W-:Y:S01]  /*01b0*/  @!P0 IMAD.WIDE.U32 R6, R17, 0x10, R4 ;  /* 0x0000001011068825 */ /* 0x002fe200078e0004 */
[----:B------:R-:W-:-:S03]  /*01c0*/  CS2R R16, SRZ ;  /* 0x0000000000107805 */ /* 0x000fc6000001ff00 */
[----:B--2---:R-:W-:Y:S01]  /*01d0*/  @!P3 IMAD.WIDE.U32 R8, R19, 0x10, R8 ;  /* 0x000000101308b825 */ /* 0x004fe200078e0008 */
[----:B------:R-:W-:-:S06]  /*01e0*/  CS2R R18, SRZ ;  /* 0x0000000000127805 */ /* 0x000fcc000001ff00 */
[----:B------:R0:W5:Y:S01]  /*01f0*/  @!P0 LDG.E.128 R16, desc[UR8][R6.64] ;  /* 0x0000000806108981 */ /* 0x000162000c1e1d00 */
[----:B---3--:R-:W-:Y:S01]  /*0200*/  @!P1 IMAD.WIDE.U32 R4, R15, 0x10, R12 ;  /* 0x000000100f049825 */ /* 0x008fe200078e000c */
[----:B------:R-:W-:Y:S02]  /*0210*/  CS2R R14, SRZ ;  /* 0x00000000000e7805 */ /* 0x000fe4000001ff00 */
[----:B------:R-:W-:Y:S02]  /*0220*/  CS2R R12, SRZ ;  /* 0x00000000000c7805 */ /* 0x000fe4000001ff00 */
[----:B------:R0:W5:Y:S04]  /*0230*/  @!P1 LDG.E.128 R20, desc[UR8][R4.64] ;  /* 0x0000000804149981 */ /* 0x000168000c1e1d00 */
[----:B------:R0:W5:Y:S01]  /*0240*/  @!P3 LDG.E.128 R12, desc[UR8][R8.64] ;  /* 0x00000008080cb981 */ /* 0x000162000c1e1d00 */
[----:B------:R-:W-:Y:S01]  /*0250*/  BSSY B1, `(.L_x_14386) ;  /* 0x0000aac000017945 */ /* 0x000fe20003800000 */
[----:B------:R-:W-:-:S02]  /*0260*/  CS2R R26, SRZ ;  /* 0x00000000001a7805 */ /* 0x000fc4000001ff00 */
[----:B------:R-:W-:Y:S01]  /*0270*/  CS2R R24, SRZ ;  /* 0x0000000000187805 */ /* 0x000fe2000001ff00 */
[----:B------:R-:W-:Y:S06]  /*0280*/  @P2 BRA `(.L_x_14387) ;  /* 0x000000a800a02947 */ /* 0x000fec0003800000 */
[----:B-----5:R-:W-:Y:S02]  /*0290*/  DSETP.GTU.AND P0, PT, |R30|, +INF , PT ;  /* 0x7ff000001e00742a */ /* 0x020fe40003f0c200 */
[----:B------:R-:W-:Y:S02]  /*02a0*/  DADD R36, -RZ, |R28| ;  /* 0x00000000ff247229 */ /* 0x000fe4000000051c */
        /* <DEDUP_REMOVED lines=9> */
[----:B------:R-:W-:Y:S01]  /*0340*/  MOV R25, R29 ;  /* 0x0000001d00197202 */ /* 0x000fe20000000f00 */
[----:B------:R-:W-:Y:S02]  /*0350*/  IMAD.MOV.U32 R26, RZ, RZ, R30 ;  /* 0x000000ffff1a7224 */ /* 0x000fe400078e001e */
[----:B------:R-:W-:-:S10]  /*0360*/  IMAD.MOV.U32 R27, RZ, RZ, R31 ;  /* 0x000000ffff1b7224 */ /* 0x000fd400078e001f */
        /* <DEDUP_REMOVED lines=11> */
[----:B0-----:R-:W-:Y:S01]  /*0420*/  IMAD.MOV.U32 R2, RZ, RZ, RZ ;  /* 0x000000ffff027224 */ /* 0x001fe200078e00ff */
[----:B------:R-:W-:Y:S01]  /*0430*/  DADD R38, -RZ, |R36| ;  /* 0x00000000ff267229 */ /* 0x000fe20000000524 */
[----:B------:R-:W-:Y:S01]  /*0440*/  UMOV UR4, 0xffffffff ;  /* 0xffffffff00047882 */ /* 0x000fe20000000000 */
[----:B------:R-:W-:Y:S01]  /*0450*/  UMOV UR5, 0x7fefffff ;  /* 0x7fefffff00057882 */ /* 0x000fe20000000000 */
[----:B------:R-:W-:Y:S01]  /*0460*/  DADD R40, R34, -1 ;  /* 0xbff0000022287429 */ /* 0x000fe20000000000 */
[----:B------:R-:W-:Y:S01]  /*0470*/  UMOV UR6, UR5 ;  /* 0x0000000500067c82 */ /* 0x000fe20008000000 */
[----:B------:R-:W-:Y:S01]  /*0480*/  BSSY B2, `(.L_x_14390) ;  /* 0x000029c000027945 */ /* 0x000fe20003800000 */
[----:B------:R-:W-:-:S05]  /*0490*/  DADD R8, -RZ, |R44| ;  /* 0x00000000ff087229 */ /* 0x000fca000000052c */
        /* <DEDUP_REMOVED lines=8> */
[----:B------:R-:W-:Y:S02]  /*0520*/  SEL R43, R9, R39, P0 ;  /* 0x00000027092b7207 */ /* 0x000fe40000000000 */
[----:B------:R-:W-:Y:S02]  /*0530*/  IADD3 R3, -R11, 0x7fd00000, RZ ;  /* 0x7fd000000b037810 */ /* 0x000fe40007ffe1ff */
[----:B------:R-:W-:Y:S01]  /*0540*/  SEL R6, R8, R38, P1 ;  /* 0x0000002608067207 */ /* 0x000fe20000800000 */
[----:B------:R-:W-:-:S03]  /*0550*/  IMAD.MOV.U32 R8, RZ, RZ, RZ ;  /* 0x000000ffff087224 */ /* 0x000fc600078e00ff */
        /* <DEDUP_REMOVED lines=8> */
[----:B------:R-:W-:Y:S01]  /*05e0*/  IMAD.MOV.U32 R0, RZ, RZ, R26 ;  /* 0x000000ffff007224 */ /* 0x000fe200078e001a */
[----:B------:R-:W-:-:S04]  /*05f0*/  UMOV UR6, UR4 ;  /* 0x0000000400067c82 */ /* 0x000fc80008000000 */
[----:B------:R-:W-:Y:S01]  /*0600*/  SEL R4, R0, UR6, P0 ;  /* 0x0000000600047c07 */ /* 0x000fe20008000000 */
[----:B------:R-:W-:Y:S01]  /*0610*/  UMOV UR6, UR5 ;  /* 0x0000000500067c82 */ /* 0x000fe20008000000 */
[----:B------:R-:W-:Y:S02]  /*0620*/  @P1 LOP3.LUT R5, R2, 0x80000, RZ, 0xfc, !PT ;  /* 0x0008000002051812 */ /* 0x000fe400078efcff */
[CC--:B------:R-:W-:Y:S02]  /*0630*/  ISETP.GT.U32.AND P1, PT, R32.reuse, R38.reuse, PT ;  /* 0x000000262000720c */ /* 0x0c0fe40003f24070 */
[----:B------:R-:W0:Y:S01]  /*0640*/  MUFU.RSQ64H R9, R5 ;  /* 0x0000000500097308 */ /* 0x000e220000001c00 */
[----:B------:R-:W-:Y:S02]  /*0650*/  ISETP.LT.U32.AND P0, PT, R32, R38, PT ;  /* 0x000000262000720c */ /* 0x000fe40003f01070 */
[CC--:B------:R-:W-:Y:S02]  /*0660*/  ISETP.GT.U32.AND.EX P1, PT, R33.reuse, R39.reuse, PT, P1 ;  /* 0x000000272100720c */ /* 0x0c0fe40003f24110 */
[----:B------:R-:W-:Y:S01]  /*0670*/  ISETP.LT.U32.AND.EX P0, PT, R33, R39, PT, P0 ;  /* 0x000000272100720c */ /* 0x000fe20003f01100 */
[----:B0-----:R-:W-:-:S08]  /*0680*/  DMUL R2, R8, R8 ;  /* 0x0000000808027228 */ /* 0x001fd00000000000 */
[----:B------:R-:W-:Y:S01]  /*0690*/  DFMA R46, R4, -R2, 1 ;  /* 0x3ff00000042e742b */ /* 0x000fe20000000802 */
[----:B------:R-:W-:Y:S01]  /*06a0*/  IMAD.MOV.U32 R2, RZ, RZ, 0x0 ;  /* 0x00000000ff027424 */ /* 0x000fe200078e00ff */
[-C--:B------:R-:W-:Y:S01]  /*06b0*/  SEL R5, R33, R39.reuse, P1 ;  /* 0x0000002721057207 */ /* 0x080fe20000800000 */
[----:B------:R-:W-:Y:S01]  /*06c0*/  IMAD.MOV.U32 R3, RZ, RZ, 0x3fd80000 ;  /* 0x3fd80000ff037424 */ /* 0x000fe200078e00ff */
[CC--:B------:R-:W-:Y:S02]  /*06d0*/  SEL R4, R32.reuse, R38.reuse, P1 ;  /* 0x0000002620047207 */ /* 0x0c0fe40000800000 */
[----:B------:R-:W-:Y:S02]  /*06e0*/  LOP3.LUT R0, R5, 0xffc00000, RZ, 0xc0, !PT ;  /* 0xffc0000005007812 */ /* 0x000fe400078ec0ff */
[----:B------:R-:W-:Y:S01]  /*06f0*/  DMUL R24, R8, R46 ;  /* 0x0000002e08187228 */ /* 0x000fe20000000000 */
[----:B------:R-:W-:Y:S01]  /*0700*/  SEL R38, R32, R38, P0 ;  /* 0x0000002620267207 */ /* 0x000fe20000000000 */
[----:B------:R-:W-:Y:S01]  /*0710*/  DFMA R46, R46, R2, 0.5 ;  /* 0x3fe000002e2e742b */ /* 0x000fe20000000002 */
[----:B------:R-:W-:-:S04]  /*0720*/  SEL R39, R33, R39, P0 ;  /* 0x0000002721277207 */ /* 0x000fc80000000000 */
[----:B------:R-:W-:Y:S02]  /*0730*/  ISETP.GE.U32.AND P3, PT, R39, 0x7ff00000, PT ;  /* 0x7ff000002700780c */ /* 0x000fe40003f66070 */
[----:B------:R-:W-:Y:S02]  /*0740*/  DSETP.NEU.AND P2, PT, R38, RZ, PT ;  /* 0x000000ff2600722a */ /* 0x000fe40003f4d000 */
[----:B------:R-:W-:Y:S01]  /*0750*/  DFMA R8, R46, R24, R8 ;  /* 0x000000182e08722b */ /* 0x000fe20000000008 */
[----:B------:R-:W-:Y:S01]  /*0760*/  IADD3 R25, -R0, 0x7fd00000, RZ ;  /* 0x7fd0000000197810 */ /* 0x000fe20007ffe1ff */
[----:B------:R-:W-:-:S06]  /*0770*/  IMAD.MOV.U32 R24, RZ, RZ, RZ ;  /* 0x000000ffff187224 */ /* 0x000fcc00078e00ff */
[----:B------:R-:W-:Y:S02]  /*0780*/  DMUL R8, R26, R8 ;  /* 0x000000081a087228 */ /* 0x000fe40000000000 */
[C---:B------:R-:W-:Y:S01]  /*0790*/  DMUL R32, R24.reuse, R4 ;  /* 0x0000000418207228 */ /* 0x040fe20000000000 */
[----:B------:R-:W-:Y:S01]  /*07a0*/  LOP3.LUT R27, R11, 0x100000, RZ, 0xfc, !PT ;  /* 0x001000000b1b7812 */ /* 0x000fe200078efcff */
[----:B------:R-:W-:Y:S01]  /*07b0*/  DMUL R24, R24, R38 ;  /* 0x0000002618187228 */ /* 0x000fe20000000000 */
[----:B------:R-:W-:-:S06]  /*07c0*/  MOV R26, RZ ;  /* 0x000000ff001a7202 */ /* 0x000fcc0000000f00 */
        /* <DEDUP_REMOVED lines=12> */
[----:B------:R-:W-:Y:S01]  /*0890*/  IMAD.MOV.U32 R32, RZ, RZ, RZ ;  /* 0x000000ffff207224 */ /* 0x000fe200078e00ff */
[----:B------:R-:W-:-:S07]  /*08a0*/  DSETP.NEU.AND P0, PT, R42, RZ, PT ;  /* 0x000000ff2a00722a */ /* 0x000fce0003f0d000 */
        /* <DEDUP_REMOVED lines=12> */
[----:B------:R-:W-:-:S06]  /*0970*/  @!P3 FSEL R39, R5, R27, !P2 ;  /* 0x0000001b0527b208 */ /* 0x000fcc0005000000 */
        /* <DEDUP_REMOVED lines=25> */
[----:B------:R-:W-:-:S07]  /*0b10*/  IMAD.MOV.U32 R0, RZ, RZ, R24 ;  /* 0x000000ffff007224 */ /* 0x000fce00078e0018 */
[----:B------:R-:W-:Y:S05]  /*0b20*/  CALL.REL.NOINC `($__internal_28_$__cuda_sm20_dsqrt_rn_f64_mediumpath_v1) ;  /* 0x000002a400507944 */ /* 0x000fea0003c00000 */
[----:B------:R-:W-:Y:S01]  /*0b30*/  IMAD.MOV.U32 R32, RZ, RZ, R2 ;  /* 0x000000ffff207224 */ /* 0x000fe200078e0002 */
[----:B------:R-:W-:-:S07]  /*0b40*/  MOV R33, R3 ;  /* 0x0000000300217202 */ /* 0x000fce0000000f00 */
.L_x_14393:
[----:B------:R-:W-:Y:S05]  /*0b50*/  BSYNC B3 ;  /* 0x0000000000037941 */ /* 0x000fea0003800000 */
.L_x_14392:
        /* <DEDUP_REMOVED lines=81> */
.L_x_14391:
        /* <DEDUP_REMOVED lines=33> */
[----:B------:R-:W-:Y:S05]  /*1280*/  CALL.REL.NOINC `($__internal_27_$__cuda_sm20_div_rn_f64_full) ;  /* 0x0000029400e07944 */ /* 0x000fea0003c00000 */
.L_x_14401:
[----:B------:R-:W-:Y:S05]  /*1290*/  BSYNC B4 ;  /* 0x0000000000047941 */ /* 0x000fea0003800000 */
.L_x_14400:
[----:B------:R-:W-:Y:S02]  /*12a0*/  IMAD.MOV.U32 R24, RZ, RZ, R2 ;  /* 0x000000ffff187224 */ /* 0x000fe400078e0002 */
[----:B------:R-:W-:Y:S01]  /*12b0*/  IMAD.MOV.U32 R25, RZ, RZ, R3 ;  /* 0x000000ffff197224 */ /* 0x000fe200078e0003 */
[----:B------:R-:W-:Y:S06]  /*12c0*/  BRA `(.L_x_14399) ;  /* 0x0000000000047947 */ /* 0x000fec0003800000 */
.L_x_14398:
[----:B------:R-:W-:-:S11]  /*12d0*/  DADD R24, -R44, R42 ;  /* 0x000000002c187229 */ /* 0x000fd6000000012a */
.L_x_14399:
[----:B------:R-:W-:Y:S05]  /*12e0*/  BSYNC B3 ;  /* 0x0000000000037941 */ /* 0x000fea0003800000 */
.L_x_14397:
        /* <DEDUP_REMOVED lines=9> */
[----:B------:R-:W-:Y:S01]  /*1380*/  MOV R2, 0x1 ;  /* 0x0000000100027802 */ /* 0x000fe20000000f00 */
        /* <DEDUP_REMOVED lines=19> */
.L_x_14406:
[----:B------:R-:W-:Y:S05]  /*14c0*/  BSYNC B4 ;  /* 0x0000000000047941 */ /* 0x000fea0003800000 */
.L_x_14405:
[----:B------:R-:W-:Y:S05]  /*14d0*/  BRA `(.L_x_14404) ;  /* 0x0000000000047947 */ /* 0x000fea0003800000 */
.L_x_14403:
[----:B------:R-:W-:-:S11]  /*14e0*/  DADD R2, R38, -R4 ;  /* 0x0000000026027229 */ /* 0x000fd60000000804 */
.L_x_14404:
[----:B------:R-:W-:Y:S05]  /*14f0*/  BSYNC B3 ;  /* 0x0000000000037941 */ /* 0x000fea0003800000 */
.L_x_14402:
        /* <DEDUP_REMOVED lines=23> */
[----:B------:R-:W-:-:S07]  /*1670*/  MOV R32, 0x1690 ;  /* 0x0000169000207802 */ /* 0x000fce0000000f00 */
[----:B------:R-:W-:Y:S05]  /*1680*/  CALL.REL.NOINC `($__internal_28_$__cuda_sm20_dsqrt_rn_f64_mediumpath_v1) ;  /* 0x0000029800787944 */ /* 0x000fea0003c00000 */
[----:B------:R-:W-:Y:S02]  /*1690*/  IMAD.MOV.U32 R46, RZ, RZ, R2 ;  /* 0x000000ffff2e7224 */ /* 0x000fe400078e0002 */
[----:B------:R-:W-:-:S07]  /*16a0*/  IMAD.MOV.U32 R47, RZ, RZ, R3 ;  /* 0x000000ffff2f7224 */ /* 0x000fce00078e0003 */
.L_x_14408:
[----:B------:R-:W-:Y:S05]  /*16b0*/  BSYNC B3 ;  /* 0x0000000000037941 */ /* 0x000fea0003800000 */
.L_x_14407:
        /* <DEDUP_REMOVED lines=85> */
.L_x_14409:
        /* <DEDUP_REMOVED lines=20> */
.L_x_14411:
[----:B------:R-:W-:Y:S05]  /*1d50*/  BSYNC B3 ;  /* 0x0000000000037941 */ /* 0x000fea0003800000 */
.L_x_14410:
        /* <DEDUP_REMOVED lines=30> */
.L_x_14396:
        /* <DEDUP_REMOVED lines=20> */
[----:B------:R-:W-:-:S07]  /*2080*/  IMAD.MOV.U32 R0, RZ, RZ, R24 ;  /* 0x000000ffff007224 */ /* 0x000fce00078e0018 */
[----:B------:R-:W-:Y:S05]  /*2090*/  CALL.REL.NOINC `($__internal_28_$__cuda_sm20_dsqrt_rn_f64_mediumpath_v1) ;  /* 0x0000028c00f47944 */ /* 0x000fea0003c00000 */
[----:B------:R-:W-:Y:S02]  /*20a0*/  IMAD.MOV.U32 R32, RZ, RZ, R2 ;  /* 0x000000ffff207224 */ /* 0x000fe400078e0002 */
[----:B------:R-:W-:-:S07]  /*20b0*/  IMAD.MOV.U32 R33, RZ, RZ, R3 ;  /* 0x000000ffff217224 */ /* 0x000fce00078e0003 */
.L_x_14414:
[----:B------:R-:W-:Y:S05]  /*20c0*/  BSYNC B3 ;  /* 0x0000000000037941 */ /* 0x000fea0003800000 */
.L_x_14413:
        /* <DEDUP_REMOVED lines=25> */
.L_x_14417:
[----:B------:R-:W-:Y:S05]  /*2260*/  BSYNC B3 ;  /* 0x0000000000037941 */ /* 0x000fea0003800000 */
.L_x_14416:
        /* <DEDUP_REMOVED lines=30> */
.L_x_14415:
        /* <DEDUP_REMOVED lines=75> */
.L_x_14418:
[----:B------:R-:W-:Y:S01]  /*2900*/  IMAD.MOV.U32 R2, RZ, RZ, 0x0 ;  /* 0x00000000ff027424 */ /* 0x000fe200078e00ff */
[----:B------:R-:W-:Y:S01]  /*2910*/  FSETP.NEU.FTZ.AND P0, PT, R5, RZ, PT ;  /* 0x000000ff0500720b */ /* 0x000fe20003f1d000 */
[----:B------:R-:W-:-:S06]  /*2920*/  IMAD.MOV.U32 R3, RZ, RZ, 0x7ff00000 ;  /* 0x7ff00000ff037424 */ /* 0x000fcc00078e00ff */
[----:B------:R-:W-:-:S10]  /*2930*/  DFMA R2, R4, R2, +INF ;  /* 0x7ff000000402742b */ /* 0x000fd40000000002 */
[----:B------:R-:W-:Y:S02]  /*2940*/  FSEL R24, R2, RZ, P0 ;  /* 0x000000ff02187208 */ /* 0x000fe40000000000 */
[----:B------:R-:W-:Y:S01]  /*2950*/  FSEL R25, R3, -QNAN , P0 ;  /* 0xfff0000003197808 */ /* 0x000fe20000000000 */
[----:B------:R-:W-:Y:S06]  /*2960*/  BRA `(.L_x_14394) ;  /* 0x0000000400347947 */ /* 0x000fec0003800000 */
.L_x_14412:
[----:B------:R-:W-:Y:S01]  /*2970*/  DADD R8, -R34, 1 ;  /* 0x3ff0000022087429 */ /* 0x000fe20000000100 */
[----:B------:R-:W-:Y:S07]  /*2980*/  BSSY B3, `(.L_x_14419) ;  /* 0x0000018000037945 */ /* 0x000fee0003800000 */
        /* <DEDUP_REMOVED lines=20> */
[----:B------:R-:W-:Y:S05]  /*2ad0*/  CALL.REL.NOINC `($__internal_28_$__cuda_sm20_dsqrt_rn_f64_mediumpath_v1) ;  /* 0x0000028400647944 */ /* 0x000fea0003c00000 */
[----:B------:R-:W-:Y:S02]  /*2ae0*/  IMAD.MOV.U32 R6, RZ, RZ, R2 ;  /* 0x000000ffff067224 */ /* 0x000fe400078e0002 */
[----:B------:R-:W-:-:S07]  /*2af0*/  IMAD.MOV.U32 R7, RZ, RZ, R3 ;  /* 0x000000ffff077224 */ /* 0x000fce00078e0003 */
.L_x_14420:
[----:B------:R-:W-:Y:S05]  /*2b00*/  BSYNC B3 ;  /* 0x0000000000037941 */ /* 0x000fea0003800000 */
.L_x_14419:
        /* <DEDUP_REMOVED lines=20> */
[----:B------:R-:W-:Y:S05]  /*2c50*/  CALL.REL.NOINC `($__internal_27_$__cuda_sm20_div_rn_f64_full) ;  /* 0x0000027c006c7944 */ /* 0x000fea0003c00000 */
.L_x_14422:
[----:B------:R-:W-:Y:S05]  /*2c60*/  BSYNC B3 ;  /* 0x0000000000037941 */ /* 0x000fea0003800000 */
.L_x_14421:
[----:B------:R-:W-:Y:S02]  /*2c70*/  IMAD.MOV.U32 R24, RZ, RZ, R2 ;  /* 0x000000ffff187224 */ /* 0x000fe400078e0002 */
[----:B------:R-:W-:Y:S01]  /*2c80*/  IMAD.MOV.U32 R25, RZ, RZ, R3 ;  /* 0x000000ffff197224 */ /* 0x000fe200078e0003 */
[----:B------:R-:W-:Y:S06]  /*2c90*/  BRA `(.L_x_14394) ;  /* 0x0000000000687947 */ /* 0x000fec0003800000 */
.L_x_14395:
        /* <DEDUP_REMOVED lines=15> */
[----:B------:R-:W-:Y:S02]  /*2d90*/  IMAD.MOV.U32 R2, RZ, RZ, R4 ;  /* 0x000000ffff027224 */ /* 0x000fe400078e0004 */
[----:B------:R-:W-:Y:S01]  /*2da0*/  IMAD.MOV.U32 R4, RZ, RZ, R32 ;  /* 0x000000ffff047224 */ /* 0x000fe200078e0020 */
[----:B------:R-:W-:Y:S01]  /*2db0*/  MOV R32, 0x2e10 ;  /* 0x00002e1000207802 */ /* 0x000fe20000000f00 */
[----:B------:R-:W-:Y:S02]  /*2dc0*/  IMAD.MOV.U32 R0, RZ, RZ, R8 ;  /* 0x000000ffff007224 */ /* 0x000fe400078e0008 */
[----:B------:R-:W-:Y:S02]  /*2dd0*/  IMAD.MOV.U32 R5, RZ, RZ, R33 ;  /* 0x000000ffff057224 */ /* 0x000fe400078e0021 */
[----:B------:R-:W-:Y:S02]  /*2de0*/  IMAD.MOV.U32 R8, RZ, RZ, R36 ;  /* 0x000000ffff087224 */ /* 0x000fe400078e0024 */
[----:B------:R-:W-:-:S07]  /*2df0*/  IMAD.MOV.U32 R9, RZ, RZ, R37 ;  /* 0x000000ffff097224 */ /* 0x000fce00078e0025 */
[----:B------:R-:W-:Y:S05]  /*2e00*/  CALL.REL.NOINC `($__internal_28_$__cuda_sm20_dsqrt_rn_f64_mediumpath_v1) ;  /* 0x0000028000987944 */ /* 0x000fea0003c00000 */
[----:B------:R-:W-:Y:S02]  /*2e10*/  IMAD.MOV.U32 R24, RZ, RZ, R2 ;  /* 0x000000ffff187224 */ /* 0x000fe400078e0002 */
[----:B------:R-:W-:-:S07]  /*2e20*/  IMAD.MOV.U32 R25, RZ, RZ, R3 ;  /* 0x000000ffff197224 */ /* 0x000fce00078e0003 */
.L_x_14423:
[----:B------:R-:W-:Y:S05]  /*2e30*/  BSYNC B3 ;  /* 0x0000000000037941 */ /* 0x000fea0003800000 */
.L_x_14394:
[----:B------:R-:W-:Y:S05]  /*2e40*/  BSYNC B2 ;  /* 0x0000000000027941 */ /* 0x000fea0003800000 */
.L_x_14390:
        /* <DEDUP_REMOVED lines=25> */
.L_x_14428:
[----:B------:R-:W-:Y:S05]  /*2fe0*/  BSYNC B4 ;  /* 0x0000000000047941 */ /* 0x000fea0003800000 */
.L_x_14427:
        /* <DEDUP_REMOVED lines=49> */
.L_x_14430:
        /* <DEDUP_REMOVED lines=71> */
.L_x_14429:
        /* <DEDUP_REMOVED lines=35> */
[----:B------:R-:W-:Y:S05]  /*39a0*/  CALL.REL.NOINC `($__internal_27_$__cuda_sm20_div_rn_f64_full) ;  /* 0x0000027000187944 */ /* 0x000fea0003c00000 */
.L_x_14439:
[----:B------:R-:W-:Y:S05]  /*39b0*/  BSYNC B6 ;  /* 0x0000000000067941 */ /* 0x000fea0003800000 */
.L_x_14438:
[----:B------:R-:W-:Y:S02]  /*39c0*/  IMAD.MOV.U32 R54, RZ, RZ, R2 ;  /* 0x000000ffff367224 */ /* 0x000fe400078e0002 */
[----:B------:R-:W-:Y:S01]  /*39d0*/  IMAD.MOV.U32 R55, RZ, RZ, R3 ;  /* 0x000000ffff377224 */ /* 0x000fe200078e0003 */
[----:B------:R-:W-:Y:S06]  /*39e0*/  BRA `(.L_x_14437) ;  /* 0x0000000000047947 */ /* 0x000fec0003800000 */
.L_x_14436:
[----:B------:R-:W-:-:S11]  /*39f0*/  DADD R54, -R44, R42 ;  /* 0x000000002c367229 */ /* 0x000fd6000000012a */
.L_x_14437:
[----:B------:R-:W-:Y:S05]  /*3a00*/  BSYNC B5 ;  /* 0x0000000000057941 */ /* 0x000fea0003800000 */
.L_x_14435:
        /* <DEDUP_REMOVED lines=26> */
.L_x_14444:
[----:B------:R-:W-:Y:S05]  /*3bb0*/  BSYNC B6 ;  /* 0x0000000000067941 */ /* 0x000fea0003800000 */
.L_x_14443:
[----:B------:R-:W-:Y:S02]  /*3bc0*/  IMAD.MOV.U32 R36, RZ, RZ, R2 ;  /* 0x000000ffff247224 */ /* 0x000fe400078e0002 */
[----:B------:R-:W-:Y:S01]  /*3bd0*/  IMAD.MOV.U32 R37, RZ, RZ, R3 ;  /* 0x000000ffff257224 */ /* 0x000fe200078e0003 */
[----:B------:R-:W-:Y:S06]  /*3be0*/  BRA `(.L_x_14442) ;  /* 0x0000000000047947 */ /* 0x000fec0003800000 */
.L_x_14441:
[----:B------:R-:W-:-:S11]  /*3bf0*/  DADD R36, -R40, R38 ;  /* 0x0000000028247229 */ /* 0x000fd60000000126 */
.L_x_14442:
[----:B------:R-:W-:Y:S05]  /*3c00*/  BSYNC B5 ;  /* 0x0000000000057941 */ /* 0x000fea0003800000 */
.L_x_14440:
        /* <DEDUP_REMOVED lines=27> */
[----:B------:R-:W-:Y:S05]  /*3dc0*/  CALL.REL.NOINC `($__internal_28_$__cuda_sm20_dsqrt_rn_f64_mediumpath_v1) ;  /* 0x0000027000a87944 */ /* 0x000fea0003c00000 */
.L_x_14446:
[----:B------:R-:W-:Y:S05]  /*3dd0*/  BSYNC B5 ;  /* 0x0000000000057941 */ /* 0x000fea0003800000 */
.L_x_14445:
[----:B------:R-:W-:Y:S02]  /*3de0*/  IMAD.MOV.U32 R36, RZ, RZ, R2 ;  /* 0x000000ffff247224 */ /* 0x000fe400078e0002 */
[----:B------:R-:W-:Y:S01]  /*3df0*/  IMAD.MOV.U32 R37, RZ, RZ, R3 ;  /* 0x000000ffff257224 */ /* 0x000fe200078e0003 */
[----:B------:R-:W-:Y:S06]  /*3e00*/  BRA `(.L_x_14447) ;  /* 0x0000000800487947 */ /* 0x000fec0003800000 */
.L_x_14434:
        /* <DEDUP_REMOVED lines=28> */
.L_x_14450:
[----:B------:R-:W-:Y:S05]  /*3fd0*/  BSYNC B5 ;  /* 0x0000000000057941 */ /* 0x000fea0003800000 */
.L_x_14449:
[----:B------:R-:W-:Y:S02]  /*3fe0*/  IMAD.MOV.U32 R36, RZ, RZ, R2 ;  /* 0x000000ffff247224 */ /* 0x000fe400078e0002 */
[----:B------:R-:W-:Y:S01]  /*3ff0*/  IMAD.MOV.U32 R37, RZ, RZ, R3 ;  /* 0x000000ffff257224 */ /* 0x000fe200078e0003 */
[----:B------:R-:W-:Y:S06]  /*4000*/  BRA `(.L_x_14447) ;  /* 0x0000000400c87947 */ /* 0x000fec0003800000 */
.L_x_14448:
        /* <DEDUP_REMOVED lines=28> */
[----:B------:R-:W-:Y:S01]  /*41d0*/  IMAD.MOV.U32 R4, RZ, RZ, R2 ;  /* 0x000000ffff047224 */ /* 0x000fe200078e0002 */
[----:B------:R-:W-:-:S07]  /*41e0*/  MOV R5, R3 ;  /* 0x0000000300057202 */ /* 0x000fce0000000f00 */
.L_x_14452:
[----:B------:R-:W-:Y:S05]  /*41f0*/  BSYNC B5 ;  /* 0x0000000000057941 */ /* 0x000fea0003800000 */
.L_x_14451:
        /* <DEDUP_REMOVED lines=19> */
.L_x_14454:
[----:B------:R-:W-:Y:S05]  /*4330*/  BSYNC B5 ;  /* 0x0000000000057941 */ /* 0x000fea0003800000 */
.L_x_14453:
[----:B------:R-:W-:Y:S01]  /*4340*/  DMUL R34, R34, 8.11296384146066816958e+31 ;  /* 0x4690000022227828 */ /* 0x000fe20000000000 */
[----:B------:R-:W-:Y:S02]  /*4350*/  IMAD.MOV.U32 R36, RZ, RZ, R2 ;  /* 0x000000ffff247224 */ /* 0x000fe400078e0002 */
[----:B------:R-:W-:Y:S01]  /*4360*/  IMAD.MOV.U32 R37, RZ, RZ, R3 ;  /* 0x000000ffff257224 */ /* 0x000fe200078e0003 */
[----:B------:R-:W-:Y:S07]  /*4370*/  BRA `(.L_x_14447) ;  /* 0x0000000000ec7947 */ /* 0x000fee0003800000 */
.L_x_14433:
        /* <DEDUP_REMOVED lines=27> */
.L_x_14456:
[----:B------:R-:W-:Y:S05]  /*4530*/  BSYNC B5 ;  /* 0x0000000000057941 */ /* 0x000fea0003800000 */
.L_x_14455:
        /* <DEDUP_REMOVED lines=26> */
[----:B------:R-:W-:Y:S05]  /*46e0*/  CALL.REL.NOINC `($__internal_28_$__cuda_sm20_dsqrt_rn_f64_mediumpath_v1) ;  /* 0x0000026800607944 */ /* 0x000fea0003c00000 */
[----:B------:R-:W-:Y:S02]  /*46f0*/  IMAD.MOV.U32 R36, RZ, RZ, R2 ;  /* 0x000000ffff247224 */ /* 0x000fe400078e0002 */
[----:B------:R-:W-:-:S07]  /*4700*/  IMAD.MOV.U32 R37, RZ, RZ, R3 ;  /* 0x000000ffff257224 */ /* 0x000fce00078e0003 */
.L_x_14458:
[----:B------:R-:W-:Y:S05]  /*4710*/  BSYNC B5 ;  /* 0x0000000000057941 */ /* 0x000fea0003800000 */
.L_x_14457:
[----:B------:R-:W-:-:S11]  /*4720*/  DMUL R36, R36, R38 ;  /* 0x0000002624247228 */ /* 0x000fd60000000000 */
.L_x_14447:
[----:B------:R-:W-:Y:S05]  /*4730*/  BSYNC B4 ;  /* 0x0000000000047941 */ /* 0x000fea0003800000 */
.L_x_14432:
[----:B------:R-:W-:Y:S05]  /*4740*/  BRA `(.L_x_14459) ;  /* 0x0000000000087947 */ /* 0x000fea0003800000 */
.L_x_14426:
[----:B------:R-:W-:Y:S02]  /*4750*/  DMUL R36, R26, 9.00719925474099200000e+15 ;  /* 0x434000001a247828 */ /* 0x000fe40000000000 */
[----:B------:R-:W-:-:S11]  /*4760*/  DMUL R34, R34, 9.00719925474099200000e+15 ;  /* 0x4340000022227828 */ /* 0x000fd60000000000 */
.L_x_14459:
[----:B------:R-:W-:Y:S05]  /*4770*/  BSYNC B2 ;  /* 0x0000000000027941 */ /* 0x000fea0003800000 */
.L_x_14425:
        /* <DEDUP_REMOVED lines=27> */
[----:B------:R-:W-:Y:S05]  /*4930*/  CALL.REL.NOINC `($__internal_27_$__cuda_sm20_div_rn_f64_full) ;  /* 0x0000026000347944 */ /* 0x000fea0003c00000 */
.L_x_14461:
[----:B------:R-:W-:Y:S05]  /*4940*/  BSYNC B2 ;  /* 0x0000000000027941 */ /* 0x000fea0003800000 */
.L_x_14460:
        /* <DEDUP_REMOVED lines=82> */
.L_x_14463:
[----:B------:R-:W-:Y:S02]  /*4e70*/  FSEL R2, RZ, 3.37028055040000000000e+12, P0 ;  /* 0x54442d18ff027808 */ /* 0x000fe40000000000 */
[----:B------:R-:W-:-:S07]  /*4e80*/  FSEL R3, RZ, 2.1426990032196044922, P0 ;  /* 0x400921fbff037808 */ /* 0x000fce0000000000 */
.L_x_14464:
[----:B------:R-:W-:Y:S05]  /*4e90*/  BSYNC B0 ;  /* 0x0000000000007941 */ /* 0x000fea0003800000 */
.L_x_14462:
[----:B------:R-:W-:Y:S01]  /*4ea0*/  DADD R36, |R36|, |R34| ;  /* 0x0000000024247229 */ /* 0x000fe20000000622 */
[----:B------:R-:W-:-:S07]  /*4eb0*/  LOP3.LUT R35, R3, 0x80000000, R35, 0xb8, !PT ;  /* 0x8000000003237812 */ /* 0x000fce00078eb823 */
[----:B------:R-:W-:-:S06]  /*4ec0*/  DSETP.GTU.AND P0, PT, |R36|, +INF , PT ;  /* 0x7ff000002400742a */ /* 0x000fcc0003f0c200 */
[----:B------:R-:W-:Y:S02]  /*4ed0*/  FSEL R2, R36, R2, P0 ;  /* 0x0000000224027208 */ /* 0x000fe40000000000 */
[----:B------:R-:W-:-:S07]  /*4ee0*/  FSEL R3, R37, R35, P0 ;  /* 0x0000002325037208 */ /* 0x000fce0000000000 */
.L_x_14431:
[----:B------:R-:W-:Y:S05]  /*4ef0*/  BSYNC B3 ;  /* 0x0000000000037941 */ /* 0x000fea0003800000 */
.L_x_14424:
[----:B------:R-:W-:Y:S01]  /*4f00*/  LOP3.LUT R27, R3, 0x80000000, R31, 0xb8, !PT ;  /* 0x80000000031b7812 */ /* 0x000fe200078eb81f */
[----:B------:R-:W-:Y:S01]  /*4f10*/  IMAD.MOV.U32 R26, RZ, RZ, R2 ;  /* 0x000000ffff1a7224 */ /* 0x000fe200078e0002 */
[----:B------:R-:W-:Y:S01]  /*4f20*/  LOP3.LUT R25, R25, 0x80000000, R29, 0xb8, !PT ;  /* 0x8000000019197812 */ /* 0x000fe200078eb81d */
[----:B------:R-:W-:Y:S06]  /*4f30*/  BRA `(.L_x_14387) ;  /* 0x0000005c00747947 */ /* 0x000fec0003800000 */
.L_x_14389:
        /* <DEDUP_REMOVED lines=10> */
[----:B0-----:R-:W-:Y:S02]  /*4fe0*/  FSEL R4, R36, R34, !P4 ;  /* 0x0000002224047208 */ /* 0x001fe40006000000 */
        /* <DEDUP_REMOVED lines=18> */
[----:B------:R-:W-:Y:S01]  /*5110*/  @!P0 MOV R9, R33 ;  /* 0x0000002100098202 */ /* 0x000fe20000000f00 */
[----:B------:R-:W-:-:S04]  /*5120*/  @!P0 IMAD.MOV.U32 R8, RZ, RZ, R32 ;  /* 0x000000ffff088224 */ /* 0x000fc800078e0020 */
[----:B------:R-:W-:Y:S02]  /*5130*/  VIADD R0, R9, 0xffffffff ;  /* 0xffffffff09007836 */ /* 0x000fe40000000000 */
[----:B------:R-:W-:-:S03]  /*5140*/  DFMA R2, R6, R2, R6 ;  /* 0x000000020602722b */ /* 0x000fc60000000006 */
[----:B------:R-:W-:-:S05]  /*5150*/  ISETP.GE.U32.AND P1, PT, R0, 0x7fefffff, PT ;  /* 0x7fefffff0000780c */ /* 0x000fca0003f26070 */
[----:B------:R-:W-:-:S08]  /*5160*/  DMUL R6, R4, R2 ;  /* 0x0000000204067228 */ /* 0x000fd00000000000 */
[----:B------:R-:W-:Y:S01]  /*5170*/  DFMA R26, -R24, R6, R4 ;  /* 0x00000006181a722b */ /* 0x000fe20000000104 */
[----:B------:R-:W-:Y:S01]  /*5180*/  @P1 IMAD.MOV.U32 R34, RZ, RZ, 0x0 ;  /* 0x00000000ff221424 */ /* 0x000fe200078e00ff */
[----:B------:R-:W-:Y:S01]  /*5190*/  @P1 FSETP.NEU.FTZ.AND P2, PT, R33, RZ, PT ;  /* 0x000000ff2100120b */ /* 0x000fe20003f5d000 */
[----:B------:R-:W-:-:S05]  /*51a0*/  @P1 IMAD.MOV.U32 R35, RZ, RZ, 0x7ff00000 ;  /* 0x7ff00000ff231424 */ /* 0x000fca00078e00ff */
[----:B------:R-:W-:Y:S02]  /*51b0*/  DFMA R2, R2, R26, R6 ;  /* 0x0000001a0202722b */ /* 0x000fe40000000006 */
[----:B------:R-:W-:-:S08]  /*51c0*/  @P1 DFMA R6, R32, R34, +INF ;  /* 0x7ff000002006142b */ /* 0x000fd00000000022 */
[----:B------:R-:W-:Y:S02]  /*51d0*/  FFMA R0, RZ, R25, R3 ;  /* 0x00000019ff007223 */ /* 0x000fe40000000003 */
[----:B------:R-:W-:Y:S02]  /*51e0*/  @P1 FSEL R26, R6, RZ, P2 ;  /* 0x000000ff061a1208 */ /* 0x000fe40001000000 */
[----:B------:R-:W-:Y:S01]  /*51f0*/  @P1 FSEL R27, R7, -QNAN , P2 ;  /* 0xfff00000071b1808 */ /* 0x000fe20001000000 */
[----:B------:R-:W-:Y:S01]  /*5200*/  DADD R6, -RZ, -R28 ;  /* 0x00000000ff067229 */ /* 0x000fe2000000091c */
[----:B------:R-:W-:Y:S01]  /*5210*/  FSETP.GT.AND P2, PT, |R0|, 1.469367938527859385e-39, PT ;  /* 0x001000000000780b */ /* 0x000fe20003f44200 */
[----:B------:R-:W-:Y:S02]  /*5220*/  IMAD.MOV.U32 R0, RZ, RZ, -0x3ff ;  /* 0xfffffc01ff007424 */ /* 0x000fe400078e00ff */
[----:B------:R-:W-:Y:S01]  /*5230*/  @!P0 IMAD.MOV.U32 R0, RZ, RZ, -0x435 ;  /* 0xfffffbcbff008424 */ /* 0x000fe200078e00ff */
[----:B------:R-:W-:Y:S09]  /*5240*/  @P1 BRA `(.L_x_14470) ;  /* 0x0000000000f81947 */ /* 0x000ff20003800000 */
        /* <DEDUP_REMOVED lines=62> */
.L_x_14470:
[----:B------:R-:W-:Y:S05]  /*5630*/  BSYNC B0 ;  /* 0x0000000000007941 */ /* 0x000fea0003800000 */
.L_x_14469:
[----:B------:R-:W-:Y:S01]  /*5640*/  BSSY B3, `(.L_x_14471) ;  /* 0x0000009000037945 */ /* 0x000fe20003800000 */
[----:B------:R-:W-:-:S03]  /*5650*/  IMAD.MOV.U32 R11, RZ, RZ, R7 ;  /* 0x000000ffff0b7224 */ /* 0x000fc600078e0007 */
[----:B------:R-:W-:Y:S05]  /*5660*/  @P2 BRA P3, `(.L_x_14472) ;  /* 0x0000000000182947 */ /* 0x000fea0001800000 */
[----:B------:R-:W-:Y:S01]  /*5670*/  IMAD.MOV.U32 R2, RZ, RZ, R4 ;  /* 0x000000ffff027224 */ /* 0x000fe200078e0004 */
[----:B------:R-:W-:Y:S01]  /*5680*/  MOV R4, R24 ;  /* 0x0000001800047202 */ /* 0x000fe20000000f00 */
[----:B------:R-:W-:Y:S01]  /*5690*/  IMAD.MOV.U32 R3, RZ, RZ, R5 ;  /* 0x000000ffff037224 */ /* 0x000fe200078e0005 */
[----:B------:R-:W-:Y:S01]  /*56a0*/  MOV R0, 0x56d0 ;  /* 0x000056d000007802 */ /* 0x000fe20000000f00 */
[----:B------:R-:W-:-:S07]  /*56b0*/  IMAD.MOV.U32 R5, RZ, RZ, R25 ;  /* 0x000000ffff057224 */ /* 0x000fce00078e0019 */
[----:B------:R-:W-:Y:S05]  /*56c0*/  CALL.REL.NOINC `($__internal_27_$__cuda_sm20_div_rn_f64_full) ;  /* 0x0000025000d07944 */ /* 0x000fea0003c00000 */
.L_x_14472:
[----:B------:R-:W-:Y:S05]  /*56d0*/  BSYNC B3 ;  /* 0x0000000000037941 */ /* 0x000fea0003800000 */
.L_x_14471:
        /* <DEDUP_REMOVED lines=82> */
.L_x_14474:
[----:B------:R-:W-:-:S04]  /*5c00*/  ISETP.GE.AND P0, PT, R11, RZ, PT ;  /* 0x000000ff0b00720c */ /* 0x000fc80003f06270 */
[----:B------:R-:W-:Y:S02]  /*5c10*/  FSEL R6, RZ, 3.37028055040000000000e+12, P0 ;  /* 0x54442d18ff067808 */ /* 0x000fe40000000000 */
[----:B------:R-:W-:-:S07]  /*5c20*/  FSEL R7, RZ, 2.1426990032196044922, P0 ;  /* 0x400921fbff077808 */ /* 0x000fce0000000000 */
.L_x_14475:
[----:B------:R-:W-:Y:S05]  /*5c30*/  BSYNC B0 ;  /* 0x0000000000007941 */ /* 0x000fea0003800000 */
.L_x_14473:
        /* <DEDUP_REMOVED lines=8> */
.L_x_14468:
        /* <DEDUP_REMOVED lines=17> */
[CC--:B------:R-:W-:Y:S02]  /*5dd0*/  SEL R2, R34.reuse, R36.reuse, P1 ;  /* 0x0000002422027207 */ /* 0x0c0fe40000800000 */
[----:B------:R-:W-:Y:S02]  /*5de0*/  FSEL R25, R35, R37, !P4 ;  /* 0x0000002523197208 */ /* 0x000fe40006000000 */
[C---:B------:R-:W-:Y:S01]  /*5df0*/  DMUL R8, R6.reuse, R4 ;  /* 0x0000000406087228 */ /* 0x040fe20000000000 */
[----:B------:R-:W-:Y:S01]  /*5e00*/  FSEL R24, R34, R36, !P4 ;  /* 0x0000002422187208 */ /* 0x000fe20006000000 */
[----:B------:R-:W-:Y:S01]  /*5e10*/  DMUL R6, R6, R2 ;  /* 0x0000000206067228 */ /* 0x000fe20000000000 */
[----:B------:R-:W-:-:S05]  /*5e20*/  ISETP.GE.U32.AND P2, PT, R5, 0x7ff00000, PT ;  /* 0x7ff000000500780c */ /* 0x000fca0003f46070 */
        /* <DEDUP_REMOVED lines=28> */
[----:B------:R-:W-:Y:S01]  /*5ff0*/  IMAD.MOV.U32 R33, RZ, RZ, R5 ;  /* 0x000000ffff217224 */ /* 0x000fe200078e0005 */
[----:B------:R-:W-:Y:S01]  /*6000*/  FSEL R6, R36, R34, !P4 ;  /* 0x0000002224067208 */ /* 0x000fe20006000000 */
[----:B------:R-:W-:Y:S01]  /*6010*/  IMAD.MOV.U32 R32, RZ, RZ, R4 ;  /* 0x000000ffff207224 */ /* 0x000fe200078e0004 */
[----:B------:R-:W-:Y:S01]  /*6020*/  FSEL R7, R37, R35, !P4 ;  /* 0x0000002325077208 */ /* 0x000fe20006000000 */
        /* <DEDUP_REMOVED lines=20> */
[----:B------:R-:W-:Y:S01]  /*6170*/  DADD R8, -RZ, -R28 ;  /* 0x00000000ff087229 */ /* 0x000fe2000000091c */
[----:B------:R-:W-:Y:S01]  /*6180*/  FSETP.GEU.AND P2, PT, |R7|, 6.5827683646048100446e-37, PT ;  /* 0x036000000700780b */ /* 0x000fe20003f4e200 */
[----:B------:R-:W-:-:S12]  /*6190*/  @P1 BRA `(.L_x_14478) ;  /* 0x0000000000f81947 */ /* 0x000fd80003800000 */
        /* <DEDUP_REMOVED lines=62> */
.L_x_14478:
[----:B------:R-:W-:Y:S05]  /*6580*/  BSYNC B0 ;  /* 0x0000000000007941 */ /* 0x000fea0003800000 */
.L_x_14477:
        /* <DEDUP_REMOVED lines=9> */
.L_x_14480:
[----:B------:R-:W-:Y:S05]  /*6620*/  BSYNC B3 ;  /* 0x0000000000037941 */ /* 0x000fea0003800000 */
.L_x_14479:
        /* <DEDUP_REMOVED lines=83> */
.L_x_14482:
[----:B------:R-:W-:-:S04]  /*6b60*/  ISETP.GE.AND P0, PT, R11, RZ, PT ;  /* 0x000000ff0b00720c */ /* 0x000fc80003f06270 */
[----:B------:R-:W-:Y:S02]  /*6b70*/  FSEL R6, RZ, 3.37028055040000000000e+12, P0 ;  /* 0x54442d18ff067808 */ /* 0x000fe40000000000 */
[----:B------:R-:W-:-:S07]  /*6b80*/  FSEL R7, RZ, 2.1426990032196044922, P0 ;  /* 0x400921fbff077808 */ /* 0x000fce0000000000 */
.L_x_14483:
[----:B------:R-:W-:Y:S05]  /*6b90*/  BSYNC B0 ;  /* 0x0000000000007941 */ /* 0x000fea0003800000 */
.L_x_14481:
[--C-:B------:R-:W-:Y:S02]  /*6ba0*/  DADD R2, |R28|, |R30|.reuse ;  /* 0x000000001c027229 */ /* 0x100fe4000000061e */
[----:B------:R-:W-:-:S06]  /*6bb0*/  DADD R4, -RZ, -R30 ;  /* 0x00000000ff047229 */ /* 0x000fcc000000091e */
[----:B------:R-:W-:-:S04]  /*6bc0*/  DSETP.GTU.AND P0, PT, |R2|, +INF , PT ;  /* 0x7ff000000200742a */ /* 0x000fc80003f0c200 */
[----:B------:R-:W-:Y:S02]  /*6bd0*/  LOP3.LUT R5, R7, 0x80000000, R5, 0xb8, !PT ;  /* 0x8000000007057812 */ /* 0x000fe400078eb805 */
[----:B------:R-:W-:Y:S02]  /*6be0*/  FSEL R6, R2, R6, P0 ;  /* 0x0000000602067208 */ /* 0x000fe40000000000 */
[----:B------:R-:W-:Y:S01]  /*6bf0*/  FSEL R7, R3, R5, P0 ;  /* 0x0000000503077208 */ /* 0x000fe20000000000 */
[----:B------:R-:W-:Y:S06]  /*6c00*/  BRA `(.L_x_14476) ;  /* 0x0000003c00d47947 */ /* 0x000fec0003800000 */
.L_x_14467:
[----:B0-----:R-:W0:Y:S01]  /*6c10*/  MUFU.RCP64H R3, -2.718280792236328125 ;  /* 0xc005bf0a00037908 */ /* 0x001e220000001800 */
        /* <DEDUP_REMOVED lines=21> */
[----:B------:R-:W-:Y:S05]  /*6d70*/  CALL.REL.NOINC `($__internal_27_$__cuda_sm20_div_rn_f64_full) ;  /* 0x0000023c00247944 */ /* 0x000fea0003c00000 */
.L_x_14485:
[----:B------:R-:W-:Y:S05]  /*6d80*/  BSYNC B3 ;  /* 0x0000000000037941 */ /* 0x000fea0003800000 */
.L_x_14484:
        /* <DEDUP_REMOVED lines=23> */
[----:B------:R-:W-:Y:S05]  /*6f00*/  CALL.REL.NOINC `($__internal_27_$__cuda_sm20_div_rn_f64_full) ;  /* 0x0000023800c07944 */ /* 0x000fea0003c00000 */
[----:B------:R-:W-:Y:S02]  /*6f10*/  IMAD.MOV.U32 R4, RZ, RZ, R2 ;  /* 0x000000ffff047224 */ /* 0x000fe400078e0002 */
[----:B------:R-:W-:-:S07]  /*6f20*/  IMAD.MOV.U32 R5, RZ, RZ, R3 ;  /* 0x000000ffff057224 */ /* 0x000fce00078e0003 */
.L_x_14487:
[----:B------:R-:W-:Y:S05]  /*6f30*/  BSYNC B3 ;  /* 0x0000000000037941 */ /* 0x000fea0003800000 */
.L_x_14486:
[----:B------:R-:W-:Y:S01]  /*6f40*/  DADD R26, -RZ, |R4| ;  /* 0x00000000ff1a7229 */ /* 0x000fe20000000504 */
[----:B------:R-:W-:Y:S01]  /*6f50*/  IMAD.MOV.U32 R6, RZ, RZ, RZ ;  /* 0x000000ffff067224 */ /* 0x000fe200078e00ff */
[----:B------:R-:W-:Y:S01]  /*6f60*/  UMOV UR4, 0xffffffff ;  /* 0xffffffff00047882 */ /* 0x000fe20000000000 */
[----:B------:R-:W-:Y:S01]  /*6f70*/  UMOV UR5, 0x7fefffff ;  /* 0x7fefffff00057882 */ /* 0x000fe20000000000 */
[----:B------:R-:W-:Y:S01]  /*6f80*/  IMAD.MOV.U32 R34, RZ, RZ, RZ ;  /* 0x000000ffff227224 */ /* 0x000fe200078e00ff */
[----:B------:R-:W-:Y:S01]  /*6f90*/  UMOV UR6, UR5 ;  /* 0x0000000500067c82 */ /* 0x000fe20008000000 */
[----:B------:R-:W-:Y:S01]  /*6fa0*/  IMAD.MOV.U32 R38, RZ, RZ, 0x0 ;  /* 0x00000000ff267424 */ /* 0x000fe200078e00ff */
[----:B------:R-:W-:Y:S01]  /*6fb0*/  MOV R39, 0x3fd80000 ;  /* 0x3fd8000000277802 */ /* 0x000fe20000000f00 */
        /* <DEDUP_REMOVED lines=11> */
[----:B------:R-:W-:Y:S02]  /*7070*/  SEL R2, R26, R24, P1 ;  /* 0x000000181a027207 */ /* 0x000fe40000800000 */
[----:B------:R-:W-:Y:S02]  /*7080*/  ISETP.GE.U32.AND P2, PT, R5, 0x7ff00000, PT ;  /* 0x7ff000000500780c */ /* 0x000fe40003f46070 */
[C---:B------:R-:W-:Y:S02]  /*7090*/  DMUL R8, R6.reuse, R4 ;  /* 0x0000000406087228 */ /* 0x040fe40000000000 */
[----:B------:R-:W-:-:S06]  /*70a0*/  DMUL R6, R6, R2 ;  /* 0x0000000206067228 */ /* 0x000fcc0000000000 */
[----:B------:R-:W-:Y:S02]  /*70b0*/  DMUL R32, R8, R8 ;  /* 0x0000000808207228 */ /* 0x000fe40000000000 */
[----:B------:R-:W-:-:S06]  /*70c0*/  DADD R8, -RZ, |R28| ;  /* 0x00000000ff087229 */ /* 0x000fcc000000051c */
        /* <DEDUP_REMOVED lines=8> */
[----:B------:R-:W-:Y:S02]  /*7150*/  DADD R6, -RZ, |R30| ;  /* 0x00000000ff067229 */ /* 0x000fe4000000051e */
[----:B------:R-:W-:Y:S01]  /*7160*/  DSETP.NEU.AND P1, PT, R4, RZ, PT ;  /* 0x000000ff0400722a */ /* 0x000fe20003f2d000 */
        /* <DEDUP_REMOVED lines=38> */
[----:B------:R-:W-:Y:S02]  /*73d0*/  FSETP.GT.AND P3, PT, |R0|, 1.469367938527859385e-39, PT ;  /* 0x001000000000780b */ /* 0x000fe40003f64200 */
[----:B------:R-:W-:Y:S01]  /*73e0*/  MOV R0, 0xfffffc01 ;  /* 0xfffffc0100007802 */ /* 0x000fe20000000f00 */
[----:B------:R-:W-:Y:S02]  /*73f0*/  @!P0 IMAD.MOV.U32 R0, RZ, RZ, -0x435 ;  /* 0xfffffbcbff008424 */ /* 0x000fe400078e00ff */
[----:B------:R-:W-:-:S10]  /*7400*/  @P1 DFMA R8, R32, R8, +INF ;  /* 0x7ff000002008142b */ /* 0x000fd40000000008 */
[----:B------:R-:W-:Y:S02]  /*7410*/  @P1 FSEL R26, R8, RZ, P2 ;  /* 0x000000ff081a1208 */ /* 0x000fe40001000000 */
[----:B------:R-:W-:Y:S01]  /*7420*/  @P1 FSEL R27, R9, -QNAN , P2 ;  /* 0xfff00000091b1808 */ /* 0x000fe20001000000 */
[----:B------:R-:W-:Y:S01]  /*7430*/  DADD R8, -RZ, -R28 ;  /* 0x00000000ff087229 */ /* 0x000fe2000000091c */
[----:B------:R-:W-:Y:S01]  /*7440*/  FSETP.GEU.AND P2, PT, |R7|, 6.5827683646048100446e-37, PT ;  /* 0x036000000700780b */ /* 0x000fe20003f4e200 */
[----:B------:R-:W-:-:S12]  /*7450*/  @P1 BRA `(.L_x_14489) ;  /* 0x0000000000f81947 */ /* 0x000fd80003800000 */
        /* <DEDUP_REMOVED lines=62> */
.L_x_14489:
[----:B------:R-:W-:Y:S05]  /*7840*/  BSYNC B0 ;  /* 0x0000000000007941 */ /* 0x000fea0003800000 */
.L_x_14488:
        /* <DEDUP_REMOVED lines=8> */
[----:B------:R-:W-:Y:S05]  /*78d0*/  CALL.REL.NOINC `($__internal_27_$__cuda_sm20_div_rn_f64_full) ;  /* 0x00000230004c7944 */ /* 0x000fea0003c00000 */
.L_x_14491:
[----:B------:R-:W-:Y:S05]  /*78e0*/  BSYNC B3 ;  /* 0x0000000000037941 */ /* 0x000fea0003800000 */
.L_x_14490:
        /* <DEDUP_REMOVED lines=83> */
.L_x_14493:
[----:B------:R-:W-:-:S04]  /*7e20*/  ISETP.GE.AND P0, PT, R11, RZ, PT ;  /* 0x000000ff0b00720c */ /* 0x000fc80003f06270 */
[----:B------:R-:W-:Y:S02]  /*7e30*/  FSEL R6, RZ, 3.37028055040000000000e+12, P0 ;  /* 0x54442d18ff067808 */ /* 0x000fe40000000000 */
[----:B------:R-:W-:-:S07]  /*7e40*/  FSEL R7, RZ, 2.1426990032196044922, P0 ;  /* 0x400921fbff077808 */ /* 0x000fce0000000000 */
.L_x_14494:
[----:B------:R-:W-:Y:S05]  /*7e50*/  BSYNC B0 ;  /* 0x0000000000007941 */ /* 0x000fea0003800000 */
.L_x_14492:
        /* <DEDUP_REMOVED lines=8> */
.L_x_14466:
[----:B------:R-:W-:Y:S01]  /*7ee0*/  DSETP.GEU.AND P0, PT, R36, R34, PT ;  /* 0x000000222400722a */ /* 0x000fe20003f0e000 */
        /* <DEDUP_REMOVED lines=11> */
[----:B------:R-:W-:Y:S01]  /*7fa0*/  DSETP.GEU.AND P0, PT, |R28|, |R30|, PT ;  /* 0x4000001e1c00722a */ /* 0x000fe20003f0e200 */
[----:B------:R-:W-:Y:S01]  /*7fb0*/  IMAD.MOV.U32 R2, RZ, RZ, 0x1 ;  /* 0x00000001ff027424 */ /* 0x000fe200078e00ff */
[----:B------:R-:W-:Y:S01]  /*7fc0*/  DMUL R6, R4, R4 ;  /* 0x0000000404067228 */ /* 0x000fe20000000000 */
[----:B------:R-:W-:Y:S01]  /*7fd0*/  BSSY B0, `(.L_x_14497) ;  /* 0x000005f000007945 */ /* 0x000fe20003800000 */
[----:B------:R-:W-:Y:S02]  /*7fe0*/  FSETP.GEU.AND P4, PT, |R5|, 6.5827683646048100446e-37, PT ;  /* 0x036000000500780b */ /* 0x000fe40003f8e200 */
[----:B------:R-:W-:Y:S02]  /*7ff0*/  FSEL R25, R35, R37, !P0 ;  /* 0x0000002523197208 */ /* 0x000fe40004000000 */
[----:B------:R-:W-:Y:S02]  /*8000*/  FSEL R24, R34, R36, !P0 ;  /* 0x0000002422187208 */ /* 0x000fe40004000000 */
[----:B------:R-:W0:Y:S01]  /*8010*/  MUFU.RCP64H R3, R25 ;  /* 0x0000001900037308 */ /* 0x000e220000001800 */
[----:B------:R-:W-:-:S10]  /*8020*/  DFMA R6, R26, R26, R6 ;  /* 0x0000001a1a06722b */ /* 0x000fd40000000006 */
[----:B------:R-:W-:Y:S01]  /*8030*/  ISETP.GT.AND P0, PT, R7, 0xfffff, PT ;  /* 0x000fffff0700780c */ /* 0x000fe20003f04270 */
[----:B0-----:R-:W-:-:S08]  /*8040*/  DFMA R8, -R24, R2, 1 ;  /* 0x3ff000001808742b */ /* 0x001fd00000000102 */
        /* <DEDUP_REMOVED lines=87> */
.L_x_14498:
[----:B------:R-:W-:Y:S05]  /*85c0*/  BSYNC B0 ;  /* 0x0000000000007941 */ /* 0x000fea0003800000 */
.L_x_14497:
[----:B------:R-:W-:Y:S04]  /*85d0*/  BSSY B3, `(.L_x_14499) ;  /* 0x0000008000037945 */ /* 0x000fe80003800000 */
[----:B------:R-:W-:Y:S05]  /*85e0*/  @P3 BRA P4, `(.L_x_14500) ;  /* 0x0000000000183947 */ /* 0x000fea0002000000 */
[----:B------:R-:W-:Y:S01]  /*85f0*/  IMAD.MOV.U32 R2, RZ, RZ, R4 ;  /* 0x000000ffff027224 */ /* 0x000fe200078e0004 */
[----:B------:R-:W-:Y:S01]  /*8600*/  MOV R0, 0x8650 ;  /* 0x0000865000007802 */ /* 0x000fe20000000f00 */
[----:B------:R-:W-:Y:S02]  /*8610*/  IMAD.MOV.U32 R3, RZ, RZ, R5 ;  /* 0x000000ffff037224 */ /* 0x000fe400078e0005 */
[----:B------:R-:W-:Y:S02]  /*8620*/  IMAD.MOV.U32 R4, RZ, RZ, R24 ;  /* 0x000000ffff047224 */ /* 0x000fe400078e0018 */
[----:B------:R-:W-:-:S07]  /*8630*/  IMAD.MOV.U32 R5, RZ, RZ, R25 ;  /* 0x000000ffff057224 */ /* 0x000fce00078e0019 */
[----:B------:R-:W-:Y:S05]  /*8640*/  CALL.REL.NOINC `($__internal_27_$__cuda_sm20_div_rn_f64_full) ;  /* 0x0000022000f07944 */ /* 0x000fea0003c00000 */
.L_x_14500:
[----:B------:R-:W-:Y:S05]  /*8650*/  BSYNC B3 ;  /* 0x0000000000037941 */ /* 0x000fea0003800000 */
.L_x_14499:
        /* <DEDUP_REMOVED lines=74> */
.L_x_14502:
[----:B------:R-:W-:Y:S05]  /*8b00*/  BSYNC B0 ;  /* 0x0000000000007941 */ /* 0x000fea0003800000 */
.L_x_14501:
[----:B------:R-:W-:Y:S01]  /*8b10*/  LOP3.LUT R3, R7, 0x80000000, R31, 0xb8, !PT ;  /* 0x8000000007037812 */ /* 0x000fe200078eb81f */
[----:B------:R-:W-:Y:S01]  /*8b20*/  DMUL R26, R26, 0.5 ;  /* 0x3fe000001a1a7828 */ /* 0x000fe20000000000 */
[----:B------:R-:W-:Y:S02]  /*8b30*/  FSEL R6, R4, R6, P2 ;  /* 0x0000000604067208 */ /* 0x000fe40001000000 */
[----:B------:R-:W-:Y:S01]  /*8b40*/  FSEL R7, R5, R3, P2 ;  /* 0x0000000305077208 */ /* 0x000fe20001000000 */
[----:B------:R-:W-:Y:S07]  /*8b50*/  BRA `(.L_x_14476) ;  /* 0x0000002000007947 */ /* 0x000fee0003800000 */
.L_x_14496:
        /* <DEDUP_REMOVED lines=20> */
[C---:B------:R-:W-:Y:S01]  /*8ca0*/  DMUL R8, R6.reuse, R4 ;  /* 0x0000000406087228 */ /* 0x040fe20000000000 */
[----:B------:R-:W-:Y:S01]  /*8cb0*/  FSEL R25, R35, R37, !P3 ;  /* 0x0000002523197208 */ /* 0x000fe20005800000 */
[----:B------:R-:W-:Y:S01]  /*8cc0*/  DMUL R6, R6, R2 ;  /* 0x0000000206067228 */ /* 0x000fe20000000000 */
[----:B------:R-:W-:-:S05]  /*8cd0*/  FSEL R24, R34, R36, !P3 ;  /* 0x0000002422187208 */ /* 0x000fca0005800000 */
        /* <DEDUP_REMOVED lines=20> */
[----:B0-----:R-:W-:Y:S01]  /*8e20*/  DFMA R26, -R24, R6, 1 ;  /* 0x3ff00000181a742b */ /* 0x001fe20000000106 */
[----:B------:R-:W-:-:S06]  /*8e30*/  MOV R8, RZ ;  /* 0x000000ff00087202 */ /* 0x000fcc0000000f00 */
[----:B------:R-:W-:Y:S02]  /*8e40*/  DMUL R38, R38, R8 ;  /* 0x0000000826267228 */ /* 0x000fe40000000000 */
[----:B------:R-:W-:-:S08]  /*8e50*/  DFMA R26, R26, R26, R26 ;  /* 0x0000001a1a1a722b */ /* 0x000fd0000000001a */
        /* <DEDUP_REMOVED lines=8> */
[----:B------:R-:W-:-:S03]  /*8ee0*/  DFMA R2, -R24, R26, 1 ;  /* 0x3ff000001802742b */ /* 0x000fc6000000011a */
[----:B------:R-:W-:-:S05]  /*8ef0*/  FSETP.GEU.AND P4, PT, |R7|, 6.5827683646048100446e-37, PT ;  /* 0x036000000700780b */ /* 0x000fca0003f8e200 */
        /* <DEDUP_REMOVED lines=82> */
.L_x_14504:
[----:B------:R-:W-:Y:S05]  /*9420*/  BSYNC B0 ;  /* 0x0000000000007941 */ /* 0x000fea0003800000 */
.L_x_14503:
[----:B------:R-:W-:Y:S04]  /*9430*/  BSSY B3, `(.L_x_14505) ;  /* 0x0000008000037945 */ /* 0x000fe80003800000 */
[----:B------:R-:W-:Y:S05]  /*9440*/  @P3 BRA P4, `(.L_x_14506) ;  /* 0x0000000000183947 */ /* 0x000fea0002000000 */
[----:B------:R-:W-:Y:S01]  /*9450*/  MOV R2, R6 ;  /* 0x0000000600027202 */ /* 0x000fe20000000f00 */
[----:B------:R-:W-:Y:S01]  /*9460*/  IMAD.MOV.U32 R3, RZ, RZ, R7 ;  /* 0x000000ffff037224 */ /* 0x000fe200078e0007 */
[----:B------:R-:W-:Y:S01]  /*9470*/  MOV R0, 0x94b0 ;  /* 0x000094b000007802 */ /* 0x000fe20000000f00 */
[----:B------:R-:W-:Y:S02]  /*9480*/  IMAD.MOV.U32 R4, RZ, RZ, R24 ;  /* 0x000000ffff047224 */ /* 0x000fe400078e0018 */
[----:B------:R-:W-:-:S07]  /*9490*/  IMAD.MOV.U32 R5, RZ, RZ, R25 ;  /* 0x000000ffff057224 */ /* 0x000fce00078e0019 */
[----:B------:R-:W-:Y:S05]  /*94a0*/  CALL.REL.NOINC `($__internal_27_$__cuda_sm20_div_rn_f64_full) ;  /* 0x0000021400587944 */ /* 0x000fea0003c00000 */
.L_x_14506:
[----:B------:R-:W-:Y:S05]  /*94b0*/  BSYNC B3 ;  /* 0x0000000000037941 */ /* 0x000fea0003800000 */
.L_x_14505:
        /* <DEDUP_REMOVED lines=74> */
.L_x_14508:
[----:B------:R-:W-:Y:S05]  /*9960*/  BSYNC B0 ;  /* 0x0000000000007941 */ /* 0x000fea0003800000 */
.L_x_14507:
[----:B------:R-:W-:Y:S02]  /*9970*/  LOP3.LUT R3, R7, 0x80000000, R31, 0xb8, !PT ;  /* 0x8000000007037812 */ /* 0x000fe400078eb81f */
[----:B------:R-:W-:Y:S02]  /*9980*/  FSEL R6, R4, R6, P2 ;  /* 0x0000000604067208 */ /* 0x000fe40001000000 */
[----:B------:R-:W-:Y:S01]  /*9990*/  FSEL R7, R5, R3, P2 ;  /* 0x0000000305077208 */ /* 0x000fe20001000000 */
[----:B------:R-:W-:Y:S06]  /*99a0*/  BRA `(.L_x_14476) ;  /* 0x00000010006c7947 */ /* 0x000fec0003800000 */
.L_x_14495:
[----:B0-----:R-:W0:Y:S01]  /*99b0*/  MUFU.RCP64H R3, 2.718280792236328125 ;  /* 0x4005bf0a00037908 */ /* 0x001e220000001800 */
        /* <DEDUP_REMOVED lines=21> */
[----:B------:R-:W-:Y:S05]  /*9b10*/  CALL.REL.NOINC `($__internal_27_$__cuda_sm20_div_rn_f64_full) ;  /* 0x0000020c00bc7944 */ /* 0x000fea0003c00000 */
.L_x_14510:
[----:B------:R-:W-:Y:S05]  /*9b20*/  BSYNC B3 ;  /* 0x0000000000037941 */ /* 0x000fea0003800000 */
.L_x_14509:
        /* <DEDUP_REMOVED lines=23> */
[----:B------:R-:W-:Y:S05]  /*9ca0*/  CALL.REL.NOINC `($__internal_27_$__cuda_sm20_div_rn_f64_full) ;  /* 0x0000020c00587944 */ /* 0x000fea0003c00000 */
[----:B------:R-:W-:Y:S02]  /*9cb0*/  IMAD.MOV.U32 R4, RZ, RZ, R2 ;  /* 0x000000ffff047224 */ /* 0x000fe400078e0002 */
[----:B------:R-:W-:-:S07]  /*9cc0*/  IMAD.MOV.U32 R5, RZ, RZ, R3 ;  /* 0x000000ffff057224 */ /* 0x000fce00078e0003 */
.L_x_14512:
[----:B------:R-:W-:Y:S05]  /*9cd0*/  BSYNC B3 ;  /* 0x0000000000037941 */ /* 0x000fea0003800000 */
.L_x_14511:
[----:B------:R-:W-:Y:S01]  /*9ce0*/  DADD R26, -RZ, |R4| ;  /* 0x00000000ff1a7229 */ /* 0x000fe20000000504 */
[----:B------:R-:W-:Y:S01]  /*9cf0*/  IMAD.MOV.U32 R6, RZ, RZ, RZ ;  /* 0x000000ffff067224 */ /* 0x000fe200078e00ff */
[----:B------:R-:W-:Y:S01]  /*9d00*/  UMOV UR4, 0xffffffff ;  /* 0xffffffff00047882 */ /* 0x000fe20000000000 */
        /* <DEDUP_REMOVED lines=42> */
[----:B------:R-:W-:Y:S01]  /*9fb0*/  DMUL R36, R34, R36 ;  /* 0x0000002422247228 */ /* 0x000fe20000000000 */
[----:B------:R-:W-:-:S07]  /*9fc0*/  FSETP.GEU.AND P4, PT, |R7|, 6.5827683646048100446e-37, PT ;  /* 0x036000000700780b */ /* 0x000fce0003f8e200 */
        /* <DEDUP_REMOVED lines=19> */
[----:B------:R-:W-:-:S03]  /*a100*/  @!P0 IMAD.MOV.U32 R4, RZ, RZ, R32 ;  /* 0x000000ffff048224 */ /* 0x000fc600078e0020 */
[----:B------:R-:W-:-:S04]  /*a110*/  IADD3 R0, R5, -0x1, RZ ;  /* 0xffffffff05007810 */ /* 0x000fc80007ffe0ff */
        /* <DEDUP_REMOVED lines=75> */
.L_x_14514:
[----:B------:R-:W-:Y:S05]  /*a5d0*/  BSYNC B0 ;  /* 0x0000000000007941 */ /* 0x000fea0003800000 */
.L_x_14513:
        /* <DEDUP_REMOVED lines=8> */
.L_x_14516:
[----:B------:R-:W-:Y:S05]  /*a660*/  BSYNC B3 ;  /* 0x0000000000037941 */ /* 0x000fea0003800000 */
.L_x_14515:
        /* <DEDUP_REMOVED lines=75> */
.L_x_14518:
[----:B------:R-:W-:Y:S05]  /*ab20*/  BSYNC B0 ;  /* 0x0000000000007941 */ /* 0x000fea0003800000 */
.L_x_14517:
[----:B------:R-:W-:Y:S02]  /*ab30*/  LOP3.LUT R3, R7, 0x80000000, R31, 0xb8, !PT ;  /* 0x8000000007037812 */ /* 0x000fe400078eb81f */
[----:B------:R-:W-:Y:S02]  /*ab40*/  FSEL R6, R4, R6, P2 ;  /* 0x0000000604067208 */ /* 0x000fe40001000000 */
[----:B------:R-:W-:-:S07]  /*ab50*/  FSEL R7, R5, R3, P2 ;  /* 0x0000000305077208 */ /* 0x000fce0001000000 */
.L_x_14476:
[----:B------:R-:W-:Y:S05]  /*ab60*/  BSYNC B2 ;  /* 0x0000000000027941 */ /* 0x000fea0003800000 */
.L_x_14465:
[----:B------:R-:W-:Y:S01]  /*ab70*/  UMOV UR4, 0xfefa39ef ;  /* 0xfefa39ef00047882 */ /* 0x000fe20000000000 */
[----:B------:R-:W-:Y:S02]  /*ab80*/  UMOV UR5, 0x3fe62e42 ;  /* 0x3fe62e4200057882 */ /* 0x000fe40000000000 */
[----:B------:R-:W-:Y:S01]  /*ab90*/  DADD R24, R26, UR4 ;  /* 0x000000041a187e29 */ /* 0x000fe20008000000 */
[----:B------:R-:W-:Y:S01]  /*aba0*/  LOP3.LUT R27, R7, 0x80000000, R31, 0xb8, !PT ;  /* 0x80000000071b7812 */ /* 0x000fe200078eb81f */
[----:B------:R-:W-:-:S08]  /*abb0*/  IMAD.MOV.U32 R26, RZ, RZ, R6 ;  /* 0x000000ffff1a7224 */ /* 0x000fd000078e0006 */
[----:B------:R-:W-:Y:S01]  /*abc0*/  LOP3.LUT R25, R25, 0x80000000, R29, 0xb8, !PT ;  /* 0x8000000019197812 */ /* 0x000fe200078eb81d */
[----:B------:R-:W-:Y:S06]  /*abd0*/  BRA `(.L_x_14387) ;  /* 0x00000000004c7947 */ /* 0x000fec0003800000 */
.L_x_14388:
        /* <DEDUP_REMOVED lines=12> */
[----:B0-----:R-:W-:-:S08]  /*aca0*/  @P0 DADD R2, RZ, R30 ;  /* 0x00000000ff020229 */ /* 0x001fd0000000001e */
[----:B------:R-:W-:-:S10]  /*acb0*/  @P0 DADD R26, R26, R2 ;  /* 0x000000001a1a0229 */ /* 0x000fd40000000002 */
[----:B------:R-:W-:Y:S01]  /*acc0*/  @P0 MOV R24, R26 ;  /* 0x0000001a00180202 */ /* 0x000fe20000000f00 */
[----:B------:R-:W-:Y:S01]  /*acd0*/  @P0 IMAD.MOV.U32 R25, RZ, RZ, R27 ;  /* 0x000000ffff190224 */ /* 0x000fe200078e001b */
[----:B------:R-:W-:Y:S01]  /*ace0*/  @!P0 DADD R24, R28, R28 ;  /* 0x000000001c188229 */ /* 0x000fe2000000001c */
[----:B------:R-:W-:Y:S02]  /*acf0*/  @!P0 IMAD.MOV.U32 R26, RZ, RZ, R30 ;  /* 0x000000ffff1a8224 */ /* 0x000fe400078e001e */
[----:B------:R-:W-:-:S08]  /*ad00*/  @!P0 IMAD.MOV.U32 R27, RZ, RZ, R31 ;  /* 0x000000ffff1b8224 */ /* 0x000fd000078e001f */
.L_x_14387:
[----:B------:R-:W-:Y:S05]  /*ad10*/  BSYNC B1 ;  /* 0x0000000000017941 */ /* 0x000fea0003800000 */
.L_x_14386:
[----:B------:R-:W-:Y:S05]  /*ad20*/  WARPSYNC.ALL ;  /* 0x0000000000007948 */ /* 0x000fea0003800000 */
[----:B0-----:R-:W0:Y:S01]  /*ad30*/  S2R R3, SR_TID.X ;  /* 0x0000000000037919 */ /* 0x001e220000002100 */
[----:B------:R-:W-:Y:S01]  /*ad40*/  BSSY B1, `(.L_x_14519) ;  /* 0x0000a8d000017945 */ /* 0x000fe20003800000 */
[----:B-----5:R-:W-:Y:S02]  /*ad50*/  CS2R R30, SRZ ;  /* 0x00000000001e7805 */ /* 0x020fe4000001ff00 */
        /* <DEDUP_REMOVED lines=17> */
[----:B------:R-:W-:Y:S01]  /*ae70*/  MOV R28, R16 ;  /* 0x00000010001c7202 */ /* 0x000fe20000000f00 */
        /* <DEDUP_REMOVED lines=39> */
[----:B------:R-:W-:-:S07]  /*b0f0*/  MOV R2, UR6 ;  /* 0x0000000600027c02 */ /* 0x000fce0008000f00 */
[----:B------:R-:W-:Y:S02]  /*b100*/  DSETP.MIN.AND P0, P1, R30, UR4, PT ;  /* 0x000000041e007e2a */ /* 0x000fe4000b900000 */
[----:B------:R-:W-:-:S05]  /*b110*/  IMAD.MOV.U32 R0, RZ, RZ, R31 ;  /* 0x000000ffff007224 */ /* 0x000fca00078e001f */
        /* <DEDUP_REMOVED lines=31> */
[----:B------:R-:W-:-:S06]  /*b310*/  IMAD.MOV.U32 R30, RZ, RZ, RZ ;  /* 0x000000ffff1e7224 */ /* 0x000fcc00078e00ff */
[----:B------:R-:W-:Y:S02]  /*b320*/  DMUL R8, R8, R30 ;  /* 0x0000001e08087228 */ /* 0x000fe40000000000 */
[----:B------:R-:W-:-:S08]  /*b330*/  DMUL R28, R28, R28 ;  /* 0x0000001c1c1c7228 */ /* 0x000fd00000000000 */
[----:B------:R-:W-:-:S08]  /*b340*/  DFMA R28, R32, R32, R28 ;  /* 0x00000020201c722b */ /* 0x000fd0000000001c */
[----:B------:R-:W-:Y:S02]  /*b350*/  DSETP.MIN.AND P0, P1, R28, UR4, PT ;  /* 0x000000041c007e2a */ /* 0x000fe4000b900000 */
[----:B------:R-:W-:-:S05]  /*b360*/  IMAD.MOV.U32 R32, RZ, RZ, R29 ;  /* 0x000000ffff207224 */ /* 0x000fca00078e001d */
[----:B------:R-:W-:Y:S01]  /*b370*/  FSEL R49, R32, UR6, P0 ;  /* 0x0000000620317c08 */ /* 0x000fe20008000000 */
[----:B------:R-:W-:-:S06]  /*b380*/  IMAD.U32 R32, RZ, RZ, UR6 ;  /* 0x00000006ff207e24 */ /* 0x000fcc000f8e00ff */
[----:B------:R-:W-:Y:S02]  /*b390*/  @P1 LOP3.LUT R49, R32, 0x80000, RZ, 0xfc, !PT ;  /* 0x0008000020311812 */ /* 0x000fe400078efcff */
[----:B------:R-:W-:Y:S02]  /*b3a0*/  MOV R32, R28 ;  /* 0x0000001c00207202 */ /* 0x000fe40000000f00 */
[----:B------:R-:W0:Y:S01]  /*b3b0*/  MUFU.RSQ64H R33, R49 ;  /* 0x0000003100217308 */ /* 0x000e220000001c00 */
[----:B------:R-:W-:Y:S02]  /*b3c0*/  ISETP.GE.U32.AND P1, PT, R43, 0x7ff00000, PT ;  /* 0x7ff000002b00780c */ /* 0x000fe40003f26070 */
[----:B------:R-:W-:Y:S01]  /*b3d0*/  SEL R48, R32, UR4, P0 ;  /* 0x0000000420307c07 */ /* 0x000fe20008000000 */
[----:B------:R-:W-:Y:S01]  /*b3e0*/  IMAD.MOV.U32 R32, RZ, RZ, RZ ;  /* 0x000000ffff207224 */ /* 0x000fe200078e00ff */
[----:B------:R-:W-:-:S09]  /*b3f0*/  DSETP.NEU.AND P0, PT, R42, RZ, PT ;  /* 0x000000ff2a00722a */ /* 0x000fd20003f0d000 */
        /* <DEDUP_REMOVED lines=40> */
[----:B------:R-:W-:Y:S01]  /*b680*/  MOV R32, R2 ;  /* 0x0000000200207202 */ /* 0x000fe20000000f00 */
[----:B------:R-:W-:-:S07]  /*b690*/  IMAD.MOV.U32 R33, RZ, RZ, R3 ;  /* 0x000000ffff217224 */ /* 0x000fce00078e0003 */
.L_x_14526:
[----:B------:R-:W-:Y:S05]  /*b6a0*/  BSYNC B3 ;  /* 0x0000000000037941 */ /* 0x000fea0003800000 */
.L_x_14525:
[----:B------:R-:W-:-:S10]  /*b6b0*/  DADD R2, R30, R32 ;  /* 0x000000001e027229 */ /* 0x000fd40000000020 */
        /* <DEDUP_REMOVED lines=80> */
.L_x_14524:
        /* <DEDUP_REMOVED lines=34> */
.L_x_14534:
[----:B------:R-:W-:Y:S05]  /*bde0*/  BSYNC B4 ;  /* 0x0000000000047941 */ /* 0x000fea0003800000 */
.L_x_14533:
[----:B------:R-:W-:Y:S02]  /*bdf0*/  IMAD.MOV.U32 R28, RZ, RZ, R2 ;  /* 0x000000ffff1c7224 */ /* 0x000fe400078e0002 */
[----:B------:R-:W-:Y:S01]  /*be00*/  IMAD.MOV.U32 R29, RZ, RZ, R3 ;  /* 0x000000ffff1d7224 */ /* 0x000fe200078e0003 */
[----:B------:R-:W-:Y:S06]  /*be10*/  BRA `(.L_x_14532) ;  /* 0x0000000000047947 */ /* 0x000fec0003800000 */
.L_x_14531:
[----:B------:R-:W-:-:S11]  /*be20*/  DADD R28, -R44, R42 ;  /* 0x000000002c1c7229 */ /* 0x000fd6000000012a */
.L_x_14532:
[----:B------:R-:W-:Y:S05]  /*be30*/  BSYNC B3 ;  /* 0x0000000000037941 */ /* 0x000fea0003800000 */
.L_x_14530:
        /* <DEDUP_REMOVED lines=29> */
.L_x_14539:
[----:B------:R-:W-:Y:S05]  /*c010*/  BSYNC B4 ;  /* 0x0000000000047941 */ /* 0x000fea0003800000 */
.L_x_14538:
[----:B------:R-:W-:Y:S05]  /*c020*/  BRA `(.L_x_14537) ;  /* 0x0000000000047947 */ /* 0x000fea0003800000 */
.L_x_14536:
[----:B------:R-:W-:-:S11]  /*c030*/  DADD R2, R38, -R4 ;  /* 0x0000000026027229 */ /* 0x000fd60000000804 */
.L_x_14537:
[----:B------:R-:W-:Y:S05]  /*c040*/  BSYNC B3 ;  /* 0x0000000000037941 */ /* 0x000fea0003800000 */
.L_x_14535:
        /* <DEDUP_REMOVED lines=22> */
[----:B------:R-:W-:Y:S02]  /*c1b0*/  MOV R2, R48 ;  /* 0x0000003000027202 */ /* 0x000fe40000000f00 */
[----:B------:R-:W-:-:S07]  /*c1c0*/  MOV R32, 0xc1e0 ;  /* 0x0000c1e000207802 */ /* 0x000fce0000000f00 */
[----:B------:R-:W-:Y:S05]  /*c1d0*/  CALL.REL.NOINC `($__internal_28_$__cuda_sm20_dsqrt_rn_f64_mediumpath_v1) ;  /* 0x000001ec00a47944 */ /* 0x000fea0003c00000 */
[----:B------:R-:W-:Y:S02]  /*c1e0*/  IMAD.MOV.U32 R46, RZ, RZ, R2 ;  /* 0x000000ffff2e7224 */ /* 0x000fe400078e0002 */
[----:B------:R-:W-:-:S07]  /*c1f0*/  IMAD.MOV.U32 R47, RZ, RZ, R3 ;  /* 0x000000ffff2f7224 */ /* 0x000fce00078e0003 */
.L_x_14541:
[----:B------:R-:W-:Y:S05]  /*c200*/  BSYNC B3 ;  /* 0x0000000000037941 */ /* 0x000fea0003800000 */
.L_x_14540:
        /* <DEDUP_REMOVED lines=85> */
.L_x_14542:
        /* <DEDUP_REMOVED lines=20> */
.L_x_14544:
[----:B------:R-:W-:Y:S05]  /*c8a0*/  BSYNC B3 ;  /* 0x0000000000037941 */ /* 0x000fea0003800000 */
.L_x_14543:
        /* <DEDUP_REMOVED lines=30> */
.L_x_14529:
        /* <DEDUP_REMOVED lines=24> */
.L_x_14547:
[----:B------:R-:W-:Y:S05]  /*cc10*/  BSYNC B3 ;  /* 0x0000000000037941 */ /* 0x000fea0003800000 */
.L_x_14546:
        /* <DEDUP_REMOVED lines=25> */
.L_x_14550:
[----:B------:R-:W-:Y:S05]  /*cdb0*/  BSYNC B3 ;  /* 0x0000000000037941 */ /* 0x000fea0003800000 */
.L_x_14549:
        /* <DEDUP_REMOVED lines=30> */
.L_x_14548:
        /* <DEDUP_REMOVED lines=75> */
.L_x_14551:
[----:B------:R-:W-:Y:S01]  /*d450*/  IMAD.MOV.U32 R2, RZ, RZ, 0x0 ;  /* 0x00000000ff027424 */ /* 0x000fe200078e00ff */
[----:B------:R-:W-:Y:S02]  /*d460*/  MOV R3, 0x7ff00000 ;  /* 0x7ff0000000037802 */ /* 0x000fe40000000f00 */
[----:B------:R-:W-:-:S04]  /*d470*/  FSETP.NEU.FTZ.AND P0, PT, R5, RZ, PT ;  /* 0x000000ff0500720b */ /* 0x000fc80003f1d000 */
[----:B------:R-:W-:-:S10]  /*d480*/  DFMA R2, R4, R2, +INF ;  /* 0x7ff000000402742b */ /* 0x000fd40000000002 */
[----:B------:R-:W-:Y:S02]  /*d490*/  FSEL R28, R2, RZ, P0 ;  /* 0x000000ff021c7208 */ /* 0x000fe40000000000 */
[----:B------:R-:W-:Y:S01]  /*d4a0*/  FSEL R29, R3, -QNAN , P0 ;  /* 0xfff00000031d7808 */ /* 0x000fe20000000000 */
[----:B------:R-:W-:Y:S06]  /*d4b0*/  BRA `(.L_x_14527) ;  /* 0x0000000400347947 */ /* 0x000fec0003800000 */
.L_x_14545:
        /* <DEDUP_REMOVED lines=23> */
[----:B------:R-:W-:Y:S01]  /*d630*/  IMAD.MOV.U32 R6, RZ, RZ, R2 ;  /* 0x000000ffff067224 */ /* 0x000fe200078e0002 */
[----:B------:R-:W-:-:S07]  /*d640*/  MOV R7, R3 ;  /* 0x0000000300077202 */ /* 0x000fce0000000f00 */
.L_x_14553:
[----:B------:R-:W-:Y:S05]  /*d650*/  BSYNC B3 ;  /* 0x0000000000037941 */ /* 0x000fea0003800000 */
.L_x_14552:
        /* <DEDUP_REMOVED lines=21> */
.L_x_14555:
[----:B------:R-:W-:Y:S05]  /*d7b0*/  BSYNC B3 ;  /* 0x0000000000037941 */ /* 0x000fea0003800000 */
.L_x_14554:
[----:B------:R-:W-:Y:S02]  /*d7c0*/  IMAD.MOV.U32 R28, RZ, RZ, R2 ;  /* 0x000000ffff1c7224 */ /* 0x000fe400078e0002 */
[----:B------:R-:W-:Y:S01]  /*d7d0*/  IMAD.MOV.U32 R29, RZ, RZ, R3 ;  /* 0x000000ffff1d7224 */ /* 0x000fe200078e0003 */
[----:B------:R-:W-:Y:S06]  /*d7e0*/  BRA `(.L_x_14527) ;  /* 0x0000000000687947 */ /* 0x000fec0003800000 */
.L_x_14528:
        /* <DEDUP_REMOVED lines=25> */
.L_x_14556:
[----:B------:R-:W-:Y:S05]  /*d980*/  BSYNC B3 ;  /* 0x0000000000037941 */ /* 0x000fea0003800000 */
.L_x_14527:
[----:B------:R-:W-:Y:S05]  /*d990*/  BSYNC B2 ;  /* 0x0000000000027941 */ /* 0x000fea0003800000 */
.L_x_14523:
        /* <DEDUP_REMOVED lines=25> */
.L_x_14561:
[----:B------:R-:W-:Y:S05]  /*db30*/  BSYNC B4 ;  /* 0x0000000000047941 */ /* 0x000fea0003800000 */
.L_x_14560:
        /* <DEDUP_REMOVED lines=49> */
.L_x_14563:
        /* <DEDUP_REMOVED lines=71> */
.L_x_14562:
        /* <DEDUP_REMOVED lines=36> */
.L_x_14572:
[----:B------:R-:W-:Y:S05]  /*e500*/  BSYNC B6 ;  /* 0x0000000000067941 */ /* 0x000fea0003800000 */
.L_x_14571:
[----:B------:R-:W-:Y:S02]  /*e510*/  IMAD.MOV.U32 R54, RZ, RZ, R2 ;  /* 0x000000ffff367224 */ /* 0x000fe400078e0002 */
[----:B------:R-:W-:Y:S01]  /*e520*/  IMAD.MOV.U32 R55, RZ, RZ, R3 ;  /* 0x000000ffff377224 */ /* 0x000fe200078e0003 */
[----:B------:R-:W-:Y:S06]  /*e530*/  BRA `(.L_x_14570) ;  /* 0x0000000000047947 */ /* 0x000fec0003800000 */
.L_x_14569:
[----:B------:R-:W-:-:S11]  /*e540*/  DADD R54, -R44, R42 ;  /* 0x000000002c367229 */ /* 0x000fd6000000012a */
.L_x_14570:
[----:B------:R-:W-:Y:S05]  /*e550*/  BSYNC B5 ;  /* 0x0000000000057941 */ /* 0x000fea0003800000 */
.L_x_14568:
        /* <DEDUP_REMOVED lines=26> */
.L_x_14577:
[----:B------:R-:W-:Y:S05]  /*e700*/  BSYNC B6 ;  /* 0x0000000000067941 */ /* 0x000fea0003800000 */
.L_x_14576:
[----:B------:R-:W-:Y:S01]  /*e710*/  IMAD.MOV.U32 R36, RZ, RZ, R2 ;  /* 0x000000ffff247224 */ /* 0x000fe200078e0002 */
[----:B------:R-:W-:Y:S01]  /*e720*/  MOV R37, R3 ;  /* 0x0000000300257202 */ /* 0x000fe20000000f00 */
[----:B------:R-:W-:Y:S06]  /*e730*/  BRA `(.L_x_14575) ;  /* 0x0000000000047947 */ /* 0x000fec0003800000 */
.L_x_14574:
[----:B------:R-:W-:-:S11]  /*e740*/  DADD R36, -R40, R38 ;  /* 0x0000000028247229 */ /* 0x000fd60000000126 */
.L_x_14575:
[----:B------:R-:W-:Y:S05]  /*e750*/  BSYNC B5 ;  /* 0x0000000000057941 */ /* 0x000fea0003800000 */
.L_x_14573:
        /* <DEDUP_REMOVED lines=28> */
.L_x_14579:
[----:B------:R-:W-:Y:S05]  /*e920*/  BSYNC B5 ;  /* 0x0000000000057941 */ /* 0x000fea0003800000 */
.L_x_14578:
[----:B------:R-:W-:Y:S02]  /*e930*/  IMAD.MOV.U32 R36, RZ, RZ, R2 ;  /* 0x000000ffff247224 */ /* 0x000fe400078e0002 */
[----:B------:R-:W-:Y:S01]  /*e940*/  IMAD.MOV.U32 R37, RZ, RZ, R3 ;  /* 0x000000ffff257224 */ /* 0x000fe200078e0003 */
[----:B------:R-:W-:Y:S06]  /*e950*/  BRA `(.L_x_14580) ;  /* 0x0000000800487947 */ /* 0x000fec0003800000 */
.L_x_14567:
        /* <DEDUP_REMOVED lines=27> */
[----:B------:R-:W-:Y:S05]  /*eb10*/  CALL.REL.NOINC `($__internal_28_$__cuda_sm20_dsqrt_rn_f64_mediumpath_v1) ;  /* 0x000001c400547944 */ /* 0x000fea0003c00000 */
.L_x_14583:
[----:B------:R-:W-:Y:S05]  /*eb20*/  BSYNC B5 ;  /* 0x0000000000057941 */ /* 0x000fea0003800000 */
.L_x_14582:
[----:B------:R-:W-:Y:S02]  /*eb30*/  IMAD.MOV.U32 R36, RZ, RZ, R2 ;  /* 0x000000ffff247224 */ /* 0x000fe400078e0002 */
[----:B------:R-:W-:Y:S01]  /*eb40*/  IMAD.MOV.U32 R37, RZ, RZ, R3 ;  /* 0x000000ffff257224 */ /* 0x000fe200078e0003 */
[----:B------:R-:W-:Y:S06]  /*eb50*/  BRA `(.L_x_14580) ;  /* 0x0000000400c87947 */ /* 0x000fec0003800000 */
.L_x_14581:
        /* <DEDUP_REMOVED lines=28> */
[----:B------:R-:W-:Y:S01]  /*ed20*/  MOV R4, R2 ;  /* 0x0000000200047202 */ /* 0x000fe20000000f00 */
[----:B------:R-:W-:-:S07]  /*ed30*/  IMAD.MOV.U32 R5, RZ, RZ, R3 ;  /* 0x000000ffff057224 */ /* 0x000fce00078e0003 */
.L_x_14585:
[----:B------:R-:W-:Y:S05]  /*ed40*/  BSYNC B5 ;  /* 0x0000000000057941 */ /* 0x000fea0003800000 */
.L_x_14584:
        /* <DEDUP_REMOVED lines=19> */
.L_x_14587:
[----:B------:R-:W-:Y:S05]  /*ee80*/  BSYNC B5 ;  /* 0x0000000000057941 */ /* 0x000fea0003800000 */
.L_x_14586:
[----:B------:R-:W-:Y:S01]  /*ee90*/  DMUL R34, R34, 8.11296384146066816958e+31 ;  /* 0x4690000022227828 */ /* 0x000fe20000000000 */
[----:B------:R-:W-:Y:S02]  /*eea0*/  IMAD.MOV.U32 R36, RZ, RZ, R2 ;  /* 0x000000ffff247224 */ /* 0x000fe400078e0002 */
[----:B------:R-:W-:Y:S01]  /*eeb0*/  IMAD.MOV.U32 R37, RZ, RZ, R3 ;  /* 0x000000ffff257224 */ /* 0x000fe200078e0003 */
[----:B------:R-:W-:Y:S07]  /*eec0*/  BRA `(.L_x_14580) ;  /* 0x0000000000ec7947 */ /* 0x000fee0003800000 */
.L_x_14566:
        /* <DEDUP_REMOVED lines=27> */
.L_x_14589:
[----:B------:R-:W-:Y:S05]  /*f080*/  BSYNC B5 ;  /* 0x0000000000057941 */ /* 0x000fea0003800000 */
.L_x_14588:
        /* <DEDUP_REMOVED lines=26> */
[----:B------:R-:W-:Y:S05]  /*f230*/  CALL.REL.NOINC `($__internal_28_$__cuda_sm20_dsqrt_rn_f64_mediumpath_v1) ;  /* 0x000001bc008c7944 */ /* 0x000fea0003c00000 */
[----:B------:R-:W-:Y:S02]  /*f240*/  IMAD.MOV.U32 R36, RZ, RZ, R2 ;  /* 0x000000ffff247224 */ /* 0x000fe400078e0002 */
[----:B------:R-:W-:-:S07]  /*f250*/  IMAD.MOV.U32 R37, RZ, RZ, R3 ;  /* 0x000000ffff257224 */ /* 0x000fce00078e0003 */
.L_x_14591:
[----:B------:R-:W-:Y:S05]  /*f260*/  BSYNC B5 ;  /* 0x0000000000057941 */ /* 0x000fea0003800000 */
.L_x_14590:
[----:B------:R-:W-:-:S11]  /*f270*/  DMUL R36, R36, R38 ;  /* 0x0000002624247228 */ /* 0x000fd60000000000 */
.L_x_14580:
[----:B------:R-:W-:Y:S05]  /*f280*/  BSYNC B4 ;  /* 0x0000000000047941 */ /* 0x000fea0003800000 */
.L_x_14565:
[----:B------:R-:W-:Y:S05]  /*f290*/  BRA `(.L_x_14592) ;  /* 0x0000000000087947 */ /* 0x000fea0003800000 */
.L_x_14559:
[----:B------:R-:W-:Y:S02]  /*f2a0*/  DMUL R36, R30, 9.00719925474099200000e+15 ;  /* 0x434000001e247828 */ /* 0x000fe40000000000 */
[----:B------:R-:W-:-:S11]  /*f2b0*/  DMUL R34, R34, 9.00719925474099200000e+15 ;  /* 0x4340000022227828 */ /* 0x000fd60000000000 */
.L_x_14592:
[----:B------:R-:W-:Y:S05]  /*f2c0*/  BSYNC B2 ;  /* 0x0000000000027941 */ /* 0x000fea0003800000 */
.L_x_14558:
        /* <DEDUP_REMOVED lines=28> */
.L_x_14594:
[----:B------:R-:W-:Y:S05]  /*f490*/  BSYNC B2 ;  /* 0x0000000000027941 */ /* 0x000fea0003800000 */
.L_x_14593:
        /* <DEDUP_REMOVED lines=82> */
.L_x_14596:
[----:B------:R-:W-:Y:S02]  /*f9c0*/  FSEL R2, RZ, 3.37028055040000000000e+12, P0 ;  /* 0x54442d18ff027808 */ /* 0x000fe40000000000 */
[----:B------:R-:W-:-:S07]  /*f9d0*/  FSEL R3, RZ, 2.1426990032196044922, P0 ;  /* 0x400921fbff037808 */ /* 0x000fce0000000000 */
.L_x_14597:
[----:B------:R-:W-:Y:S05]  /*f9e0*/  BSYNC B0 ;  /* 0x0000000000007941 */ /* 0x000fea0003800000 */
.L_x_14595:
[----:B------:R-:W-:Y:S01]  /*f9f0*/  DADD R36, |R36|, |R34| ;  /* 0x0000000024247229 */ /* 0x000fe20000000622 */
[----:B------:R-:W-:-:S07]  /*fa00*/  LOP3.LUT R35, R3, 0x80000000, R35, 0xb8, !PT ;  /* 0x8000000003237812 */ /* 0x000fce00078eb823 */
[----:B------:R-:W-:-:S06]  /*fa10*/  DSETP.GTU.AND P0, PT, |R36|, +INF , PT ;  /* 0x7ff000002400742a */ /* 0x000fcc0003f0c200 */
[----:B------:R-:W-:Y:S02]  /*fa20*/  FSEL R2, R36, R2, P0 ;  /* 0x0000000224027208 */ /* 0x000fe40000000000 */
[----:B------:R-:W-:-:S07]  /*fa30*/  FSEL R3, R37, R35, P0 ;  /* 0x0000002325037208 */ /* 0x000fce0000000000 */
.L_x_14564:
[----:B------:R-:W-:Y:S05]  /*fa40*/  BSYNC B3 ;  /* 0x0000000000037941 */ /* 0x000fea0003800000 */
.L_x_14557:
[----:B------:R-:W-:Y:S01]  /*fa50*/  LOP3.LUT R31, R3, 0x80000000, R19, 0xb8, !PT ;  /* 0x80000000031f7812 */ /* 0x000fe200078eb813 */
[----:B------:R-:W-:Y:S01]  /*fa60*/  IMAD.MOV.U32 R30, RZ, RZ, R2 ;  /* 0x000000ffff1e7224 */ /* 0x000fe200078e0002 */
[----:B------:R-:W-:Y:S01]  /*fa70*/  LOP3.LUT R29, R29, 0x80000000, R17, 0xb8, !PT ;  /* 0x800000001d1d7812 */ /* 0x000fe200078eb811 */
[----:B------:R-:W-:Y:S06]  /*fa80*/  BRA `(.L_x_14520) ;  /* 0x0000005800e07947 */ /* 0x000fec0003800000 */
.L_x_14522:
[----:B------:R-:W-:Y:S01]  /*fa90*/  ISETP.GT.AND P0, PT, R17, -0x1, PT ;  /* 0xffffffff1100780c */ /* 0x000fe20003f04270 */
[----:B------:R-:W-:-:S12]  /*faa0*/  BSSY B2, `(.L_x_14598) ;  /* 0x000059c000027945 */ /* 0x000fd80003800000 */
[----:B------:R-:W-:Y:S05]  /*fab0*/  @P0 BRA `(.L_x_14599) ;  /* 0x0000002c00900947 */ /* 0x000fea0003800000 */
[--C-:B------:R-:W-:Y:S01]  /*fac0*/  DSETP.GEU.AND P4, PT, |R16|, |R18|.reuse, PT ;  /* 0x400000121000722a */ /* 0x100fe20003f8e200 */
        /* <DEDUP_REMOVED lines=109> */
.L_x_14603:
[----:B------:R-:W-:Y:S05]  /*101a0*/  BSYNC B0 ;  /* 0x0000000000007941 */ /* 0x000fea0003800000 */
.L_x_14602:
        /* <DEDUP_REMOVED lines=8> */
.L_x_14605:
[----:B------:R-:W-:Y:S05]  /*10230*/  BSYNC B3 ;  /* 0x0000000000037941 */ /* 0x000fea0003800000 */
.L_x_14604:
        /* <DEDUP_REMOVED lines=82> */
.L_x_14607:
[----:B------:R-:W-:-:S04]  /*10760*/  ISETP.GE.AND P0, PT, R29, RZ, PT ;  /* 0x000000ff1d00720c */ /* 0x000fc80003f06270 */
[----:B------:R-:W-:Y:S02]  /*10770*/  FSEL R6, RZ, 3.37028055040000000000e+12, P0 ;  /* 0x54442d18ff067808 */ /* 0x000fe40000000000 */
[----:B------:R-:W-:-:S07]  /*10780*/  FSEL R7, RZ, 2.1426990032196044922, P0 ;  /* 0x400921fbff077808 */ /* 0x000fce0000000000 */
.L_x_14608:
[----:B------:R-:W-:Y:S05]  /*10790*/  BSYNC B0 ;  /* 0x0000000000007941 */ /* 0x000fea0003800000 */
.L_x_14606:
[----:B------:R-:W-:Y:S01]  /*107a0*/  DADD R2, |R16|, |R18| ;  /* 0x0000000010027229 */ /* 0x000fe20000000612 */
[----:B------:R-:W-:Y:S01]  /*107b0*/  LOP3.LUT R11, R7, 0x80000000, R11, 0xb8, !PT ;  /* 0x80000000070b7812 */ /* 0x000fe200078eb80b */
[----:B------:R-:W-:-:S06]  /*107c0*/  DMUL R30, R30, 0.5 ;  /* 0x3fe000001e1e7828 */ /* 0x000fcc0000000000 */
[----:B------:R-:W-:-:S06]  /*107d0*/  DSETP.GTU.AND P0, PT, |R2|, +INF , PT ;  /* 0x7ff000000200742a */ /* 0x000fcc0003f0c200 */
[----:B------:R-:W-:Y:S02]  /*107e0*/  FSEL R6, R2, R6, P0 ;  /* 0x0000000602067208 */ /* 0x000fe40000000000 */
[----:B------:R-:W-:Y:S01]  /*107f0*/  FSEL R7, R3, R11, P0 ;  /* 0x0000000b03077208 */ /* 0x000fe20000000000 */
[----:B------:R-:W-:Y:S06]  /*10800*/  BRA `(.L_x_14609) ;  /* 0x0000004c00147947 */ /* 0x000fec0003800000 */
.L_x_14601:
[CC--:B------:R-:W-:Y:S01]  /*10810*/  ISETP.GT.U32.AND P1, PT, R32.reuse, R30.reuse, PT ;  /* 0x0000001e2000720c */ /* 0x0c0fe20003f24070 */
[----:B------:R-:W-:Y:S01]  /*10820*/  UMOV UR4, 0xffffffff ;  /* 0xffffffff00047882 */ /* 0x000fe20000000000 */
[CC--:B------:R-:W-:Y:S01]  /*10830*/  ISETP.LT.U32.AND P0, PT, R32.reuse, R30.reuse, PT ;  /* 0x0000001e2000720c */ /* 0x0c0fe20003f01070 */
[----:B------:R-:W-:Y:S01]  /*10840*/  UMOV UR5, 0x7fefffff ;  /* 0x7fefffff00057882 */ /* 0x000fe20000000000 */
[CC--:B------:R-:W-:Y:S01]  /*10850*/  ISETP.GT.U32.AND.EX P1, PT, R33.reuse, R31.reuse, PT, P1 ;  /* 0x0000001f2100720c */ /* 0x0c0fe20003f24110 */
[----:B------:R-:W-:Y:S01]  /*10860*/  UMOV UR6, UR5 ;  /* 0x0000000500067c82 */ /* 0x000fe20008000000 */
[CC--:B------:R-:W-:Y:S01]  /*10870*/  ISETP.LT.U32.AND.EX P0, PT, R33.reuse, R31.reuse, PT, P0 ;  /* 0x0000001f2100720c */ /* 0x0c0fe20003f01100 */
[----:B------:R-:W-:Y:S01]  /*10880*/  IMAD.MOV.U32 R38, RZ, RZ, 0x0 ;  /* 0x00000000ff267424 */ /* 0x000fe200078e00ff */
[----:B------:R-:W-:Y:S01]  /*10890*/  SEL R3, R33, R31, P1 ;  /* 0x0000001f21037207 */ /* 0x000fe20000800000 */
[----:B------:R-:W-:Y:S01]  /*108a0*/  IMAD.MOV.U32 R39, RZ, RZ, 0x3fd80000 ;  /* 0x3fd80000ff277424 */ /* 0x000fe200078e00ff */
[----:B------:R-:W-:Y:S01]  /*108b0*/  SEL R4, R32, R30, P0 ;  /* 0x0000001e20047207 */ /* 0x000fe20000000000 */
[----:B------:R-:W-:Y:S01]  /*108c0*/  BSSY B0, `(.L_x_14610) ;  /* 0x000007c000007945 */ /* 0x000fe20003800000 */
[----:B------:R-:W-:-:S02]  /*108d0*/  LOP3.LUT R0, R3, 0xffc00000, RZ, 0xc0, !PT ;  /* 0xffc0000003007812 */ /* 0x000fc400078ec0ff */
[----:B------:R-:W-:Y:S02]  /*108e0*/  SEL R5, R33, R31, P0 ;  /* 0x0000001f21057207 */ /* 0x000fe40000000000 */
[----:B------:R-:W-:Y:S02]  /*108f0*/  IADD3 R7, -R0, 0x7fd00000, RZ ;  /* 0x7fd0000000077810 */ /* 0x000fe40007ffe1ff */
[----:B------:R-:W-:Y:S02]  /*10900*/  MOV R6, RZ ;  /* 0x000000ff00067202 */ /* 0x000fe40000000f00 */
        /* <DEDUP_REMOVED lines=119> */
.L_x_14611:
[----:B------:R-:W-:Y:S05]  /*11080*/  BSYNC B0 ;  /* 0x0000000000007941 */ /* 0x000fea0003800000 */
.L_x_14610:
        /* <DEDUP_REMOVED lines=8> */
.L_x_14613:
[----:B------:R-:W-:Y:S05]  /*11110*/  BSYNC B3 ;  /* 0x0000000000037941 */ /* 0x000fea0003800000 */
.L_x_14612:
        /* <DEDUP_REMOVED lines=82> */
.L_x_14615:
[----:B------:R-:W-:-:S04]  /*11640*/  ISETP.GE.AND P0, PT, R29, RZ, PT ;  /* 0x000000ff1d00720c */ /* 0x000fc80003f06270 */
[----:B------:R-:W-:Y:S02]  /*11650*/  FSEL R6, RZ, 3.37028055040000000000e+12, P0 ;  /* 0x54442d18ff067808 */ /* 0x000fe40000000000 */
[----:B------:R-:W-:-:S07]  /*11660*/  FSEL R7, RZ, 2.1426990032196044922, P0 ;  /* 0x400921fbff077808 */ /* 0x000fce0000000000 */
.L_x_14616:
[----:B------:R-:W-:Y:S05]  /*11670*/  BSYNC B0 ;  /* 0x0000000000007941 */ /* 0x000fea0003800000 */
.L_x_14614:
[----:B------:R-:W-:Y:S01]  /*11680*/  DADD R2, |R16|, |R18| ;  /* 0x0000000010027229 */ /* 0x000fe20000000612 */
[----:B------:R-:W-:-:S07]  /*11690*/  LOP3.LUT R11, R7, 0x80000000, R11, 0xb8, !PT ;  /* 0x80000000070b7812 */ /* 0x000fce00078eb80b */
[----:B------:R-:W-:-:S06]  /*116a0*/  DSETP.GTU.AND P0, PT, |R2|, +INF , PT ;  /* 0x7ff000000200742a */ /* 0x000fcc0003f0c200 */
[----:B------:R-:W-:Y:S02]  /*116b0*/  FSEL R6, R2, R6, P0 ;  /* 0x0000000602067208 */ /* 0x000fe40000000000 */
[----:B------:R-:W-:Y:S01]  /*116c0*/  FSEL R7, R3, R11, P0 ;  /* 0x0000000b03077208 */ /* 0x000fe20000000000 */
[----:B------:R-:W-:Y:S06]  /*116d0*/  BRA `(.L_x_14609) ;  /* 0x0000003c00607947 */ /* 0x000fec0003800000 */
.L_x_14600:
        /* <DEDUP_REMOVED lines=23> */
.L_x_14618:
[----:B------:R-:W-:Y:S05]  /*11850*/  BSYNC B3 ;  /* 0x0000000000037941 */ /* 0x000fea0003800000 */
.L_x_14617:
        /* <DEDUP_REMOVED lines=23> */
[----:B------:R-:W-:Y:S05]  /*119d0*/  CALL.REL.NOINC `($__internal_27_$__cuda_sm20_div_rn_f64_full) ;  /* 0x00000190000c7944 */ /* 0x000fea0003c00000 */
[----:B------:R-:W-:Y:S01]  /*119e0*/  MOV R4, R2 ;  /* 0x0000000200047202 */ /* 0x000fe20000000f00 */
[----:B------:R-:W-:-:S07]  /*119f0*/  IMAD.MOV.U32 R5, RZ, RZ, R3 ;  /* 0x000000ffff057224 */ /* 0x000fce00078e0003 */
.L_x_14620:
[----:B------:R-:W-:Y:S05]  /*11a00*/  BSYNC B3 ;  /* 0x0000000000037941 */ /* 0x000fea0003800000 */
.L_x_14619:
[----:B------:R-:W-:Y:S01]  /*11a10*/  DADD R32, -RZ, |R4| ;  /* 0x00000000ff207229 */ /* 0x000fe20000000504 */
[----:B------:R-:W-:Y:S01]  /*11a20*/  IMAD.MOV.U32 R6, RZ, RZ, RZ ;  /* 0x000000ffff067224 */ /* 0x000fe200078e00ff */
[----:B------:R-:W-:Y:S01]  /*11a30*/  UMOV UR4, 0xffffffff ;  /* 0xffffffff00047882 */ /* 0x000fe20000000000 */
[----:B------:R-:W-:Y:S01]  /*11a40*/  UMOV UR5, 0x7fefffff ;  /* 0x7fefffff00057882 */ /* 0x000fe20000000000 */
[----:B------:R-:W-:Y:S01]  /*11a50*/  IMAD.MOV.U32 R38, RZ, RZ, 0x0 ;  /* 0x00000000ff267424 */ /* 0x000fe200078e00ff */
[----:B------:R-:W-:Y:S01]  /*11a60*/  UMOV UR6, UR5 ;  /* 0x0000000500067c82 */ /* 0x000fe20008000000 */
[----:B------:R-:W-:Y:S01]  /*11a70*/  MOV R39, 0x3fd80000 ;  /* 0x3fd8000000277802 */ /* 0x000fe20000000f00 */
        /* <DEDUP_REMOVED lines=57> */
[----:B------:R-:W-:Y:S02]  /*11e10*/  @P1 MOV R9, 0x7ff00000 ;  /* 0x7ff0000000091802 */ /* 0x000fe40000000f00 */
[----:B------:R-:W-:-:S03]  /*11e20*/  @P1 FSETP.NEU.FTZ.AND P2, PT, R7, RZ, PT ;  /* 0x000000ff0700120b */ /* 0x000fc60003f5d000 */
        /* <DEDUP_REMOVED lines=70> */
.L_x_14622:
[----:B------:R-:W-:Y:S05]  /*12290*/  BSYNC B0 ;  /* 0x0000000000007941 */ /* 0x000fea0003800000 */
.L_x_14621:
        /* <DEDUP_REMOVED lines=8> */
.L_x_14624:
[----:B------:R-:W-:Y:S05]  /*12320*/  BSYNC B3 ;  /* 0x0000000000037941 */ /* 0x000fea0003800000 */
.L_x_14623:
[----:B------:R-:W-:Y:S01]  /*12330*/  DSETP.NEU.AND P0, PT, R36, RZ, PT ;  /* 0x000000ff2400722a */ /* 0x000fe20003f0d000 */
[----:B------:R-:W-:-:S13]  /*12340*/  BSSY B0, `(.L_x_14625) ;  /* 0x0000054000007945 */ /* 0x000fda0003800000 */
[----:B------:R-:W-:Y:S05]  /*12350*/  @!P0 BRA `(.L_x_14626) ;  /* 0x00000004003c8947 */ /* 0x000fea0003800000 */
[----:B------:R-:W-:Y:S01]  /*12360*/  DMUL R4, R2, R2 ;  /* 0x0000000202047228 */ /* 0x000fe20000000000 */
[----:B------:R-:W-:Y:S01]  /*12370*/  MOV R6, 0xdbb65b49 ;  /* 0xdbb65b4900067802 */ /* 0x000fe20000000f00 */
[----:B------:R-:W-:Y:S01]  /*12380*/  IMAD.MOV.U32 R7, RZ, RZ, 0x3f2d3b63 ;  /* 0x3f2d3b63ff077424 */ /* 0x000fe200078e00ff */
        /* <DEDUP_REMOVED lines=76> */
.L_x_14626:
[----:B------:R-:W-:-:S04]  /*12850*/  ISETP.GE.AND P0, PT, R29, RZ, PT ;  /* 0x000000ff1d00720c */ /* 0x000fc80003f06270 */
[----:B------:R-:W-:Y:S02]  /*12860*/  FSEL R6, RZ, 3.37028055040000000000e+12, P0 ;  /* 0x54442d18ff067808 */ /* 0x000fe40000000000 */
[----:B------:R-:W-:-:S07]  /*12870*/  FSEL R7, RZ, 2.1426990032196044922, P0 ;  /* 0x400921fbff077808 */ /* 0x000fce0000000000 */
.L_x_14627:
[----:B------:R-:W-:Y:S05]  /*12880*/  BSYNC B0 ;  /* 0x0000000000007941 */ /* 0x000fea0003800000 */
.L_x_14625:
[----:B------:R-:W-:Y:S01]  /*12890*/  DADD R2, |R16|, |R18| ;  /* 0x0000000010027229 */ /* 0x000fe20000000612 */
[----:B------:R-:W-:Y:S01]  /*128a0*/  LOP3.LUT R11, R7, 0x80000000, R11, 0xb8, !PT ;  /* 0x80000000070b7812 */ /* 0x000fe200078eb80b */
[----:B------:R-:W-:-:S06]  /*128b0*/  DADD R30, R30, 1 ;  /* 0x3ff000001e1e7429 */ /* 0x000fcc0000000000 */
[----:B------:R-:W-:-:S06]  /*128c0*/  DSETP.GTU.AND P0, PT, |R2|, +INF , PT ;  /* 0x7ff000000200742a */ /* 0x000fcc0003f0c200 */
[----:B------:R-:W-:Y:S02]  /*128d0*/  FSEL R6, R2, R6, P0 ;  /* 0x0000000602067208 */ /* 0x000fe40000000000 */
[----:B------:R-:W-:Y:S01]  /*128e0*/  FSEL R7, R3, R11, P0 ;  /* 0x0000000b03077208 */ /* 0x000fe20000000000 */
[----:B------:R-:W-:Y:S06]  /*128f0*/  BRA `(.L_x_14609) ;  /* 0x0000002800d87947 */ /* 0x000fec0003800000 */
.L_x_14599:
        /* <DEDUP_REMOVED lines=107> */
.L_x_14631:
[----:B------:R-:W-:Y:S05]  /*12fb0*/  BSYNC B0 ;  /* 0x0000000000007941 */ /* 0x000fea0003800000 */
.L_x_14630:
[----:B------:R-:W-:Y:S04]  /*12fc0*/  BSSY B3, `(.L_x_14632) ;  /* 0x0000008000037945 */ /* 0x000fe80003800000 */
[----:B------:R-:W-:Y:S05]  /*12fd0*/  @P3 BRA P5, `(.L_x_14633) ;  /* 0x0000000000183947 */ /* 0x000fea0002800000 */
[----:B------:R-:W-:Y:S01]  /*12fe0*/  IMAD.MOV.U32 R2, RZ, RZ, R28 ;  /* 0x000000ffff027224 */ /* 0x000fe200078e001c */
[----:B------:R-:W-:Y:S01]  /*12ff0*/  MOV R4, R38 ;  /* 0x0000002600047202 */ /* 0x000fe20000000f00 */
[----:B------:R-:W-:Y:S01]  /*13000*/  IMAD.MOV.U32 R3, RZ, RZ, R29 ;  /* 0x000000ffff037224 */ /* 0x000fe200078e001d */
[----:B------:R-:W-:Y:S01]  /*13010*/  MOV R0, 0x13040 ;  /* 0x0001304000007802 */ /* 0x000fe20000000f00 */
[----:B------:R-:W-:-:S07]  /*13020*/  IMAD.MOV.U32 R5, RZ, RZ, R39 ;  /* 0x000000ffff057224 */ /* 0x000fce00078e0027 */
[----:B------:R-:W-:Y:S05]  /*13030*/  CALL.REL.NOINC `($__internal_27_$__cuda_sm20_div_rn_f64_full) ;  /* 0x0000017800747944 */ /* 0x000fea0003c00000 */
.L_x_14633:
[----:B------:R-:W-:Y:S05]  /*13040*/  BSYNC B3 ;  /* 0x0000000000037941 */ /* 0x000fea0003800000 */
.L_x_14632:
        /* <DEDUP_REMOVED lines=73> */
.L_x_14635:
[----:B------:R-:W-:Y:S05]  /*134e0*/  BSYNC B0 ;  /* 0x0000000000007941 */ /* 0x000fea0003800000 */
.L_x_14634:
[----:B------:R-:W-:Y:S01]  /*134f0*/  LOP3.LUT R3, R7, 0x80000000, R19, 0xb8, !PT ;  /* 0x8000000007037812 */ /* 0x000fe200078eb813 */
[----:B------:R-:W-:Y:S01]  /*13500*/  DMUL R30, R30, 0.5 ;  /* 0x3fe000001e1e7828 */ /* 0x000fe20000000000 */
[----:B------:R-:W-:Y:S02]  /*13510*/  FSEL R6, R4, R6, P0 ;  /* 0x0000000604067208 */ /* 0x000fe40000000000 */
[----:B------:R-:W-:Y:S01]  /*13520*/  FSEL R7, R5, R3, P0 ;  /* 0x0000000305077208 */ /* 0x000fe20000000000 */
[----:B------:R-:W-:Y:S07]  /*13530*/  BRA `(.L_x_14609) ;  /* 0x0000001c00c87947 */ /* 0x000fee0003800000 */
.L_x_14629:
        /* <DEDUP_REMOVED lines=135> */
.L_x_14637:
[----:B------:R-:W-:Y:S05]  /*13db0*/  BSYNC B0 ;  /* 0x0000000000007941 */ /* 0x000fea0003800000 */
.L_x_14636:
        /* <DEDUP_REMOVED lines=8> */
.L_x_14639:
[----:B------:R-:W-:Y:S05]  /*13e40*/  BSYNC B3 ;  /* 0x0000000000037941 */ /* 0x000fea0003800000 */
.L_x_14638:
        /* <DEDUP_REMOVED lines=73> */
.L_x_14641:
[----:B------:R-:W-:Y:S05]  /*142e0*/  BSYNC B0 ;  /* 0x0000000000007941 */ /* 0x000fea0003800000 */
.L_x_14640:
[----:B------:R-:W-:Y:S02]  /*142f0*/  LOP3.LUT R3, R7, 0x80000000, R19, 0xb8, !PT ;  /* 0x8000000007037812 */ /* 0x000fe400078eb813 */
[----:B------:R-:W-:Y:S02]  /*14300*/  FSEL R6, R4, R6, P1 ;  /* 0x0000000604067208 */ /* 0x000fe40000800000 */
[----:B------:R-:W-:Y:S01]  /*14310*/  FSEL R7, R5, R3, P1 ;  /* 0x0000000305077208 */ /* 0x000fe20000800000 */
[----:B------:R-:W-:Y:S06]  /*14320*/  BRA `(.L_x_14609) ;  /* 0x00000010004c7947 */ /* 0x000fec0003800000 */
.L_x_14628:
[----:B------:R-:W0:Y:S01]  /*14330*/  MUFU.RCP64H R3, 2.718280792236328125 ;  /* 0x4005bf0a00037908 */ /* 0x000e220000001800 */
[----:B------:R-:W-:Y:S01]  /*14340*/  MOV R4, 0x8b145769 ;  /* 0x8b14576900047802 */ /* 0x000fe20000000f00 */
[----:B------:R-:W-:Y:S01]  /*14350*/  IMAD.MOV.U32 R5, RZ, RZ, 0x4005bf0a ;  /* 0x4005bf0aff057424 */ /* 0x000fe200078e00ff */
[----:B------:R-:W-:Y:S01]  /*14360*/  FSETP.GEU.AND P1, PT, |R17|, 6.5827683646048100446e-37, PT ;  /* 0x036000001100780b */ /* 0x000fe20003f2e200 */
[----:B------:R-:W-:Y:S01]  /*14370*/  IMAD.MOV.U32 R2, RZ, RZ, 0x1 ;  /* 0x00000001ff027424 */ /* 0x000fe200078e00ff */
[----:B------:R-:W-:Y:S05]  /*14380*/  BSSY B3, `(.L_x_14642) ;  /* 0x0000012000037945 */ /* 0x000fea0003800000 */
        /* <DEDUP_REMOVED lines=17> */
.L_x_14643:
[----:B------:R-:W-:Y:S05]  /*144a0*/  BSYNC B3 ;  /* 0x0000000000037941 */ /* 0x000fea0003800000 */
.L_x_14642:
        /* <DEDUP_REMOVED lines=24> */
[----:B------:R-:W-:Y:S02]  /*14630*/  IMAD.MOV.U32 R4, RZ, RZ, R2 ;  /* 0x000000ffff047224 */ /* 0x000fe400078e0002 */
[----:B------:R-:W-:-:S07]  /*14640*/  IMAD.MOV.U32 R5, RZ, RZ, R3 ;  /* 0x000000ffff057224 */ /* 0x000fce00078e0003 */
.L_x_14645:
[----:B------:R-:W-:Y:S05]  /*14650*/  BSYNC B3 ;  /* 0x0000000000037941 */ /* 0x000fea0003800000 */
.L_x_14644:
[----:B------:R-:W-:Y:S01]  /*14660*/  DADD R32, -RZ, |R4| ;  /* 0x00000000ff207229 */ /* 0x000fe20000000504 */
[----:B------:R-:W-:Y:S01]  /*14670*/  MOV R6, RZ ;  /* 0x000000ff00067202 */ /* 0x000fe20000000f00 */
        /* <DEDUP_REMOVED lines=134> */
.L_x_14647:
[----:B------:R-:W-:Y:S05]  /*14ee0*/  BSYNC B0 ;  /* 0x0000000000007941 */ /* 0x000fea0003800000 */
.L_x_14646:
        /* <DEDUP_REMOVED lines=8> */
.L_x_14649:
[----:B------:R-:W-:Y:S05]  /*14f70*/  BSYNC B3 ;  /* 0x0000000000037941 */ /* 0x000fea0003800000 */
.L_x_14648:
        /* <DEDUP_REMOVED lines=74> */
.L_x_14651:
[----:B------:R-:W-:Y:S05]  /*15420*/  BSYNC B0 ;  /* 0x0000000000007941 */ /* 0x000fea0003800000 */
.L_x_14650:
[----:B------:R-:W-:Y:S02]  /*15430*/  LOP3.LUT R3, R7, 0x80000000, R19, 0xb8, !PT ;  /* 0x8000000007037812 */ /* 0x000fe400078eb813 */
[----:B------:R-:W-:Y:S02]  /*15440*/  FSEL R6, R4, R6, P1 ;  /* 0x0000000604067208 */ /* 0x000fe40000800000 */
[----:B------:R-:W-:-:S07]  /*15450*/  FSEL R7, R5, R3, P1 ;  /* 0x0000000305077208 */ /* 0x000fce0000800000 */
.L_x_14609:
[----:B------:R-:W-:Y:S05]  /*15460*/  BSYNC B2 ;  /* 0x0000000000027941 */ /* 0x000fea0003800000 */
.L_x_14598:
[----:B------:R-:W-:Y:S01]  /*15470*/  UMOV UR4, 0xfefa39ef ;  /* 0xfefa39ef00047882 */ /* 0x000fe20000000000 */
[----:B------:R-:W-:Y:S02]  /*15480*/  UMOV UR5, 0x3fe62e42 ;  /* 0x3fe62e4200057882 */ /* 0x000fe40000000000 */
[----:B------:R-:W-:Y:S01]  /*15490*/  DADD R28, R30, UR4 ;  /* 0x000000041e1c7e29 */ /* 0x000fe20008000000 */
[----:B------:R-:W-:Y:S01]  /*154a0*/  LOP3.LUT R31, R7, 0x80000000, R19, 0xb8, !PT ;  /* 0x80000000071f7812 */ /* 0x000fe200078eb813 */
[----:B------:R-:W-:-:S08]  /*154b0*/  IMAD.MOV.U32 R30, RZ, RZ, R6 ;  /* 0x000000ffff1e7224 */ /* 0x000fd000078e0006 */
[----:B------:R-:W-:Y:S01]  /*154c0*/  LOP3.LUT R29, R29, 0x80000000, R17, 0xb8, !PT ;  /* 0x800000001d1d7812 */ /* 0x000fe200078eb811 */
[----:B------:R-:W-:Y:S06]  /*154d0*/  BRA `(.L_x_14520) ;  /* 0x00000000004c7947 */ /* 0x000fec0003800000 */
.L_x_14521:
        /* <DEDUP_REMOVED lines=14> */
[----:B------:R-:W-:Y:S01]  /*155c0*/  @P0 IMAD.MOV.U32 R28, RZ, RZ, R30 ;  /* 0x000000ffff1c0224 */ /* 0x000fe200078e001e */
[----:B------:R-:W-:Y:S01]  /*155d0*/  @P0 MOV R29, R31 ;  /* 0x0000001f001d0202 */ /* 0x000fe20000000f00 */
[----:B------:R-:W-:Y:S01]  /*155e0*/  @!P0 DADD R28, R16, R16 ;  /* 0x00000000101c8229 */ /* 0x000fe20000000010 */
[----:B------:R-:W-:Y:S02]  /*155f0*/  @!P0 IMAD.MOV.U32 R30, RZ, RZ, R18 ;  /* 0x000000ffff1e8224 */ /* 0x000fe400078e0012 */
[----:B------:R-:W-:-:S08]  /*15600*/  @!P0 IMAD.MOV.U32 R31, RZ, RZ, R19 ;  /* 0x000000ffff1f8224 */ /* 0x000fd000078e0013 */
.L_x_14520:
[----:B------:R-:W-:Y:S05]  /*15610*/  BSYNC B1 ;  /* 0x0000000000017941 */ /* 0x000fea0003800000 */
.L_x_14519:
[----:B------:R-:W-:Y:S05]  /*15620*/  WARPSYNC.ALL ;  /* 0x0000000000007948 */ /* 0x000fea0003800000 */
        /* <DEDUP_REMOVED lines=36> */
[----:B------:R-:W-:Y:S01]  /*15870*/  MOV R2, RZ ;  /* 0x000000ff00027202 */ /* 0x000fe20000000f00 */
        /* <DEDUP_REMOVED lines=62> */
[----:B------:R-:W-:-:S04]  /*15c60*/  MOV R42, R17 ;  /* 0x00000011002a7202 */ /* 0x000fc80000000f00 */
[----:B------:R-:W-:Y:S01]  /*15c70*/  FSEL R49, R42, UR6, P0 ;  /* 0x000000062a317c08 */ /* 0x000fe20008000000 */
[----:B------:R-:W-:-:S07]  /*15c80*/  IMAD.U32 R42, RZ, RZ, UR6 ;  /* 0x00000006ff2a7e24 */ /* 0x000fce000f8e00ff */
        /* <DEDUP_REMOVED lines=49> */
.L_x_14659:
[----:B------:R-:W-:Y:S05]  /*15fa0*/  BSYNC B3 ;  /* 0x0000000000037941 */ /* 0x000fea0003800000 */
.L_x_14658:
[----:B------:R-:W-:-:S10]  /*15fb0*/  DADD R2, R42, R32 ;  /* 0x000000002a027229 */ /* 0x000fd40000000020 */
        /* <DEDUP_REMOVED lines=80> */
.L_x_14657:
        /* <DEDUP_REMOVED lines=34> */
.L_x_14667:
[----:B------:R-:W-:Y:S05]  /*166e0*/  BSYNC B4 ;  /* 0x0000000000047941 */ /* 0x000fea0003800000 */
.L_x_14666:
[----:B------:R-:W-:Y:S02]  /*166f0*/  IMAD.MOV.U32 R16, RZ, RZ, R2 ;  /* 0x000000ffff107224 */ /* 0x000fe400078e0002 */
[----:B------:R-:W-:Y:S01]  /*16700*/  IMAD.MOV.U32 R17, RZ, RZ, R3 ;  /* 0x000000ffff117224 */ /* 0x000fe200078e0003 */
[----:B------:R-:W-:Y:S06]  /*16710*/  BRA `(.L_x_14665) ;  /* 0x0000000000047947 */ /* 0x000fec0003800000 */
.L_x_14664:
[----:B------:R-:W-:-:S11]  /*16720*/  DADD R16, -R44, R38 ;  /* 0x000000002c107229 */ /* 0x000fd60000000126 */
.L_x_14665:
[----:B------:R-:W-:Y:S05]  /*16730*/  BSYNC B3 ;  /* 0x0000000000037941 */ /* 0x000fea0003800000 */
.L_x_14663:
        /* <DEDUP_REMOVED lines=29> */
.L_x_14672:
[----:B------:R-:W-:Y:S05]  /*16910*/  BSYNC B4 ;  /* 0x0000000000047941 */ /* 0x000fea0003800000 */
.L_x_14671:
[----:B------:R-:W-:Y:S05]  /*16920*/  BRA `(.L_x_14670) ;  /* 0x0000000000047947 */ /* 0x000fea0003800000 */
.L_x_14669:
[----:B------:R-:W-:-:S11]  /*16930*/  DADD R2, R40, -R4 ;  /* 0x0000000028027229 */ /* 0x000fd60000000804 */
.L_x_14670:
[----:B------:R-:W-:Y:S05]  /*16940*/  BSYNC B3 ;  /* 0x0000000000037941 */ /* 0x000fea0003800000 */
.L_x_14668:
        /* <DEDUP_REMOVED lines=27> */
.L_x_14674:
[----:B------:R-:W-:Y:S05]  /*16b00*/  BSYNC B3 ;  /* 0x0000000000037941 */ /* 0x000fea0003800000 */
.L_x_14673:
        /* <DEDUP_REMOVED lines=85> */
.L_x_14675:
        /* <DEDUP_REMOVED lines=20> */
.L_x_14677:
[----:B------:R-:W-:Y:S05]  /*171a0*/  BSYNC B3 ;  /* 0x0000000000037941 */ /* 0x000fea0003800000 */
.L_x_14676:
        /* <DEDUP_REMOVED lines=30> */
.L_x_14662:
        /* <DEDUP_REMOVED lines=24> */
.L_x_14680:
[----:B------:R-:W-:Y:S05]  /*17510*/  BSYNC B3 ;  /* 0x0000000000037941 */ /* 0x000fea0003800000 */
.L_x_14679:
        /* <DEDUP_REMOVED lines=25> */
.L_x_14683:
[----:B------:R-:W-:Y:S05]  /*176b0*/  BSYNC B3 ;  /* 0x0000000000037941 */ /* 0x000fea0003800000 */
.L_x_14682:
        /* <DEDUP_REMOVED lines=30> */
.L_x_14681:
        /* <DEDUP_REMOVED lines=75> */
.L_x_14684:
[----:B------:R-:W-:Y:S01]  /*17d50*/  IMAD.MOV.U32 R2, RZ, RZ, 0x0 ;  /* 0x00000000ff027424 */ /* 0x000fe200078e00ff */
[----:B------:R-:W-:Y:S01]  /*17d60*/  FSETP.NEU.FTZ.AND P0, PT, R5, RZ, PT ;  /* 0x000000ff0500720b */ /* 0x000fe20003f1d000 */
[----:B------:R-:W-:-:S06]  /*17d70*/  IMAD.MOV.U32 R3, RZ, RZ, 0x7ff00000 ;  /* 0x7ff00000ff037424 */ /* 0x000fcc00078e00ff */
[----:B------:R-:W-:-:S10]  /*17d80*/  DFMA R2, R4, R2, +INF ;  /* 0x7ff000000402742b */ /* 0x000fd40000000002 */
[----:B------:R-:W-:Y:S02]  /*17d90*/  FSEL R16, R2, RZ, P0 ;  /* 0x000000ff02107208 */ /* 0x000fe40000000000 */
[----:B------:R-:W-:Y:S01]  /*17da0*/  FSEL R17, R3, -QNAN , P0 ;  /* 0xfff0000003117808 */ /* 0x000fe20000000000 */
[----:B------:R-:W-:Y:S06]  /*17db0*/  BRA `(.L_x_14660) ;  /* 0x0000000400347947 */ /* 0x000fec0003800000 */
.L_x_14678:
        /* <DEDUP_REMOVED lines=25> */
.L_x_14686:
[----:B------:R-:W-:Y:S05]  /*17f50*/  BSYNC B3 ;  /* 0x0000000000037941 */ /* 0x000fea0003800000 */
.L_x_14685:
        /* <DEDUP_REMOVED lines=20> */
[----:B------:R-:W-:Y:S05]  /*180a0*/  CALL.REL.NOINC `($__internal_27_$__cuda_sm20_div_rn_f64_full) ;  /* 0x0000012800587944 */ /* 0x000fea0003c00000 */
.L_x_14688:
[----:B------:R-:W-:Y:S05]  /*180b0*/  BSYNC B3 ;  /* 0x0000000000037941 */ /* 0x000fea0003800000 */
.L_x_14687:
[----:B------:R-:W-:Y:S02]  /*180c0*/  IMAD.MOV.U32 R16, RZ, RZ, R2 ;  /* 0x000000ffff107224 */ /* 0x000fe400078e0002 */
[----:B------:R-:W-:Y:S01]  /*180d0*/  IMAD.MOV.U32 R17, RZ, RZ, R3 ;  /* 0x000000ffff117224 */ /* 0x000fe200078e0003 */
[----:B------:R-:W-:Y:S06]  /*180e0*/  BRA `(.L_x_14660) ;  /* 0x0000000000687947 */ /* 0x000fec0003800000 */
.L_x_14661:
        /* <DEDUP_REMOVED lines=25> */
.L_x_14689:
[----:B------:R-:W-:Y:S05]  /*18280*/  BSYNC B3 ;  /* 0x0000000000037941 */ /* 0x000fea0003800000 */
.L_x_14660:
[----:B------:R-:W-:Y:S05]  /*18290*/  BSYNC B2 ;  /* 0x0000000000027941 */ /* 0x000fea0003800000 */
.L_x_14656:
        /* <DEDUP_REMOVED lines=25> */
.L_x_14694:
[----:B------:R-:W-:Y:S05]  /*18430*/  BSYNC B4 ;  /* 0x0000000000047941 */ /* 0x000fea0003800000 */
.L_x_14693:
        /* <DEDUP_REMOVED lines=49> */
.L_x_14696:
        /* <DEDUP_REMOVED lines=71> */
.L_x_14695:
        /* <DEDUP_REMOVED lines=36> */
.L_x_14705:
[----:B------:R-:W-:Y:S05]  /*18e00*/  BSYNC B6 ;  /* 0x0000000000067941 */ /* 0x000fea0003800000 */
.L_x_14704:
[----:B------:R-:W-:Y:S02]  /*18e10*/  IMAD.MOV.U32 R54, RZ, RZ, R2 ;  /* 0x000000ffff367224 */ /* 0x000fe400078e0002 */
[----:B------:R-:W-:Y:S01]  /*18e20*/  IMAD.MOV.U32 R55, RZ, RZ, R3 ;  /* 0x000000ffff377224 */ /* 0x000fe200078e0003 */
[----:B------:R-:W-:Y:S06]  /*18e30*/  BRA `(.L_x_14703) ;  /* 0x0000000000047947 */ /* 0x000fec0003800000 */
.L_x_14702:
[----:B------:R-:W-:-:S11]  /*18e40*/  DADD R54, -R44, R38 ;  /* 0x000000002c367229 */ /* 0x000fd60000000126 */
.L_x_14703:
[----:B------:R-:W-:Y:S05]  /*18e50*/  BSYNC B5 ;  /* 0x0000000000057941 */ /* 0x000fea0003800000 */
.L_x_14701:
        /* <DEDUP_REMOVED lines=26> */
.L_x_14710:
[----:B------:R-:W-:Y:S05]  /*19000*/  BSYNC B6 ;  /* 0x0000000000067941 */ /* 0x000fea0003800000 */
.L_x_14709:
[----:B------:R-:W-:Y:S02]  /*19010*/  IMAD.MOV.U32 R36, RZ, RZ, R2 ;  /* 0x000000ffff247224 */ /* 0x000fe400078e0002 */
[----:B------:R-:W-:Y:S01]  /*19020*/  IMAD.MOV.U32 R37, RZ, RZ, R3 ;  /* 0x000000ffff257224 */ /* 0x000fe200078e0003 */
[----:B------:R-:W-:Y:S06]  /*19030*/  BRA `(.L_x_14708) ;  /* 0x0000000000047947 */ /* 0x000fec0003800000 */
.L_x_14707:
[----:B------:R-:W-:-:S11]  /*19040*/  DADD R36, -R18, R40 ;  /* 0x0000000012247229 */ /* 0x000fd60000000128 */
.L_x_14708:
[----:B------:R-:W-:Y:S05]  /*19050*/  BSYNC B5 ;  /* 0x0000000000057941 */ /* 0x000fea0003800000 */
.L_x_14706:
        /* <DEDUP_REMOVED lines=27> */
[----:B------:R-:W-:Y:S05]  /*19210*/  CALL.REL.NOINC `($__internal_28_$__cuda_sm20_dsqrt_rn_f64_mediumpath_v1) ;  /* 0x0000011c00947944 */ /* 0x000fea0003c00000 */
.L_x_14712:
[----:B------:R-:W-:Y:S05]  /*19220*/  BSYNC B5 ;  /* 0x0000000000057941 */ /* 0x000fea0003800000 */
.L_x_14711:
[----:B------:R-:W-:Y:S02]  /*19230*/  IMAD.MOV.U32 R42, RZ, RZ, R2 ;  /* 0x000000ffff2a7224 */ /* 0x000fe400078e0002 */
[----:B------:R-:W-:Y:S01]  /*19240*/  IMAD.MOV.U32 R43, RZ, RZ, R3 ;  /* 0x000000ffff2b7224 */ /* 0x000fe200078e0003 */
[----:B------:R-:W-:Y:S06]  /*19250*/  BRA `(.L_x_14713) ;  /* 0x0000000800487947 */ /* 0x000fec0003800000 */
.L_x_14700:
        /* <DEDUP_REMOVED lines=28> */
.L_x_14716:
[----:B------:R-:W-:Y:S05]  /*19420*/  BSYNC B5 ;  /* 0x0000000000057941 */ /* 0x000fea0003800000 */
.L_x_14715:
[----:B------:R-:W-:Y:S02]  /*19430*/  IMAD.MOV.U32 R42, RZ, RZ, R2 ;  /* 0x000000ffff2a7224 */ /* 0x000fe400078e0002 */
[----:B------:R-:W-:Y:S01]  /*19440*/  IMAD.MOV.U32 R43, RZ, RZ, R3 ;  /* 0x000000ffff2b7224 */ /* 0x000fe200078e0003 */
[----:B------:R-:W-:Y:S06]  /*19450*/  BRA `(.L_x_14713) ;  /* 0x0000000400c87947 */ /* 0x000fec0003800000 */
.L_x_14714:
        /* <DEDUP_REMOVED lines=30> */
.L_x_14718:
[----:B------:R-:W-:Y:S05]  /*19640*/  BSYNC B5 ;  /* 0x0000000000057941 */ /* 0x000fea0003800000 */
.L_x_14717:
        /* <DEDUP_REMOVED lines=19> */
.L_x_14720:
[----:B------:R-:W-:Y:S05]  /*19780*/  BSYNC B5 ;  /* 0x0000000000057941 */ /* 0x000fea0003800000 */
.L_x_14719:
[----:B------:R-:W-:Y:S01]  /*19790*/  DMUL R34, R34, 8.11296384146066816958e+31 ;  /* 0x4690000022227828 */ /* 0x000fe20000000000 */
[----:B------:R-:W-:Y:S02]  /*197a0*/  IMAD.MOV.U32 R42, RZ, RZ, R2 ;  /* 0x000000ffff2a7224 */ /* 0x000fe400078e0002 */
[----:B------:R-:W-:Y:S01]  /*197b0*/  IMAD.MOV.U32 R43, RZ, RZ, R3 ;  /* 0x000000ffff2b7224 */ /* 0x000fe200078e0003 */
[----:B------:R-:W-:Y:S07]  /*197c0*/  BRA `(.L_x_14713) ;  /* 0x0000000000ec7947 */ /* 0x000fee0003800000 */
.L_x_14699:
        /* <DEDUP_REMOVED lines=27> */
.L_x_14722:
[----:B------:R-:W-:Y:S05]  /*19980*/  BSYNC B5 ;  /* 0x0000000000057941 */ /* 0x000fea0003800000 */
.L_x_14721:
        /* <DEDUP_REMOVED lines=25> */
[----:B------:R-:W-:-:S07]  /*19b20*/  IMAD.MOV.U32 R5, RZ, RZ, R37 ;  /* 0x000000ffff057224 */ /* 0x000fce00078e0025 */
[----:B------:R-:W-:Y:S05]  /*19b30*/  CALL.REL.NOINC `($__internal_28_$__cuda_sm20_dsqrt_rn_f64_mediumpath_v1) ;  /* 0x00000114004c7944 */ /* 0x000fea0003c00000 */
[----:B------:R-:W-:Y:S02]  /*19b40*/  IMAD.MOV.U32 R42, RZ, RZ, R2 ;  /* 0x000000ffff2a7224 */ /* 0x000fe400078e0002 */
[----:B------:R-:W-:-:S07]  /*19b50*/  IMAD.MOV.U32 R43, RZ, RZ, R3 ;  /* 0x000000ffff2b7224 */ /* 0x000fce00078e0003 */
.L_x_14724:
[----:B------:R-:W-:Y:S05]  /*19b60*/  BSYNC B5 ;  /* 0x0000000000057941 */ /* 0x000fea0003800000 */
.L_x_14723:
[----:B------:R-:W-:-:S11]  /*19b70*/  DMUL R42, R42, R18 ;  /* 0x000000122a2a7228 */ /* 0x000fd60000000000 */
.L_x_14713:
[----:B------:R-:W-:Y:S05]  /*19b80*/  BSYNC B4 ;  /* 0x0000000000047941 */ /* 0x000fea0003800000 */
.L_x_14698:
[----:B------:R-:W-:Y:S05]  /*19b90*/  BRA `(.L_x_14725) ;  /* 0x0000000000087947 */ /* 0x000fea0003800000 */
.L_x_14692:
[----:B------:R-:W-:Y:S02]  /*19ba0*/  DMUL R42, R42, 9.00719925474099200000e+15 ;  /* 0x434000002a2a7828 */ /* 0x000fe40000000000 */
[----:B------:R-:W-:-:S11]  /*19bb0*/  DMUL R34, R34, 9.00719925474099200000e+15 ;  /* 0x4340000022227828 */ /* 0x000fd60000000000 */
.L_x_14725:
[----:B------:R-:W-:Y:S05]  /*19bc0*/  BSYNC B2 ;  /* 0x0000000000027941 */ /* 0x000fea0003800000 */
.L_x_14691:
        /* <DEDUP_REMOVED lines=28> */
.L_x_14727:
[----:B------:R-:W-:Y:S05]  /*19d90*/  BSYNC B2 ;  /* 0x0000000000027941 */ /* 0x000fea0003800000 */
.L_x_14726:
        /* <DEDUP_REMOVED lines=82> */
.L_x_14729:
[----:B------:R-:W-:Y:S02]  /*1a2c0*/  FSEL R2, RZ, 3.37028055040000000000e+12, P0 ;  /* 0x54442d18ff027808 */ /* 0x000fe40000000000 */
[----:B------:R-:W-:-:S07]  /*1a2d0*/  FSEL R3, RZ, 2.1426990032196044922, P0 ;  /* 0x400921fbff037808 */ /* 0x000fce0000000000 */
.L_x_14730:
[----:B------:R-:W-:Y:S05]  /*1a2e0*/  BSYNC B0 ;  /* 0x0000000000007941 */ /* 0x000fea0003800000 */
.L_x_14728:
[----:B------:R-:W-:Y:S01]  /*1a2f0*/  DADD R42, |R42|, |R34| ;  /* 0x000000002a2a7229 */ /* 0x000fe20000000622 */
[----:B------:R-:W-:-:S07]  /*1a300*/  LOP3.LUT R35, R3, 0x80000000, R35, 0xb8, !PT ;  /* 0x8000000003237812 */ /* 0x000fce00078eb823 */
[----:B------:R-:W-:-:S06]  /*1a310*/  DSETP.GTU.AND P0, PT, |R42|, +INF , PT ;  /* 0x7ff000002a00742a */ /* 0x000fcc0003f0c200 */
[----:B------:R-:W-:Y:S02]  /*1a320*/  FSEL R2, R42, R2, P0 ;  /* 0x000000022a027208 */ /* 0x000fe40000000000 */
[----:B------:R-:W-:-:S07]  /*1a330*/  FSEL R3, R43, R35, P0 ;  /* 0x000000232b037208 */ /* 0x000fce0000000000 */
.L_x_14697:
[----:B------:R-:W-:Y:S05]  /*1a340*/  BSYNC B3 ;  /* 0x0000000000037941 */ /* 0x000fea0003800000 */
.L_x_14690:
[----:B------:R-:W-:Y:S01]  /*1a350*/  LOP3.LUT R19, R3, 0x80000000, R15, 0xb8, !PT ;  /* 0x8000000003137812 */ /* 0x000fe200078eb80f */
[----:B------:R-:W-:Y:S01]  /*1a360*/  IMAD.MOV.U32 R18, RZ, RZ, R2 ;  /* 0x000000ffff127224 */ /* 0x000fe200078e0002 */
[----:B------:R-:W-:Y:S01]  /*1a370*/  LOP3.LUT R17, R17, 0x80000000, R13, 0xb8, !PT ;  /* 0x8000000011117812 */ /* 0x000fe200078eb80d */
[----:B------:R-:W-:Y:S06]  /*1a380*/  BRA `(.L_x_14653) ;  /* 0x0000005800e07947 */ /* 0x000fec0003800000 */
.L_x_14655:
        /* <DEDUP_REMOVED lines=113> */
.L_x_14736:
[----:B------:R-:W-:Y:S05]  /*1aaa0*/  BSYNC B0 ;  /* 0x0000000000007941 */ /* 0x000fea0003800000 */
.L_x_14735:
        /* <DEDUP_REMOVED lines=8> */
.L_x_14738:
[----:B------:R-:W-:Y:S05]  /*1ab30*/  BSYNC B3 ;  /* 0x0000000000037941 */ /* 0x000fea0003800000 */
.L_x_14737:
        /* <DEDUP_REMOVED lines=82> */
.L_x_14740:
[----:B------:R-:W-:-:S04]  /*1b060*/  ISETP.GE.AND P0, PT, R17, RZ, PT ;  /* 0x000000ff1100720c */ /* 0x000fc80003f06270 */
[----:B------:R-:W-:Y:S02]  /*1b070*/  FSEL R6, RZ, 3.37028055040000000000e+12, P0 ;  /* 0x54442d18ff067808 */ /* 0x000fe40000000000 */
[----:B------:R-:W-:-:S07]  /*1b080*/  FSEL R7, RZ, 2.1426990032196044922, P0 ;  /* 0x400921fbff077808 */ /* 0x000fce0000000000 */
.L_x_14741:
[----:B------:R-:W-:Y:S05]  /*1b090*/  BSYNC B0 ;  /* 0x0000000000007941 */ /* 0x000fea0003800000 */
.L_x_14739:
[----:B------:R-:W-:Y:S01]  /*1b0a0*/  DADD R2, |R12|, |R14| ;  /* 0x000000000c027229 */ /* 0x000fe2000000060e */
[----:B------:R-:W-:Y:S01]  /*1b0b0*/  LOP3.LUT R11, R7, 0x80000000, R11, 0xb8, !PT ;  /* 0x80000000070b7812 */ /* 0x000fe200078eb80b */
[----:B------:R-:W-:-:S06]  /*1b0c0*/  DMUL R18, R18, 0.5 ;  /* 0x3fe0000012127828 */ /* 0x000fcc0000000000 */
[----:B------:R-:W-:-:S06]  /*1b0d0*/  DSETP.GTU.AND P0, PT, |R2|, +INF , PT ;  /* 0x7ff000000200742a */ /* 0x000fcc0003f0c200 */
[----:B------:R-:W-:Y:S02]  /*1b0e0*/  FSEL R6, R2, R6, P0 ;  /* 0x0000000602067208 */ /* 0x000fe40000000000 */
[----:B------:R-:W-:Y:S01]  /*1b0f0*/  FSEL R7, R3, R11, P0 ;  /* 0x0000000b03077208 */ /* 0x000fe20000000000 */
[----:B------:R-:W-:Y:S06]  /*1b100*/  BRA `(.L_x_14742) ;  /* 0x0000004c00147947 */ /* 0x000fec0003800000 */
.L_x_14734:
        /* <DEDUP_REMOVED lines=55> */
[----:B------:R-:W-:Y:S01]  /*1b480*/  @!P0 MOV R5, R7 ;  /* 0x0000000700058202 */ /* 0x000fe20000000f00 */
[----:B------:R-:W-:Y:S01]  /*1b490*/  DMUL R8, R34, R2 ;  /* 0x0000000222087228 */ /* 0x000fe20000000000 */
[----:B------:R-:W-:-:S03]  /*1b4a0*/  @!P0 IMAD.MOV.U32 R4, RZ, RZ, R6 ;  /* 0x000000ffff048224 */ /* 0x000fc600078e0006 */
[----:B------:R-:W-:-:S04]  /*1b4b0*/  VIADD R0, R5, 0xffffffff ;  /* 0xffffffff05007836 */ /* 0x000fc80000000000 */
[----:B------:R-:W-:Y:S01]  /*1b4c0*/  DFMA R18, -R36, R8, R34 ;  /* 0x000000082412722b */ /* 0x000fe20000000122 */
[----:B------:R-:W-:-:S07]  /*1b4d0*/  ISETP.GE.U32.AND P1, PT, R0, 0x7fefffff, PT ;  /* 0x7fefffff0000780c */ /* 0x000fce0003f26070 */
[----:B------:R-:W-:-:S06]  /*1b4e0*/  DFMA R2, R2, R18, R8 ;  /* 0x000000120202722b */ /* 0x000fcc0000000008 */
[----:B------:R-:W-:Y:S01]  /*1b4f0*/  @P1 IMAD.MOV.U32 R8, RZ, RZ, 0x0 ;  /* 0x00000000ff081424 */ /* 0x000fe200078e00ff */
[----:B------:R-:W-:Y:S01]  /*1b500*/  @P1 FSETP.NEU.FTZ.AND P2, PT, R7, RZ, PT ;  /* 0x000000ff0700120b */ /* 0x000fe20003f5d000 */
[----:B------:R-:W-:Y:S02]  /*1b510*/  @P1 IMAD.MOV.U32 R9, RZ, RZ, 0x7ff00000 ;  /* 0x7ff00000ff091424 */ /* 0x000fe400078e00ff */
[----:B------:R-:W-:-:S04]  /*1b520*/  FFMA R0, RZ, R37, R3 ;  /* 0x00000025ff007223 */ /* 0x000fc80000000003 */
[----:B------:R-:W-:Y:S01]  /*1b530*/  @P1 DFMA R8, R6, R8, +INF ;  /* 0x7ff000000608142b */ /* 0x000fe20000000008 */
[----:B------:R-:W-:Y:S01]  /*1b540*/  FSETP.GT.AND P3, PT, |R0|, 1.469367938527859385e-39, PT ;  /* 0x001000000000780b */ /* 0x000fe20003f64200 */
[----:B------:R-:W-:Y:S02]  /*1b550*/  IMAD.MOV.U32 R0, RZ, RZ, -0x3ff ;  /* 0xfffffc01ff007424 */ /* 0x000fe400078e00ff */
[----:B------:R-:W-:-:S06]  /*1b560*/  @!P0 IMAD.MOV.U32 R0, RZ, RZ, -0x435 ;  /* 0xfffffbcbff008424 */ /* 0x000fcc00078e00ff */
        /* <DEDUP_REMOVED lines=65> */
.L_x_14744:
[----:B------:R-:W-:Y:S05]  /*1b980*/  BSYNC B0 ;  /* 0x0000000000007941 */ /* 0x000fea0003800000 */
.L_x_14743:
        /* <DEDUP_REMOVED lines=8> */
.L_x_14746:
[----:B------:R-:W-:Y:S05]  /*1ba10*/  BSYNC B3 ;  /* 0x0000000000037941 */ /* 0x000fea0003800000 */
.L_x_14745:
        /* <DEDUP_REMOVED lines=82> */
.L_x_14748:
[----:B------:R-:W-:-:S04]  /*1bf40*/  ISETP.GE.AND P0, PT, R17, RZ, PT ;  /* 0x000000ff1100720c */ /* 0x000fc80003f06270 */
[----:B------:R-:W-:Y:S02]  /*1bf50*/  FSEL R6, RZ, 3.37028055040000000000e+12, P0 ;  /* 0x54442d18ff067808 */ /* 0x000fe40000000000 */
[----:B------:R-:W-:-:S07]  /*1bf60*/  FSEL R7, RZ, 2.1426990032196044922, P0 ;  /* 0x400921fbff077808 */ /* 0x000fce0000000000 */
.L_x_14749:
[----:B------:R-:W-:Y:S05]  /*1bf70*/  BSYNC B0 ;  /* 0x0000000000007941 */ /* 0x000fea0003800000 */
.L_x_14747:
[----:B------:R-:W-:Y:S01]  /*1bf80*/  DADD R2, |R12|, |R14| ;  /* 0x000000000c027229 */ /* 0x000fe2000000060e */
[----:B------:R-:W-:-:S07]  /*1bf90*/  LOP3.LUT R11, R7, 0x80000000, R11, 0xb8, !PT ;  /* 0x80000000070b7812 */ /* 0x000fce00078eb80b */
[----:B------:R-:W-:-:S06]  /*1bfa0*/  DSETP.GTU.AND P0, PT, |R2|, +INF , PT ;  /* 0x7ff000000200742a */ /* 0x000fcc0003f0c200 */
[----:B------:R-:W-:Y:S02]  /*1bfb0*/  FSEL R6, R2, R6, P0 ;  /* 0x0000000602067208 */ /* 0x000fe40000000000 */
[----:B------:R-:W-:Y:S01]  /*1bfc0*/  FSEL R7, R3, R11, P0 ;  /* 0x0000000b03077208 */ /* 0x000fe20000000000 */
[----:B------:R-:W-:Y:S06]  /*1bfd0*/  BRA `(.L_x_14742) ;  /* 0x0000003c00607947 */ /* 0x000fec0003800000 */
.L_x_14733:
[----:B------:R-:W0:Y:S01]  /*1bfe0*/  MUFU.RCP64H R3, -2.718280792236328125 ;  /* 0xc005bf0a00037908 */ /* 0x000e220000001800 */
[----:B------:R-:W-:Y:S01]  /*1bff0*/  IMAD.MOV.U32 R4, RZ, RZ, -0x74eba897 ;  /* 0x8b145769ff047424 */ /* 0x000fe200078e00ff */
[----:B------:R-:W-:Y:S01]  /*1c000*/  MOV R5, 0x4005bf0a ;  /* 0x4005bf0a00057802 */ /* 0x000fe20000000f00 */
[----:B------:R-:W-:Y:S01]  /*1c010*/  IMAD.MOV.U32 R2, RZ, RZ, 0x1 ;  /* 0x00000001ff027424 */ /* 0x000fe200078e00ff */
[----:B------:R-:W-:Y:S01]  /*1c020*/  FSETP.GEU.AND P1, PT, |R13|, 6.5827683646048100446e-37, PT ;  /* 0x036000000d00780b */ /* 0x000fe20003f2e200 */
[----:B------:R-:W-:Y:S04]  /*1c030*/  BSSY B3, `(.L_x_14750) ;  /* 0x0000012000037945 */ /* 0x000fe80003800000 */
        /* <DEDUP_REMOVED lines=17> */
.L_x_14751:
[----:B------:R-:W-:Y:S05]  /*1c150*/  BSYNC B3 ;  /* 0x0000000000037941 */ /* 0x000fea0003800000 */
.L_x_14750:
        /* <DEDUP_REMOVED lines=24> */
[----:B------:R-:W-:Y:S02]  /*1c2e0*/  IMAD.MOV.U32 R4, RZ, RZ, R2 ;  /* 0x000000ffff047224 */ /* 0x000fe400078e0002 */
[----:B------:R-:W-:-:S07]  /*1c2f0*/  IMAD.MOV.U32 R5, RZ, RZ, R3 ;  /* 0x000000ffff057224 */ /* 0x000fce00078e0003 */
.L_x_14753:
[----:B------:R-:W-:Y:S05]  /*1c300*/  BSYNC B3 ;  /* 0x0000000000037941 */ /* 0x000fea0003800000 */
.L_x_14752:
        /* <DEDUP_REMOVED lines=136> */
.L_x_14755:
[----:B------:R-:W-:Y:S05]  /*1cb90*/  BSYNC B0 ;  /* 0x0000000000007941 */ /* 0x000fea0003800000 */
.L_x_14754:
        /* <DEDUP_REMOVED lines=8> */
.L_x_14757:
[----:B------:R-:W-:Y:S05]  /*1cc20*/  BSYNC B3 ;  /* 0x0000000000037941 */ /* 0x000fea0003800000 */
.L_x_14756:
        /* <DEDUP_REMOVED lines=82> */
.L_x_14759:
[----:B------:R-:W-:-:S04]  /*1d150*/  ISETP.GE.AND P0, PT, R17, RZ, PT ;  /* 0x000000ff1100720c */ /* 0x000fc80003f06270 */
[----:B------:R-:W-:Y:S02]  /*1d160*/  FSEL R6, RZ, 3.37028055040000000000e+12, P0 ;  /* 0x54442d18ff067808 */ /* 0x000fe40000000000 */
[----:B------:R-:W-:-:S07]  /*1d170*/  FSEL R7, RZ, 2.1426990032196044922, P0 ;  /* 0x400921fbff077808 */ /* 0x000fce0000000000 */
.L_x_14760:
[----:B------:R-:W-:Y:S05]  /*1d180*/  BSYNC B0 ;  /* 0x0000000000007941 */ /* 0x000fea0003800000 */
.L_x_14758:
[----:B------:R-:W-:Y:S01]  /*1d190*/  DADD R2, |R12|, |R14| ;  /* 0x000000000c027229 */ /* 0x000fe2000000060e */
[----:B------:R-:W-:Y:S01]  /*1d1a0*/  LOP3.LUT R11, R7, 0x80000000, R11, 0xb8, !PT ;  /* 0x80000000070b7812 */ /* 0x000fe200078eb80b */
[----:B------:R-:W-:-:S06]  /*1d1b0*/  DADD R18, R18, 1 ;  /* 0x3ff0000012127429 */ /* 0x000fcc0000000000 */
[----:B------:R-:W-:-:S06]  /*1d1c0*/  DSETP.GTU.AND P0, PT, |R2|, +INF , PT ;  /* 0x7ff000000200742a */ /* 0x000fcc0003f0c200 */
[----:B------:R-:W-:Y:S02]  /*1d1d0*/  FSEL R6, R2, R6, P0 ;  /* 0x0000000602067208 */ /* 0x000fe40000000000 */
[----:B------:R-:W-:Y:S01]  /*1d1e0*/  FSEL R7, R3, R11, P0 ;  /* 0x0000000b03077208 */ /* 0x000fe20000000000 */
[----:B------:R-:W-:Y:S06]  /*1d1f0*/  BRA `(.L_x_14742) ;  /* 0x0000002800d87947 */ /* 0x000fec0003800000 */
.L_x_14732:
        /* <DEDUP_REMOVED lines=107> */
.L_x_14764:
[----:B------:R-:W-:Y:S05]  /*1d8b0*/  BSYNC B0 ;  /* 0x0000000000007941 */ /* 0x000fea0003800000 */
.L_x_14763:
        /* <DEDUP_REMOVED lines=8> */
.L_x_14766:
[----:B------:R-:W-:Y:S05]  /*1d940*/  BSYNC B3 ;  /* 0x0000000000037941 */ /* 0x000fea0003800000 */
.L_x_14765:
        /* <DEDUP_REMOVED lines=73> */
.L_x_14768:
[----:B------:R-:W-:Y:S05]  /*1dde0*/  BSYNC B0 ;  /* 0x0000000000007941 */ /* 0x000fea0003800000 */
.L_x_14767:
[----:B------:R-:W-:Y:S01]  /*1ddf0*/  LOP3.LUT R3, R7, 0x80000000, R15, 0xb8, !PT ;  /* 0x8000000007037812 */ /* 0x000fe200078eb80f */
[----:B------:R-:W-:Y:S01]  /*1de00*/  DMUL R18, R18, 0.5 ;  /* 0x3fe0000012127828 */ /* 0x000fe20000000000 */
[----:B------:R-:W-:Y:S02]  /*1de10*/  FSEL R6, R4, R6, P0 ;  /* 0x0000000604067208 */ /* 0x000fe40000000000 */
[----:B------:R-:W-:Y:S01]  /*1de20*/  FSEL R7, R5, R3, P0 ;  /* 0x0000000305077208 */ /* 0x000fe20000000000 */
[----:B------:R-:W-:Y:S07]  /*1de30*/  BRA `(.L_x_14742) ;  /* 0x0000001c00c87947 */ /* 0x000fee0003800000 */
.L_x_14762:
        /* <DEDUP_REMOVED lines=135> */
.L_x_14770:
[----:B------:R-:W-:Y:S05]  /*1e6b0*/  BSYNC B0 ;  /* 0x0000000000007941 */ /* 0x000fea0003800000 */
.L_x_14769:
        /* <DEDUP_REMOVED lines=8> */
.L_x_14772:
[----:B------:R-:W-:Y:S05]  /*1e740*/  BSYNC B3 ;  /* 0x0000000000037941 */ /* 0x000fea0003800000 */
.L_x_14771:
        /* <DEDUP_REMOVED lines=73> */
.L_x_14774:
[----:B------:R-:W-:Y:S05]  /*1ebe0*/  BSYNC B0 ;  /* 0x0000000000007941 */ /* 0x000fea0003800000 */
.L_x_14773:
[----:B------:R-:W-:Y:S02]  /*1ebf0*/  LOP3.LUT R3, R7, 0x80000000, R15, 0xb8, !PT ;  /* 0x8000000007037812 */ /* 0x000fe400078eb80f */
[----:B------:R-:W-:Y:S02]  /*1ec00*/  FSEL R6, R4, R6, P1 ;  /* 0x0000000604067208 */ /* 0x000fe40000800000 */
[----:B------:R-:W-:Y:S01]  /*1ec10*/  FSEL R7, R5, R3, P1 ;  /* 0x0000000305077208 */ /* 0x000fe20000800000 */
[----:B------:R-:W-:Y:S06]  /*1ec20*/  BRA `(.L_x_14742) ;  /* 0x00000010004c7947 */ /* 0x000fec0003800000 */
.L_x_14761:
        /* <DEDUP_REMOVED lines=23> */
.L_x_14776:
[----:B------:R-:W-:Y:S05]  /*1eda0*/  BSYNC B3 ;  /* 0x0000000000037941 */ /* 0x000fea0003800000 */
.L_x_14775:
        /* <DEDUP_REMOVED lines=23> */
[----:B------:R-:W-:Y:S05]  /*1ef20*/  CALL.REL.NOINC `($__internal_27_$__cuda_sm20_div_rn_f64_full) ;  /* 0x000000b800b87944 */ /* 0x000fea0003c00000 */
[----:B------:R-:W-:Y:S02]  /*1ef30*/  IMAD.MOV.U32 R4, RZ, RZ, R2 ;  /* 0x000000ffff047224 */ /* 0x000fe400078e0002 */
[----:B------:R-:W-:-:S07]  /*1ef40*/  IMAD.MOV.U32 R5, RZ, RZ, R3 ;  /* 0x000000ffff057224 */ /* 0x000fce00078e0003 */
.L_x_14778:
[----:B------:R-:W-:Y:S05]  /*1ef50*/  BSYNC B3 ;  /* 0x0000000000037941 */ /* 0x000fea0003800000 */
.L_x_14777:
        /* <DEDUP_REMOVED lines=136> */
.L_x_14780:
[----:B------:R-:W-:Y:S05]  /*1f7e0*/  BSYNC B0 ;  /* 0x0000000000007941 */ /* 0x000fea0003800000 */
.L_x_14779:
        /* <DEDUP_REMOVED lines=8> */
.L_x_14782:
[----:B------:R-:W-:Y:S05]  /*1f870*/  BSYNC B3 ;  /* 0x0000000000037941 */ /* 0x000fea0003800000 */
.L_x_14781:
        /* <DEDUP_REMOVED lines=74> */
.L_x_14784:
[----:B------:R-:W-:Y:S05]  /*1fd20*/  BSYNC B0 ;  /* 0x0000000000007941 */ /* 0x000fea0003800000 */
.L_x_14783:
[----:B------:R-:W-:Y:S02]  /*1fd30*/  LOP3.LUT R3, R7, 0x80000000, R15, 0xb8, !PT ;  /* 0x8000000007037812 */ /* 0x000fe400078eb80f */
[----:B------:R-:W-:Y:S02]  /*1fd40*/  FSEL R6, R4, R6, P1 ;  /* 0x0000000604067208 */ /* 0x000fe40000800000 */
[----:B------:R-:W-:-:S07]  /*1fd50*/  FSEL R7, R5, R3, P1 ;  /* 0x0000000305077208 */ /* 0x000fce0000800000 */
.L_x_14742:
[----:B------:R-:W-:Y:S05]  /*1fd60*/  BSYNC B2 ;  /* 0x0000000000027941 */ /* 0x000fea0003800000 */
.L_x_14731:
[----:B------:R-:W-:Y:S01]  /*1fd70*/  UMOV UR4, 0xfefa39ef ;  /* 0xfefa39ef00047882 */ /* 0x000fe20000000000 */
[----:B------:R-:W-:Y:S02]  /*1fd80*/  UMOV UR5, 0x3fe62e42 ;  /* 0x3fe62e4200057882 */ /* 0x000fe40000000000 */
[----:B------:R-:W-:Y:S01]  /*1fd90*/  DADD R16, R18, UR4 ;  /* 0x0000000412107e29 */ /* 0x000fe20008000000 */
[----:B------:R-:W-:Y:S01]  /*1fda0*/  LOP3.LUT R19, R7, 0x80000000, R15, 0xb8, !PT ;  /* 0x8000000007137812 */ /* 0x000fe200078eb80f */
[----:B------:R-:W-:-:S08]  /*1fdb0*/  IMAD.MOV.U32 R18, RZ, RZ, R6 ;  /* 0x000000ffff127224 */ /* 0x000fd000078e0006 */
[----:B------:R-:W-:Y:S01]  /*1fdc0*/  LOP3.LUT R17, R17, 0x80000000, R13, 0xb8, !PT ;  /* 0x8000000011117812 */ /* 0x000fe200078eb80d */
[----:B------:R-:W-:Y:S06]  /*1fdd0*/  BRA `(.L_x_14653) ;  /* 0x00000000004c7947 */ /* 0x000fec0003800000 */
.L_x_14654:
        /* <DEDUP_REMOVED lines=19> */
.L_x_14653:
[----:B------:R-:W-:Y:S05]  /*1ff10*/  BSYNC B1 ;  /* 0x0000000000017941 */ /* 0x000fea0003800000 */
.L_x_14652:
[----:B------:R-:W-:Y:S05]  /*1ff20*/  WARPSYNC.ALL ;  /* 0x0000000000007948 */ /* 0x000fea0003800000 */
[----:B------:R-:W0:Y:S01]  /*1ff30*/  S2R R3, SR_TID.X ;  /* 0x0000000000037919 */ /* 0x000e220000002100 */
[----:B------:R-:W-:Y:S01]  /*1ff40*/  BSSY B1, `(.L_x_14785) ;  /* 0x0000a8b000017945 */ /* 0x000fe20003800000 */
[----:B------:R-:W-:Y:S02]  /*1ff50*/  CS2R R6, SRZ ;  /* 0x0000000000067805 */ /* 0x000fe4000001ff00 */
[----:B------:R-:W-:Y:S02]  /*1ff60*/  CS2R R4, SRZ ;  /* 0x0000000000047805 */ /* 0x000fe4000001ff00 */
[----:B0-----:R-:W-:-:S04]  /*1ff70*/  IADD3 R3, R3, 0x180, RZ ;  /* 0x0000018003037810 */ /* 0x001fc80007ffe0ff */
[----:B------:R-:W-:-:S13]  /*1ff80*/  ISETP.GE.AND P0, PT, R3, R10, PT ;  /* 0x0000000a0300720c */ /* 0x000fda0003f06270 */
[----:B------:R-:W-:Y:S05]  /*1ff90*/  @P0 BRA `(.L_x_14786) ;  /* 0x000000a800140947 */ /* 0x000fea0003800000 */
[----:B------:R-:W-:Y:S02]  /*1ffa0*/  DSETP.GTU.AND P0, PT, |R22|, +INF , PT ;  /* 0x7ff000001600742a */ /* 0x000fe40003f0c200 */
        /* <DEDUP_REMOVED lines=76> */
[----:B------:R-:W-:Y:S02]  /*20470*/  IADD3 R13, -R0, 0x7fd00000, RZ ;  /* 0x7fd00000000d7810 */ /* 0x000fe40007ffe1ff */
[----:B------:R-:W-:-:S05]  /*20480*/  MOV R12, RZ ;  /* 0x000000ff000c7202 */ /* 0x000fca0000000f00 */
        /* <DEDUP_REMOVED lines=61> */
.L_x_14792:
[----:B------:R-:W-:Y:S05]  /*20860*/  BSYNC B3 ;  /* 0x0000000000037941 */ /* 0x000fea0003800000 */
.L_x_14791:
[----:B------:R-:W-:-:S10]  /*20870*/  DADD R2, R12, R40 ;  /* 0x000000000c027229 */ /* 0x000fd40000000028 */
        /* <DEDUP_REMOVED lines=70> */
[----:B------:R-:W-:Y:S01]  /*20ce0*/  DFMA R40, R2, UR6, R8 ;  /* 0x0000000602287c2b */ /* 0x000fe20008000008 */
[----:B------:R-:W-:-:S05]  /*20cf0*/  UMOV UR5, 0x3c7abc9e ;  /* 0x3c7abc9e00057882 */ /* 0x000fca0000000000 */
[----:B------:R-:W-:Y:S02]  /*20d00*/  DMUL R4, R32, R4 ;  /* 0x0000000420047228 */ /* 0x000fe40000000000 */
[----:B------:R-:W-:-:S06]  /*20d10*/  DFMA R6, -R2, UR6, R40 ;  /* 0x0000000602067c2b */ /* 0x000fcc0008000128 */
[C---:B------:R-:W-:Y:S02]  /*20d20*/  DFMA R4, R8.reuse, R4, R46 ;  /* 0x000000040804722b */ /* 0x040fe4000000002e */
[----:B------:R-:W-:-:S08]  /*20d30*/  DADD R6, -R8, R6 ;  /* 0x0000000008067229 */ /* 0x000fd00000000106 */
[----:B------:R-:W-:-:S08]  /*20d40*/  DADD R4, R4, -R6 ;  /* 0x0000000004047229 */ /* 0x000fd00000000806 */
[----:B------:R-:W-:-:S08]  /*20d50*/  DFMA R4, R2, UR4, R4 ;  /* 0x0000000402047c2b */ /* 0x000fd00008000004 */
[----:B------:R-:W-:Y:S01]  /*20d60*/  DADD R40, R40, R4 ;  /* 0x0000000028287229 */ /* 0x000fe20000000004 */
[----:B------:R-:W-:Y:S10]  /*20d70*/  BRA `(.L_x_14793) ;  /* 0x0000001c00747947 */ /* 0x000ff40003800000 */
.L_x_14790:
        /* <DEDUP_REMOVED lines=34> */
.L_x_14800:
[----:B------:R-:W-:Y:S05]  /*20fa0*/  BSYNC B4 ;  /* 0x0000000000047941 */ /* 0x000fea0003800000 */
.L_x_14799:
[----:B------:R-:W-:Y:S02]  /*20fb0*/  IMAD.MOV.U32 R40, RZ, RZ, R2 ;  /* 0x000000ffff287224 */ /* 0x000fe400078e0002 */
[----:B------:R-:W-:Y:S01]  /*20fc0*/  IMAD.MOV.U32 R41, RZ, RZ, R3 ;  /* 0x000000ffff297224 */ /* 0x000fe200078e0003 */
[----:B------:R-:W-:Y:S06]  /*20fd0*/  BRA `(.L_x_14798) ;  /* 0x0000000000047947 */ /* 0x000fec0003800000 */
.L_x_14797:
[----:B------:R-:W-:-:S11]  /*20fe0*/  DADD R40, -R38, R36 ;  /* 0x0000000026287229 */ /* 0x000fd60000000124 */
.L_x_14798:
[----:B------:R-:W-:Y:S05]  /*20ff0*/  BSYNC B3 ;  /* 0x0000000000037941 */ /* 0x000fea0003800000 */
.L_x_14796:
        /* <DEDUP_REMOVED lines=29> */
.L_x_14805:
[----:B------:R-:W-:Y:S05]  /*211d0*/  BSYNC B4 ;  /* 0x0000000000047941 */ /* 0x000fea0003800000 */
.L_x_14804:
[----:B------:R-:W-:Y:S05]  /*211e0*/  BRA `(.L_x_14803) ;  /* 0x0000000000047947 */ /* 0x000fea0003800000 */
.L_x_14802:
[----:B------:R-:W-:-:S11]  /*211f0*/  DADD R2, R14, -R4 ;  /* 0x000000000e027229 */ /* 0x000fd60000000804 */
.L_x_14803:
[----:B------:R-:W-:Y:S05]  /*21200*/  BSYNC B3 ;  /* 0x0000000000037941 */ /* 0x000fea0003800000 */
.L_x_14801:
        /* <DEDUP_REMOVED lines=27> */
.L_x_14807:
[----:B------:R-:W-:Y:S05]  /*213c0*/  BSYNC B3 ;  /* 0x0000000000037941 */ /* 0x000fea0003800000 */
.L_x_14806:
        /* <DEDUP_REMOVED lines=85> */
.L_x_14808:
        /* <DEDUP_REMOVED lines=20> */
.L_x_14810:
[----:B------:R-:W-:Y:S05]  /*21a60*/  BSYNC B3 ;  /* 0x0000000000037941 */ /* 0x000fea0003800000 */
.L_x_14809:
        /* <DEDUP_REMOVED lines=30> */
.L_x_14795:
        /* <DEDUP_REMOVED lines=24> */
.L_x_14813:
[----:B------:R-:W-:Y:S05]  /*21dd0*/  BSYNC B3 ;  /* 0x0000000000037941 */ /* 0x000fea0003800000 */
.L_x_14812:
        /* <DEDUP_REMOVED lines=25> */
.L_x_14816:
[----:B------:R-:W-:Y:S05]  /*21f70*/  BSYNC B3 ;  /* 0x0000000000037941 */ /* 0x000fea0003800000 */
.L_x_14815:
        /* <DEDUP_REMOVED lines=30> */
.L_x_14814:
        /* <DEDUP_REMOVED lines=11> */
[----:B------:R-:W-:Y:S05]  /*22210*/  @P1 BRA `(.L_x_14817) ;  /* 0x0000000000fc1947 */ /* 0x000fea0003800000 */
        /* <DEDUP_REMOVED lines=63> */
.L_x_14817:
[----:B------:R-:W-:Y:S01]  /*22610*/  IMAD.MOV.U32 R2, RZ, RZ, 0x0 ;  /* 0x00000000ff027424 */ /* 0x000fe200078e00ff */
[----:B------:R-:W-:Y:S01]  /*22620*/  FSETP.NEU.FTZ.AND P0, PT, R5, RZ, PT ;  /* 0x000000ff0500720b */ /* 0x000fe20003f1d000 */
[----:B------:R-:W-:-:S06]  /*22630*/  IMAD.MOV.U32 R3, RZ, RZ, 0x7ff00000 ;  /* 0x7ff00000ff037424 */ /* 0x000fcc00078e00ff */
[----:B------:R-:W-:-:S10]  /*22640*/  DFMA R2, R4, R2, +INF ;  /* 0x7ff000000402742b */ /* 0x000fd40000000002 */
[----:B------:R-:W-:Y:S02]  /*22650*/  FSEL R40, R2, RZ, P0 ;  /* 0x000000ff02287208 */ /* 0x000fe40000000000 */
[----:B------:R-:W-:Y:S01]  /*22660*/  FSEL R41, R3, -QNAN , P0 ;  /* 0xfff0000003297808 */ /* 0x000fe20000000000 */
[----:B------:R-:W-:Y:S06]  /*22670*/  BRA `(.L_x_14793) ;  /* 0x0000000400347947 */ /* 0x000fec0003800000 */
.L_x_14811:
        /* <DEDUP_REMOVED lines=25> */
.L_x_14819:
[----:B------:R-:W-:Y:S05]  /*22810*/  BSYNC B3 ;  /* 0x0000000000037941 */ /* 0x000fea0003800000 */
.L_x_14818:
        /* <DEDUP_REMOVED lines=21> */
.L_x_14821:
[----:B------:R-:W-:Y:S05]  /*22970*/  BSYNC B3 ;  /* 0x0000000000037941 */ /* 0x000fea0003800000 */
.L_x_14820:
[----:B------:R-:W-:Y:S02]  /*22980*/  IMAD.MOV.U32 R40, RZ, RZ, R2 ;  /* 0x000000ffff287224 */ /* 0x000fe400078e0002 */
[----:B------:R-:W-:Y:S01]  /*22990*/  IMAD.MOV.U32 R41, RZ, RZ, R3 ;  /* 0x000000ffff297224 */ /* 0x000fe200078e0003 */
[----:B------:R-:W-:Y:S06]  /*229a0*/  BRA `(.L_x_14793) ;  /* 0x0000000000687947 */ /* 0x000fec0003800000 */
.L_x_14794:
        /* <DEDUP_REMOVED lines=25> */
.L_x_14822:
[----:B------:R-:W-:Y:S05]  /*22b40*/  BSYNC B3 ;  /* 0x0000000000037941 */ /* 0x000fea0003800000 */
.L_x_14793:
[----:B------:R-:W-:Y:S05]  /*22b50*/  BSYNC B2 ;  /* 0x0000000000027941 */ /* 0x000fea0003800000 */
.L_x_14789:
        /* <DEDUP_REMOVED lines=25> */
.L_x_14827:
[----:B------:R-:W-:Y:S05]  /*22cf0*/  BSYNC B4 ;  /* 0x0000000000047941 */ /* 0x000fea0003800000 */
.L_x_14826:
        /* <DEDUP_REMOVED lines=9> */
[----:B------:R-:W-:Y:S01]  /*22d90*/  MOV R7, 0x3fb3823b ;  /* 0x3fb3823b00077802 */ /* 0x000fe20000000f00 */
        /* <DEDUP_REMOVED lines=39> */
.L_x_14829:
        /* <DEDUP_REMOVED lines=71> */
.L_x_14828:
        /* <DEDUP_REMOVED lines=35> */
.L_x_14838:
[----:B------:R-:W-:Y:S05]  /*236b0*/  BSYNC B6 ;  /* 0x0000000000067941 */ /* 0x000fea0003800000 */
.L_x_14837:
[----:B------:R-:W-:Y:S02]  /*236c0*/  IMAD.MOV.U32 R54, RZ, RZ, R2 ;  /* 0x000000ffff367224 */ /* 0x000fe400078e0002 */
[----:B------:R-:W-:Y:S01]  /*236d0*/  IMAD.MOV.U32 R55, RZ, RZ, R3 ;  /* 0x000000ffff377224 */ /* 0x000fe200078e0003 */
[----:B------:R-:W-:Y:S06]  /*236e0*/  BRA `(.L_x_14836) ;  /* 0x0000000000047947 */ /* 0x000fec0003800000 */
.L_x_14835:
[----:B------:R-:W-:-:S11]  /*236f0*/  DADD R54, -R38, R36 ;  /* 0x0000000026367229 */ /* 0x000fd60000000124 */
.L_x_14836:
[----:B------:R-:W-:Y:S05]  /*23700*/  BSYNC B5 ;  /* 0x0000000000057941 */ /* 0x000fea0003800000 */
.L_x_14834:
[----:B------:R-:W-:Y:S01]  /*23710*/  DSETP.GEU.AND P0, PT, R34, RZ, PT ;  /* 0x000000ff2200722a */ /* 0x000fe20003f0e000 */
[----:B------:R-:W-:-:S13]  /*23720*/  BSSY B5, `(.L_x_14839) ;  /* 0x000001e000057945 */ /* 0x000fda0003800000 */
[----:B------:R-:W-:Y:S05]  /*23730*/  @!P0 BRA `(.L_x_14840) ;  /* 0x00000000006c8947 */ /* 0x000fea0003800000 */
[----:B------:R-:W-:-:S14]  /*23740*/  DSETP.NEU.AND P0, PT, R34, RZ, PT ;  /* 0x000000ff2200722a */ /* 0x000fdc0003f0d000 */
        /* <DEDUP_REMOVED lines=22> */
.L_x_14843:
[----:B------:R-:W-:Y:S05]  /*238b0*/  BSYNC B6 ;  /* 0x0000000000067941 */ /* 0x000fea0003800000 */
.L_x_14842:
[----:B------:R-:W-:Y:S02]  /*238c0*/  IMAD.MOV.U32 R44, RZ, RZ, R2 ;  /* 0x000000ffff2c7224 */ /* 0x000fe400078e0002 */
[----:B------:R-:W-:Y:S01]  /*238d0*/  IMAD.MOV.U32 R45, RZ, RZ, R3 ;  /* 0x000000ffff2d7224 */ /* 0x000fe200078e0003 */
[----:B------:R-:W-:Y:S06]  /*238e0*/  BRA `(.L_x_14841) ;  /* 0x0000000000047947 */ /* 0x000fec0003800000 */
.L_x_14840:
[----:B------:R-:W-:-:S11]  /*238f0*/  DADD R44, -R34, R14 ;  /* 0x00000000222c7229 */ /* 0x000fd6000000010e */
.L_x_14841:
[----:B------:R-:W-:Y:S05]  /*23900*/  BSYNC B5 ;  /* 0x0000000000057941 */ /* 0x000fea0003800000 */
.L_x_14839:
        /* <DEDUP_REMOVED lines=26> */
[----:B------:R-:W-:-:S07]  /*23ab0*/  IMAD.MOV.U32 R3, RZ, RZ, R15 ;  /* 0x000000ffff037224 */ /* 0x000fce00078e000f */
[----:B------:R-:W-:Y:S05]  /*23ac0*/  CALL.REL.NOINC `($__internal_28_$__cuda_sm20_dsqrt_rn_f64_mediumpath_v1) ;  /* 0x0000007400687944 */ /* 0x000fea0003c00000 */
.L_x_14845:
[----:B------:R-:W-:Y:S05]  /*23ad0*/  BSYNC B5 ;  /* 0x0000000000057941 */ /* 0x000fea0003800000 */
.L_x_14844:
[----:B------:R-:W-:Y:S01]  /*23ae0*/  IMAD.MOV.U32 R14, RZ, RZ, R2 ;  /* 0x000000ffff0e7224 */ /* 0x000fe200078e0002 */
[----:B------:R-:W-:Y:S01]  /*23af0*/  MOV R15, R3 ;  /* 0x00000003000f7202 */ /* 0x000fe20000000f00 */
[----:B------:R-:W-:Y:S06]  /*23b00*/  BRA `(.L_x_14846) ;  /* 0x0000000800507947 */ /* 0x000fec0003800000 */
.L_x_14833:
        /* <DEDUP_REMOVED lines=28> */
.L_x_14849:
[----:B------:R-:W-:Y:S05]  /*23cd0*/  BSYNC B5 ;  /* 0x0000000000057941 */ /* 0x000fea0003800000 */
.L_x_14848:
[----:B------:R-:W-:Y:S02]  /*23ce0*/  IMAD.MOV.U32 R14, RZ, RZ, R2 ;  /* 0x000000ffff0e7224 */ /* 0x000fe400078e0002 */
[----:B------:R-:W-:Y:S01]  /*23cf0*/  IMAD.MOV.U32 R15, RZ, RZ, R3 ;  /* 0x000000ffff0f7224 */ /* 0x000fe200078e0003 */
[----:B------:R-:W-:Y:S06]  /*23d00*/  BRA `(.L_x_14846) ;  /* 0x0000000400d07947 */ /* 0x000fec0003800000 */
.L_x_14847:
        /* <DEDUP_REMOVED lines=30> */
.L_x_14851:
[----:B------:R-:W-:Y:S05]  /*23ef0*/  BSYNC B5 ;  /* 0x0000000000057941 */ /* 0x000fea0003800000 */
.L_x_14850:
        /* <DEDUP_REMOVED lines=19> */
.L_x_14853:
[----:B------:R-:W-:Y:S05]  /*24030*/  BSYNC B5 ;  /* 0x0000000000057941 */ /* 0x000fea0003800000 */
.L_x_14852:
[----:B------:R-:W-:Y:S01]  /*24040*/  DMUL R42, R42, 8.11296384146066816958e+31 ;  /* 0x469000002a2a7828 */ /* 0x000fe20000000000 */
[----:B------:R-:W-:Y:S02]  /*24050*/  IMAD.MOV.U32 R14, RZ, RZ, R2 ;  /* 0x000000ffff0e7224 */ /* 0x000fe400078e0002 */
[----:B------:R-:W-:Y:S01]  /*24060*/  IMAD.MOV.U32 R15, RZ, RZ, R3 ;  /* 0x000000ffff0f7224 */ /* 0x000fe200078e0003 */
[----:B------:R-:W-:Y:S07]  /*24070*/  BRA `(.L_x_14846) ;  /* 0x0000000000f47947 */ /* 0x000fee0003800000 */
.L_x_14832:
        /* <DEDUP_REMOVED lines=27> */
.L_x_14855:
[----:B------:R-:W-:Y:S05]  /*24230*/  BSYNC B5 ;  /* 0x0000000000057941 */ /* 0x000fea0003800000 */
.L_x_14854:
        /* <DEDUP_REMOVED lines=31> */
.L_x_14857:
[----:B------:R-:W-:Y:S05]  /*24430*/  BSYNC B5 ;  /* 0x0000000000057941 */ /* 0x000fea0003800000 */
.L_x_14856:
[----:B------:R-:W-:-:S11]  /*24440*/  DMUL R14, R4, R14 ;  /* 0x0000000e040e7228 */ /* 0x000fd60000000000 */
.L_x_14846:
[----:B------:R-:W-:Y:S05]  /*24450*/  BSYNC B4 ;  /* 0x0000000000047941 */ /* 0x000fea0003800000 */
.L_x_14831:
[----:B------:R-:W-:Y:S05]  /*24460*/  BRA `(.L_x_14858) ;  /* 0x0000000000087947 */ /* 0x000fea0003800000 */
.L_x_14825:
[----:B------:R-:W-:Y:S02]  /*24470*/  DMUL R14, R12, 9.00719925474099200000e+15 ;  /* 0x434000000c0e7828 */ /* 0x000fe40000000000 */
[----:B------:R-:W-:-:S11]  /*24480*/  DMUL R42, R42, 9.00719925474099200000e+15 ;  /* 0x434000002a2a7828 */ /* 0x000fd60000000000 */
.L_x_14858:
[----:B------:R-:W-:Y:S05]  /*24490*/  BSYNC B2 ;  /* 0x0000000000027941 */ /* 0x000fea0003800000 */
.L_x_14824:
        /* <DEDUP_REMOVED lines=28> */
.L_x_14860:
[----:B------:R-:W-:Y:S05]  /*24660*/  BSYNC B2 ;  /* 0x0000000000027941 */ /* 0x000fea0003800000 */
.L_x_14859:
        /* <DEDUP_REMOVED lines=82> */
.L_x_14862:
[----:B------:R-:W-:Y:S02]  /*24b90*/  FSEL R2, RZ, 3.37028055040000000000e+12, P1 ;  /* 0x54442d18ff027808 */ /* 0x000fe40000800000 */
[----:B------:R-:W-:-:S07]  /*24ba0*/  FSEL R3, RZ, 2.1426990032196044922, P1 ;  /* 0x400921fbff037808 */ /* 0x000fce0000800000 */
.L_x_14863:
[----:B------:R-:W-:Y:S05]  /*24bb0*/  BSYNC B0 ;  /* 0x0000000000007941 */ /* 0x000fea0003800000 */
.L_x_14861:
[----:B------:R-:W-:Y:S01]  /*24bc0*/  DADD R14, |R14|, |R42| ;  /* 0x000000000e0e7229 */ /* 0x000fe2000000062a */
[----:B------:R-:W-:-:S07]  /*24bd0*/  LOP3.LUT R43, R3, 0x80000000, R43, 0xb8, !PT ;  /* 0x80000000032b7812 */ /* 0x000fce00078eb82b */
[----:B------:R-:W-:-:S06]  /*24be0*/  DSETP.GTU.AND P0, PT, |R14|, +INF , PT ;  /* 0x7ff000000e00742a */ /* 0x000fcc0003f0c200 */
[----:B------:R-:W-:Y:S02]  /*24bf0*/  FSEL R2, R14, R2, P0 ;  /* 0x000000020e027208 */ /* 0x000fe40000000000 */
[----:B------:R-:W-:-:S07]  /*24c00*/  FSEL R3, R15, R43, P0 ;  /* 0x0000002b0f037208 */ /* 0x000fce0000000000 */
.L_x_14830:
[----:B------:R-:W-:Y:S05]  /*24c10*/  BSYNC B3 ;  /* 0x0000000000037941 */ /* 0x000fea0003800000 */
.L_x_14823:
[----:B------:R-:W-:Y:S01]  /*24c20*/  LOP3.LUT R7, R3, 0x80000000, R23, 0xb8, !PT ;  /* 0x8000000003077812 */ /* 0x000fe200078eb817 */
[----:B------:R-:W-:Y:S01]  /*24c30*/  IMAD.MOV.U32 R6, RZ, RZ, R2 ;  /* 0x000000ffff067224 */ /* 0x000fe200078e0002 */
[----:B------:R-:W-:Y:S01]  /*24c40*/  LOP3.LUT R5, R41, 0x80000000, R21, 0xb8, !PT ;  /* 0x8000000029057812 */ /* 0x000fe200078eb815 */
[----:B------:R-:W-:Y:S01]  /*24c50*/  IMAD.MOV.U32 R4, RZ, RZ, R40 ;  /* 0x000000ffff047224 */ /* 0x000fe200078e0028 */
[----:B------:R-:W-:Y:S06]  /*24c60*/  BRA `(.L_x_14786) ;  /* 0x0000005800e07947 */ /* 0x000fec0003800000 */
.L_x_14788:
        /* <DEDUP_REMOVED lines=113> */
.L_x_14869:
[----:B------:R-:W-:Y:S05]  /*25380*/  BSYNC B0 ;  /* 0x0000000000007941 */ /* 0x000fea0003800000 */
.L_x_14868:
        /* <DEDUP_REMOVED lines=8> */
.L_x_14871:
[----:B------:R-:W-:Y:S05]  /*25410*/  BSYNC B3 ;  /* 0x0000000000037941 */ /* 0x000fea0003800000 */
.L_x_14870:
        /* <DEDUP_REMOVED lines=82> */
.L_x_14873:
[----:B------:R-:W-:-:S04]  /*25940*/  ISETP.GE.AND P0, PT, R13, RZ, PT ;  /* 0x000000ff0d00720c */ /* 0x000fc80003f06270 */
[----:B------:R-:W-:Y:S02]  /*25950*/  FSEL R6, RZ, 3.37028055040000000000e+12, P0 ;  /* 0x54442d18ff067808 */ /* 0x000fe40000000000 */
[----:B------:R-:W-:-:S07]  /*25960*/  FSEL R7, RZ, 2.1426990032196044922, P0 ;  /* 0x400921fbff077808 */ /* 0x000fce0000000000 */
.L_x_14874:
[----:B------:R-:W-:Y:S05]  /*25970*/  BSYNC B0 ;  /* 0x0000000000007941 */ /* 0x000fea0003800000 */
.L_x_14872:
[----:B------:R-:W-:Y:S01]  /*25980*/  DADD R2, |R20|, |R22| ;  /* 0x0000000014027229 */ /* 0x000fe20000000616 */
[----:B------:R-:W-:Y:S01]  /*25990*/  LOP3.LUT R11, R7, 0x80000000, R11, 0xb8, !PT ;  /* 0x80000000070b7812 */ /* 0x000fe200078eb80b */
[----:B------:R-:W-:-:S06]  /*259a0*/  DMUL R14, R14, 0.5 ;  /* 0x3fe000000e0e7828 */ /* 0x000fcc0000000000 */
[----:B------:R-:W-:-:S06]  /*259b0*/  DSETP.GTU.AND P0, PT, |R2|, +INF , PT ;  /* 0x7ff000000200742a */ /* 0x000fcc0003f0c200 */
[----:B------:R-:W-:Y:S02]  /*259c0*/  FSEL R6, R2, R6, P0 ;  /* 0x0000000602067208 */ /* 0x000fe40000000000 */
[----:B------:R-:W-:Y:S01]  /*259d0*/  FSEL R7, R3, R11, P0 ;  /* 0x0000000b03077208 */ /* 0x000fe20000000000 */
[----:B------:R-:W-:Y:S06]  /*259e0*/  BRA `(.L_x_14875) ;  /* 0x0000004c00147947 */ /* 0x000fec0003800000 */
.L_x_14867:
        /* <DEDUP_REMOVED lines=67> */
[----:B------:R-:W-:Y:S02]  /*25e20*/  FSETP.GT.AND P3, PT, |R0|, 1.469367938527859385e-39, PT ;  /* 0x001000000000780b */ /* 0x000fe40003f64200 */
[----:B------:R-:W-:Y:S01]  /*25e30*/  MOV R0, 0xfffffc01 ;  /* 0xfffffc0100007802 */ /* 0x000fe20000000f00 */
        /* <DEDUP_REMOVED lines=66> */
.L_x_14877:
[----:B------:R-:W-:Y:S05]  /*26260*/  BSYNC B0 ;  /* 0x0000000000007941 */ /* 0x000fea0003800000 */
.L_x_14876:
        /* <DEDUP_REMOVED lines=8> */
.L_x_14879:
[----:B------:R-:W-:Y:S05]  /*262f0*/  BSYNC B3 ;  /* 0x0000000000037941 */ /* 0x000fea0003800000 */
.L_x_14878:
        /* <DEDUP_REMOVED lines=82> */
.L_x_14881:
[----:B------:R-:W-:-:S04]  /*26820*/  ISETP.GE.AND P0, PT, R13, RZ, PT ;  /* 0x000000ff0d00720c */ /* 0x000fc80003f06270 */
[----:B------:R-:W-:Y:S02]  /*26830*/  FSEL R6, RZ, 3.37028055040000000000e+12, P0 ;  /* 0x54442d18ff067808 */ /* 0x000fe40000000000 */
[----:B------:R-:W-:-:S07]  /*26840*/  FSEL R7, RZ, 2.1426990032196044922, P0 ;  /* 0x400921fbff077808 */ /* 0x000fce0000000000 */
.L_x_14882:
[----:B------:R-:W-:Y:S05]  /*26850*/  BSYNC B0 ;  /* 0x0000000000007941 */ /* 0x000fea0003800000 */
.L_x_14880:
[----:B------:R-:W-:Y:S01]  /*26860*/  DADD R2, |R20|, |R22| ;  /* 0x0000000014027229 */ /* 0x000fe20000000616 */
[----:B------:R-:W-:-:S07]  /*26870*/  LOP3.LUT R11, R7, 0x80000000, R11, 0xb8, !PT ;  /* 0x80000000070b7812 */ /* 0x000fce00078eb80b */
[----:B------:R-:W-:-:S06]  /*26880*/  DSETP.GTU.AND P0, PT, |R2|, +INF , PT ;  /* 0x7ff000000200742a */ /* 0x000fcc0003f0c200 */
[----:B------:R-:W-:Y:S02]  /*26890*/  FSEL R6, R2, R6, P0 ;  /* 0x0000000602067208 */ /* 0x000fe40000000000 */
[----:B------:R-:W-:Y:S01]  /*268a0*/  FSEL R7, R3, R11, P0 ;  /* 0x0000000b03077208 */ /* 0x000fe20000000000 */
[----:B------:R-:W-:Y:S06]  /*268b0*/  BRA `(.L_x_14875) ;  /* 0x0000003c00607947 */ /* 0x000fec0003800000 */
.L_x_14866:
        /* <DEDUP_REMOVED lines=23> */
.L_x_14884:
[----:B------:R-:W-:Y:S05]  /*26a30*/  BSYNC B3 ;  /* 0x0000000000037941 */ /* 0x000fea0003800000 */
.L_x_14883:
        /* <DEDUP_REMOVED lines=26> */
.L_x_14886:
[----:B------:R-:W-:Y:S05]  /*26be0*/  BSYNC B3 ;  /* 0x0000000000037941 */ /* 0x000fea0003800000 */
.L_x_14885:
[----:B------:R-:W-:Y:S01]  /*26bf0*/  DADD R32, -RZ, |R4| ;  /* 0x00000000ff207229 */ /* 0x000fe20000000504 */
[----:B------:R-:W-:Y:S01]  /*26c00*/  IMAD.MOV.U32 R6, RZ, RZ, RZ ;  /* 0x000000ffff067224 */ /* 0x000fe200078e00ff */
[----:B------:R-:W-:Y:S01]  /*26c10*/  UMOV UR4, 0xffffffff ;  /* 0xffffffff00047882 */ /* 0x000fe20000000000 */
[----:B------:R-:W-:Y:S01]  /*26c20*/  UMOV UR5, 0x7fefffff ;  /* 0x7fefffff00057882 */ /* 0x000fe20000000000 */
[----:B------:R-:W-:Y:S01]  /*26c30*/  MOV R38, 0x0 ;  /* 0x0000000000267802 */ /* 0x000fe20000000f00 */
        /* <DEDUP_REMOVED lines=131> */
.L_x_14888:
[----:B------:R-:W-:Y:S05]  /*27470*/  BSYNC B0 ;  /* 0x0000000000007941 */ /* 0x000fea0003800000 */
.L_x_14887:
        /* <DEDUP_REMOVED lines=8> */
.L_x_14890:
[----:B------:R-:W-:Y:S05]  /*27500*/  BSYNC B3 ;  /* 0x0000000000037941 */ /* 0x000fea0003800000 */
.L_x_14889:
        /* <DEDUP_REMOVED lines=82> */
.L_x_14892:
[----:B------:R-:W-:-:S04]  /*27a30*/  ISETP.GE.AND P0, PT, R13, RZ, PT ;  /* 0x000000ff0d00720c */ /* 0x000fc80003f06270 */
[----:B------:R-:W-:Y:S02]  /*27a40*/  FSEL R6, RZ, 3.37028055040000000000e+12, P0 ;  /* 0x54442d18ff067808 */ /* 0x000fe40000000000 */
[----:B------:R-:W-:-:S07]  /*27a50*/  FSEL R7, RZ, 2.1426990032196044922, P0 ;  /* 0x400921fbff077808 */ /* 0x000fce0000000000 */
.L_x_14893:
[----:B------:R-:W-:Y:S05]  /*27a60*/  BSYNC B0 ;  /* 0x0000000000007941 */ /* 0x000fea0003800000 */
.L_x_14891:
[----:B------:R-:W-:Y:S01]  /*27a70*/  DADD R2, |R20|, |R22| ;  /* 0x0000000014027229 */ /* 0x000fe20000000616 */
[----:B------:R-:W-:Y:S01]  /*27a80*/  LOP3.LUT R11, R7, 0x80000000, R11, 0xb8, !PT ;  /* 0x80000000070b7812 */ /* 0x000fe200078eb80b */
[----:B------:R-:W-:-:S06]  /*27a90*/  DADD R14, R14, 1 ;  /* 0x3ff000000e0e7429 */ /* 0x000fcc0000000000 */
[----:B------:R-:W-:-:S06]  /*27aa0*/  DSETP.GTU.AND P0, PT, |R2|, +INF , PT ;  /* 0x7ff000000200742a */ /* 0x000fcc0003f0c200 */
[----:B------:R-:W-:Y:S02]  /*27ab0*/  FSEL R6, R2, R6, P0 ;  /* 0x0000000602067208 */ /* 0x000fe40000000000 */
[----:B------:R-:W-:Y:S01]  /*27ac0*/  FSEL R7, R3, R11, P0 ;  /* 0x0000000b03077208 */ /* 0x000fe20000000000 */
[----:B------:R-:W-:Y:S06]  /*27ad0*/  BRA `(.L_x_14875) ;  /* 0x0000002800d87947 */ /* 0x000fec0003800000 */
.L_x_14865:
        /* <DEDUP_REMOVED lines=27> */
[----:B------:R-:W-:Y:S01]  /*27c90*/  @!P0 MOV R5, R7 ;  /* 0x0000000700058202 */ /* 0x000fe20000000f00 */
[----:B------:R-:W-:-:S03]  /*27ca0*/  @!P0 IMAD.MOV.U32 R4, RZ, RZ, R6 ;  /* 0x000000ffff048224 */ /* 0x000fc600078e0006 */
        /* <DEDUP_REMOVED lines=78> */
.L_x_14897:
[----:B------:R-:W-:Y:S05]  /*28190*/  BSYNC B0 ;  /* 0x0000000000007941 */ /* 0x000fea0003800000 */
.L_x_14896:
        /* <DEDUP_REMOVED lines=8> */
.L_x_14899:
[----:B------:R-:W-:Y:S05]  /*28220*/  BSYNC B3 ;  /* 0x0000000000037941 */ /* 0x000fea0003800000 */
.L_x_14898:
        /* <DEDUP_REMOVED lines=73> */
.L_x_14901:
[----:B------:R-:W-:Y:S05]  /*286c0*/  BSYNC B0 ;  /* 0x0000000000007941 */ /* 0x000fea0003800000 */
.L_x_14900:
[----:B------:R-:W-:Y:S01]  /*286d0*/  LOP3.LUT R3, R7, 0x80000000, R23, 0xb8, !PT ;  /* 0x8000000007037812 */ /* 0x000fe200078eb817 */
[----:B------:R-:W-:Y:S01]  /*286e0*/  DMUL R14, R14, 0.5 ;  /* 0x3fe000000e0e7828 */ /* 0x000fe20000000000 */
[----:B------:R-:W-:Y:S02]  /*286f0*/  FSEL R6, R4, R6, P0 ;  /* 0x0000000604067208 */ /* 0x000fe40000000000 */
[----:B------:R-:W-:Y:S01]  /*28700*/  FSEL R7, R5, R3, P0 ;  /* 0x0000000305077208 */ /* 0x000fe20000000000 */
[----:B------:R-:W-:Y:S07]  /*28710*/  BRA `(.L_x_14875) ;  /* 0x0000001c00c87947 */ /* 0x000fee0003800000 */
.L_x_14895:
        /* <DEDUP_REMOVED lines=135> */
.L_x_14903:
[----:B------:R-:W-:Y:S05]  /*28f90*/  BSYNC B0 ;  /* 0x0000000000007941 */ /* 0x000fea0003800000 */
.L_x_14902:
        /* <DEDUP_REMOVED lines=8> */
.L_x_14905:
[----:B------:R-:W-:Y:S05]  /*29020*/  BSYNC B3 ;  /* 0x0000000000037941 */ /* 0x000fea0003800000 */
.L_x_14904:
        /* <DEDUP_REMOVED lines=73> */
.L_x_14907:
[----:B------:R-:W-:Y:S05]  /*294c0*/  BSYNC B0 ;  /* 0x0000000000007941 */ /* 0x000fea0003800000 */
.L_x_14906:
[----:B------:R-:W-:Y:S02]  /*294d0*/  LOP3.LUT R3, R7, 0x80000000, R23, 0xb8, !PT ;  /* 0x8000000007037812 */ /* 0x000fe400078eb817 */
[----:B------:R-:W-:Y:S02]  /*294e0*/  FSEL R6, R4, R6, P1 ;  /* 0x0000000604067208 */ /* 0x000fe40000800000 */
[----:B------:R-:W-:Y:S01]  /*294f0*/  FSEL R7, R5, R3, P1 ;  /* 0x0000000305077208 */ /* 0x000fe20000800000 */
[----:B------:R-:W-:Y:S06]  /*29500*/  BRA `(.L_x_14875) ;  /* 0x00000010004c7947 */ /* 0x000fec0003800000 */
.L_x_14894:
        /* <DEDUP_REMOVED lines=23> */
.L_x_14909:
[----:B------:R-:W-:Y:S05]  /*29680*/  BSYNC B3 ;  /* 0x0000000000037941 */ /* 0x000fea0003800000 */
.L_x_14908:
        /* <DEDUP_REMOVED lines=24> */
[----:B------:R-:W-:Y:S01]  /*29810*/  IMAD.MOV.U32 R4, RZ, RZ, R2 ;  /* 0x000000ffff047224 */ /* 0x000fe200078e0002 */
[----:B------:R-:W-:-:S07]  /*29820*/  MOV R5, R3 ;  /* 0x0000000300057202 */ /* 0x000fce0000000f00 */
.L_x_14911:
[----:B------:R-:W-:Y:S05]  /*29830*/  BSYNC B3 ;  /* 0x0000000000037941 */ /* 0x000fea0003800000 */
.L_x_14910:
        /* <DEDUP_REMOVED lines=136> */
.L_x_14913:
[----:B------:R-:W-:Y:S05]  /*2a0c0*/  BSYNC B0 ;  /* 0x0000000000007941 */ /* 0x000fea0003800000 */
.L_x_14912:
        /* <DEDUP_REMOVED lines=8> */
.L_x_14915:
[----:B------:R-:W-:Y:S05]  /*2a150*/  BSYNC B3 ;  /* 0x0000000000037941 */ /* 0x000fea0003800000 */
.L_x_14914:
        /* <DEDUP_REMOVED lines=74> */
.L_x_14917:
[----:B------:R-:W-:Y:S05]  /*2a600*/  BSYNC B0 ;  /* 0x0000000000007941 */ /* 0x000fea0003800000 */
.L_x_14916:
[----:B------:R-:W-:Y:S02]  /*2a610*/  LOP3.LUT R3, R7, 0x80000000, R23, 0xb8, !PT ;  /* 0x8000000007037812 */ /* 0x000fe400078eb817 */
[----:B------:R-:W-:Y:S02]  /*2a620*/  FSEL R6, R4, R6, P1 ;  /* 0x0000000604067208 */ /* 0x000fe40000800000 */
[----:B------:R-:W-:-:S07]  /*2a630*/  FSEL R7, R5, R3, P1 ;  /* 0x0000000305077208 */ /* 0x000fce0000800000 */
.L_x_14875:
[----:B------:R-:W-:Y:S05]  /*2a640*/  BSYNC B2 ;  /* 0x0000000000027941 */ /* 0x000fea0003800000 */
.L_x_14864:
[----:B------:R-:W-:Y:S01]  /*2a650*/  UMOV UR4, 0xfefa39ef ;  /* 0xfefa39ef00047882 */ /* 0x000fe20000000000 */
[----:B------:R-:W-:Y:S01]  /*2a660*/  UMOV UR5, 0x3fe62e42 ;  /* 0x3fe62e4200057882 */ /* 0x000fe20000000000 */
[----:B------:R-:W-:Y:S01]  /*2a670*/  LOP3.LUT R7, R7, 0x80000000, R23, 0xb8, !PT ;  /* 0x8000000007077812 */ /* 0x000fe200078eb817 */
[----:B------:R-:W-:-:S10]  /*2a680*/  DADD R14, R14, UR4 ;  /* 0x000000040e0e7e29 */ /* 0x000fd40008000000 */
[----:B------:R-:W-:Y:S01]  /*2a690*/  LOP3.LUT R5, R15, 0x80000000, R21, 0xb8, !PT ;  /* 0x800000000f057812 */ /* 0x000fe200078eb815 */
[----:B------:R-:W-:Y:S01]  /*2a6a0*/  IMAD.MOV.U32 R4, RZ, RZ, R14 ;  /* 0x000000ffff047224 */ /* 0x000fe200078e000e */
[----:B------:R-:W-:Y:S06]  /*2a6b0*/  BRA `(.L_x_14786) ;  /* 0x00000000004c7947 */ /* 0x000fec0003800000 */
.L_x_14787:
        /* <DEDUP_REMOVED lines=14> */
[----:B------:R-:W-:Y:S01]  /*2a7a0*/  @P0 MOV R4, R6 ;  /* 0x0000000600040202 */ /* 0x000fe20000000f00 */
[----:B------:R-:W-:Y:S01]  /*2a7b0*/  @P0 IMAD.MOV.U32 R5, RZ, RZ, R7 ;  /* 0x000000ffff050224 */ /* 0x000fe200078e0007 */
[----:B------:R-:W-:Y:S01]  /*2a7c0*/  @!P0 DADD R4, R20, R20 ;  /* 0x0000000014048229 */ /* 0x000fe20000000014 */
[----:B------:R-:W-:Y:S02]  /*2a7d0*/  @!P0 IMAD.MOV.U32 R6, RZ, RZ, R22 ;  /* 0x000000ffff068224 */ /* 0x000fe400078e0016 */
[----:B------:R-:W-:-:S08]  /*2a7e0*/  @!P0 IMAD.MOV.U32 R7, RZ, RZ, R23 ;  /* 0x000000ffff078224 */ /* 0x000fd000078e0017 */
.L_x_14786:
[----:B------:R-:W-:Y:S05]  /*2a7f0*/  BSYNC B1 ;  /* 0x0000000000017941 */ /* 0x000fea0003800000 */
.L_x_14785:
[----:B------:R-:W-:Y:S05]  /*2a800*/  WARPSYNC.ALL ;  /* 0x0000000000007948 */ /* 0x000fea0003800000 */
[----:B------:R-:W0:Y:S01]  /*2a810*/  S2R R9, SR_TID.X ;  /* 0x0000000000097919 */ /* 0x000e220000002100 */
[----:B------:R-:W-:Y:S01]  /*2a820*/  BSSY B0, `(.L_x_14918) ;  /* 0x0000016000007945 */ /* 0x000fe20003800000 */
[----:B0-----:R-:W-:Y:S01]  /*2a830*/  ISETP.GE.AND P1, PT, R9, R10, PT ;  /* 0x0000000a0900720c */ /* 0x001fe20003f26270 */
[----:B------:R-:W-:-:S12]  /*2a840*/  IMAD.MOV.U32 R11, RZ, RZ, R9 ;  /* 0x000000ffff0b7224 */ /* 0x000fd800078e0009 */
[----:B------:R-:W0:Y:S01]  /*2a850*/  @!P1 S2R R0, SR_CTAID.X ;  /* 0x0000000000009919 */ /* 0x000e220000002500 */
[----:B------:R-:W1:Y:S01]  /*2a860*/  @!P1 LDC.64 R2, c[0x0][0x218] ;  /* 0x00008600ff029b82 */ /* 0x000e620000000a00 */
[----:B------:R-:W-:-:S05]  /*2a870*/  @!P1 VIADD R11, R9, 0x80 ;  /* 0x00000080090b9836 */ /* 0x000fca0000000000 */
[----:B------:R-:W-:Y:S01]  /*2a880*/  ISETP.GE.AND P0, PT, R11, R10, PT ;  /* 0x0000000a0b00720c */ /* 0x000fe20003f06270 */
[----:B0-----:R-:W-:-:S04]  /*2a890*/  @!P1 IMAD R9, R0, 0x200, R9 ;  /* 0x0000020000099824 */ /* 0x001fc800078e0209 */
[----:B-1----:R-:W-:-:S05]  /*2a8a0*/  @!P1 IMAD.WIDE.U32 R2, R9, 0x10, R2 ;  /* 0x0000001009029825 */ /* 0x002fca00078e0002 */
[----:B------:R0:W-:Y:S03]  /*2a8b0*/  @!P1 STG.E.128 desc[UR8][R2.64], R24 ;  /* 0x0000001802009986 */ /* 0x0001e6000c101d08 */
[----:B------:R-:W-:Y:S05]  /*2a8c0*/  @P0 BRA `(.L_x_14919) ;  /* 0x00000000002c0947 */ /* 0x000fea0003800000 */
[----:B------:R-:W0:Y:S01]  /*2a8d0*/  S2R R0, SR_CTAID.X ;  /* 0x0000000000007919 */ /* 0x000e220000002500 */
[----:B------:R-:W1:Y:S01]  /*2a8e0*/  LDC.64 R8, c[0x0][0x218] ;  /* 0x00008600ff087b82 */ /* 0x000e620000000a00 */
[----:B0-----:R-:W-:Y:S01]  /*2a8f0*/  IMAD R3, R0, 0x200, R11 ;  /* 0x0000020000037824 */ /* 0x001fe200078e020b */
[----:B------:R-:W-:-:S03]  /*2a900*/  IADD3 R11, R11, 0x80, RZ ;  /* 0x000000800b0b7810 */ /* 0x000fc60007ffe0ff */
[----:B-1----:R-:W-:Y:S01]  /*2a910*/  IMAD.WIDE.U32 R2, R3, 0x10, R8 ;  /* 0x0000001003027825 */ /* 0x002fe200078e0008 */
[----:B------:R-:W-:-:S04]  /*2a920*/  ISETP.GE.AND P0, PT, R11, R10, PT ;  /* 0x0000000a0b00720c */ /* 0x000fc80003f06270 */
[----:B------:R1:W-:Y:S09]  /*2a930*/  STG.E.128 desc[UR8][R2.64], R28 ;  /* 0x0000001c02007986 */ /* 0x0003f2000c101d08 */
[----:B------:R-:W-:Y:S02]  /*2a940*/  @!P0 IMAD R13, R0, 0x200, R11 ;  /* 0x00000200000d8824 */ /* 0x000fe400078e020b */
[----:B------:R-:W-:-:S02]  /*2a950*/  @!P0 VIADD R11, R11, 0x80 ;  /* 0x000000800b0b8836 */ /* 0x000fc40000000000 */
[----:B------:R-:W-:-:S05]  /*2a960*/  @!P0 IMAD.WIDE.U32 R8, R13, 0x10, R8 ;  /* 0x000000100d088825 */ /* 0x000fca00078e0008 */
[----:B------:R1:W-:Y:S02]  /*2a970*/  @!P0 STG.E.128 desc[UR8][R8.64], R16 ;  /* 0x0000001008008986 */ /* 0x0003e4000c101d08 */
.L_x_14919:
[----:B------:R-:W-:Y:S05]  /*2a980*/  BSYNC B0 ;  /* 0x0000000000007941 */ /* 0x000fea0003800000 */
.L_x_14918:
[----:B------:R-:W-:-:S13]  /*2a990*/  ISETP.GE.AND P0, PT, R11, R10, PT ;  /* 0x0000000a0b00720c */ /* 0x000fda0003f06270 */
[----:B------:R-:W-:Y:S05]  /*2a9a0*/  @P0 EXIT ;  /* 0x000000000000094d */ /* 0x000fea0003800000 */
[----:B------:R-:W2:Y:S01]  /*2a9b0*/  S2R R0, SR_CTAID.X ;  /* 0x0000000000007919 */ /* 0x000ea20000002500 */
[----:B01----:R-:W0:Y:S01]  /*2a9c0*/  LDC.64 R2, c[0x0][0x218] ;  /* 0x00008600ff027b82 */ /* 0x003e220000000a00 */
[----:B--2---:R-:W-:-:S04]  /*2a9d0*/  IMAD R11, R0, 0x200, R11 ;  /* 0x00000200000b7824 */ /* 0x004fc800078e020b */
[----:B0-----:R-:W-:-:S05]  /*2a9e0*/  IMAD.WIDE.U32 R2, R11, 0x10, R2 ;  /* 0x000000100b027825 */ /* 0x001fca00078e0002 */
[----:B------:R-:W-:Y:S01]  /*2a9f0*/  STG.E.128 desc[UR8][R2.64], R4 ;  /* 0x0000000402007986 */ /* 0x000fe2000c101d08 */
[----:B------:R-:W-:Y:S05]  /*2aa00*/  EXIT ;  /* 0x000000000000794d */ /* 0x000fea0003800000 */
        .weak           $__internal_27_$__cuda_sm20_div_rn_f64_full
        .type           $__internal_27_$__cuda_sm20_div_rn_f64_full,@function
        .size           $__internal_27_$__cuda_sm20_div_rn_f64_full,($__internal_28_$__cuda_sm20_dsqrt_rn_f64_mediumpath_v1 - $__internal_27_$__cuda_sm20_div_rn_f64_full)
$__internal_27_$__cuda_sm20_div_rn_f64_full:
[----:B------:R-:W-:Y:S01]  /*2aa10*/  IMAD.MOV.U32 R47, RZ, RZ, R3 ;  /* 0x000000ffff2f7224 */ /* 0x000fe200078e0003 */
[C---:B------:R-:W-:Y:S01]  /*2aa20*/  FSETP.GEU.AND P1, PT, |R5|.reuse, 1.469367938527859385e-39, PT ;  /* 0x001000000500780b */ /* 0x040fe20003f2e200 */
[----:B------:R-:W-:Y:S01]  /*2aa30*/  IMAD.MOV.U32 R46, RZ, RZ, R2 ;  /* 0x000000ffff2e7224 */ /* 0x000fe200078e0002 */
[----:B------:R-:W-:Y:S01]  /*2aa40*/  LOP3.LUT R2, R5, 0x800fffff, RZ, 0xc0, !PT ;  /* 0x800fffff05027812 */ /* 0x000fe200078ec0ff */
[----:B------:R-:W-:Y:S01]  /*2aa50*/  IMAD.MOV.U32 R9, RZ, RZ, R5 ;  /* 0x000000ffff097224 */ /* 0x000fe200078e0005 */
[C---:B------:R-:W-:Y:S01]  /*2aa60*/  FSETP.GEU.AND P0, PT, |R47|.reuse, 1.469367938527859385e-39, PT ;  /* 0x001000002f00780b */ /* 0x040fe20003f0e200 */
[----:B------:R-:W-:Y:S01]  /*2aa70*/  IMAD.MOV.U32 R8, RZ, RZ, R4 ;  /* 0x000000ffff087224 */ /* 0x000fe200078e0004 */
[----:B------:R-:W-:Y:S01]  /*2aa80*/  LOP3.LUT R33, R2, 0x3ff00000, RZ, 0xfc, !PT ;  /* 0x3ff0000002217812 */ /* 0x000fe200078efcff */
[----:B------:R-:W-:Y:S01]  /*2aa90*/  IMAD.MOV.U32 R50, RZ, RZ, R46 ;  /* 0x000000ffff327224 */ /* 0x000fe200078e002e */
[----:B------:R-:W-:Y:S01]  /*2aaa0*/  LOP3.LUT R2, R47, 0x7ff00000, RZ, 0xc0, !PT ;  /* 0x7ff000002f027812 */ /* 0x000fe200078ec0ff */
[----:B------:R-:W-:Y:S01]  /*2aab0*/  BSSY B0, `(.L_x_14920) ;  /* 0x0000056000007945 */ /* 0x000fe20003800000 */
[----:B------:R-:W-:-:S02]  /*2aac0*/  MOV R32, R4 ;  /* 0x0000000400207202 */ /* 0x000fc40000000f00 */
[----:B------:R-:W-:Y:S01]  /*2aad0*/  LOP3.LUT R5, R5, 0x7ff00000, RZ, 0xc0, !PT ;  /* 0x7ff0000005057812 */ /* 0x000fe200078ec0ff */
[----:B------:R-:W-:-:S03]  /*2aae0*/  @!P1 DMUL R32, R8, 8.98846567431157953865e+307 ;  /* 0x7fe0000008209828 */ /* 0x000fc60000000000 */
[C---:B------:R-:W-:Y:S01]  /*2aaf0*/  ISETP.GE.U32.AND P3, PT, R2.reuse, R5, PT ;  /* 0x000000050200720c */ /* 0x040fe20003f66070 */
[----:B------:R-:W-:Y:S01]  /*2ab00*/  @!P0 IMAD.MOV.U32 R48, RZ, RZ, RZ ;  /* 0x000000ffff308224 */ /* 0x000fe200078e00ff */
[----:B------:R-:W-:Y:S01]  /*2ab10*/  @!P0 LOP3.LUT R3, R9, 0x7ff00000, RZ, 0xc0, !PT ;  /* 0x7ff0000009038812 */ /* 0x000fe200078ec0ff */
[----:B------:R-:W0:Y:S03]  /*2ab20*/  MUFU.RCP64H R7, R33 ;  /* 0x0000002100077308 */ /* 0x000e260000001800 */
[----:B------:R-:W-:Y:S01]  /*2ab30*/  @!P0 ISETP.GE.U32.AND P2, PT, R2, R3, PT ;  /* 0x000000030200820c */ /* 0x000fe20003f46070 */
[----:B------:R-:W-:Y:S01]  /*2ab40*/  IMAD.MOV.U32 R3, RZ, RZ, 0x1ca00000 ;  /* 0x1ca00000ff037424 */ /* 0x000fe200078e00ff */
[----:B------:R-:W-:-:S04]  /*2ab50*/  @!P1 LOP3.LUT R5, R33, 0x7ff00000, RZ, 0xc0, !PT ;  /* 0x7ff0000021059812 */ /* 0x000fc800078ec0ff */
[C---:B------:R-:W-:Y:S02]  /*2ab60*/  @!P0 SEL R6, R3.reuse, 0x63400000, !P2 ;  /* 0x6340000003068807 */ /* 0x040fe40005000000 */
[----:B------:R-:W-:Y:S02]  /*2ab70*/  SEL R4, R3, 0x63400000, !P3 ;  /* 0x6340000003047807 */ /* 0x000fe40005800000 */
[--C-:B------:R-:W-:Y:S02]  /*2ab80*/  @!P0 LOP3.LUT R6, R6, 0x80000000, R47.reuse, 0xf8, !PT ;  /* 0x8000000006068812 */ /* 0x100fe400078ef82f */
[----:B------:R-:W-:Y:S01]  /*2ab90*/  LOP3.LUT R51, R4, 0x800fffff, R47, 0xf8, !PT ;  /* 0x800fffff04337812 */ /* 0x000fe200078ef82f */
[----:B------:R-:W-:Y:S01]  /*2aba0*/  IMAD.MOV.U32 R4, RZ, RZ, R2 ;  /* 0x000000ffff047224 */ /* 0x000fe200078e0002 */
[----:B------:R-:W-:Y:S01]  /*2abb0*/  @!P0 LOP3.LUT R49, R6, 0x100000, RZ, 0xfc, !PT ;  /* 0x0010000006318812 */ /* 0x000fe200078efcff */
[----:B------:R-:W-:-:S05]  /*2abc0*/  IMAD.MOV.U32 R6, RZ, RZ, 0x1 ;  /* 0x00000001ff067424 */ /* 0x000fca00078e00ff */
[----:B------:R-:W-:Y:S02]  /*2abd0*/  @!P0 DFMA R50, R50, 2, -R48 ;  /* 0x400000003232882b */ /* 0x000fe40000000830 */
[----:B0-----:R-:W-:-:S08]  /*2abe0*/  DFMA R48, R6, -R32, 1 ;  /* 0x3ff000000630742b */ /* 0x001fd00000000820 */
[----:B------:R-:W-:Y:S01]  /*2abf0*/  DFMA R48, R48, R48, R48 ;  /* 0x000000303030722b */ /* 0x000fe20000000030 */
[----:B------:R-:W-:-:S07]  /*2ac00*/  @!P0 LOP3.LUT R4, R51, 0x7ff00000, RZ, 0xc0, !PT ;  /* 0x7ff0000033048812 */ /* 0x000fce00078ec0ff */
[----:B------:R-:W-:-:S08]  /*2ac10*/  DFMA R6, R6, R48, R6 ;  /* 0x000000300606722b */ /* 0x000fd00000000006 */
[----:B------:R-:W-:-:S08]  /*2ac20*/  DFMA R52, R6, -R32, 1 ;  /* 0x3ff000000634742b */ /* 0x000fd00000000820 */
[----:B------:R-:W-:-:S08]  /*2ac30*/  DFMA R52, R6, R52, R6 ;  /* 0x000000340634722b */ /* 0x000fd00000000006 */
[----:B------:R-:W-:-:S08]  /*2ac40*/  DMUL R6, R52, R50 ;  /* 0x0000003234067228 */ /* 0x000fd00000000000 */
[----:B------:R-:W-:-:S08]  /*2ac50*/  DFMA R48, R6, -R32, R50 ;  /* 0x800000200630722b */ /* 0x000fd00000000032 */
[----:B------:R-:W-:Y:S01]  /*2ac60*/  DFMA R48, R52, R48, R6 ;  /* 0x000000303430722b */ /* 0x000fe20000000006 */
[----:B------:R-:W-:-:S05]  /*2ac70*/  VIADD R6, R4, 0xffffffff ;  /* 0xffffffff04067836 */ /* 0x000fca0000000000 */
[----:B------:R-:W-:Y:S01]  /*2ac80*/  ISETP.GT.U32.AND P0, PT, R6, 0x7feffffe, PT ;  /* 0x7feffffe0600780c */ /* 0x000fe20003f04070 */
[----:B------:R-:W-:-:S05]  /*2ac90*/  VIADD R6, R5, 0xffffffff ;  /* 0xffffffff05067836 */ /* 0x000fca0000000000 */
[----:B------:R-:W-:-:S13]  /*2aca0*/  ISETP.GT.U32.OR P0, PT, R6, 0x7feffffe, P0 ;  /* 0x7feffffe0600780c */ /* 0x000fda0000704470 */
[----:B------:R-:W-:Y:S05]  /*2acb0*/  @P0 BRA `(.L_x_14921) ;  /* 0x0000000000740947 */ /* 0x000fea0003800000 */
[----:B------:R-:W-:Y:S01]  /*2acc0*/  LOP3.LUT R5, R9, 0x7ff00000, RZ, 0xc0, !PT ;  /* 0x7ff0000009057812 */ /* 0x000fe200078ec0ff */
[----:B------:R-:W-:-:S03]  /*2acd0*/  IMAD.MOV.U32 R4, RZ, RZ, RZ ;  /* 0x000000ffff047224 */ /* 0x000fc600078e00ff */
[CC--:B------:R-:W-:Y:S02]  /*2ace0*/  ISETP.GE.U32.AND P0, PT, R2.reuse, R5.reuse, PT ;  /* 0x000000050200720c */ /* 0x0c0fe40003f06070 */
[----:B------:R-:W-:Y:S02]  /*2acf0*/  VIADDMNMX R2, R2, -R5, 0xb9600000, !PT ;  /* 0xb960000002027446 */ /* 0x000fe40007800905 */
[----:B------:R-:W-:Y:S02]  /*2ad00*/  SEL R3, R3, 0x63400000, !P0 ;  /* 0x6340000003037807 */ /* 0x000fe40004000000 */
[----:B------:R-:W-:-:S04]  /*2ad10*/  VIMNMX R2, R2, 0x46a00000, PT ;  /* 0x46a0000002027848 */ /* 0x000fc80003fe0100 */
[----:B------:R-:W-:-:S05]  /*2ad20*/  IADD3 R2, -R3, R2, RZ ;  /* 0x0000000203027210 */ /* 0x000fca0007ffe1ff */
        /* <DEDUP_REMOVED lines=22> */
.L_x_14921:
[----:B------:R-:W-:-:S14]  /*2ae90*/  DSETP.NAN.AND P0, PT, R46, R46, PT ;  /* 0x0000002e2e00722a */ /* 0x000fdc0003f08000 */
[----:B------:R-:W-:Y:S05]  /*2aea0*/  @P0 BRA `(.L_x_14923) ;  /* 0x00000000004c0947 */ /* 0x000fea0003800000 */
[----:B------:R-:W-:-:S14]  /*2aeb0*/  DSETP.NAN.AND P0, PT, R8, R8, PT ;  /* 0x000000080800722a */ /* 0x000fdc0003f08000 */
[----:B------:R-:W-:Y:S05]  /*2aec0*/  @P0 BRA `(.L_x_14924) ;  /* 0x0000000000340947 */ /* 0x000fea0003800000 */
[----:B------:R-:W-:Y:S01]  /*2aed0*/  ISETP.NE.AND P0, PT, R4, R5, PT ;  /* 0x000000050400720c */ /* 0x000fe20003f05270 */
[----:B------:R-:W-:Y:S01]  /*2aee0*/  IMAD.MOV.U32 R7, RZ, RZ, -0x80000 ;  /* 0xfff80000ff077424 */ /* 0x000fe200078e00ff */
        /* <DEDUP_REMOVED lines=11> */
.L_x_14924:
[----:B------:R-:W-:Y:S01]  /*2afa0*/  LOP3.LUT R3, R9, 0x80000, RZ, 0xfc, !PT ;  /* 0x0008000009037812 */ /* 0x000fe200078efcff */
[----:B------:R-:W-:-:S04]  /*2afb0*/  IMAD.MOV.U32 R6, RZ, RZ, R8 ;  /* 0x000000ffff067224 */ /* 0x000fc800078e0008 */
[----:B------:R-:W-:Y:S01]  /*2afc0*/  IMAD.MOV.U32 R7, RZ, RZ, R3 ;  /* 0x000000ffff077224 */ /* 0x000fe200078e0003 */
[----:B------:R-:W-:Y:S06]  /*2afd0*/  BRA `(.L_x_14922) ;  /* 0x00000000000c7947 */ /* 0x000fec0003800000 */
.L_x_14923:
[----:B------:R-:W-:Y:S02]  /*2afe0*/  LOP3.LUT R3, R47, 0x80000, RZ, 0xfc, !PT ;  /* 0x000800002f037812 */ /* 0x000fe400078efcff */
[----:B------:R-:W-:-:S03]  /*2aff0*/  MOV R6, R46 ;  /* 0x0000002e00067202 */ /* 0x000fc60000000f00 */
[----:B------:R-:W-:-:S07]  /*2b000*/  IMAD.MOV.U32 R7, RZ, RZ, R3 ;  /* 0x000000ffff077224 */ /* 0x000fce00078e0003 */
.L_x_14922:
[----:B------:R-:W-:Y:S05]  /*2b010*/  BSYNC B0 ;  /* 0x0000000000007941 */ /* 0x000fea0003800000 */
.L_x_14920:
[----:B------:R-:W-:Y:S02]  /*2b020*/  IMAD.MOV.U32 R4, RZ, RZ, R0 ;  /* 0x000000ffff047224 */ /* 0x000fe400078e0000 */
[----:B------:R-:W-:Y:S02]  /*2b030*/  IMAD.MOV.U32 R5, RZ, RZ, 0x0 ;  /* 0x00000000ff057424 */ /* 0x000fe400078e00ff */
[----:B------:R-:W-:Y:S02]  /*2b040*/  IMAD.MOV.U32 R2, RZ, RZ, R6 ;  /* 0x000000ffff027224 */ /* 0x000fe400078e0006 */
[----:B------:R-:W-:Y:S01]  /*2b050*/  IMAD.MOV.U32 R3, RZ, RZ, R7 ;  /* 0x000000ffff037224 */ /* 0x000fe200078e0007 */
[----:B------:R-:W-:Y:S06]  /*2b060*/  RET.REL.NODEC R4 `(_ZN2at6native27unrolled_elementwise_kernelIZZZNS0_17asinh_kernel_cudaERNS_18TensorIteratorBaseEENKUlvE_clEvENKUlvE_clEvEUlN3c107complexIdEEE_St5arrayIPcLm2EELi4E23TrivialOffsetCalculatorILi1EjESE_NS0_6memory15LoadWithoutCastENSF_16StoreWithoutCastEEEviT_T0_T2_T3_T4_T5_) ;  /* 0xfffffd4c04e47950 */ /* 0x000fec0003c3ffff */
        .weak           $__internal_28_$__cuda_sm20_dsqrt_rn_f64_mediumpath_v1
        .type           $__internal_28_$__cuda_sm20_dsqrt_rn_f64_mediumpath_v1,@function
        .size           $__internal_28_$__cuda_sm20_dsqrt_rn_f64_mediumpath_v1,(.L_x_21444 - $__internal_28_$__cuda_sm20_dsqrt_rn_f64_mediumpath_v1)
$__internal_28_$__cuda_sm20_dsqrt_rn_f64_mediumpath_v1:
[----:B------:R-:W-:Y:S01]  /*2b070*/  ISETP.GE.U32.AND P0, PT, R0, -0x3400000, PT ;  /* 0xfcc000000000780c */ /* 0x000fe20003f06070 */
[----:B------:R-:W-:-:S12]  /*2b080*/  BSSY B0, `(.L_x_14925) ;  /* 0x0000023000007945 */ /* 0x000fd80003800000 */
        /* <DEDUP_REMOVED lines=9> */
.L_x_14926:
[----:B------:R-:W-:-:S14]  /*2b120*/  DSETP.NE.AND P0, PT, R8, RZ, PT ;  /* 0x000000ff0800722a */ /* 0x000fdc0003f05000 */
[----:B------:R-:W-:Y:S05]  /*2b130*/  @!P0 BRA `(.L_x_14928) ;  /* 0x0000000000588947 */ /* 0x000fea0003800000 */
[----:B------:R-:W-:-:S13]  /*2b140*/  ISETP.GE.AND P0, PT, R9, RZ, PT ;  /* 0x000000ff0900720c */ /* 0x000fda0003f06270 */
[----:B------:R-:W-:Y:S01]  /*2b150*/  @!P0 IMAD.MOV.U32 R2, RZ, RZ, 0x0 ;  /* 0x00000000ff028424 */ /* 0x000fe200078e00ff */
[----:B------:R-:W-:Y:S01]  /*2b160*/  @!P0 MOV R3, 0xfff80000 ;  /* 0xfff8000000038802 */ /* 0x000fe20000000f00 */
        /* <DEDUP_REMOVED lines=19> */
.L_x_14928:
[----:B------:R-:W-:-:S11]  /*2b2a0*/  DADD R2, R8, R8 ;  /* 0x0000000008027229 */ /* 0x000fd60000000008 */
.L_x_14927:
[----:B------:R-:W-:Y:S05]  /*2b2b0*/  BSYNC B0 ;  /* 0x0000000000007941 */ /* 0x000fea0003800000 */
.L_x_14925:
[----:B------:R-:W-:-:S04]  /*2b2c0*/  IMAD.MOV.U32 R33, RZ, RZ, 0x0 ;  /* 0x00000000ff217424 */ /* 0x000fc800078e00ff */
[----:B------:R-:W-:Y:S05]  /*2b2d0*/  RET.REL.NODEC R32 `(_ZN2at6native27unrolled_elementwise_kernelIZZZNS0_17asinh_kernel_cudaERNS_18TensorIteratorBaseEENKUlvE_clEvENKUlvE_clEvEUlN3c107complexIdEEE_St5arrayIPcLm2EELi4E23TrivialOffsetCalculatorILi1EjESE_NS0_6memory15LoadWithoutCastENSF_16StoreWithoutCastEEEviT_T0_T2_T3_T4_T5_) ;  /* 0xfffffd4c20487950 */ /* 0x000fea0003c3ffff */
.L_x_14929:
        /* <DEDUP_REMOVED lines=10> */
.L_x_21444:


//--------------------- .text._ZN2at6native29vectorized_elementwise_kernelILi2EZZZNS0_17asinh_kernel_cudaERNS_18TensorIteratorBaseEENKUlvE_clEvENKUlvE_clEvEUlN3c107complexIdEEE_St5arrayIPcLm2EEEEviT0_T1_ --------------------------
	.section	.text._ZN2at6native29vectorized_elementwise_kernelILi2EZZZNS0_17asinh_kernel_cudaERNS_18TensorIteratorBaseEENKUlvE_clEvENKUlvE_clEvEUlN3c107complexIdEEE_St5arrayIPcLm2EEEEviT0_T1_,"ax",@progbits
	.align	128
        .global         _ZN2at6native29vectorized_elementwise_kernelILi2EZZZNS0_17asinh_kernel_cudaERNS_18TensorIteratorBaseEENKUlvE_clEvENKUlvE_clEvEUlN3c107complexIdEEE_St5arrayIPcLm2EEEEviT0_T1_
        .type           _ZN2at6native29vectorized_elementwise_kernelILi2EZZZNS0_17asinh_kernel_cudaERNS_18TensorIteratorBaseEENKUlvE_clEvENKUlvE_clEvEUlN3c107complexIdEEE_St5arrayIPcLm2EEEEviT0_T1_,@function
        .size           _ZN2at6native29vectorized_elementwise_kernelILi2EZZZNS0_17asinh_kernel_cudaERNS_18TensorIteratorBaseEENKUlvE_clEvENKUlvE_clEvEUlN3c107complexIdEEE_St5arrayIPcLm2EEEEviT0_T1_,(.L_x_21446 - _ZN2at6native29vectorized_elementwise_kernelILi2EZZZNS0_17asinh_kernel_cudaERNS_18TensorIteratorBaseEENKUlvE_clEvENKUlvE_clEvEUlN3c107complexIdEEE_St5arrayIPcLm2EEEEviT0_T1_)
        .other          _ZN2at6native29vectorized_elementwise_kernelILi2EZZZNS0_17asinh_kernel_cudaERNS_18TensorIteratorBaseEENKUlvE_clEvENKUlvE_clEvEUlN3c107complexIdEEE_St5arrayIPcLm2EEEEviT0_T1_,@"STO_CUDA_ENTRY STV_DEFAULT"
_ZN2at6native29vectorized_elementwise_kernelILi2EZZZNS0_17asinh_kernel_cudaERNS_18TensorIteratorBaseEENKUlvE_clEvENKUlvE_clEvEUlN3c107complexIdEEE_St5arrayIPcLm2EEEEviT0_T1_:
.text._ZN2at6native29vectorized_elementwise_kernelILi2EZZZNS0_17asinh_kernel_cudaERNS_18TensorIteratorBaseEENKUlvE_clEvENKUlvE_clEvEUlN3c107complexIdEEE_St5arrayIPcLm2EEEEviT0_T1_:
[----:B------:R-:W-:Y:S01]  /*0000*/  LDC R1, c[0x0][0x28] ;  /* 0x00000a00ff017b82 */ /* 0x000fe20000000800 */
[----:B------:R-:W0:Y:S01]  /*0010*/  S2R R0, SR_CTAID.X ;  /* 0x0000000000007919 */ /* 0x000e220000002500 */
[----:B------:R-:W-:Y:S01]  /*0020*/  ULDC UR4, c[0x0][0x210] ;  /* 0x0000840000047ab9 */ /* 0x000fe20000000800 */
[----:B------:R-:W-:Y:S01]  /*0030*/  ULDC.64 UR6, c[0x0][0x208] ;  /* 0x0000820000067ab9 */ /* 0x000fe20000000a00 */
[----:B0-----:R-:W-:-:S05]  /*0040*/  IMAD.SHL.U32 R0, R0, 0x400, RZ ;  /* 0x0000040000007824 */ /* 0x001fca00078e00ff */
[----:B------:R-:W-:-:S04]  /*0050*/  IADD3 R53, -R0, UR4, RZ ;  /* 0x0000000400357c10 */ /* 0x000fc8000fffe1ff */
[----:B------:R-:W-:-:S13]  /*0060*/  ISETP.GE.U32.AND P0, PT, R53, 0x400, PT ;  /* 0x000004003500780c */ /* 0x000fda0003f06070 */
[----:B------:R-:W-:Y:S05]  /*0070*/  @!P0 BRA `(.L_x_14930) ;  /* 0x0000054400e88947 */ /* 0x000fea0003800000 */
[----:B------:R-:W0:Y:S01]  /*0080*/  S2R R10, SR_TID.X ;  /* 0x00000000000a7919 */ /* 0x000e220000002100 */
[----:B------:R-:W1:Y:S02]  /*0090*/  LDC.64 R2, c[0x0][0x220] ;  /* 0x00008800ff027b82 */ /* 0x000e640000000a00 */
[----:B-1----:R-:W-:-:S04]  /*00a0*/  IMAD.WIDE R2, R0, 0x10, R2 ;  /* 0x0000001000027825 */ /* 0x002fc800078e0202 */
[----:B0-----:R-:W-:-:S05]  /*00b0*/  IMAD.WIDE.U32 R2, R10, 0x20, R2 ;  /* 0x000000200a027825 */ /* 0x001fca00078e0002 */
[----:B------:R-:W2:Y:S04]  /*00c0*/  LDG.E.128 R12, desc[UR6][R2.64] ;  /* 0x00000006020c7981 */ /* 0x000ea8000c1e1d00 */
[----:B------:R0:W5:Y:S04]  /*00d0*/  LDG.E.128 R40, desc[UR6][R2.64+0x10] ;  /* 0x0000100602287981 */ /* 0x000168000c1e1d00 */
[----:B------:R0:W5:Y:S04]  /*00e0*/  LDG.E.128 R36, desc[UR6][R2.64+0x1000] ;  /* 0x0010000602247981 */ /* 0x000168000c1e1d00 */
[----:B------:R0:W5:Y:S04]  /*00f0*/  LDG.E.128 R32, desc[UR6][R2.64+0x1010] ;  /* 0x0010100602207981 */ /* 0x000168000c1e1d00 */
[----:B------:R0:W5:Y:S04]  /*0100*/  LDG.E.128 R28, desc[UR6][R2.64+0x2000] ;  /* 0x00200006021c7981 */ /* 0x000168000c1e1d00 */
[----:B------:R0:W5:Y:S04]  /*0110*/  LDG.E.128 R24, desc[UR6][R2.64+0x2010] ;  /* 0x0020100602187981 */ /* 0x000168000c1e1d00 */
[----:B------:R0:W5:Y:S04]  /*0120*/  LDG.E.128 R20, desc[UR6][R2.64+0x3000] ;  /* 0x0030000602147981 */ /* 0x000168000c1e1d00 */
[----:B------:R0:W5:Y:S01]  /*0130*/  LDG.E.128 R16, desc[UR6][R2.64+0x3010] ;  /* 0x0030100602107981 */ /* 0x000162000c1e1d00 */
[----:B------:R-:W-:Y:S01]  /*0140*/  BSSY B1, `(.L_x_14931) ;  /* 0x0000a8c000017945 */ /* 0x000fe20003800000 */
[----:B--2---:R-:W-:-:S02]  /*0150*/  DSETP.GTU.AND P0, PT, |R14|, +INF , PT ;  /* 0x7ff000000e00742a */ /* 0x004fc40003f0c200 */
[----:B------:R-:W-:Y:S02]  /*0160*/  DADD R68, -RZ, |R12| ;  /* 0x00000000ff447229 */ /* 0x000fe4000000050c */
[----:B------:R-:W-:Y:S02]  /*0170*/  DADD R66, -RZ, |R14| ;  /* 0x00000000ff427229 */ /* 0x000fe4000000050e */
[----:B------:R-:W-:-:S14]  /*0180*/  DSETP.GTU.OR P0, PT, |R12|, +INF , P0 ;  /* 0x7ff000000c00742a */ /* 0x000fdc000070c600 */
[----:B0-----:R-:W-:Y:S05]  /*0190*/  @P0 BRA `(.L_x_14932) ;  /* 0x000000a400d40947 */ /* 0x001fea0003800000 */
        /* <DEDUP_REMOVED lines=13> */
[----:B------:R-:W-:Y:S01]  /*0270*/  DADD R2, -RZ, |R68| ;  /* 0x00000000ff027229 */ /* 0x000fe20000000544 */
[----:B------:R-:W-:Y:S01]  /*0280*/  UMOV UR4, 0xffffffff ;  /* 0xffffffff00047882 */ /* 0x000fe20000000000 */
[----:B------:R-:W-:Y:S01]  /*0290*/  DADD R48, R66, -1 ;  /* 0xbff0000042307429 */ /* 0x000fe20000000000 */
[----:B------:R-:W-:Y:S01]  /*02a0*/  UMOV UR5, 0x7fefffff ;  /* 0x7fefffff00057882 */ /* 0x000fe20000000000 */
[----:B------:R-:W-:Y:S01]  /*02b0*/  IMAD.MOV.U32 R58, RZ, RZ, RZ ;  /* 0x000000ffff3a7224 */ /* 0x000fe200078e00ff */
[----:B------:R-:W-:Y:S01]  /*02c0*/  UMOV UR8, UR5 ;  /* 0x0000000500087c82 */ /* 0x000fe20008000000 */
[----:B------:R-:W-:Y:S01]  /*02d0*/  DADD R46, -RZ, |R62| ;  /* 0x00000000ff2e7229 */ /* 0x000fe2000000053e */
[----:B------:R-:W-:Y:S03]  /*02e0*/  BSSY B2, `(.L_x_14935) ;  /* 0x00002aa000027945 */ /* 0x000fe60003800000 */
[----:B------:R-:W-:-:S06]  /*02f0*/  DADD R8, -RZ, |R48| ;  /* 0x00000000ff087229 */ /* 0x000fcc0000000530 */
[CC--:B------:R-:W-:Y:S02]  /*0300*/  ISETP.GT.U32.AND P1, PT, R46.reuse, R2.reuse, PT ;  /* 0x000000022e00720c */ /* 0x0c0fe40003f24070 */
[CC--:B------:R-:W-:Y:S02]  /*0310*/  ISETP.LT.U32.AND P0, PT, R46.reuse, R2.reuse, PT ;  /* 0x000000022e00720c */ /* 0x0c0fe40003f01070 */
[CC--:B------:R-:W-:Y:S02]  /*0320*/  ISETP.GT.U32.AND.EX P1, PT, R47.reuse, R3.reuse, PT, P1 ;  /* 0x000000032f00720c */ /* 0x0c0fe40003f24110 */
[CC--:B------:R-:W-:Y:S02]  /*0330*/  ISETP.LT.U32.AND.EX P0, PT, R47.reuse, R3.reuse, PT, P0 ;  /* 0x000000032f00720c */ /* 0x0c0fe40003f01100 */
[----:B------:R-:W-:Y:S02]  /*0340*/  SEL R7, R47, R3, P1 ;  /* 0x000000032f077207 */ /* 0x000fe40000800000 */
[----:B------:R-:W-:-:S02]  /*0350*/  SEL R50, R46, R2, P0 ;  /* 0x000000022e327207 */ /* 0x000fc40000000000 */
[----:B------:R-:W-:Y:S02]  /*0360*/  LOP3.LUT R64, R7, 0xffc00000, RZ, 0xc0, !PT ;  /* 0xffc0000007407812 */ /* 0x000fe400078ec0ff */
[-C--:B------:R-:W-:Y:S02]  /*0370*/  SEL R51, R47, R3.reuse, P0 ;  /* 0x000000032f337207 */ /* 0x080fe40000000000 */
[----:B------:R-:W-:Y:S02]  /*0380*/  IADD3 R5, -R64, 0x7fd00000, RZ ;  /* 0x7fd0000040057810 */ /* 0x000fe40007ffe1ff */
[-C--:B------:R-:W-:Y:S02]  /*0390*/  SEL R6, R46, R2.reuse, P1 ;  /* 0x000000022e067207 */ /* 0x080fe40000800000 */
[CC--:B------:R-:W-:Y:S02]  /*03a0*/  ISETP.GT.U32.AND P1, PT, R8.reuse, R2.reuse, PT ;  /* 0x000000020800720c */ /* 0x0c0fe40003f24070 */
[C---:B------:R-:W-:Y:S01]  /*03b0*/  DMUL R44, R4.reuse, R50 ;  /* 0x00000032042c7228 */ /* 0x040fe20000000000 */
[----:B------:R-:W-:Y:S01]  /*03c0*/  ISETP.LT.U32.AND P0, PT, R8, R2, PT ;  /* 0x000000020800720c */ /* 0x000fe20003f01070 */
[----:B------:R-:W-:Y:S01]  /*03d0*/  DMUL R52, R4, R6 ;  /* 0x0000000604347228 */ /* 0x000fe20000000000 */
[----:B------:R-:W-:-:S02]  /*03e0*/  ISETP.GT.U32.AND.EX P1, PT, R9, R3, PT, P1 ;  /* 0x000000030900720c */ /* 0x000fc40003f24110 */
[CC--:B------:R-:W-:Y:S02]  /*03f0*/  ISETP.LT.U32.AND.EX P0, PT, R9.reuse, R3.reuse, PT, P0 ;  /* 0x000000030900720c */ /* 0x0c0fe40003f01100 */
[-C--:B------:R-:W-:Y:S01]  /*0400*/  SEL R5, R9, R3.reuse, P1 ;  /* 0x0000000309057207 */ /* 0x080fe20000800000 */
[----:B------:R-:W-:Y:S01]  /*0410*/  DMUL R44, R44, R44 ;  /* 0x0000002c2c2c7228 */ /* 0x000fe20000000000 */
[CC--:B------:R-:W-:Y:S02]  /*0420*/  SEL R46, R8.reuse, R2.reuse, P0 ;  /* 0x00000002082e7207 */ /* 0x0c0fe40000000000 */
[----:B------:R-:W-:Y:S02]  /*0430*/  LOP3.LUT R11, R5, 0xffc00000, RZ, 0xc0, !PT ;  /* 0xffc00000050b7812 */ /* 0x000fe400078ec0ff */
[----:B------:R-:W-:Y:S01]  /*0440*/  SEL R47, R9, R3, P0 ;  /* 0x00000003092f7207 */ /* 0x000fe20000000000 */
[----:B------:R-:W-:Y:S01]  /*0450*/  IMAD.U32 R9, RZ, RZ, UR8 ;  /* 0x00000008ff097e24 */ /* 0x000fe2000f8e00ff */
[----:B------:R-:W-:Y:S01]  /*0460*/  SEL R4, R8, R2, P1 ;  /* 0x0000000208047207 */ /* 0x000fe20000800000 */
[----:B------:R-:W-:Y:S01]  /*0470*/  DFMA R52, R52, R52, R44 ;  /* 0x000000343434722b */ /* 0x000fe2000000002c */
[----:B------:R-:W-:Y:S01]  /*0480*/  LOP3.LUT R65, R64, 0x100000, RZ, 0xfc, !PT ;  /* 0x0010000040417812 */ /* 0x000fe200078efcff */
[----:B------:R-:W-:Y:S01]  /*0490*/  IMAD.MOV.U32 R44, RZ, RZ, RZ ;  /* 0x000000ffff2c7224 */ /* 0x000fe200078e00ff */
[----:B------:R-:W-:Y:S01]  /*04a0*/  IADD3 R45, -R11, 0x7fd00000, RZ ;  /* 0x7fd000000b2d7810 */ /* 0x000fe20007ffe1ff */
[----:B------:R-:W-:Y:S01]  /*04b0*/  IMAD.MOV.U32 R64, RZ, RZ, RZ ;  /* 0x000000ffff407224 */ /* 0x000fe200078e00ff */
[----:B------:R-:W-:Y:S01]  /*04c0*/  ISETP.GE.U32.AND P3, PT, R47, 0x7ff00000, PT ;  /* 0x7ff000002f00780c */ /* 0x000fe20003f66070 */
[----:B------:R-:W-:-:S02]  /*04d0*/  DSETP.NEU.AND P2, PT, R46, RZ, PT ;  /* 0x000000ff2e00722a */ /* 0x000fc40003f4d000 */
[----:B------:R-:W-:Y:S02]  /*04e0*/  DSETP.MIN.AND P0, P1, R52, UR4, PT ;  /* 0x0000000434007e2a */ /* 0x000fe4000b900000 */
[C---:B------:R-:W-:Y:S01]  /*04f0*/  DMUL R2, R44.reuse, R46 ;  /* 0x0000002e2c027228 */ /* 0x040fe20000000000 */
[----:B------:R-:W-:Y:S01]  /*0500*/  IMAD.MOV.U32 R8, RZ, RZ, R53 ;  /* 0x000000ffff087224 */ /* 0x000fe200078e0035 */
[----:B------:R-:W-:-:S04]  /*0510*/  DMUL R44, R44, R4 ;  /* 0x000000042c2c7228 */ /* 0x000fc80000000000 */
[----:B------:R-:W-:Y:S01]  /*0520*/  FSEL R61, R8, UR8, P0 ;  /* 0x00000008083d7c08 */ /* 0x000fe20008000000 */
[----:B------:R-:W-:Y:S01]  /*0530*/  IMAD.MOV.U32 R8, RZ, RZ, R52 ;  /* 0x000000ffff087224 */ /* 0x000fe200078e0034 */
[----:B------:R-:W-:Y:S01]  /*0540*/  DMUL R2, R2, R2 ;  /* 0x0000000202027228 */ /* 0x000fe20000000000 */
[----:B------:R-:W-:-:S03]  /*0550*/  UMOV UR8, UR4 ;  /* 0x0000000400087c82 */ /* 0x000fc60008000000 */
[----:B------:R-:W-:Y:S02]  /*0560*/  @P1 LOP3.LUT R61, R9, 0x80000, RZ, 0xfc, !PT ;  /* 0x00080000093d1812 */ /* 0x000fe400078efcff */
[----:B------:R-:W-:Y:S01]  /*0570*/  SEL R60, R8, UR8, P0 ;  /* 0x00000008083c7c07 */ /* 0x000fe20008000000 */
[----:B------:R-:W-:Y:S01]  /*0580*/  UMOV UR8, UR5 ;  /* 0x0000000500087c82 */ /* 0x000fe20008000000 */
[----:B------:R-:W-:Y:S01]  /*0590*/  DFMA R44, R44, R44, R2 ;  /* 0x0000002c2c2c722b */ /* 0x000fe20000000002 */
[----:B------:R-:W0:Y:S01]  /*05a0*/  MUFU.RSQ64H R59, R61 ;  /* 0x0000003d003b7308 */ /* 0x000e220000001c00 */
[----:B------:R-:W-:-:S06]  /*05b0*/  IMAD.U32 R8, RZ, RZ, UR8 ;  /* 0x00000008ff087e24 */ /* 0x000fcc000f8e00ff */
[----:B------:R-:W-:Y:S02]  /*05c0*/  DSETP.MIN.AND P0, P1, R44, UR4, PT ;  /* 0x000000042c007e2a */ /* 0x000fe4000b900000 */
[----:B------:R-:W-:-:S04]  /*05d0*/  MOV R2, R45 ;  /* 0x0000002d00027202 */ /* 0x000fc80000000f00 */
[----:B------:R-:W-:Y:S01]  /*05e0*/  FSEL R55, R2, UR8, P0 ;  /* 0x0000000802377c08 */ /* 0x000fe20008000000 */
[----:B0-----:R-:W-:-:S07]  /*05f0*/  DMUL R2, R58, R58 ;  /* 0x0000003a3a027228 */ /* 0x001fce0000000000 */
[----:B------:R-:W-:Y:S01]  /*0600*/  @P1 LOP3.LUT R55, R8, 0x80000, RZ, 0xfc, !PT ;  /* 0x0008000008371812 */ /* 0x000fe200078efcff */
[----:B------:R-:W-:Y:S01]  /*0610*/  IMAD.MOV.U32 R8, RZ, RZ, R44 ;  /* 0x000000ffff087224 */ /* 0x000fe200078e002c */
[----:B------:R-:W-:Y:S01]  /*0620*/  ISETP.GE.U32.AND P1, PT, R51, 0x7ff00000, PT ;  /* 0x7ff000003300780c */ /* 0x000fe20003f26070 */
[----:B------:R-:W-:Y:S01]  /*0630*/  DFMA R60, R60, -R2, 1 ;  /* 0x3ff000003c3c742b */ /* 0x000fe20000000802 */
[----:B------:R-:W0:Y:S01]  /*0640*/  MUFU.RSQ64H R9, R55 ;  /* 0x0000003700097308 */ /* 0x000e220000001c00 */
[----:B------:R-:W-:Y:S01]  /*0650*/  IMAD.MOV.U32 R2, RZ, RZ, 0x0 ;  /* 0x00000000ff027424 */ /* 0x000fe200078e00ff */
[----:B------:R-:W-:Y:S01]  /*0660*/  SEL R54, R8, UR4, P0 ;  /* 0x0000000408367c07 */ /* 0x000fe20008000000 */
[----:B------:R-:W-:Y:S01]  /*0670*/  IMAD.MOV.U32 R3, RZ, RZ, 0x3fd80000 ;  /* 0x3fd80000ff037424 */ /* 0x000fe200078e00ff */
[----:B------:R-:W-:Y:S01]  /*0680*/  DSETP.NEU.AND P0, PT, R50, RZ, PT ;  /* 0x000000ff3200722a */ /* 0x000fe20003f0d000 */
[----:B------:R-:W-:Y:S02]  /*0690*/  IMAD.MOV.U32 R8, RZ, RZ, RZ ;  /* 0x000000ffff087224 */ /* 0x000fe400078e00ff */
[----:B------:R-:W-:-:S02]  /*06a0*/  DMUL R56, R58, R60 ;  /* 0x0000003c3a387228 */ /* 0x000fc40000000000 */
[----:B------:R-:W-:-:S08]  /*06b0*/  DFMA R60, R60, R2, 0.5 ;  /* 0x3fe000003c3c742b */ /* 0x000fd00000000002 */
[----:B------:R-:W-:Y:S02]  /*06c0*/  DFMA R56, R60, R56, R58 ;  /* 0x000000383c38722b */ /* 0x000fe4000000003a */
[----:B0-----:R-:W-:-:S06]  /*06d0*/  DMUL R58, R8, R8 ;  /* 0x00000008083a7228 */ /* 0x001fcc0000000000 */
[----:B------:R-:W-:Y:S02]  /*06e0*/  DMUL R56, R52, R56 ;  /* 0x0000003834387228 */ /* 0x000fe40000000000 */
[----:B------:R-:W-:-:S06]  /*06f0*/  DFMA R58, R54, -R58, 1 ;  /* 0x3ff00000363a742b */ /* 0x000fcc000000083a */
[----:B------:R-:W-:Y:S02]  /*0700*/  DMUL R56, R56, R64 ;  /* 0x0000004038387228 */ /* 0x000fe40000000000 */
[----:B------:R-:W-:Y:S02]  /*0710*/  DFMA R60, R58, R2, 0.5 ;  /* 0x3fe000003a3c742b */ /* 0x000fe40000000002 */
[----:B------:R-:W-:-:S06]  /*0720*/  DMUL R58, R8, R58 ;  /* 0x0000003a083a7228 */ /* 0x000fcc0000000000 */
[----:B------:R-:W-:Y:S02]  /*0730*/  @!P1 FSEL R50, R6, R56, !P0 ;  /* 0x0000003806329208 */ /* 0x000fe40004000000 */
[----:B------:R-:W-:Y:S01]  /*0740*/  DFMA R58, R60, R58, R8 ;  /* 0x0000003a3c3a722b */ /* 0x000fe20000000008 */
[----:B------:R-:W-:Y:S02]  /*0750*/  @!P1 FSEL R51, R7, R57, !P0 ;  /* 0x0000003907339208 */ /* 0x000fe40004000000 */
[----:B------:R-:W-:-:S05]  /*0760*/  LOP3.LUT R9, R11, 0x100000, RZ, 0xfc, !PT ;  /* 0x001000000b097812 */ /* 0x000fca00078efcff */
[----:B------:R-:W-:-:S08]  /*0770*/  DMUL R58, R44, R58 ;  /* 0x0000003a2c3a7228 */ /* 0x000fd00000000000 */
        /* <DEDUP_REMOVED lines=31> */
[----:B-----5:R-:W-:Y:S05]  /*0970*/  CALL.REL.NOINC `($__internal_30_$__cuda_sm20_dsqrt_rn_f64_mediumpath_v1) ;  /* 0x00000aa400c87944 */ /* 0x020fea0003c00000 */
[----:B------:R-:W-:-:S07]  /*0980*/  IMAD.MOV.U32 R2, RZ, RZ, R4 ;  /* 0x000000ffff027224 */ /* 0x000fce00078e0004 */
.L_x_14938:
[----:B------:R-:W-:Y:S05]  /*0990*/  BSYNC B3 ;  /* 0x0000000000037941 */ /* 0x000fea0003800000 */
.L_x_14937:
[----:B------:R-:W-:-:S10]  /*09a0*/  DADD R2, R44, R2 ;  /* 0x000000002c027229 */ /* 0x000fd40000000002 */
[----:B------:R-:W-:Y:S01]  /*09b0*/  ISETP.GT.AND P0, PT, R3, 0xfffff, PT ;  /* 0x000fffff0300780c */ /* 0x000fe20003f04270 */
[--C-:B------:R-:W-:Y:S01]  /*09c0*/  IMAD.MOV.U32 R4, RZ, RZ, R2.reuse ;  /* 0x000000ffff047224 */ /* 0x100fe200078e0002 */
[----:B------:R-:W-:Y:S01]  /*09d0*/  MOV R5, R3 ;  /* 0x0000000300057202 */ /* 0x000fe20000000f00 */
[----:B------:R-:W-:Y:S02]  /*09e0*/  IMAD.MOV.U32 R8, RZ, RZ, R2 ;  /* 0x000000ffff087224 */ /* 0x000fe400078e0002 */
[----:B------:R-:W-:-:S08]  /*09f0*/  IMAD.MOV.U32 R2, RZ, RZ, -0x3ff ;  /* 0xfffffc01ff027424 */ /* 0x000fd000078e00ff */
[----:B------:R-:W-:Y:S01]  /*0a00*/  @!P0 DMUL R4, R4, 1.80143985094819840000e+16 ;  /* 0x4350000004048828 */ /* 0x000fe20000000000 */
[----:B------:R-:W-:-:S09]  /*0a10*/  @!P0 MOV R2, 0xfffffbcb ;  /* 0xfffffbcb00028802 */ /* 0x000fd20000000f00 */
        /* <DEDUP_REMOVED lines=74> */
.L_x_14936:
        /* <DEDUP_REMOVED lines=35> */
[----:B-----5:R-:W-:Y:S05]  /*10f0*/  CALL.REL.NOINC `($__internal_29_$__cuda_sm20_div_rn_f64_full) ;  /* 0x00000a9800547944 */ /* 0x020fea0003c00000 */
.L_x_14946:
[----:B------:R-:W-:Y:S05]  /*1100*/  BSYNC B4 ;  /* 0x0000000000047941 */ /* 0x000fea0003800000 */
.L_x_14945:
[----:B------:R-:W-:Y:S01]  /*1110*/  MOV R52, R2 ;  /* 0x0000000200347202 */ /* 0x000fe20000000f00 */
[----:B------:R-:W-:Y:S01]  /*1120*/  IMAD.MOV.U32 R53, RZ, RZ, R3 ;  /* 0x000000ffff357224 */ /* 0x000fe200078e0003 */
[----:B------:R-:W-:Y:S06]  /*1130*/  BRA `(.L_x_14944) ;  /* 0x0000000000047947 */ /* 0x000fec0003800000 */
.L_x_14943:
[----:B------:R-:W-:-:S11]  /*1140*/  DADD R52, -R62, R50 ;  /* 0x000000003e347229 */ /* 0x000fd60000000132 */
.L_x_14944:
[----:B------:R-:W-:Y:S05]  /*1150*/  BSYNC B3 ;  /* 0x0000000000037941 */ /* 0x000fea0003800000 */
.L_x_14942:
        /* <DEDUP_REMOVED lines=30> */
[----:B-----5:R-:W-:Y:S05]  /*1340*/  CALL.REL.NOINC `($__internal_29_$__cuda_sm20_div_rn_f64_full) ;  /* 0x00000a9400c07944 */ /* 0x020fea0003c00000 */
.L_x_14951:
[----:B------:R-:W-:Y:S05]  /*1350*/  BSYNC B4 ;  /* 0x0000000000047941 */ /* 0x000fea0003800000 */
.L_x_14950:
[----:B------:R-:W-:Y:S05]  /*1360*/  BRA `(.L_x_14949) ;  /* 0x0000000000047947 */ /* 0x000fea0003800000 */
.L_x_14948:
[----:B------:R-:W-:-:S11]  /*1370*/  DADD R2, R46, -R8 ;  /* 0x000000002e027229 */ /* 0x000fd60000000808 */
.L_x_14949:
[----:B------:R-:W-:Y:S05]  /*1380*/  BSYNC B3 ;  /* 0x0000000000037941 */ /* 0x000fea0003800000 */
.L_x_14947:
        /* <DEDUP_REMOVED lines=26> */
[----:B-----5:R-:W-:Y:S05]  /*1530*/  CALL.REL.NOINC `($__internal_30_$__cuda_sm20_dsqrt_rn_f64_mediumpath_v1) ;  /* 0x00000a9800d87944 */ /* 0x020fea0003c00000 */
[----:B------:R-:W-:Y:S02]  /*1540*/  IMAD.MOV.U32 R6, RZ, RZ, R4 ;  /* 0x000000ffff067224 */ /* 0x000fe400078e0004 */
[----:B------:R-:W-:-:S07]  /*1550*/  IMAD.MOV.U32 R7, RZ, RZ, R3 ;  /* 0x000000ffff077224 */ /* 0x000fce00078e0003 */
.L_x_14953:
[----:B------:R-:W-:Y:S05]  /*1560*/  BSYNC B3 ;  /* 0x0000000000037941 */ /* 0x000fea0003800000 */
.L_x_14952:
[----:B------:R-:W-:-:S10]  /*1570*/  DADD R64, R64, R6 ;  /* 0x0000000040407229 */ /* 0x000fd40000000006 */
[C---:B------:R-:W-:Y:S02]  /*1580*/  FSETP.GEU.FTZ.AND P1, PT, R65.reuse, 1.7916666269302368164, PT ;  /* 0x3fe555554100780b */ /* 0x040fe40003f3e000 */
[----:B------:R-:W-:-:S13]  /*1590*/  FSETP.GT.FTZ.AND P0, PT, R65, -1.6999999284744262695, PT ;  /* 0xbfd999994100780b */ /* 0x000fda0003f14000 */
[----:B------:R-:W-:Y:S05]  /*15a0*/  @P0 BRA !P1, `(.L_x_14954) ;  /* 0x0000000400480947 */ /* 0x000fea0004800000 */
[----:B------:R-:W-:-:S10]  /*15b0*/  DADD R2, R64, 1 ;  /* 0x3ff0000040027429 */ /* 0x000fd40000000000 */
[----:B------:R-:W-:Y:S01]  /*15c0*/  ISETP.GT.AND P0, PT, R3, 0xfffff, PT ;  /* 0x000fffff0300780c */ /* 0x000fe20003f04270 */
[--C-:B------:R-:W-:Y:S02]  /*15d0*/  IMAD.MOV.U32 R4, RZ, RZ, R2.reuse ;  /* 0x000000ffff047224 */ /* 0x100fe400078e0002 */
[----:B------:R-:W-:Y:S02]  /*15e0*/  IMAD.MOV.U32 R5, RZ, RZ, R3 ;  /* 0x000000ffff057224 */ /* 0x000fe400078e0003 */
[----:B------:R-:W-:Y:S02]  /*15f0*/  IMAD.MOV.U32 R8, RZ, RZ, R2 ;  /* 0x000000ffff087224 */ /* 0x000fe400078e0002 */
[----:B------:R-:W-:-:S06]  /*1600*/  IMAD.MOV.U32 R2, RZ, RZ, -0x3ff ;  /* 0xfffffc01ff027424 */ /* 0x000fcc00078e00ff */
[----:B------:R-:W-:Y:S01]  /*1610*/  @!P0 DMUL R4, R4, 1.80143985094819840000e+16 ;  /* 0x4350000004048828 */ /* 0x000fe20000000000 */
[----:B------:R-:W-:-:S09]  /*1620*/  @!P0 IMAD.MOV.U32 R2, RZ, RZ, -0x435 ;  /* 0xfffffbcbff028424 */ /* 0x000fd200078e00ff */
[----:B------:R-:W-:Y:S02]  /*1630*/  @!P0 IMAD.MOV.U32 R3, RZ, RZ, R5 ;  /* 0x000000ffff038224 */ /* 0x000fe400078e0005 */
[----:B------:R-:W-:Y:S02]  /*1640*/  @!P0 IMAD.MOV.U32 R8, RZ, RZ, R4 ;  /* 0x000000ffff088224 */ /* 0x000fe400078e0004 */
[----:B------:R-:W-:-:S05]  /*1650*/  VIADD R6, R3, 0xffffffff ;  /* 0xffffffff03067836 */ /* 0x000fca0000000000 */
[----:B------:R-:W-:-:S13]  /*1660*/  ISETP.GE.U32.AND P1, PT, R6, 0x7fefffff, PT ;  /* 0x7fefffff0600780c */ /* 0x000fda0003f26070 */
        /* <DEDUP_REMOVED lines=70> */
.L_x_14954:
        /* <DEDUP_REMOVED lines=22> */
.L_x_14956:
[----:B------:R-:W-:Y:S05]  /*1c30*/  BSYNC B3 ;  /* 0x0000000000037941 */ /* 0x000fea0003800000 */
.L_x_14955:
        /* <DEDUP_REMOVED lines=30> */
.L_x_14941:
        /* <DEDUP_REMOVED lines=23> */
[----:B-----5:R-:W-:Y:S05]  /*1f90*/  CALL.REL.NOINC `($__internal_30_$__cuda_sm20_dsqrt_rn_f64_mediumpath_v1) ;  /* 0x00000a9000407944 */ /* 0x020fea0003c00000 */
[----:B------:R-:W-:-:S07]  /*1fa0*/  IMAD.MOV.U32 R2, RZ, RZ, R4 ;  /* 0x000000ffff027224 */ /* 0x000fce00078e0004 */
.L_x_14959:
[----:B------:R-:W-:Y:S05]  /*1fb0*/  BSYNC B3 ;  /* 0x0000000000037941 */ /* 0x000fea0003800000 */
.L_x_14958:
        /* <DEDUP_REMOVED lines=27> */
.L_x_14962:
[----:B------:R-:W-:Y:S05]  /*2170*/  BSYNC B3 ;  /* 0x0000000000037941 */ /* 0x000fea0003800000 */
.L_x_14961:
        /* <DEDUP_REMOVED lines=30> */
.L_x_14960:
        /* <DEDUP_REMOVED lines=76> */
.L_x_14963:
[----:B------:R-:W-:Y:S01]  /*2820*/  IMAD.MOV.U32 R2, RZ, RZ, 0x0 ;  /* 0x00000000ff027424 */ /* 0x000fe200078e00ff */
[----:B------:R-:W-:Y:S01]  /*2830*/  FSETP.NEU.FTZ.AND P0, PT, R5, RZ, PT ;  /* 0x000000ff0500720b */ /* 0x000fe20003f1d000 */
[----:B------:R-:W-:-:S06]  /*2840*/  IMAD.MOV.U32 R3, RZ, RZ, 0x7ff00000 ;  /* 0x7ff00000ff037424 */ /* 0x000fcc00078e00ff */
[----:B------:R-:W-:-:S10]  /*2850*/  DFMA R2, R4, R2, +INF ;  /* 0x7ff000000402742b */ /* 0x000fd40000000002 */
[----:B------:R-:W-:Y:S02]  /*2860*/  FSEL R64, R2, RZ, P0 ;  /* 0x000000ff02407208 */ /* 0x000fe40000000000 */
[----:B------:R-:W-:Y:S01]  /*2870*/  FSEL R65, R3, -QNAN , P0 ;  /* 0xfff0000003417808 */ /* 0x000fe20000000000 */
[----:B------:R-:W-:Y:S06]  /*2880*/  BRA `(.L_x_14939) ;  /* 0x00000004003c7947 */ /* 0x000fec0003800000 */
.L_x_14957:
        /* <DEDUP_REMOVED lines=24> */
[----:B-----5:R-:W-:Y:S05]  /*2a10*/  CALL.REL.NOINC `($__internal_30_$__cuda_sm20_dsqrt_rn_f64_mediumpath_v1) ;  /* 0x00000a8400a07944 */ /* 0x020fea0003c00000 */
[----:B------:R-:W-:-:S07]  /*2a20*/  IMAD.MOV.U32 R5, RZ, RZ, R3 ;  /* 0x000000ffff057224 */ /* 0x000fce00078e0003 */
.L_x_14965:
[----:B------:R-:W-:Y:S05]  /*2a30*/  BSYNC B3 ;  /* 0x0000000000037941 */ /* 0x000fea0003800000 */
.L_x_14964:
        /* <DEDUP_REMOVED lines=21> */
.L_x_14967:
[----:B------:R-:W-:Y:S05]  /*2b90*/  BSYNC B3 ;  /* 0x0000000000037941 */ /* 0x000fea0003800000 */
.L_x_14966:
[----:B------:R-:W-:Y:S02]  /*2ba0*/  IMAD.MOV.U32 R64, RZ, RZ, R2 ;  /* 0x000000ffff407224 */ /* 0x000fe400078e0002 */
[----:B------:R-:W-:Y:S01]  /*2bb0*/  IMAD.MOV.U32 R65, RZ, RZ, R3 ;  /* 0x000000ffff417224 */ /* 0x000fe200078e0003 */
[----:B------:R-:W-:Y:S06]  /*2bc0*/  BRA `(.L_x_14939) ;  /* 0x00000000006c7947 */ /* 0x000fec0003800000 */
.L_x_14940:
        /* <DEDUP_REMOVED lines=23> */
[----:B------:R-:W-:-:S07]  /*2d40*/  MOV R5, R3 ;  /* 0x0000000300057202 */ /* 0x000fce0000000f00 */
.L_x_14969:
[----:B------:R-:W-:Y:S05]  /*2d50*/  BSYNC B3 ;  /* 0x0000000000037941 */ /* 0x000fea0003800000 */
.L_x_14968:
[----:B------:R-:W-:Y:S02]  /*2d60*/  IMAD.MOV.U32 R64, RZ, RZ, R4 ;  /* 0x000000ffff407224 */ /* 0x000fe400078e0004 */
[----:B------:R-:W-:-:S07]  /*2d70*/  IMAD.MOV.U32 R65, RZ, RZ, R5 ;  /* 0x000000ffff417224 */ /* 0x000fce00078e0005 */
.L_x_14939:
[----:B------:R-:W-:Y:S05]  /*2d80*/  BSYNC B2 ;  /* 0x0000000000027941 */ /* 0x000fea0003800000 */
.L_x_14935:
        /* <DEDUP_REMOVED lines=25> */
.L_x_14974:
[----:B------:R-:W-:Y:S05]  /*2f20*/  BSYNC B4 ;  /* 0x0000000000047941 */ /* 0x000fea0003800000 */
.L_x_14973:
        /* <DEDUP_REMOVED lines=49> */
.L_x_14976:
        /* <DEDUP_REMOVED lines=34> */
[----:B------:R-:W-:-:S03]  /*3460*/  MOV R8, RZ ;  /* 0x000000ff00087202 */ /* 0x000fc60000000f00 */
        /* <DEDUP_REMOVED lines=36> */
.L_x_14975:
        /* <DEDUP_REMOVED lines=37> */
.L_x_14985:
[----:B------:R-:W-:Y:S05]  /*3900*/  BSYNC B6 ;  /* 0x0000000000067941 */ /* 0x000fea0003800000 */
.L_x_14984:
[----:B------:R-:W-:Y:S02]  /*3910*/  IMAD.MOV.U32 R52, RZ, RZ, R2 ;  /* 0x000000ffff347224 */ /* 0x000fe400078e0002 */
[----:B------:R-:W-:Y:S01]  /*3920*/  IMAD.MOV.U32 R53, RZ, RZ, R3 ;  /* 0x000000ffff357224 */ /* 0x000fe200078e0003 */
[----:B------:R-:W-:Y:S06]  /*3930*/  BRA `(.L_x_14983) ;  /* 0x0000000000047947 */ /* 0x000fec0003800000 */
.L_x_14982:
[----:B------:R-:W-:-:S11]  /*3940*/  DADD R52, -R62, R50 ;  /* 0x000000003e347229 */ /* 0x000fd60000000132 */
.L_x_14983:
[----:B------:R-:W-:Y:S05]  /*3950*/  BSYNC B5 ;  /* 0x0000000000057941 */ /* 0x000fea0003800000 */
.L_x_14981:
        /* <DEDUP_REMOVED lines=28> */
.L_x_14990:
[----:B------:R-:W-:Y:S05]  /*3b20*/  BSYNC B6 ;  /* 0x0000000000067941 */ /* 0x000fea0003800000 */
.L_x_14989:
[----:B------:R-:W-:Y:S01]  /*3b30*/  MOV R68, R2 ;  /* 0x0000000200447202 */ /* 0x000fe20000000f00 */
[----:B------:R-:W-:Y:S01]  /*3b40*/  IMAD.MOV.U32 R69, RZ, RZ, R3 ;  /* 0x000000ffff457224 */ /* 0x000fe200078e0003 */
[----:B------:R-:W-:Y:S06]  /*3b50*/  BRA `(.L_x_14988) ;  /* 0x0000000000047947 */ /* 0x000fec0003800000 */
.L_x_14987:
[----:B------:R-:W-:-:S11]  /*3b60*/  DADD R68, -R48, R46 ;  /* 0x0000000030447229 */ /* 0x000fd6000000012e */
.L_x_14988:
[----:B------:R-:W-:Y:S05]  /*3b70*/  BSYNC B5 ;  /* 0x0000000000057941 */ /* 0x000fea0003800000 */
.L_x_14986:
        /* <DEDUP_REMOVED lines=24> */
[----:B------:R-:W-:-:S07]  /*3d00*/  MOV R2, 0x3d20 ;  /* 0x00003d2000027802 */ /* 0x000fce0000000f00 */
[----:B-----5:R-:W-:Y:S05]  /*3d10*/  CALL.REL.NOINC `($__internal_30_$__cuda_sm20_dsqrt_rn_f64_mediumpath_v1) ;  /* 0x00000a7000e07944 */ /* 0x020fea0003c00000 */
[----:B------:R-:W-:-:S07]  /*3d20*/  IMAD.MOV.U32 R5, RZ, RZ, R3 ;  /* 0x000000ffff057224 */ /* 0x000fce00078e0003 */
.L_x_14992:
[----:B------:R-:W-:Y:S05]  /*3d30*/  BSYNC B5 ;  /* 0x0000000000057941 */ /* 0x000fea0003800000 */
.L_x_14991:
[----:B------:R-:W-:Y:S02]  /*3d40*/  IMAD.MOV.U32 R46, RZ, RZ, R4 ;  /* 0x000000ffff2e7224 */ /* 0x000fe400078e0004 */
[----:B------:R-:W-:Y:S01]  /*3d50*/  IMAD.MOV.U32 R47, RZ, RZ, R5 ;  /* 0x000000ffff2f7224 */ /* 0x000fe200078e0005 */
[----:B------:R-:W-:Y:S06]  /*3d60*/  BRA `(.L_x_14993) ;  /* 0x0000000800347947 */ /* 0x000fec0003800000 */
.L_x_14980:
        /* <DEDUP_REMOVED lines=24> */
[----:B------:R-:W-:-:S07]  /*3ef0*/  IMAD.MOV.U32 R5, RZ, RZ, R45 ;  /* 0x000000ffff057224 */ /* 0x000fce00078e002d */
[----:B-----5:R-:W-:Y:S05]  /*3f00*/  CALL.REL.NOINC `($__internal_30_$__cuda_sm20_dsqrt_rn_f64_mediumpath_v1) ;  /* 0x00000a7000647944 */ /* 0x020fea0003c00000 */
[----:B------:R-:W-:-:S07]  /*3f10*/  IMAD.MOV.U32 R5, RZ, RZ, R3 ;  /* 0x000000ffff057224 */ /* 0x000fce00078e0003 */
.L_x_14996:
[----:B------:R-:W-:Y:S05]  /*3f20*/  BSYNC B5 ;  /* 0x0000000000057941 */ /* 0x000fea0003800000 */
.L_x_14995:
[----:B------:R-:W-:Y:S02]  /*3f30*/  IMAD.MOV.U32 R46, RZ, RZ, R4 ;  /* 0x000000ffff2e7224 */ /* 0x000fe400078e0004 */
[----:B------:R-:W-:Y:S01]  /*3f40*/  IMAD.MOV.U32 R47, RZ, RZ, R5 ;  /* 0x000000ffff2f7224 */ /* 0x000fe200078e0005 */
[----:B------:R-:W-:Y:S06]  /*3f50*/  BRA `(.L_x_14993) ;  /* 0x0000000400b87947 */ /* 0x000fec0003800000 */
.L_x_14994:
[----:B------:R-:W-:Y:S01]  /*3f60*/  DMUL R54, R62, R48 ;  /* 0x000000303e367228 */ /* 0x000fe20000000000 */
[----:B------:R-:W-:Y:S01]  /*3f70*/  IMAD.MOV.U32 R4, RZ, RZ, 0x0 ;  /* 0x00000000ff047424 */ /* 0x000fe200078e00ff */
[----:B------:R-:W-:Y:S01]  /*3f80*/  DMUL R44, R68, 8.11296384146066816958e+31 ;  /* 0x46900000442c7828 */ /* 0x000fe20000000000 */
[----:B------:R-:W-:Y:S01]  /*3f90*/  IMAD.MOV.U32 R5, RZ, RZ, 0x3fd80000 ;  /* 0x3fd80000ff057424 */ /* 0x000fe200078e00ff */
[----:B------:R-:W-:Y:S02]  /*3fa0*/  BSSY B5, `(.L_x_14997) ;  /* 0x0000018000057945 */ /* 0x000fe40003800000 */
[----:B------:R-:W0:Y:S04]  /*3fb0*/  MUFU.RSQ64H R53, R55 ;  /* 0x0000003700357308 */ /* 0x000e280000001c00 */
[----:B------:R-:W-:Y:S01]  /*3fc0*/  IADD3 R52, R55, -0x3500000, RZ ;  /* 0xfcb0000037347810 */ /* 0x000fe20007ffe0ff */
[----:B------:R-:W-:-:S03]  /*3fd0*/  DMUL R44, R66, R44 ;  /* 0x0000002c422c7228 */ /* 0x000fc60000000000 */
        /* <DEDUP_REMOVED lines=20> */
.L_x_14998:
[----:B------:R-:W-:Y:S05]  /*4120*/  BSYNC B5 ;  /* 0x0000000000057941 */ /* 0x000fea0003800000 */
.L_x_14997:
        /* <DEDUP_REMOVED lines=21> */
.L_x_15000:
[----:B------:R-:W-:Y:S05]  /*4280*/  BSYNC B5 ;  /* 0x0000000000057941 */ /* 0x000fea0003800000 */
.L_x_14999:
[----:B------:R-:W-:Y:S01]  /*4290*/  DMUL R66, R66, 8.11296384146066816958e+31 ;  /* 0x4690000042427828 */ /* 0x000fe20000000000 */
[----:B------:R-:W-:Y:S01]  /*42a0*/  MOV R46, R2 ;  /* 0x00000002002e7202 */ /* 0x000fe20000000f00 */
[----:B------:R-:W-:Y:S01]  /*42b0*/  IMAD.MOV.U32 R47, RZ, RZ, R3 ;  /* 0x000000ffff2f7224 */ /* 0x000fe200078e0003 */
[----:B------:R-:W-:Y:S08]  /*42c0*/  BRA `(.L_x_14993) ;  /* 0x0000000000dc7947 */ /* 0x000ff00003800000 */
.L_x_14979:
        /* <DEDUP_REMOVED lines=22> */
[----:B------:R-:W-:Y:S02]  /*4430*/  IMAD.MOV.U32 R46, RZ, RZ, R4 ;  /* 0x000000ffff2e7224 */ /* 0x000fe400078e0004 */
[----:B------:R-:W-:-:S07]  /*4440*/  IMAD.MOV.U32 R47, RZ, RZ, R3 ;  /* 0x000000ffff2f7224 */ /* 0x000fce00078e0003 */
.L_x_15002:
[----:B------:R-:W-:Y:S05]  /*4450*/  BSYNC B5 ;  /* 0x0000000000057941 */ /* 0x000fea0003800000 */
.L_x_15001:
        /* <DEDUP_REMOVED lines=28> */
.L_x_15004:
[----:B------:R-:W-:Y:S05]  /*4620*/  BSYNC B5 ;  /* 0x0000000000057941 */ /* 0x000fea0003800000 */
.L_x_15003:
[----:B------:R-:W-:-:S11]  /*4630*/  DMUL R46, R2, R46 ;  /* 0x0000002e022e7228 */ /* 0x000fd60000000000 */
.L_x_14993:
[----:B------:R-:W-:Y:S05]  /*4640*/  BSYNC B4 ;  /* 0x0000000000047941 */ /* 0x000fea0003800000 */
.L_x_14978:
[----:B------:R-:W-:Y:S05]  /*4650*/  BRA `(.L_x_15005) ;  /* 0x0000000000087947 */ /* 0x000fea0003800000 */
.L_x_14972:
[----:B------:R-:W-:Y:S02]  /*4660*/  DMUL R46, R44, 9.00719925474099200000e+15 ;  /* 0x434000002c2e7828 */ /* 0x000fe40000000000 */
[----:B------:R-:W-:-:S11]  /*4670*/  DMUL R66, R66, 9.00719925474099200000e+15 ;  /* 0x4340000042427828 */ /* 0x000fd60000000000 */
.L_x_15005:
[----:B------:R-:W-:Y:S05]  /*4680*/  BSYNC B2 ;  /* 0x0000000000027941 */ /* 0x000fea0003800000 */
.L_x_14971:
        /* <DEDUP_REMOVED lines=28> */
.L_x_15007:
[----:B------:R-:W-:Y:S05]  /*4850*/  BSYNC B2 ;  /* 0x0000000000027941 */ /* 0x000fea0003800000 */
.L_x_15006:
        /* <DEDUP_REMOVED lines=82> */
.L_x_15009:
[----:B------:R-:W-:Y:S02]  /*4d80*/  FSEL R2, RZ, 3.37028055040000000000e+12, P1 ;  /* 0x54442d18ff027808 */ /* 0x000fe40000800000 */
[----:B------:R-:W-:-:S07]  /*4d90*/  FSEL R3, RZ, 2.1426990032196044922, P1 ;  /* 0x400921fbff037808 */ /* 0x000fce0000800000 */
.L_x_15010:
[----:B------:R-:W-:Y:S05]  /*4da0*/  BSYNC B0 ;  /* 0x0000000000007941 */ /* 0x000fea0003800000 */
.L_x_15008:
[----:B------:R-:W-:Y:S01]  /*4db0*/  DADD R46, |R46|, |R66| ;  /* 0x000000002e2e7229 */ /* 0x000fe20000000642 */
[----:B------:R-:W-:-:S07]  /*4dc0*/  LOP3.LUT R67, R3, 0x80000000, R67, 0xb8, !PT ;  /* 0x8000000003437812 */ /* 0x000fce00078eb843 */
[----:B------:R-:W-:-:S06]  /*4dd0*/  DSETP.GTU.AND P0, PT, |R46|, +INF , PT ;  /* 0x7ff000002e00742a */ /* 0x000fcc0003f0c200 */
[----:B------:R-:W-:Y:S02]  /*4de0*/  FSEL R2, R46, R2, P0 ;  /* 0x000000022e027208 */ /* 0x000fe40000000000 */
[----:B------:R-:W-:-:S07]  /*4df0*/  FSEL R3, R47, R67, P0 ;  /* 0x000000432f037208 */ /* 0x000fce0000000000 */
.L_x_14977:
[----:B------:R-:W-:Y:S05]  /*4e00*/  BSYNC B3 ;  /* 0x0000000000037941 */ /* 0x000fea0003800000 */
.L_x_14970:
[----:B------:R-:W-:Y:S01]  /*4e10*/  LOP3.LUT R15, R3, 0x80000000, R15, 0xb8, !PT ;  /* 0x80000000030f7812 */ /* 0x000fe200078eb80f */
[----:B------:R-:W-:Y:S01]  /*4e20*/  IMAD.MOV.U32 R14, RZ, RZ, R2 ;  /* 0x000000ffff0e7224 */ /* 0x000fe200078e0002 */
[----:B------:R-:W-:Y:S01]  /*4e30*/  LOP3.LUT R13, R65, 0x80000000, R13, 0xb8, !PT ;  /* 0x80000000410d7812 */ /* 0x000fe200078eb80d */
[----:B------:R-:W-:Y:S01]  /*4e40*/  IMAD.MOV.U32 R12, RZ, RZ, R64 ;  /* 0x000000ffff0c7224 */ /* 0x000fe200078e0040 */
[----:B------:R-:W-:Y:S06]  /*4e50*/  BRA `(.L_x_14934) ;  /* 0x0000005800e87947 */ /* 0x000fec0003800000 */
.L_x_14933:
[----:B------:R-:W-:Y:S01]  /*4e60*/  ISETP.GT.AND P0, PT, R13, -0x1, PT ;  /* 0xffffffff0d00780c */ /* 0x000fe20003f04270 */
[----:B------:R-:W-:-:S12]  /*4e70*/  BSSY B2, `(.L_x_15011) ;  /* 0x000059f000027945 */ /* 0x000fd80003800000 */
[----:B------:R-:W-:Y:S05]  /*4e80*/  @P0 BRA `(.L_x_15012) ;  /* 0x0000002c00980947 */ /* 0x000fea0003800000 */
[----:B------:R-:W-:Y:S01]  /*4e90*/  DADD R52, -RZ, |R14| ;  /* 0x00000000ff347229 */ /* 0x000fe2000000050e */
[----:B------:R-:W-:Y:S01]  /*4ea0*/  UMOV UR4, 0xffffffff ;  /* 0xffffffff00047882 */ /* 0x000fe20000000000 */
[----:B------:R-:W-:Y:S01]  /*4eb0*/  DADD R54, -RZ, |R12| ;  /* 0x00000000ff367229 */ /* 0x000fe2000000050c */
[----:B------:R-:W-:Y:S01]  /*4ec0*/  UMOV UR5, 0x7fdfffff ;  /* 0x7fdfffff00057882 */ /* 0x000fe20000000000 */
[--C-:B------:R-:W-:Y:S02]  /*4ed0*/  DSETP.GEU.AND P4, PT, |R12|, |R14|.reuse, PT ;  /* 0x4000000e0c00722a */ /* 0x100fe40003f8e200 */
[----:B------:R-:W-:Y:S02]  /*4ee0*/  DADD R2, -RZ, -R14 ;  /* 0x00000000ff027229 */ /* 0x000fe4000000090e */
[----:B------:R-:W-:-:S04]  /*4ef0*/  DADD R44, -RZ, -R12 ;  /* 0x00000000ff2c7229 */ /* 0x000fc8000000090c */
[----:B------:R-:W-:Y:S02]  /*4f00*/  FSEL R50, R52, R54, !P4 ;  /* 0x0000003634327208 */ /* 0x000fe40006000000 */
[----:B------:R-:W-:Y:S02]  /*4f10*/  FSEL R51, R53, R55, !P4 ;  /* 0x0000003735337208 */ /* 0x000fe40006000000 */
[----:B------:R-:W-:Y:S01]  /*4f20*/  FSEL R48, R54, R52, !P4 ;  /* 0x0000003436307208 */ /* 0x000fe20006000000 */
[----:B------:R-:W-:Y:S01]  /*4f30*/  IMAD.MOV.U32 R11, RZ, RZ, R3 ;  /* 0x000000ffff0b7224 */ /* 0x000fe200078e0003 */
        /* <DEDUP_REMOVED lines=10> */
[----:B------:R-:W-:Y:S01]  /*4fe0*/  IMAD.MOV.U32 R44, RZ, RZ, -0x3ff ;  /* 0xfffffc01ff2c7424 */ /* 0x000fe200078e00ff */
[----:B------:R-:W-:-:S04]  /*4ff0*/  FSETP.GEU.AND P5, PT, |R49|, 6.5827683646048100446e-37, PT ;  /* 0x036000003100780b */ /* 0x000fc80003fae200 */
[C---:B------:R-:W-:Y:S02]  /*5000*/  DFMA R52, R50.reuse, R50, R2 ;  /* 0x000000323234722b */ /* 0x040fe40000000002 */
[----:B0-----:R-:W-:-:S08]  /*5010*/  DFMA R6, -R50, R4, 1 ;  /* 0x3ff000003206742b */ /* 0x001fd00000000104 */
[----:B------:R-:W-:Y:S01]  /*5020*/  ISETP.GT.AND P0, PT, R53, 0xfffff, PT ;  /* 0x000fffff3500780c */ /* 0x000fe20003f04270 */
[----:B------:R-:W-:-:S12]  /*5030*/  DFMA R6, R6, R6, R6 ;  /* 0x000000060606722b */ /* 0x000fd80000000006 */
        /* <DEDUP_REMOVED lines=19> */
[----:B------:R-:W-:-:S04]  /*5170*/  FSETP.GT.AND P3, PT, |R8|, 1.469367938527859385e-39, PT ;  /* 0x001000000800780b */ /* 0x000fc80003f64200 */
        /* <DEDUP_REMOVED lines=65> */
.L_x_15016:
[----:B------:R-:W-:Y:S05]  /*5590*/  BSYNC B0 ;  /* 0x0000000000007941 */ /* 0x000fea0003800000 */
.L_x_15015:
[----:B------:R-:W-:Y:S04]  /*55a0*/  BSSY B3, `(.L_x_15017) ;  /* 0x0000008000037945 */ /* 0x000fe80003800000 */
[----:B------:R-:W-:Y:S05]  /*55b0*/  @P3 BRA P5, `(.L_x_15018) ;  /* 0x0000000000183947 */ /* 0x000fea0002800000 */
[----:B------:R-:W-:Y:S01]  /*55c0*/  IMAD.MOV.U32 R6, RZ, RZ, R48 ;  /* 0x000000ffff067224 */ /* 0x000fe200078e0030 */
[----:B------:R-:W-:Y:S01]  /*55d0*/  MOV R2, R50 ;  /* 0x0000003200027202 */ /* 0x000fe20000000f00 */
[----:B------:R-:W-:Y:S01]  /*55e0*/  IMAD.MOV.U32 R5, RZ, RZ, R49 ;  /* 0x000000ffff057224 */ /* 0x000fe200078e0031 */
[----:B------:R-:W-:Y:S01]  /*55f0*/  MOV R4, 0x5620 ;  /* 0x0000562000047802 */ /* 0x000fe20000000f00 */
[----:B------:R-:W-:-:S07]  /*5600*/  IMAD.MOV.U32 R3, RZ, RZ, R51 ;  /* 0x000000ffff037224 */ /* 0x000fce00078e0033 */
[----:B-----5:R-:W-:Y:S05]  /*5610*/  CALL.REL.NOINC `($__internal_29_$__cuda_sm20_div_rn_f64_full) ;  /* 0x00000a54000c7944 */ /* 0x020fea0003c00000 */
.L_x_15018:
[----:B------:R-:W-:Y:S05]  /*5620*/  BSYNC B3 ;  /* 0x0000000000037941 */ /* 0x000fea0003800000 */
.L_x_15017:
        /* <DEDUP_REMOVED lines=82> */
.L_x_15020:
[----:B------:R-:W-:-:S04]  /*5b50*/  ISETP.GE.AND P0, PT, R45, RZ, PT ;  /* 0x000000ff2d00720c */ /* 0x000fc80003f06270 */
[----:B------:R-:W-:Y:S02]  /*5b60*/  FSEL R6, RZ, 3.37028055040000000000e+12, P0 ;  /* 0x54442d18ff067808 */ /* 0x000fe40000000000 */
[----:B------:R-:W-:-:S07]  /*5b70*/  FSEL R7, RZ, 2.1426990032196044922, P0 ;  /* 0x400921fbff077808 */ /* 0x000fce0000000000 */
.L_x_15021:
[----:B------:R-:W-:Y:S05]  /*5b80*/  BSYNC B0 ;  /* 0x0000000000007941 */ /* 0x000fea0003800000 */
.L_x_15019:
[----:B------:R-:W-:Y:S01]  /*5b90*/  DADD R2, |R12|, |R14| ;  /* 0x000000000c027229 */ /* 0x000fe2000000060e */
[----:B------:R-:W-:Y:S01]  /*5ba0*/  LOP3.LUT R11, R7, 0x80000000, R11, 0xb8, !PT ;  /* 0x80000000070b7812 */ /* 0x000fe200078eb80b */
[----:B------:R-:W-:-:S06]  /*5bb0*/  DMUL R46, R46, 0.5 ;  /* 0x3fe000002e2e7828 */ /* 0x000fcc0000000000 */
[----:B------:R-:W-:-:S06]  /*5bc0*/  DSETP.GTU.AND P0, PT, |R2|, +INF , PT ;  /* 0x7ff000000200742a */ /* 0x000fcc0003f0c200 */
[----:B------:R-:W-:Y:S02]  /*5bd0*/  FSEL R6, R2, R6, P0 ;  /* 0x0000000602067208 */ /* 0x000fe40000000000 */
[----:B------:R-:W-:Y:S01]  /*5be0*/  FSEL R7, R3, R11, P0 ;  /* 0x0000000b03077208 */ /* 0x000fe20000000000 */
[----:B------:R-:W-:Y:S06]  /*5bf0*/  BRA `(.L_x_15022) ;  /* 0x0000004c00187947 */ /* 0x000fec0003800000 */
.L_x_15014:
        /* <DEDUP_REMOVED lines=19> */
[----:B------:R-:W-:Y:S01]  /*5d30*/  IMAD.MOV.U32 R52, RZ, RZ, RZ ;  /* 0x000000ffff347224 */ /* 0x000fe200078e00ff */
        /* <DEDUP_REMOVED lines=13> */
[----:B------:R-:W-:Y:S01]  /*5e10*/  DSETP.NEU.AND P1, PT, R4, RZ, PT ;  /* 0x000000ff0400722a */ /* 0x000fe20003f2d000 */
[----:B------:R-:W-:Y:S01]  /*5e20*/  LOP3.LUT R7, R6, 0x100000, RZ, 0xfc, !PT ;  /* 0x0010000006077812 */ /* 0x000fe200078efcff */
[----:B------:R-:W-:Y:S01]  /*5e30*/  IMAD.MOV.U32 R6, RZ, RZ, RZ ;  /* 0x000000ffff067224 */ /* 0x000fe200078e00ff */
[----:B------:R-:W0:Y:S02]  /*5e40*/  MUFU.RSQ64H R53, R47 ;  /* 0x0000002f00357308 */ /* 0x000e240000001c00 */
[----:B0-----:R-:W-:-:S08]  /*5e50*/  DMUL R54, R52, R52 ;  /* 0x0000003434367228 */ /* 0x001fd00000000000 */
[----:B------:R-:W-:-:S08]  /*5e60*/  DFMA R54, R46, -R54, 1 ;  /* 0x3ff000002e36742b */ /* 0x000fd00000000836 */
[----:B------:R-:W-:Y:S02]  /*5e70*/  DFMA R56, R54, R56, 0.5 ;  /* 0x3fe000003638742b */ /* 0x000fe40000000038 */
[----:B------:R-:W-:-:S08]  /*5e80*/  DMUL R54, R52, R54 ;  /* 0x0000003634367228 */ /* 0x000fd00000000000 */
[----:B------:R-:W-:-:S08]  /*5e90*/  DFMA R54, R56, R54, R52 ;  /* 0x000000363836722b */ /* 0x000fd00000000034 */
[----:B------:R-:W-:Y:S02]  /*5ea0*/  DMUL R54, R8, R54 ;  /* 0x0000003608367228 */ /* 0x000fe40000000000 */
[----:B------:R-:W-:-:S06]  /*5eb0*/  DFMA R8, -R50, R58, 1 ;  /* 0x3ff000003208742b */ /* 0x000fcc000000013a */
[----:B------:R-:W-:Y:S02]  /*5ec0*/  DMUL R54, R54, R6 ;  /* 0x0000000636367228 */ /* 0x000fe40000000000 */
[----:B------:R-:W-:-:S08]  /*5ed0*/  DFMA R8, R8, R8, R8 ;  /* 0x000000080808722b */ /* 0x000fd00000000008 */
        /* <DEDUP_REMOVED lines=89> */
.L_x_15024:
[----:B------:R-:W-:Y:S05]  /*6470*/  BSYNC B0 ;  /* 0x0000000000007941 */ /* 0x000fea0003800000 */
.L_x_15023:
[----:B------:R-:W-:Y:S04]  /*6480*/  BSSY B3, `(.L_x_15025) ;  /* 0x0000008000037945 */ /* 0x000fe80003800000 */
[----:B------:R-:W-:Y:S05]  /*6490*/  @P3 BRA P5, `(.L_x_15026) ;  /* 0x0000000000183947 */ /* 0x000fea0002800000 */
[----:B------:R-:W-:Y:S01]  /*64a0*/  MOV R6, R48 ;  /* 0x0000003000067202 */ /* 0x000fe20000000f00 */
[----:B------:R-:W-:Y:S01]  /*64b0*/  IMAD.MOV.U32 R5, RZ, RZ, R49 ;  /* 0x000000ffff057224 */ /* 0x000fe200078e0031 */
[----:B------:R-:W-:Y:S01]  /*64c0*/  MOV R4, 0x6500 ;  /* 0x0000650000047802 */ /* 0x000fe20000000f00 */
[----:B------:R-:W-:Y:S02]  /*64d0*/  IMAD.MOV.U32 R2, RZ, RZ, R50 ;  /* 0x000000ffff027224 */ /* 0x000fe400078e0032 */
[----:B------:R-:W-:-:S07]  /*64e0*/  IMAD.MOV.U32 R3, RZ, RZ, R51 ;  /* 0x000000ffff037224 */ /* 0x000fce00078e0033 */
[----:B-----5:R-:W-:Y:S05]  /*64f0*/  CALL.REL.NOINC `($__internal_29_$__cuda_sm20_div_rn_f64_full) ;  /* 0x00000a4400547944 */ /* 0x020fea0003c00000 */
.L_x_15026:
[----:B------:R-:W-:Y:S05]  /*6500*/  BSYNC B3 ;  /* 0x0000000000037941 */ /* 0x000fea0003800000 */
.L_x_15025:
        /* <DEDUP_REMOVED lines=82> */
.L_x_15028:
[----:B------:R-:W-:-:S04]  /*6a30*/  ISETP.GE.AND P0, PT, R45, RZ, PT ;  /* 0x000000ff2d00720c */ /* 0x000fc80003f06270 */
[----:B------:R-:W-:Y:S02]  /*6a40*/  FSEL R6, RZ, 3.37028055040000000000e+12, P0 ;  /* 0x54442d18ff067808 */ /* 0x000fe40000000000 */
[----:B------:R-:W-:-:S07]  /*6a50*/  FSEL R7, RZ, 2.1426990032196044922, P0 ;  /* 0x400921fbff077808 */ /* 0x000fce0000000000 */
.L_x_15029:
[----:B------:R-:W-:Y:S05]  /*6a60*/  BSYNC B0 ;  /* 0x0000000000007941 */ /* 0x000fea0003800000 */
.L_x_15027:
[----:B------:R-:W-:Y:S01]  /*6a70*/  DADD R2, |R12|, |R14| ;  /* 0x000000000c027229 */ /* 0x000fe2000000060e */
[----:B------:R-:W-:-:S07]  /*6a80*/  LOP3.LUT R11, R7, 0x80000000, R11, 0xb8, !PT ;  /* 0x80000000070b7812 */ /* 0x000fce00078eb80b */
[----:B------:R-:W-:-:S06]  /*6a90*/  DSETP.GTU.AND P0, PT, |R2|, +INF , PT ;  /* 0x7ff000000200742a */ /* 0x000fcc0003f0c200 */
[----:B------:R-:W-:Y:S02]  /*6aa0*/  FSEL R6, R2, R6, P0 ;  /* 0x0000000602067208 */ /* 0x000fe40000000000 */
[----:B------:R-:W-:Y:S01]  /*6ab0*/  FSEL R7, R3, R11, P0 ;  /* 0x0000000b03077208 */ /* 0x000fe20000000000 */
[----:B------:R-:W-:Y:S06]  /*6ac0*/  BRA `(.L_x_15022) ;  /* 0x0000003c00647947 */ /* 0x000fec0003800000 */
.L_x_15013:
        /* <DEDUP_REMOVED lines=22> */
[----:B-----5:R-:W-:Y:S05]  /*6c30*/  CALL.REL.NOINC `($__internal_29_$__cuda_sm20_div_rn_f64_full) ;  /* 0x00000a3c00847944 */ /* 0x020fea0003c00000 */
.L_x_15031:
[----:B------:R-:W-:Y:S05]  /*6c40*/  BSYNC B3 ;  /* 0x0000000000037941 */ /* 0x000fea0003800000 */
.L_x_15030:
        /* <DEDUP_REMOVED lines=24> */
[----:B------:R-:W-:Y:S02]  /*6dd0*/  IMAD.MOV.U32 R4, RZ, RZ, R2 ;  /* 0x000000ffff047224 */ /* 0x000fe400078e0002 */
[----:B------:R-:W-:-:S07]  /*6de0*/  IMAD.MOV.U32 R5, RZ, RZ, R3 ;  /* 0x000000ffff057224 */ /* 0x000fce00078e0003 */
.L_x_15033:
[----:B------:R-:W-:Y:S05]  /*6df0*/  BSYNC B3 ;  /* 0x0000000000037941 */ /* 0x000fea0003800000 */
.L_x_15032:
[----:B------:R-:W-:Y:S01]  /*6e00*/  DADD R54, -RZ, |R4| ;  /* 0x00000000ff367229 */ /* 0x000fe20000000504 */
[----:B------:R-:W-:Y:S01]  /*6e10*/  MOV R8, RZ ;  /* 0x000000ff00087202 */ /* 0x000fe20000000f00 */
[----:B------:R-:W-:Y:S01]  /*6e20*/  UMOV UR4, 0xffffffff ;  /* 0xffffffff00047882 */ /* 0x000fe20000000000 */
[----:B------:R-:W-:Y:S01]  /*6e30*/  UMOV UR5, 0x7fefffff ;  /* 0x7fefffff00057882 */ /* 0x000fe20000000000 */
[----:B------:R-:W-:Y:S01]  /*6e40*/  IMAD.MOV.U32 R56, RZ, RZ, 0x0 ;  /* 0x00000000ff387424 */ /* 0x000fe200078e00ff */
[----:B------:R-:W-:Y:S01]  /*6e50*/  UMOV UR8, UR5 ;  /* 0x0000000500087c82 */ /* 0x000fe20008000000 */
[----:B------:R-:W-:Y:S01]  /*6e60*/  IMAD.MOV.U32 R57, RZ, RZ, 0x3fd80000 ;  /* 0x3fd80000ff397424 */ /* 0x000fe200078e00ff */
[----:B------:R-:W-:Y:S01]  /*6e70*/  MUFU.RCP64H R59, R51 ;  /* 0x00000033003b7308 */ /* 0x000fe20000001800 */
[----:B------:R-:W-:Y:S01]  /*6e80*/  IMAD.U32 R44, RZ, RZ, UR8 ;  /* 0x00000008ff2c7e24 */ /* 0x000fe2000f8e00ff */
[----:B------:R-:W-:Y:S01]  /*6e90*/  BSSY B0, `(.L_x_15034) ;  /* 0x000007f000007945 */ /* 0x000fe20003800000 */
[CC--:B------:R-:W-:Y:S01]  /*6ea0*/  ISETP.GT.U32.AND P1, PT, R54.reuse, R46.reuse, PT ;  /* 0x0000002e3600720c */ /* 0x0c0fe20003f24070 */
[----:B------:R-:W-:Y:S01]  /*6eb0*/  IMAD.MOV.U32 R58, RZ, RZ, 0x1 ;  /* 0x00000001ff3a7424 */ /* 0x000fe200078e00ff */
[----:B------:R-:W-:-:S02]  /*6ec0*/  ISETP.LT.U32.AND P0, PT, R54, R46, PT ;  /* 0x0000002e3600720c */ /* 0x000fc40003f01070 */
[CC--:B------:R-:W-:Y:S02]  /*6ed0*/  ISETP.GT.U32.AND.EX P1, PT, R55.reuse, R47.reuse, PT, P1 ;  /* 0x0000002f3700720c */ /* 0x0c0fe40003f24110 */
[CC--:B------:R-:W-:Y:S02]  /*6ee0*/  ISETP.LT.U32.AND.EX P0, PT, R55.reuse, R47.reuse, PT, P0 ;  /* 0x0000002f3700720c */ /* 0x0c0fe40003f01100 */
[-C--:B------:R-:W-:Y:S02]  /*6ef0*/  SEL R3, R55, R47.reuse, P1 ;  /* 0x0000002f37037207 */ /* 0x080fe40000800000 */
[----:B------:R-:W-:Y:S02]  /*6f00*/  SEL R4, R54, R46, P0 ;  /* 0x0000002e36047207 */ /* 0x000fe40000000000 */
[----:B------:R-:W-:Y:S02]  /*6f10*/  LOP3.LUT R6, R3, 0xffc00000, RZ, 0xc0, !PT ;  /* 0xffc0000003067812 */ /* 0x000fe400078ec0ff */
[----:B------:R-:W-:-:S02]  /*6f20*/  SEL R5, R55, R47, P0 ;  /* 0x0000002f37057207 */ /* 0x000fc40000000000 */
[----:B------:R-:W-:Y:S02]  /*6f30*/  IADD3 R9, -R6, 0x7fd00000, RZ ;  /* 0x7fd0000006097810 */ /* 0x000fe40007ffe1ff */
[----:B------:R-:W-:Y:S02]  /*6f40*/  SEL R2, R54, R46, P1 ;  /* 0x0000002e36027207 */ /* 0x000fe40000800000 */
[----:B------:R-:W-:Y:S02]  /*6f50*/  ISETP.GE.U32.AND P2, PT, R5, 0x7ff00000, PT ;  /* 0x7ff000000500780c */ /* 0x000fe40003f46070 */
[C---:B------:R-:W-:Y:S01]  /*6f60*/  DMUL R52, R8.reuse, R4 ;  /* 0x0000000408347228 */ /* 0x040fe20000000000 */
[----:B------:R-:W-:Y:S01]  /*6f70*/  FSETP.GEU.AND P5, PT, |R49|, 6.5827683646048100446e-37, PT ;  /* 0x036000003100780b */ /* 0x000fe20003fae200 */
        /* <DEDUP_REMOVED lines=10> */
[----:B------:R-:W-:Y:S01]  /*7020*/  DSETP.NEU.AND P1, PT, R4, RZ, PT ;  /* 0x000000ff0400722a */ /* 0x000fe20003f2d000 */
[----:B------:R-:W-:Y:S02]  /*7030*/  LOP3.LUT R7, R6, 0x100000, RZ, 0xfc, !PT ;  /* 0x0010000006077812 */ /* 0x000fe400078efcff */
[----:B------:R-:W0:Y:S01]  /*7040*/  MUFU.RSQ64H R53, R47 ;  /* 0x0000002f00357308 */ /* 0x000e220000001c00 */
[----:B------:R-:W-:Y:S01]  /*7050*/  MOV R6, RZ ;  /* 0x000000ff00067202 */ /* 0x000fe20000000f00 */
        /* <DEDUP_REMOVED lines=98> */
.L_x_15035:
[----:B------:R-:W-:Y:S05]  /*7680*/  BSYNC B0 ;  /* 0x0000000000007941 */ /* 0x000fea0003800000 */
.L_x_15034:
[----:B------:R-:W-:Y:S04]  /*7690*/  BSSY B3, `(.L_x_15036) ;  /* 0x0000008000037945 */ /* 0x000fe80003800000 */
[----:B------:R-:W-:Y:S05]  /*76a0*/  @P3 BRA P5, `(.L_x_15037) ;  /* 0x0000000000183947 */ /* 0x000fea0002800000 */
[----:B------:R-:W-:Y:S01]  /*76b0*/  IMAD.MOV.U32 R6, RZ, RZ, R48 ;  /* 0x000000ffff067224 */ /* 0x000fe200078e0030 */
[----:B------:R-:W-:Y:S01]  /*76c0*/  MOV R4, 0x7710 ;  /* 0x0000771000047802 */ /* 0x000fe20000000f00 */
[----:B------:R-:W-:Y:S02]  /*76d0*/  IMAD.MOV.U32 R5, RZ, RZ, R49 ;  /* 0x000000ffff057224 */ /* 0x000fe400078e0031 */
[----:B------:R-:W-:Y:S02]  /*76e0*/  IMAD.MOV.U32 R2, RZ, RZ, R50 ;  /* 0x000000ffff027224 */ /* 0x000fe400078e0032 */
[----:B------:R-:W-:-:S07]  /*76f0*/  IMAD.MOV.U32 R3, RZ, RZ, R51 ;  /* 0x000000ffff037224 */ /* 0x000fce00078e0033 */
[----:B-----5:R-:W-:Y:S05]  /*7700*/  CALL.REL.NOINC `($__internal_29_$__cuda_sm20_div_rn_f64_full) ;  /* 0x00000a3000d07944 */ /* 0x020fea0003c00000 */
.L_x_15037:
[----:B------:R-:W-:Y:S05]  /*7710*/  BSYNC B3 ;  /* 0x0000000000037941 */ /* 0x000fea0003800000 */
.L_x_15036:
        /* <DEDUP_REMOVED lines=82> */
.L_x_15039:
[----:B------:R-:W-:-:S04]  /*7c40*/  ISETP.GE.AND P0, PT, R45, RZ, PT ;  /* 0x000000ff2d00720c */ /* 0x000fc80003f06270 */
[----:B------:R-:W-:Y:S02]  /*7c50*/  FSEL R6, RZ, 3.37028055040000000000e+12, P0 ;  /* 0x54442d18ff067808 */ /* 0x000fe40000000000 */
[----:B------:R-:W-:-:S07]  /*7c60*/  FSEL R7, RZ, 2.1426990032196044922, P0 ;  /* 0x400921fbff077808 */ /* 0x000fce0000000000 */
.L_x_15040:
[----:B------:R-:W-:Y:S05]  /*7c70*/  BSYNC B0 ;  /* 0x0000000000007941 */ /* 0x000fea0003800000 */
.L_x_15038:
[----:B------:R-:W-:Y:S01]  /*7c80*/  DADD R2, |R12|, |R14| ;  /* 0x000000000c027229 */ /* 0x000fe2000000060e */
[----:B------:R-:W-:Y:S01]  /*7c90*/  LOP3.LUT R11, R7, 0x80000000, R11, 0xb8, !PT ;  /* 0x80000000070b7812 */ /* 0x000fe200078eb80b */
[----:B------:R-:W-:-:S06]  /*7ca0*/  DADD R46, R46, 1 ;  /* 0x3ff000002e2e7429 */ /* 0x000fcc0000000000 */
[----:B------:R-:W-:-:S06]  /*7cb0*/  DSETP.GTU.AND P0, PT, |R2|, +INF , PT ;  /* 0x7ff000000200742a */ /* 0x000fcc0003f0c200 */
[----:B------:R-:W-:Y:S02]  /*7cc0*/  FSEL R6, R2, R6, P0 ;  /* 0x0000000602067208 */ /* 0x000fe40000000000 */
[----:B------:R-:W-:Y:S01]  /*7cd0*/  FSEL R7, R3, R11, P0 ;  /* 0x0000000b03077208 */ /* 0x000fe20000000000 */
[----:B------:R-:W-:Y:S06]  /*7ce0*/  BRA `(.L_x_15022) ;  /* 0x0000002800dc7947 */ /* 0x000fec0003800000 */
.L_x_15012:
        /* <DEDUP_REMOVED lines=27> */
[----:B------:R-:W-:-:S04]  /*7ea0*/  @!P0 IMAD.MOV.U32 R5, RZ, RZ, R7 ;  /* 0x000000ffff058224 */ /* 0x000fc800078e0007 */
[----:B------:R-:W-:Y:S01]  /*7eb0*/  VIADD R11, R5, 0xffffffff ;  /* 0xffffffff050b7836 */ /* 0x000fe20000000000 */
[----:B------:R-:W-:-:S04]  /*7ec0*/  DMUL R8, R44, R2 ;  /* 0x000000022c087228 */ /* 0x000fc80000000000 */
[----:B------:R-:W-:Y:S01]  /*7ed0*/  ISETP.GE.U32.AND P1, PT, R11, 0x7fefffff, PT ;  /* 0x7fefffff0b00780c */ /* 0x000fe20003f26070 */
[----:B------:R-:W-:Y:S02]  /*7ee0*/  IMAD.MOV.U32 R11, RZ, RZ, R4 ;  /* 0x000000ffff0b7224 */ /* 0x000fe400078e0004 */
[----:B------:R-:W-:Y:S01]  /*7ef0*/  IMAD.MOV.U32 R4, RZ, RZ, -0x3ff ;  /* 0xfffffc01ff047424 */ /* 0x000fe200078e00ff */
[----:B------:R-:W-:Y:S01]  /*7f00*/  DFMA R46, -R48, R8, R44 ;  /* 0x00000008302e722b */ /* 0x000fe2000000012c */
[----:B------:R-:W-:Y:S02]  /*7f10*/  @!P0 IMAD.MOV.U32 R11, RZ, RZ, R6 ;  /* 0x000000ffff0b8224 */ /* 0x000fe400078e0006 */
[----:B------:R-:W-:-:S05]  /*7f20*/  @!P0 IMAD.MOV.U32 R4, RZ, RZ, -0x435 ;  /* 0xfffffbcbff048424 */ /* 0x000fca00078e00ff */
        /* <DEDUP_REMOVED lines=72> */
.L_x_15044:
[----:B------:R-:W-:Y:S05]  /*83b0*/  BSYNC B0 ;  /* 0x0000000000007941 */ /* 0x000fea0003800000 */
.L_x_15043:
        /* <DEDUP_REMOVED lines=8> */
.L_x_15046:
[----:B------:R-:W-:Y:S05]  /*8440*/  BSYNC B3 ;  /* 0x0000000000037941 */ /* 0x000fea0003800000 */
.L_x_15045:
        /* <DEDUP_REMOVED lines=73> */
.L_x_15048:
[----:B------:R-:W-:Y:S05]  /*88e0*/  BSYNC B0 ;  /* 0x0000000000007941 */ /* 0x000fea0003800000 */
.L_x_15047:
[----:B------:R-:W-:Y:S01]  /*88f0*/  LOP3.LUT R3, R7, 0x80000000, R15, 0xb8, !PT ;  /* 0x8000000007037812 */ /* 0x000fe200078eb80f */
[----:B------:R-:W-:Y:S01]  /*8900*/  DMUL R46, R46, 0.5 ;  /* 0x3fe000002e2e7828 */ /* 0x000fe20000000000 */
[----:B------:R-:W-:Y:S02]  /*8910*/  FSEL R6, R4, R6, P0 ;  /* 0x0000000604067208 */ /* 0x000fe40000000000 */
[----:B------:R-:W-:Y:S01]  /*8920*/  FSEL R7, R5, R3, P0 ;  /* 0x0000000305077208 */ /* 0x000fe20000000000 */
[----:B------:R-:W-:Y:S07]  /*8930*/  BRA `(.L_x_15022) ;  /* 0x0000001c00c87947 */ /* 0x000fee0003800000 */
.L_x_15042:
        /* <DEDUP_REMOVED lines=11> */
[----:B------:R-:W-:Y:S01]  /*89f0*/  IMAD.MOV.U32 R50, RZ, RZ, RZ ;  /* 0x000000ffff327224 */ /* 0x000fe200078e00ff */
[----:B------:R-:W-:Y:S01]  /*8a00*/  LOP3.LUT R6, R3, 0xffc00000, RZ, 0xc0, !PT ;  /* 0xffc0000003067812 */ /* 0x000fe200078ec0ff */
[----:B------:R-:W-:Y:S01]  /*8a10*/  IMAD.MOV.U32 R54, RZ, RZ, 0x0 ;  /* 0x00000000ff367424 */ /* 0x000fe200078e00ff */
[----:B------:R-:W-:Y:S01]  /*8a20*/  SEL R5, R67, R69, P0 ;  /* 0x0000004543057207 */ /* 0x000fe20000000000 */
[----:B------:R-:W-:Y:S01]  /*8a30*/  IMAD.MOV.U32 R55, RZ, RZ, 0x3fd80000 ;  /* 0x3fd80000ff377424 */ /* 0x000fe200078e00ff */
        /* <DEDUP_REMOVED lines=39> */
[----:B------:R-:W-:Y:S01]  /*8cb0*/  @!P0 IMAD.MOV.U32 R52, RZ, RZ, -0x435 ;  /* 0xfffffbcbff348424 */ /* 0x000fe200078e00ff */
        /* <DEDUP_REMOVED lines=13> */
[----:B------:R-:W-:-:S09]  /*8d90*/  FSETP.GT.AND P3, PT, |R11|, 1.469367938527859385e-39, PT ;  /* 0x001000000b00780b */ /* 0x000fd20003f64200 */
        /* <DEDUP_REMOVED lines=65> */
.L_x_15050:
[----:B------:R-:W-:Y:S05]  /*91b0*/  BSYNC B0 ;  /* 0x0000000000007941 */ /* 0x000fea0003800000 */
.L_x_15049:
        /* <DEDUP_REMOVED lines=8> */
.L_x_15052:
[----:B------:R-:W-:Y:S05]  /*9240*/  BSYNC B3 ;  /* 0x0000000000037941 */ /* 0x000fea0003800000 */
.L_x_15051:
        /* <DEDUP_REMOVED lines=73> */
.L_x_15054:
[----:B------:R-:W-:Y:S05]  /*96e0*/  BSYNC B0 ;  /* 0x0000000000007941 */ /* 0x000fea0003800000 */
.L_x_15053:
[----:B------:R-:W-:Y:S02]  /*96f0*/  LOP3.LUT R3, R7, 0x80000000, R15, 0xb8, !PT ;  /* 0x8000000007037812 */ /* 0x000fe400078eb80f */
[----:B------:R-:W-:Y:S02]  /*9700*/  FSEL R6, R4, R6, P1 ;  /* 0x0000000604067208 */ /* 0x000fe40000800000 */
[----:B------:R-:W-:Y:S01]  /*9710*/  FSEL R7, R5, R3, P1 ;  /* 0x0000000305077208 */ /* 0x000fe20000800000 */
[----:B------:R-:W-:Y:S06]  /*9720*/  BRA `(.L_x_15022) ;  /* 0x00000010004c7947 */ /* 0x000fec0003800000 */
.L_x_15041:
        /* <DEDUP_REMOVED lines=22> */
[----:B-----5:R-:W-:Y:S05]  /*9890*/  CALL.REL.NOINC `($__internal_29_$__cuda_sm20_div_rn_f64_full) ;  /* 0x00000a10006c7944 */ /* 0x020fea0003c00000 */
.L_x_15056:
[----:B------:R-:W-:Y:S05]  /*98a0*/  BSYNC B3 ;  /* 0x0000000000037941 */ /* 0x000fea0003800000 */
.L_x_15055:
        /* <DEDUP_REMOVED lines=24> */
[----:B------:R-:W-:Y:S02]  /*9a30*/  IMAD.MOV.U32 R4, RZ, RZ, R2 ;  /* 0x000000ffff047224 */ /* 0x000fe400078e0002 */
[----:B------:R-:W-:-:S07]  /*9a40*/  IMAD.MOV.U32 R5, RZ, RZ, R3 ;  /* 0x000000ffff057224 */ /* 0x000fce00078e0003 */
.L_x_15058:
[----:B------:R-:W-:Y:S05]  /*9a50*/  BSYNC B3 ;  /* 0x0000000000037941 */ /* 0x000fea0003800000 */
.L_x_15057:
[----:B------:R-:W-:Y:S01]  /*9a60*/  DADD R52, -RZ, |R4| ;  /* 0x00000000ff347229 */ /* 0x000fe20000000504 */
[----:B------:R-:W-:Y:S01]  /*9a70*/  IMAD.MOV.U32 R8, RZ, RZ, RZ ;  /* 0x000000ffff087224 */ /* 0x000fe200078e00ff */
[----:B------:R-:W-:Y:S01]  /*9a80*/  UMOV UR4, 0xffffffff ;  /* 0xffffffff00047882 */ /* 0x000fe20000000000 */
[----:B------:R-:W-:Y:S01]  /*9a90*/  UMOV UR5, 0x7fefffff ;  /* 0x7fefffff00057882 */ /* 0x000fe20000000000 */
[----:B------:R-:W-:Y:S01]  /*9aa0*/  IMAD.MOV.U32 R54, RZ, RZ, 0x0 ;  /* 0x00000000ff367424 */ /* 0x000fe200078e00ff */
[----:B------:R-:W-:Y:S01]  /*9ab0*/  UMOV UR8, UR5 ;  /* 0x0000000500087c82 */ /* 0x000fe20008000000 */
[----:B------:R-:W-:Y:S01]  /*9ac0*/  IMAD.MOV.U32 R55, RZ, RZ, 0x3fd80000 ;  /* 0x3fd80000ff377424 */ /* 0x000fe200078e00ff */
[----:B------:R-:W-:Y:S01]  /*9ad0*/  MOV R11, UR8 ;  /* 0x00000008000b7c02 */ /* 0x000fe20008000f00 */
[----:B------:R-:W-:Y:S01]  /*9ae0*/  MUFU.RCP64H R57, R49 ;  /* 0x0000003100397308 */ /* 0x000fe20000001800 */
[----:B------:R-:W-:Y:S01]  /*9af0*/  IMAD.MOV.U32 R56, RZ, RZ, 0x1 ;  /* 0x00000001ff387424 */ /* 0x000fe200078e00ff */
[CC--:B------:R-:W-:Y:S01]  /*9b00*/  ISETP.GT.U32.AND P1, PT, R52.reuse, R46.reuse, PT ;  /* 0x0000002e3400720c */ /* 0x0c0fe20003f24070 */
[----:B------:R-:W-:Y:S01]  /*9b10*/  BSSY B0, `(.L_x_15059) ;  /* 0x000007d000007945 */ /* 0x000fe20003800000 */
        /* <DEDUP_REMOVED lines=40> */
[----:B------:R-:W-:Y:S01]  /*9da0*/  IMAD.MOV.U32 R7, RZ, RZ, R5 ;  /* 0x000000ffff077224 */ /* 0x000fe200078e0005 */
[----:B------:R-:W-:-:S03]  /*9db0*/  MOV R6, R4 ;  /* 0x0000000400067202 */ /* 0x000fc60000000f00 */
        /* <DEDUP_REMOVED lines=49> */
[----:B------:R-:W-:Y:S01]  /*a0d0*/  DADD R52, R4, R4 ;  /* 0x0000000004347229 */ /* 0x000fe20000000004 */
[----:B------:R-:W-:-:S03]  /*a0e0*/  MOV R57, 0x43300000 ;  /* 0x4330000000397802 */ /* 0x000fc60000000f00 */
        /* <DEDUP_REMOVED lines=31> */
.L_x_15060:
[----:B------:R-:W-:Y:S05]  /*a2e0*/  BSYNC B0 ;  /* 0x0000000000007941 */ /* 0x000fea0003800000 */
.L_x_15059:
        /* <DEDUP_REMOVED lines=8> */
.L_x_15062:
[----:B------:R-:W-:Y:S05]  /*a370*/  BSYNC B3 ;  /* 0x0000000000037941 */ /* 0x000fea0003800000 */
.L_x_15061:
        /* <DEDUP_REMOVED lines=74> */
.L_x_15064:
[----:B------:R-:W-:Y:S05]  /*a820*/  BSYNC B0 ;  /* 0x0000000000007941 */ /* 0x000fea0003800000 */
.L_x_15063:
[----:B------:R-:W-:Y:S02]  /*a830*/  LOP3.LUT R3, R7, 0x80000000, R15, 0xb8, !PT ;  /* 0x8000000007037812 */ /* 0x000fe400078eb80f */
[----:B------:R-:W-:Y:S02]  /*a840*/  FSEL R6, R4, R6, P1 ;  /* 0x0000000604067208 */ /* 0x000fe40000800000 */
[----:B------:R-:W-:-:S07]  /*a850*/  FSEL R7, R5, R3, P1 ;  /* 0x0000000305077208 */ /* 0x000fce0000800000 */
.L_x_15022:
[----:B------:R-:W-:Y:S05]  /*a860*/  BSYNC B2 ;  /* 0x0000000000027941 */ /* 0x000fea0003800000 */
.L_x_15011:
        /* <DEDUP_REMOVED lines=8> */
.L_x_14932:
        /* <DEDUP_REMOVED lines=17> */
.L_x_14934:
[----:B------:R-:W-:Y:S05]  /*aa00*/  BSYNC B1 ;  /* 0x0000000000017941 */ /* 0x000fea0003800000 */
.L_x_14931:
[----:B------:R-:W-:Y:S05]  /*aa10*/  WARPSYNC.ALL ;  /* 0x0000000000007948 */ /* 0x000fea0003800000 */
[----:B-----5:R-:W-:Y:S01]  /*aa20*/  DSETP.GTU.AND P0, PT, |R42|, +INF , PT ;  /* 0x7ff000002a00742a */ /* 0x020fe20003f0c200 */
[----:B------:R-:W-:Y:S01]  /*aa30*/  BSSY B1, `(.L_x_15065) ;  /* 0x0000a89000017945 */ /* 0x000fe20003800000 */
        /* <DEDUP_REMOVED lines=21> */
[----:B------:R-:W-:Y:S01]  /*ab90*/  MOV R58, RZ ;  /* 0x000000ff003a7202 */ /* 0x000fe20000000f00 */
        /* <DEDUP_REMOVED lines=49> */
[----:B------:R-:W-:-:S05]  /*aeb0*/  IMAD.MOV.U32 R2, RZ, RZ, R45 ;  /* 0x000000ffff027224 */ /* 0x000fca00078e002d */
[----:B------:R-:W-:Y:S01]  /*aec0*/  FSEL R55, R2, UR8, P0 ;  /* 0x0000000802377c08 */ /* 0x000fe20008000000 */
[----:B0-----:R-:W-:-:S06]  /*aed0*/  DMUL R2, R58, R58 ;  /* 0x0000003a3a027228 */ /* 0x001fcc0000000000 */
        /* <DEDUP_REMOVED lines=55> */
[----:B------:R-:W-:Y:S05]  /*b250*/  CALL.REL.NOINC `($__internal_30_$__cuda_sm20_dsqrt_rn_f64_mediumpath_v1) ;  /* 0x000009fc00907944 */ /* 0x000fea0003c00000 */
[----:B------:R-:W-:-:S07]  /*b260*/  IMAD.MOV.U32 R2, RZ, RZ, R4 ;  /* 0x000000ffff027224 */ /* 0x000fce00078e0004 */
.L_x_15072:
[----:B------:R-:W-:Y:S05]  /*b270*/  BSYNC B3 ;  /* 0x0000000000037941 */ /* 0x000fea0003800000 */
.L_x_15071:
[----:B------:R-:W-:-:S10]  /*b280*/  DADD R2, R44, R2 ;  /* 0x000000002c027229 */ /* 0x000fd40000000002 */
[----:B------:R-:W-:Y:S01]  /*b290*/  ISETP.GT.AND P0, PT, R3, 0xfffff, PT ;  /* 0x000fffff0300780c */ /* 0x000fe20003f04270 */
[--C-:B------:R-:W-:Y:S02]  /*b2a0*/  IMAD.MOV.U32 R4, RZ, RZ, R2.reuse ;  /* 0x000000ffff047224 */ /* 0x100fe400078e0002 */
[----:B------:R-:W-:Y:S02]  /*b2b0*/  IMAD.MOV.U32 R5, RZ, RZ, R3 ;  /* 0x000000ffff057224 */ /* 0x000fe400078e0003 */
[----:B------:R-:W-:Y:S02]  /*b2c0*/  IMAD.MOV.U32 R8, RZ, RZ, R2 ;  /* 0x000000ffff087224 */ /* 0x000fe400078e0002 */
[----:B------:R-:W-:-:S06]  /*b2d0*/  IMAD.MOV.U32 R2, RZ, RZ, -0x3ff ;  /* 0xfffffc01ff027424 */ /* 0x000fcc00078e00ff */
[----:B------:R-:W-:Y:S01]  /*b2e0*/  @!P0 DMUL R4, R4, 1.80143985094819840000e+16 ;  /* 0x4350000004048828 */ /* 0x000fe20000000000 */
[----:B------:R-:W-:-:S09]  /*b2f0*/  @!P0 IMAD.MOV.U32 R2, RZ, RZ, -0x435 ;  /* 0xfffffbcbff028424 */ /* 0x000fd200078e00ff */
[----:B------:R-:W-:Y:S01]  /*b300*/  @!P0 MOV R3, R5 ;  /* 0x0000000500038202 */ /* 0x000fe20000000f00 */
[----:B------:R-:W-:-:S04]  /*b310*/  @!P0 IMAD.MOV.U32 R8, RZ, RZ, R4 ;  /* 0x000000ffff088224 */ /* 0x000fc800078e0004 */
        /* <DEDUP_REMOVED lines=72> */
.L_x_15070:
        /* <DEDUP_REMOVED lines=35> */
[----:B------:R-:W-:Y:S05]  /*b9d0*/  CALL.REL.NOINC `($__internal_29_$__cuda_sm20_div_rn_f64_full) ;  /* 0x000009f0001c7944 */ /* 0x000fea0003c00000 */
.L_x_15080:
[----:B------:R-:W-:Y:S05]  /*b9e0*/  BSYNC B4 ;  /* 0x0000000000047941 */ /* 0x000fea0003800000 */
.L_x_15079:
[----:B------:R-:W-:Y:S01]  /*b9f0*/  IMAD.MOV.U32 R52, RZ, RZ, R2 ;  /* 0x000000ffff347224 */ /* 0x000fe200078e0002 */
[----:B------:R-:W-:Y:S01]  /*ba00*/  MOV R53, R3 ;  /* 0x0000000300357202 */ /* 0x000fe20000000f00 */
[----:B------:R-:W-:Y:S06]  /*ba10*/  BRA `(.L_x_15078) ;  /* 0x0000000000047947 */ /* 0x000fec0003800000 */
.L_x_15077:
[----:B------:R-:W-:-:S11]  /*ba20*/  DADD R52, -R62, R50 ;  /* 0x000000003e347229 */ /* 0x000fd60000000132 */
.L_x_15078:
[----:B------:R-:W-:Y:S05]  /*ba30*/  BSYNC B3 ;  /* 0x0000000000037941 */ /* 0x000fea0003800000 */
.L_x_15076:
        /* <DEDUP_REMOVED lines=31> */
.L_x_15085:
[----:B------:R-:W-:Y:S05]  /*bc30*/  BSYNC B4 ;  /* 0x0000000000047941 */ /* 0x000fea0003800000 */
.L_x_15084:
[----:B------:R-:W-:Y:S05]  /*bc40*/  BRA `(.L_x_15083) ;  /* 0x0000000000047947 */ /* 0x000fea0003800000 */
.L_x_15082:
[----:B------:R-:W-:-:S11]  /*bc50*/  DADD R2, R46, -R8 ;  /* 0x000000002e027229 */ /* 0x000fd60000000808 */
.L_x_15083:
[----:B------:R-:W-:Y:S05]  /*bc60*/  BSYNC B3 ;  /* 0x0000000000037941 */ /* 0x000fea0003800000 */
.L_x_15081:
        /* <DEDUP_REMOVED lines=26> */
[----:B------:R-:W-:Y:S05]  /*be10*/  CALL.REL.NOINC `($__internal_30_$__cuda_sm20_dsqrt_rn_f64_mediumpath_v1) ;  /* 0x000009f000a07944 */ /* 0x000fea0003c00000 */
[----:B------:R-:W-:Y:S02]  /*be20*/  IMAD.MOV.U32 R6, RZ, RZ, R4 ;  /* 0x000000ffff067224 */ /* 0x000fe400078e0004 */
[----:B------:R-:W-:-:S07]  /*be30*/  IMAD.MOV.U32 R7, RZ, RZ, R3 ;  /* 0x000000ffff077224 */ /* 0x000fce00078e0003 */
.L_x_15087:
[----:B------:R-:W-:Y:S05]  /*be40*/  BSYNC B3 ;  /* 0x0000000000037941 */ /* 0x000fea0003800000 */
.L_x_15086:
        /* <DEDUP_REMOVED lines=86> */
.L_x_15088:
        /* <DEDUP_REMOVED lines=21> */
[----:B------:R-:W-:Y:S05]  /*c500*/  CALL.REL.NOINC `($__internal_29_$__cuda_sm20_div_rn_f64_full) ;  /* 0x000009e400507944 */ /* 0x000fea0003c00000 */
.L_x_15090:
[----:B------:R-:W-:Y:S05]  /*c510*/  BSYNC B3 ;  /* 0x0000000000037941 */ /* 0x000fea0003800000 */
.L_x_15089:
        /* <DEDUP_REMOVED lines=30> */
.L_x_15075:
        /* <DEDUP_REMOVED lines=24> */
[----:B------:R-:W-:-:S07]  /*c880*/  IMAD.MOV.U32 R2, RZ, RZ, R4 ;  /* 0x000000ffff027224 */ /* 0x000fce00078e0004 */
.L_x_15093:
[----:B------:R-:W-:Y:S05]  /*c890*/  BSYNC B3 ;  /* 0x0000000000037941 */ /* 0x000fea0003800000 */
.L_x_15092:
        /* <DEDUP_REMOVED lines=27> */
.L_x_15096:
[----:B------:R-:W-:Y:S05]  /*ca50*/  BSYNC B3 ;  /* 0x0000000000037941 */ /* 0x000fea0003800000 */
.L_x_15095:
        /* <DEDUP_REMOVED lines=30> */
.L_x_15094:
        /* <DEDUP_REMOVED lines=76> */
.L_x_15097:
[----:B------:R-:W-:Y:S01]  /*d100*/  IMAD.MOV.U32 R2, RZ, RZ, 0x0 ;  /* 0x00000000ff027424 */ /* 0x000fe200078e00ff */
[----:B------:R-:W-:Y:S01]  /*d110*/  FSETP.NEU.FTZ.AND P0, PT, R5, RZ, PT ;  /* 0x000000ff0500720b */ /* 0x000fe20003f1d000 */
[----:B------:R-:W-:-:S06]  /*d120*/  IMAD.MOV.U32 R3, RZ, RZ, 0x7ff00000 ;  /* 0x7ff00000ff037424 */ /* 0x000fcc00078e00ff */
[----:B------:R-:W-:-:S10]  /*d130*/  DFMA R2, R4, R2, +INF ;  /* 0x7ff000000402742b */ /* 0x000fd40000000002 */
[----:B------:R-:W-:Y:S02]  /*d140*/  FSEL R64, R2, RZ, P0 ;  /* 0x000000ff02407208 */ /* 0x000fe40000000000 */
[----:B------:R-:W-:Y:S01]  /*d150*/  FSEL R65, R3, -QNAN , P0 ;  /* 0xfff0000003417808 */ /* 0x000fe20000000000 */
[----:B------:R-:W-:Y:S06]  /*d160*/  BRA `(.L_x_15073) ;  /* 0x00000004003c7947 */ /* 0x000fec0003800000 */
.L_x_15091:
        /* <DEDUP_REMOVED lines=24> */
[----:B------:R-:W-:Y:S05]  /*d2f0*/  CALL.REL.NOINC `($__internal_30_$__cuda_sm20_dsqrt_rn_f64_mediumpath_v1) ;  /* 0x000009dc00687944 */ /* 0x000fea0003c00000 */
[----:B------:R-:W-:-:S07]  /*d300*/  IMAD.MOV.U32 R5, RZ, RZ, R3 ;  /* 0x000000ffff057224 */ /* 0x000fce00078e0003 */
.L_x_15099:
[----:B------:R-:W-:Y:S05]  /*d310*/  BSYNC B3 ;  /* 0x0000000000037941 */ /* 0x000fea0003800000 */
.L_x_15098:
        /* <DEDUP_REMOVED lines=20> */
[----:B------:R-:W-:Y:S05]  /*d460*/  CALL.REL.NOINC `($__internal_29_$__cuda_sm20_div_rn_f64_full) ;  /* 0x000009d400787944 */ /* 0x000fea0003c00000 */
.L_x_15101:
[----:B------:R-:W-:Y:S05]  /*d470*/  BSYNC B3 ;  /* 0x0000000000037941 */ /* 0x000fea0003800000 */
.L_x_15100:
[----:B------:R-:W-:Y:S02]  /*d480*/  IMAD.MOV.U32 R64, RZ, RZ, R2 ;  /* 0x000000ffff407224 */ /* 0x000fe400078e0002 */
[----:B------:R-:W-:Y:S01]  /*d490*/  IMAD.MOV.U32 R65, RZ, RZ, R3 ;  /* 0x000000ffff417224 */ /* 0x000fe200078e0003 */
[----:B------:R-:W-:Y:S06]  /*d4a0*/  BRA `(.L_x_15073) ;  /* 0x00000000006c7947 */ /* 0x000fec0003800000 */
.L_x_15074:
        /* <DEDUP_REMOVED lines=22> */
[----:B------:R-:W-:Y:S05]  /*d610*/  CALL.REL.NOINC `($__internal_30_$__cuda_sm20_dsqrt_rn_f64_mediumpath_v1) ;  /* 0x000009d800a07944 */ /* 0x000fea0003c00000 */
[----:B------:R-:W-:-:S07]  /*d620*/  IMAD.MOV.U32 R5, RZ, RZ, R3 ;  /* 0x000000ffff057224 */ /* 0x000fce00078e0003 */
.L_x_15103:
[----:B------:R-:W-:Y:S05]  /*d630*/  BSYNC B3 ;  /* 0x0000000000037941 */ /* 0x000fea0003800000 */
.L_x_15102:
[----:B------:R-:W-:Y:S01]  /*d640*/  MOV R64, R4 ;  /* 0x0000000400407202 */ /* 0x000fe20000000f00 */
[----:B------:R-:W-:-:S07]  /*d650*/  IMAD.MOV.U32 R65, RZ, RZ, R5 ;  /* 0x000000ffff417224 */ /* 0x000fce00078e0005 */
.L_x_15073:
[----:B------:R-:W-:Y:S05]  /*d660*/  BSYNC B2 ;  /* 0x0000000000027941 */ /* 0x000fea0003800000 */
.L_x_15069:
        /* <DEDUP_REMOVED lines=25> */
.L_x_15108:
[----:B------:R-:W-:Y:S05]  /*d800*/  BSYNC B4 ;  /* 0x0000000000047941 */ /* 0x000fea0003800000 */
.L_x_15107:
        /* <DEDUP_REMOVED lines=49> */
.L_x_15110:
        /* <DEDUP_REMOVED lines=71> */
.L_x_15109:
        /* <DEDUP_REMOVED lines=37> */
.L_x_15119:
[----:B------:R-:W-:Y:S05]  /*e1e0*/  BSYNC B6 ;  /* 0x0000000000067941 */ /* 0x000fea0003800000 */
.L_x_15118:
[----:B------:R-:W-:Y:S01]  /*e1f0*/  MOV R52, R2 ;  /* 0x0000000200347202 */ /* 0x000fe20000000f00 */
[----:B------:R-:W-:Y:S01]  /*e200*/  IMAD.MOV.U32 R53, RZ, RZ, R3 ;  /* 0x000000ffff357224 */ /* 0x000fe200078e0003 */
[----:B------:R-:W-:Y:S06]  /*e210*/  BRA `(.L_x_15117) ;  /* 0x0000000000047947 */ /* 0x000fec0003800000 */
.L_x_15116:
[----:B------:R-:W-:-:S11]  /*e220*/  DADD R52, -R62, R50 ;  /* 0x000000003e347229 */ /* 0x000fd60000000132 */
.L_x_15117:
[----:B------:R-:W-:Y:S05]  /*e230*/  BSYNC B5 ;  /* 0x0000000000057941 */ /* 0x000fea0003800000 */
.L_x_15115:
        /* <DEDUP_REMOVED lines=28> */
.L_x_15124:
[----:B------:R-:W-:Y:S05]  /*e400*/  BSYNC B6 ;  /* 0x0000000000067941 */ /* 0x000fea0003800000 */
.L_x_15123:
[----:B------:R-:W-:Y:S01]  /*e410*/  IMAD.MOV.U32 R68, RZ, RZ, R2 ;  /* 0x000000ffff447224 */ /* 0x000fe200078e0002 */
[----:B------:R-:W-:Y:S01]  /*e420*/  MOV R69, R3 ;  /* 0x0000000300457202 */ /* 0x000fe20000000f00 */
[----:B------:R-:W-:Y:S06]  /*e430*/  BRA `(.L_x_15122) ;  /* 0x0000000000047947 */ /* 0x000fec0003800000 */
.L_x_15121:
[----:B------:R-:W-:-:S11]  /*e440*/  DADD R68, -R48, R46 ;  /* 0x0000000030447229 */ /* 0x000fd6000000012e */
.L_x_15122:
[----:B------:R-:W-:Y:S05]  /*e450*/  BSYNC B5 ;  /* 0x0000000000057941 */ /* 0x000fea0003800000 */
.L_x_15120:
        /* <DEDUP_REMOVED lines=25> */
[----:B------:R-:W-:Y:S05]  /*e5f0*/  CALL.REL.NOINC `($__internal_30_$__cuda_sm20_dsqrt_rn_f64_mediumpath_v1) ;  /* 0x000009c800a87944 */ /* 0x000fea0003c00000 */
[----:B------:R-:W-:-:S07]  /*e600*/  IMAD.MOV.U32 R5, RZ, RZ, R3 ;  /* 0x000000ffff057224 */ /* 0x000fce00078e0003 */
.L_x_15126:
[----:B------:R-:W-:Y:S05]  /*e610*/  BSYNC B5 ;  /* 0x0000000000057941 */ /* 0x000fea0003800000 */
.L_x_15125:
[----:B------:R-:W-:Y:S02]  /*e620*/  IMAD.MOV.U32 R46, RZ, RZ, R4 ;  /* 0x000000ffff2e7224 */ /* 0x000fe400078e0004 */
[----:B------:R-:W-:Y:S01]  /*e630*/  IMAD.MOV.U32 R47, RZ, RZ, R5 ;  /* 0x000000ffff2f7224 */ /* 0x000fe200078e0005 */
[----:B------:R-:W-:Y:S06]  /*e640*/  BRA `(.L_x_15127) ;  /* 0x0000000800347947 */ /* 0x000fec0003800000 */
.L_x_15114:
        /* <DEDUP_REMOVED lines=24> */
[----:B------:R-:W-:-:S07]  /*e7d0*/  IMAD.MOV.U32 R5, RZ, RZ, R45 ;  /* 0x000000ffff057224 */ /* 0x000fce00078e002d */
[----:B------:R-:W-:Y:S05]  /*e7e0*/  CALL.REL.NOINC `($__internal_30_$__cuda_sm20_dsqrt_rn_f64_mediumpath_v1) ;  /* 0x000009c8002c7944 */ /* 0x000fea0003c00000 */
[----:B------:R-:W-:-:S07]  /*e7f0*/  IMAD.MOV.U32 R5, RZ, RZ, R3 ;  /* 0x000000ffff057224 */ /* 0x000fce00078e0003 */
.L_x_15130:
[----:B------:R-:W-:Y:S05]  /*e800*/  BSYNC B5 ;  /* 0x0000000000057941 */ /* 0x000fea0003800000 */
.L_x_15129:
[----:B------:R-:W-:Y:S02]  /*e810*/  IMAD.MOV.U32 R46, RZ, RZ, R4 ;  /* 0x000000ffff2e7224 */ /* 0x000fe400078e0004 */
[----:B------:R-:W-:Y:S01]  /*e820*/  IMAD.MOV.U32 R47, RZ, RZ, R5 ;  /* 0x000000ffff2f7224 */ /* 0x000fe200078e0005 */
[----:B------:R-:W-:Y:S06]  /*e830*/  BRA `(.L_x_15127) ;  /* 0x0000000400b87947 */ /* 0x000fec0003800000 */
.L_x_15128:
        /* <DEDUP_REMOVED lines=26> */
[----:B------:R-:W-:Y:S01]  /*e9e0*/  MOV R8, R4 ;  /* 0x0000000400087202 */ /* 0x000fe20000000f00 */
[----:B------:R-:W-:-:S07]  /*e9f0*/  IMAD.MOV.U32 R9, RZ, RZ, R3 ;  /* 0x000000ffff097224 */ /* 0x000fce00078e0003 */
.L_x_15132:
[----:B------:R-:W-:Y:S05]  /*ea00*/  BSYNC B5 ;  /* 0x0000000000057941 */ /* 0x000fea0003800000 */
.L_x_15131:
        /* <DEDUP_REMOVED lines=21> */
.L_x_15134:
[----:B------:R-:W-:Y:S05]  /*eb60*/  BSYNC B5 ;  /* 0x0000000000057941 */ /* 0x000fea0003800000 */
.L_x_15133:
[----:B------:R-:W-:Y:S01]  /*eb70*/  DMUL R66, R66, 8.11296384146066816958e+31 ;  /* 0x4690000042427828 */ /* 0x000fe20000000000 */
[----:B------:R-:W-:Y:S01]  /*eb80*/  IMAD.MOV.U32 R46, RZ, RZ, R2 ;  /* 0x000000ffff2e7224 */ /* 0x000fe200078e0002 */
[----:B------:R-:W-:Y:S01]  /*eb90*/  MOV R47, R3 ;  /* 0x00000003002f7202 */ /* 0x000fe20000000f00 */
[----:B------:R-:W-:Y:S08]  /*eba0*/  BRA `(.L_x_15127) ;  /* 0x0000000000dc7947 */ /* 0x000ff00003800000 */
.L_x_15113:
        /* <DEDUP_REMOVED lines=22> */
[----:B------:R-:W-:Y:S02]  /*ed10*/  IMAD.MOV.U32 R46, RZ, RZ, R4 ;  /* 0x000000ffff2e7224 */ /* 0x000fe400078e0004 */
[----:B------:R-:W-:-:S07]  /*ed20*/  IMAD.MOV.U32 R47, RZ, RZ, R3 ;  /* 0x000000ffff2f7224 */ /* 0x000fce00078e0003 */
.L_x_15136:
[----:B------:R-:W-:Y:S05]  /*ed30*/  BSYNC B5 ;  /* 0x0000000000057941 */ /* 0x000fea0003800000 */
.L_x_15135:
        /* <DEDUP_REMOVED lines=28> */
.L_x_15138:
[----:B------:R-:W-:Y:S05]  /*ef00*/  BSYNC B5 ;  /* 0x0000000000057941 */ /* 0x000fea0003800000 */
.L_x_15137:
[----:B------:R-:W-:-:S11]  /*ef10*/  DMUL R46, R2, R46 ;  /* 0x0000002e022e7228 */ /* 0x000fd60000000000 */
.L_x_15127:
[----:B------:R-:W-:Y:S05]  /*ef20*/  BSYNC B4 ;  /* 0x0000000000047941 */ /* 0x000fea0003800000 */
.L_x_15112:
[----:B------:R-:W-:Y:S05]  /*ef30*/  BRA `(.L_x_15139) ;  /* 0x0000000000087947 */ /* 0x000fea0003800000 */
.L_x_15106:
[----:B------:R-:W-:Y:S02]  /*ef40*/  DMUL R46, R44, 9.00719925474099200000e+15 ;  /* 0x434000002c2e7828 */ /* 0x000fe40000000000 */
[----:B------:R-:W-:-:S11]  /*ef50*/  DMUL R66, R66, 9.00719925474099200000e+15 ;  /* 0x4340000042427828 */ /* 0x000fd60000000000 */
.L_x_15139:
[----:B------:R-:W-:Y:S05]  /*ef60*/  BSYNC B2 ;  /* 0x0000000000027941 */ /* 0x000fea0003800000 */
.L_x_15105:
        /* <DEDUP_REMOVED lines=28> */
.L_x_15141:
[----:B------:R-:W-:Y:S05]  /*f130*/  BSYNC B2 ;  /* 0x0000000000027941 */ /* 0x000fea0003800000 */
.L_x_15140:
        /* <DEDUP_REMOVED lines=82> */
.L_x_15143:
[----:B------:R-:W-:Y:S02]  /*f660*/  FSEL R2, RZ, 3.37028055040000000000e+12, P1 ;  /* 0x54442d18ff027808 */ /* 0x000fe40000800000 */
[----:B------:R-:W-:-:S07]  /*f670*/  FSEL R3, RZ, 2.1426990032196044922, P1 ;  /* 0x400921fbff037808 */ /* 0x000fce0000800000 */
.L_x_15144:
[----:B------:R-:W-:Y:S05]  /*f680*/  BSYNC B0 ;  /* 0x0000000000007941 */ /* 0x000fea0003800000 */
.L_x_15142:
[----:B------:R-:W-:Y:S01]  /*f690*/  DADD R46, |R46|, |R66| ;  /* 0x000000002e2e7229 */ /* 0x000fe20000000642 */
[----:B------:R-:W-:-:S07]  /*f6a0*/  LOP3.LUT R67, R3, 0x80000000, R67, 0xb8, !PT ;  /* 0x8000000003437812 */ /* 0x000fce00078eb843 */
[----:B------:R-:W-:-:S06]  /*f6b0*/  DSETP.GTU.AND P0, PT, |R46|, +INF , PT ;  /* 0x7ff000002e00742a */ /* 0x000fcc0003f0c200 */
[----:B------:R-:W-:Y:S02]  /*f6c0*/  FSEL R2, R46, R2, P0 ;  /* 0x000000022e027208 */ /* 0x000fe40000000000 */
[----:B------:R-:W-:-:S07]  /*f6d0*/  FSEL R3, R47, R67, P0 ;  /* 0x000000432f037208 */ /* 0x000fce0000000000 */
.L_x_15111:
[----:B------:R-:W-:Y:S05]  /*f6e0*/  BSYNC B3 ;  /* 0x0000000000037941 */ /* 0x000fea0003800000 */
.L_x_15104:
[----:B------:R-:W-:Y:S01]  /*f6f0*/  LOP3.LUT R43, R3, 0x80000000, R43, 0xb8, !PT ;  /* 0x80000000032b7812 */ /* 0x000fe200078eb82b */
[----:B------:R-:W-:Y:S01]  /*f700*/  IMAD.MOV.U32 R40, RZ, RZ, R64 ;  /* 0x000000ffff287224 */ /* 0x000fe200078e0040 */
[----:B------:R-:W-:Y:S02]  /*f710*/  LOP3.LUT R41, R65, 0x80000000, R41, 0xb8, !PT ;  /* 0x8000000041297812 */ /* 0x000fe400078eb829 */
[----:B------:R-:W-:Y:S01]  /*f720*/  MOV R42, R2 ;  /* 0x00000002002a7202 */ /* 0x000fe20000000f00 */
[----:B------:R-:W-:Y:S06]  /*f730*/  BRA `(.L_x_15068) ;  /* 0x0000005800e07947 */ /* 0x000fec0003800000 */
.L_x_15067:
        /* <DEDUP_REMOVED lines=113> */
.L_x_15150:
[----:B------:R-:W-:Y:S05]  /*fe50*/  BSYNC B0 ;  /* 0x0000000000007941 */ /* 0x000fea0003800000 */
.L_x_15149:
[----:B------:R-:W-:Y:S04]  /*fe60*/  BSSY B3, `(.L_x_15151) ;  /* 0x0000008000037945 */ /* 0x000fe80003800000 */
[----:B------:R-:W-:Y:S05]  /*fe70*/  @P3 BRA P5, `(.L_x_15152) ;  /* 0x0000000000183947 */ /* 0x000fea0002800000 */
[----:B------:R-:W-:Y:S01]  /*fe80*/  IMAD.MOV.U32 R6, RZ, RZ, R48 ;  /* 0x000000ffff067224 */ /* 0x000fe200078e0030 */
[----:B------:R-:W-:Y:S01]  /*fe90*/  MOV R3, R51 ;  /* 0x0000003300037202 */ /* 0x000fe20000000f00 */
[----:B------:R-:W-:Y:S01]  /*fea0*/  IMAD.MOV.U32 R5, RZ, RZ, R49 ;  /* 0x000000ffff057224 */ /* 0x000fe200078e0031 */
[----:B------:R-:W-:Y:S01]  /*feb0*/  MOV R4, 0xfee0 ;  /* 0x0000fee000047802 */ /* 0x000fe20000000f00 */
[----:B------:R-:W-:-:S07]  /*fec0*/  IMAD.MOV.U32 R2, RZ, RZ, R50 ;  /* 0x000000ffff027224 */ /* 0x000fce00078e0032 */
[----:B------:R-:W-:Y:S05]  /*fed0*/  CALL.REL.NOINC `($__internal_29_$__cuda_sm20_div_rn_f64_full) ;  /* 0x000009a800dc7944 */ /* 0x000fea0003c00000 */
.L_x_15152:
[----:B------:R-:W-:Y:S05]  /*fee0*/  BSYNC B3 ;  /* 0x0000000000037941 */ /* 0x000fea0003800000 */
.L_x_15151:
        /* <DEDUP_REMOVED lines=82> */
.L_x_15154:
[----:B------:R-:W-:-:S04]  /*10410*/  ISETP.GE.AND P0, PT, R45, RZ, PT ;  /* 0x000000ff2d00720c */ /* 0x000fc80003f06270 */
[----:B------:R-:W-:Y:S02]  /*10420*/  FSEL R6, RZ, 3.37028055040000000000e+12, P0 ;  /* 0x54442d18ff067808 */ /* 0x000fe40000000000 */
[----:B------:R-:W-:-:S07]  /*10430*/  FSEL R7, RZ, 2.1426990032196044922, P0 ;  /* 0x400921fbff077808 */ /* 0x000fce0000000000 */
.L_x_15155:
[----:B------:R-:W-:Y:S05]  /*10440*/  BSYNC B0 ;  /* 0x0000000000007941 */ /* 0x000fea0003800000 */
.L_x_15153:
[----:B------:R-:W-:Y:S01]  /*10450*/  DADD R2, |R40|, |R42| ;  /* 0x0000000028027229 */ /* 0x000fe2000000062a */
[----:B------:R-:W-:Y:S01]  /*10460*/  LOP3.LUT R11, R7, 0x80000000, R11, 0xb8, !PT ;  /* 0x80000000070b7812 */ /* 0x000fe200078eb80b */
[----:B------:R-:W-:-:S06]  /*10470*/  DMUL R46, R46, 0.5 ;  /* 0x3fe000002e2e7828 */ /* 0x000fcc0000000000 */
[----:B------:R-:W-:-:S06]  /*10480*/  DSETP.GTU.AND P0, PT, |R2|, +INF , PT ;  /* 0x7ff000000200742a */ /* 0x000fcc0003f0c200 */
[----:B------:R-:W-:Y:S02]  /*10490*/  FSEL R6, R2, R6, P0 ;  /* 0x0000000602067208 */ /* 0x000fe40000000000 */
[----:B------:R-:W-:Y:S01]  /*104a0*/  FSEL R7, R3, R11, P0 ;  /* 0x0000000b03077208 */ /* 0x000fe20000000000 */
[----:B------:R-:W-:Y:S06]  /*104b0*/  BRA `(.L_x_15156) ;  /* 0x0000004c00187947 */ /* 0x000fec0003800000 */
.L_x_15148:
        /* <DEDUP_REMOVED lines=135> */
.L_x_15158:
[----:B------:R-:W-:Y:S05]  /*10d30*/  BSYNC B0 ;  /* 0x0000000000007941 */ /* 0x000fea0003800000 */
.L_x_15157:
        /* <DEDUP_REMOVED lines=8> */
.L_x_15160:
[----:B------:R-:W-:Y:S05]  /*10dc0*/  BSYNC B3 ;  /* 0x0000000000037941 */ /* 0x000fea0003800000 */
.L_x_15159:
        /* <DEDUP_REMOVED lines=82> */
.L_x_15162:
[----:B------:R-:W-:-:S04]  /*112f0*/  ISETP.GE.AND P0, PT, R45, RZ, PT ;  /* 0x000000ff2d00720c */ /* 0x000fc80003f06270 */
[----:B------:R-:W-:Y:S02]  /*11300*/  FSEL R6, RZ, 3.37028055040000000000e+12, P0 ;  /* 0x54442d18ff067808 */ /* 0x000fe40000000000 */
[----:B------:R-:W-:-:S07]  /*11310*/  FSEL R7, RZ, 2.1426990032196044922, P0 ;  /* 0x400921fbff077808 */ /* 0x000fce0000000000 */
.L_x_15163:
[----:B------:R-:W-:Y:S05]  /*11320*/  BSYNC B0 ;  /* 0x0000000000007941 */ /* 0x000fea0003800000 */
.L_x_15161:
[----:B------:R-:W-:Y:S01]  /*11330*/  DADD R2, |R40|, |R42| ;  /* 0x0000000028027229 */ /* 0x000fe2000000062a */
[----:B------:R-:W-:-:S07]  /*11340*/  LOP3.LUT R11, R7, 0x80000000, R11, 0xb8, !PT ;  /* 0x80000000070b7812 */ /* 0x000fce00078eb80b */
[----:B------:R-:W-:-:S06]  /*11350*/  DSETP.GTU.AND P0, PT, |R2|, +INF , PT ;  /* 0x7ff000000200742a */ /* 0x000fcc0003f0c200 */
[----:B------:R-:W-:Y:S02]  /*11360*/  FSEL R6, R2, R6, P0 ;  /* 0x0000000602067208 */ /* 0x000fe40000000000 */
[----:B------:R-:W-:Y:S01]  /*11370*/  FSEL R7, R3, R11, P0 ;  /* 0x0000000b03077208 */ /* 0x000fe20000000000 */
[----:B------:R-:W-:Y:S06]  /*11380*/  BRA `(.L_x_15156) ;  /* 0x0000003c00647947 */ /* 0x000fec0003800000 */
.L_x_15147:
        /* <DEDUP_REMOVED lines=22> */
[----:B------:R-:W-:Y:S05]  /*114f0*/  CALL.REL.NOINC `($__internal_29_$__cuda_sm20_div_rn_f64_full) ;  /* 0x0000099400547944 */ /* 0x000fea0003c00000 */
.L_x_15165:
[----:B------:R-:W-:Y:S05]  /*11500*/  BSYNC B3 ;  /* 0x0000000000037941 */ /* 0x000fea0003800000 */
.L_x_15164:
        /* <DEDUP_REMOVED lines=24> */
[----:B------:R-:W-:Y:S02]  /*11690*/  IMAD.MOV.U32 R4, RZ, RZ, R2 ;  /* 0x000000ffff047224 */ /* 0x000fe400078e0002 */
[----:B------:R-:W-:-:S07]  /*116a0*/  IMAD.MOV.U32 R5, RZ, RZ, R3 ;  /* 0x000000ffff057224 */ /* 0x000fce00078e0003 */
.L_x_15167:
[----:B------:R-:W-:Y:S05]  /*116b0*/  BSYNC B3 ;  /* 0x0000000000037941 */ /* 0x000fea0003800000 */
.L_x_15166:
        /* <DEDUP_REMOVED lines=136> */
.L_x_15169:
[----:B------:R-:W-:Y:S05]  /*11f40*/  BSYNC B0 ;  /* 0x0000000000007941 */ /* 0x000fea0003800000 */
.L_x_15168:
[----:B------:R-:W-:Y:S04]  /*11f50*/  BSSY B3, `(.L_x_15170) ;  /* 0x0000008000037945 */ /* 0x000fe80003800000 */
[----:B------:R-:W-:Y:S05]  /*11f60*/  @P3 BRA P5, `(.L_x_15171) ;  /* 0x0000000000183947 */ /* 0x000fea0002800000 */
[----:B------:R-:W-:Y:S01]  /*11f70*/  IMAD.MOV.U32 R6, RZ, RZ, R48 ;  /* 0x000000ffff067224 */ /* 0x000fe200078e0030 */
[----:B------:R-:W-:Y:S01]  /*11f80*/  MOV R4, 0x11fd0 ;  /* 0x00011fd000047802 */ /* 0x000fe20000000f00 */
[----:B------:R-:W-:Y:S02]  /*11f90*/  IMAD.MOV.U32 R5, RZ, RZ, R49 ;  /* 0x000000ffff057224 */ /* 0x000fe400078e0031 */
[----:B------:R-:W-:Y:S02]  /*11fa0*/  IMAD.MOV.U32 R2, RZ, RZ, R50 ;  /* 0x000000ffff027224 */ /* 0x000fe400078e0032 */
[----:B------:R-:W-:-:S07]  /*11fb0*/  IMAD.MOV.U32 R3, RZ, RZ, R51 ;  /* 0x000000ffff037224 */ /* 0x000fce00078e0033 */
[----:B------:R-:W-:Y:S05]  /*11fc0*/  CALL.REL.NOINC `($__internal_29_$__cuda_sm20_div_rn_f64_full) ;  /* 0x0000098800a07944 */ /* 0x000fea0003c00000 */
.L_x_15171:
[----:B------:R-:W-:Y:S05]  /*11fd0*/  BSYNC B3 ;  /* 0x0000000000037941 */ /* 0x000fea0003800000 */
.L_x_15170:
        /* <DEDUP_REMOVED lines=82> */
.L_x_15173:
[----:B------:R-:W-:-:S04]  /*12500*/  ISETP.GE.AND P0, PT, R45, RZ, PT ;  /* 0x000000ff2d00720c */ /* 0x000fc80003f06270 */
[----:B------:R-:W-:Y:S02]  /*12510*/  FSEL R6, RZ, 3.37028055040000000000e+12, P0 ;  /* 0x54442d18ff067808 */ /* 0x000fe40000000000 */
[----:B------:R-:W-:-:S07]  /*12520*/  FSEL R7, RZ, 2.1426990032196044922, P0 ;  /* 0x400921fbff077808 */ /* 0x000fce0000000000 */
.L_x_15174:
[----:B------:R-:W-:Y:S05]  /*12530*/  BSYNC B0 ;  /* 0x0000000000007941 */ /* 0x000fea0003800000 */
.L_x_15172:
[----:B------:R-:W-:Y:S01]  /*12540*/  DADD R2, |R40|, |R42| ;  /* 0x0000000028027229 */ /* 0x000fe2000000062a */
[----:B------:R-:W-:Y:S01]  /*12550*/  LOP3.LUT R11, R7, 0x80000000, R11, 0xb8, !PT ;  /* 0x80000000070b7812 */ /* 0x000fe200078eb80b */
[----:B------:R-:W-:-:S06]  /*12560*/  DADD R46, R46, 1 ;  /* 0x3ff000002e2e7429 */ /* 0x000fcc0000000000 */
[----:B------:R-:W-:-:S06]  /*12570*/  DSETP.GTU.AND P0, PT, |R2|, +INF , PT ;  /* 0x7ff000000200742a */ /* 0x000fcc0003f0c200 */
[----:B------:R-:W-:Y:S02]  /*12580*/  FSEL R6, R2, R6, P0 ;  /* 0x0000000602067208 */ /* 0x000fe40000000000 */
[----:B------:R-:W-:Y:S01]  /*12590*/  FSEL R7, R3, R11, P0 ;  /* 0x0000000b03077208 */ /* 0x000fe20000000000 */
[----:B------:R-:W-:Y:S06]  /*125a0*/  BRA `(.L_x_15156) ;  /* 0x0000002800dc7947 */ /* 0x000fec0003800000 */
.L_x_15146:
        /* <DEDUP_REMOVED lines=30> */
[----:B------:R-:W-:Y:S02]  /*12790*/  ISETP.GE.U32.AND P1, PT, R11, 0x7fefffff, PT ;  /* 0x7fefffff0b00780c */ /* 0x000fe40003f26070 */
[----:B------:R-:W-:Y:S01]  /*127a0*/  MOV R11, R4 ;  /* 0x00000004000b7202 */ /* 0x000fe20000000f00 */
[----:B------:R-:W-:Y:S01]  /*127b0*/  IMAD.MOV.U32 R4, RZ, RZ, -0x3ff ;  /* 0xfffffc01ff047424 */ /* 0x000fe200078e00ff */
[----:B------:R-:W-:Y:S01]  /*127c0*/  DFMA R46, -R48, R8, R44 ;  /* 0x00000008302e722b */ /* 0x000fe2000000012c */
[----:B------:R-:W-:Y:S02]  /*127d0*/  @!P0 IMAD.MOV.U32 R11, RZ, RZ, R6 ;  /* 0x000000ffff0b8224 */ /* 0x000fe400078e0006 */
[----:B------:R-:W-:-:S05]  /*127e0*/  @!P0 IMAD.MOV.U32 R4, RZ, RZ, -0x435 ;  /* 0xfffffbcbff048424 */ /* 0x000fca00078e00ff */
        /* <DEDUP_REMOVED lines=72> */
.L_x_15178:
[----:B------:R-:W-:Y:S05]  /*12c70*/  BSYNC B0 ;  /* 0x0000000000007941 */ /* 0x000fea0003800000 */
.L_x_15177:
        /* <DEDUP_REMOVED lines=8> */
.L_x_15180:
[----:B------:R-:W-:Y:S05]  /*12d00*/  BSYNC B3 ;  /* 0x0000000000037941 */ /* 0x000fea0003800000 */
.L_x_15179:
[----:B------:R-:W-:Y:S01]  /*12d10*/  DSETP.NEU.AND P1, PT, R48, RZ, PT ;  /* 0x000000ff3000722a */ /* 0x000fe20003f2d000 */
[----:B------:R-:W-:Y:S01]  /*12d20*/  BSSY B0, `(.L_x_15181) ;  /* 0x0000048000007945 */ /* 0x000fe20003800000 */
[----:B------:R-:W-:Y:S01]  /*12d30*/  DADD R4, R68, R66 ;  /* 0x0000000044047229 */ /* 0x000fe20000000042 */
[----:B------:R-:W-:-:S07]  /*12d40*/  CS2R R6, SRZ ;  /* 0x0000000000067805 */ /* 0x000fce000001ff00 */
        /* <DEDUP_REMOVED lines=69> */
.L_x_15182:
[----:B------:R-:W-:Y:S05]  /*131a0*/  BSYNC B0 ;  /* 0x0000000000007941 */ /* 0x000fea0003800000 */
.L_x_15181:
[----:B------:R-:W-:Y:S01]  /*131b0*/  LOP3.LUT R3, R7, 0x80000000, R43, 0xb8, !PT ;  /* 0x8000000007037812 */ /* 0x000fe200078eb82b */
[----:B------:R-:W-:Y:S01]  /*131c0*/  DMUL R46, R46, 0.5 ;  /* 0x3fe000002e2e7828 */ /* 0x000fe20000000000 */
[----:B------:R-:W-:Y:S02]  /*131d0*/  FSEL R6, R4, R6, P0 ;  /* 0x0000000604067208 */ /* 0x000fe40000000000 */
[----:B------:R-:W-:Y:S01]  /*131e0*/  FSEL R7, R5, R3, P0 ;  /* 0x0000000305077208 */ /* 0x000fe20000000000 */
[----:B------:R-:W-:Y:S07]  /*131f0*/  BRA `(.L_x_15156) ;  /* 0x0000001c00c87947 */ /* 0x000fee0003800000 */
.L_x_15176:
        /* <DEDUP_REMOVED lines=20> */
[----:B------:R-:W-:-:S02]  /*13340*/  MOV R50, RZ ;  /* 0x000000ff00327202 */ /* 0x000fc40000000f00 */
        /* <DEDUP_REMOVED lines=114> */
.L_x_15184:
[----:B------:R-:W-:Y:S05]  /*13a70*/  BSYNC B0 ;  /* 0x0000000000007941 */ /* 0x000fea0003800000 */
.L_x_15183:
        /* <DEDUP_REMOVED lines=8> */
.L_x_15186:
[----:B------:R-:W-:Y:S05]  /*13b00*/  BSYNC B3 ;  /* 0x0000000000037941 */ /* 0x000fea0003800000 */
.L_x_15185:
        /* <DEDUP_REMOVED lines=73> */
.L_x_15188:
[----:B------:R-:W-:Y:S05]  /*13fa0*/  BSYNC B0 ;  /* 0x0000000000007941 */ /* 0x000fea0003800000 */
.L_x_15187:
[----:B------:R-:W-:Y:S02]  /*13fb0*/  LOP3.LUT R3, R7, 0x80000000, R43, 0xb8, !PT ;  /* 0x8000000007037812 */ /* 0x000fe400078eb82b */
[----:B------:R-:W-:Y:S02]  /*13fc0*/  FSEL R6, R4, R6, P1 ;  /* 0x0000000604067208 */ /* 0x000fe40000800000 */
[----:B------:R-:W-:Y:S01]  /*13fd0*/  FSEL R7, R5, R3, P1 ;  /* 0x0000000305077208 */ /* 0x000fe20000800000 */
[----:B------:R-:W-:Y:S06]  /*13fe0*/  BRA `(.L_x_15156) ;  /* 0x00000010004c7947 */ /* 0x000fec0003800000 */
.L_x_15175:
        /* <DEDUP_REMOVED lines=22> */
[----:B------:R-:W-:Y:S05]  /*14150*/  CALL.REL.NOINC `($__internal_29_$__cuda_sm20_div_rn_f64_full) ;  /* 0x00000968003c7944 */ /* 0x000fea0003c00000 */
.L_x_15190:
[----:B------:R-:W-:Y:S05]  /*14160*/  BSYNC B3 ;  /* 0x0000000000037941 */ /* 0x000fea0003800000 */
.L_x_15189:
        /* <DEDUP_REMOVED lines=23> */
[----:B------:R-:W-:Y:S05]  /*142e0*/  CALL.REL.NOINC `($__internal_29_$__cuda_sm20_div_rn_f64_full) ;  /* 0x0000096400d87944 */ /* 0x000fea0003c00000 */
[----:B------:R-:W-:Y:S02]  /*142f0*/  IMAD.MOV.U32 R4, RZ, RZ, R2 ;  /* 0x000000ffff047224 */ /* 0x000fe400078e0002 */
[----:B------:R-:W-:-:S07]  /*14300*/  IMAD.MOV.U32 R5, RZ, RZ, R3 ;  /* 0x000000ffff057224 */ /* 0x000fce00078e0003 */
.L_x_15192:
[----:B------:R-:W-:Y:S05]  /*14310*/  BSYNC B3 ;  /* 0x0000000000037941 */ /* 0x000fea0003800000 */
.L_x_15191:
        /* <DEDUP_REMOVED lines=51> */
[----:B------:R-:W-:Y:S02]  /*14650*/  ISETP.GT.AND P0, PT, R5, 0xfffff, PT ;  /* 0x000fffff0500780c */ /* 0x000fe40003f04270 */
[----:B------:R-:W-:Y:S01]  /*14660*/  MOV R7, R5 ;  /* 0x0000000500077202 */ /* 0x000fe20000000f00 */
[----:B------:R-:W-:Y:S02]  /*14670*/  IMAD.MOV.U32 R6, RZ, RZ, R4 ;  /* 0x000000ffff067224 */ /* 0x000fe400078e0004 */
[----:B------:R-:W-:-:S08]  /*14680*/  DFMA R2, -R48, R8, 1 ;  /* 0x3ff000003002742b */ /* 0x000fd00000000108 */
[----:B------:R-:W-:Y:S01]  /*14690*/  @!P0 DMUL R6, R6, 1.80143985094819840000e+16 ;  /* 0x4350000006068828 */ /* 0x000fe20000000000 */
[----:B------:R-:W-:Y:S01]  /*146a0*/  @!P0 IMAD.MOV.U32 R52, RZ, RZ, -0x435 ;  /* 0xfffffbcbff348424 */ /* 0x000fe200078e00ff */
        /* <DEDUP_REMOVED lines=79> */
.L_x_15194:
[----:B------:R-:W-:Y:S05]  /*14ba0*/  BSYNC B0 ;  /* 0x0000000000007941 */ /* 0x000fea0003800000 */
.L_x_15193:
[----:B------:R-:W-:Y:S04]  /*14bb0*/  BSSY B3, `(.L_x_15195) ;  /* 0x0000008000037945 */ /* 0x000fe80003800000 */
[----:B------:R-:W-:Y:S05]  /*14bc0*/  @P3 BRA P5, `(.L_x_15196) ;  /* 0x0000000000183947 */ /* 0x000fea0002800000 */
[----:B------:R-:W-:Y:S01]  /*14bd0*/  MOV R6, R44 ;  /* 0x0000002c00067202 */ /* 0x000fe20000000f00 */
[----:B------:R-:W-:Y:S01]  /*14be0*/  IMAD.MOV.U32 R5, RZ, RZ, R45 ;  /* 0x000000ffff057224 */ /* 0x000fe200078e002d */
[----:B------:R-:W-:Y:S01]  /*14bf0*/  MOV R4, 0x14c30 ;  /* 0x00014c3000047802 */ /* 0x000fe20000000f00 */
[----:B------:R-:W-:Y:S02]  /*14c00*/  IMAD.MOV.U32 R2, RZ, RZ, R48 ;  /* 0x000000ffff027224 */ /* 0x000fe400078e0030 */
[----:B------:R-:W-:-:S07]  /*14c10*/  IMAD.MOV.U32 R3, RZ, RZ, R49 ;  /* 0x000000ffff037224 */ /* 0x000fce00078e0031 */
[----:B------:R-:W-:Y:S05]  /*14c20*/  CALL.REL.NOINC `($__internal_29_$__cuda_sm20_div_rn_f64_full) ;  /* 0x0000095c00887944 */ /* 0x000fea0003c00000 */
.L_x_15196:
[----:B------:R-:W-:Y:S05]  /*14c30*/  BSYNC B3 ;  /* 0x0000000000037941 */ /* 0x000fea0003800000 */
.L_x_15195:
        /* <DEDUP_REMOVED lines=74> */
.L_x_15198:
[----:B------:R-:W-:Y:S05]  /*150e0*/  BSYNC B0 ;  /* 0x0000000000007941 */ /* 0x000fea0003800000 */
.L_x_15197:
[----:B------:R-:W-:Y:S02]  /*150f0*/  LOP3.LUT R3, R7, 0x80000000, R43, 0xb8, !PT ;  /* 0x8000000007037812 */ /* 0x000fe400078eb82b */
[----:B------:R-:W-:Y:S02]  /*15100*/  FSEL R6, R4, R6, P1 ;  /* 0x0000000604067208 */ /* 0x000fe40000800000 */
[----:B------:R-:W-:-:S07]  /*15110*/  FSEL R7, R5, R3, P1 ;  /* 0x0000000305077208 */ /* 0x000fce0000800000 */
.L_x_15156:
[----:B------:R-:W-:Y:S05]  /*15120*/  BSYNC B2 ;  /* 0x0000000000027941 */ /* 0x000fea0003800000 */
.L_x_15145:
[----:B------:R-:W-:Y:S01]  /*15130*/  UMOV UR4, 0xfefa39ef ;  /* 0xfefa39ef00047882 */ /* 0x000fe20000000000 */
[----:B------:R-:W-:Y:S01]  /*15140*/  UMOV UR5, 0x3fe62e42 ;  /* 0x3fe62e4200057882 */ /* 0x000fe20000000000 */
[----:B------:R-:W-:Y:S01]  /*15150*/  LOP3.LUT R43, R7, 0x80000000, R43, 0xb8, !PT ;  /* 0x80000000072b7812 */ /* 0x000fe200078eb82b */
[----:B------:R-:W-:Y:S01]  /*15160*/  DADD R46, R46, UR4 ;  /* 0x000000042e2e7e29 */ /* 0x000fe20008000000 */
[----:B------:R-:W-:-:S09]  /*15170*/  MOV R42, R6 ;  /* 0x00000006002a7202 */ /* 0x000fd20000000f00 */
[----:B------:R-:W-:Y:S01]  /*15180*/  LOP3.LUT R41, R47, 0x80000000, R41, 0xb8, !PT ;  /* 0x800000002f297812 */ /* 0x000fe200078eb829 */
[----:B------:R-:W-:Y:S01]  /*15190*/  IMAD.MOV.U32 R40, RZ, RZ, R46 ;  /* 0x000000ffff287224 */ /* 0x000fe200078e002e */
[----:B------:R-:W-:Y:S06]  /*151a0*/  BRA `(.L_x_15068) ;  /* 0x0000000000447947 */ /* 0x000fec0003800000 */
.L_x_15066:
        /* <DEDUP_REMOVED lines=17> */
.L_x_15068:
[----:B------:R-:W-:Y:S05]  /*152c0*/  BSYNC B1 ;  /* 0x0000000000017941 */ /* 0x000fea0003800000 */
.L_x_15065:
[----:B------:R-:W-:Y:S05]  /*152d0*/  WARPSYNC.ALL ;  /* 0x0000000000007948 */ /* 0x000fea0003800000 */
[----:B------:R-:W-:Y:S01]  /*152e0*/  DSETP.GTU.AND P0, PT, |R38|, +INF , PT ;  /* 0x7ff000002600742a */ /* 0x000fe20003f0c200 */
        /* <DEDUP_REMOVED lines=75> */
[----:B------:R-:W-:Y:S02]  /*157a0*/  @P1 LOP3.LUT R55, R8, 0x80000, RZ, 0xfc, !PT ;  /* 0x0008000008371812 */ /* 0x000fe400078efcff */
[----:B------:R-:W-:Y:S01]  /*157b0*/  MOV R8, R44 ;  /* 0x0000002c00087202 */ /* 0x000fe20000000f00 */
[----:B------:R-:W-:Y:S01]  /*157c0*/  DFMA R60, R60, -R2, 1 ;  /* 0x3ff000003c3c742b */ /* 0x000fe20000000802 */
[----:B------:R-:W0:Y:S01]  /*157d0*/  MUFU.RSQ64H R9, R55 ;  /* 0x0000003700097308 */ /* 0x000e220000001c00 */
[----:B------:R-:W-:Y:S01]  /*157e0*/  IMAD.MOV.U32 R2, RZ, RZ, 0x0 ;  /* 0x00000000ff027424 */ /* 0x000fe200078e00ff */
[----:B------:R-:W-:Y:S01]  /*157f0*/  SEL R54, R8, UR4, P0 ;  /* 0x0000000408367c07 */ /* 0x000fe20008000000 */
[----:B------:R-:W-:Y:S01]  /*15800*/  IMAD.MOV.U32 R3, RZ, RZ, 0x3fd80000 ;  /* 0x3fd80000ff037424 */ /* 0x000fe200078e00ff */
[----:B------:R-:W-:Y:S01]  /*15810*/  ISETP.GE.U32.AND P1, PT, R51, 0x7ff00000, PT ;  /* 0x7ff000003300780c */ /* 0x000fe20003f26070 */
[----:B------:R-:W-:Y:S01]  /*15820*/  IMAD.MOV.U32 R8, RZ, RZ, RZ ;  /* 0x000000ffff087224 */ /* 0x000fe200078e00ff */
[----:B------:R-:W-:-:S02]  /*15830*/  DSETP.NEU.AND P0, PT, R50, RZ, PT ;  /* 0x000000ff3200722a */ /* 0x000fc40003f0d000 */
[----:B------:R-:W-:Y:S02]  /*15840*/  DMUL R56, R58, R60 ;  /* 0x0000003c3a387228 */ /* 0x000fe40000000000 */
        /* <DEDUP_REMOVED lines=44> */
[----:B------:R-:W-:Y:S05]  /*15b10*/  CALL.REL.NOINC `($__internal_30_$__cuda_sm20_dsqrt_rn_f64_mediumpath_v1) ;  /* 0x0000095400607944 */ /* 0x000fea0003c00000 */
[----:B------:R-:W-:-:S07]  /*15b20*/  IMAD.MOV.U32 R2, RZ, RZ, R4 ;  /* 0x000000ffff027224 */ /* 0x000fce00078e0004 */
.L_x_15206:
[----:B------:R-:W-:Y:S05]  /*15b30*/  BSYNC B3 ;  /* 0x0000000000037941 */ /* 0x000fea0003800000 */
.L_x_15205:
        /* <DEDUP_REMOVED lines=82> */
.L_x_15204:
        /* <DEDUP_REMOVED lines=36> */
.L_x_15214:
[----:B------:R-:W-:Y:S05]  /*162a0*/  BSYNC B4 ;  /* 0x0000000000047941 */ /* 0x000fea0003800000 */
.L_x_15213:
[----:B------:R-:W-:Y:S02]  /*162b0*/  IMAD.MOV.U32 R52, RZ, RZ, R2 ;  /* 0x000000ffff347224 */ /* 0x000fe400078e0002 */
[----:B------:R-:W-:Y:S01]  /*162c0*/  IMAD.MOV.U32 R53, RZ, RZ, R3 ;  /* 0x000000ffff357224 */ /* 0x000fe200078e0003 */
[----:B------:R-:W-:Y:S06]  /*162d0*/  BRA `(.L_x_15212) ;  /* 0x0000000000047947 */ /* 0x000fec0003800000 */
.L_x_15211:
[----:B------:R-:W-:-:S11]  /*162e0*/  DADD R52, -R62, R50 ;  /* 0x000000003e347229 */ /* 0x000fd60000000132 */
.L_x_15212:
[----:B------:R-:W-:Y:S05]  /*162f0*/  BSYNC B3 ;  /* 0x0000000000037941 */ /* 0x000fea0003800000 */
.L_x_15210:
        /* <DEDUP_REMOVED lines=31> */
.L_x_15219:
[----:B------:R-:W-:Y:S05]  /*164f0*/  BSYNC B4 ;  /* 0x0000000000047941 */ /* 0x000fea0003800000 */
.L_x_15218:
[----:B------:R-:W-:Y:S05]  /*16500*/  BRA `(.L_x_15217) ;  /* 0x0000000000047947 */ /* 0x000fea0003800000 */
.L_x_15216:
[----:B------:R-:W-:-:S11]  /*16510*/  DADD R2, R46, -R8 ;  /* 0x000000002e027229 */ /* 0x000fd60000000808 */
.L_x_15217:
[----:B------:R-:W-:Y:S05]  /*16520*/  BSYNC B3 ;  /* 0x0000000000037941 */ /* 0x000fea0003800000 */
.L_x_15215:
        /* <DEDUP_REMOVED lines=26> */
[----:B------:R-:W-:Y:S05]  /*166d0*/  CALL.REL.NOINC `($__internal_30_$__cuda_sm20_dsqrt_rn_f64_mediumpath_v1) ;  /* 0x0000094800707944 */ /* 0x000fea0003c00000 */
[----:B------:R-:W-:Y:S01]  /*166e0*/  MOV R6, R4 ;  /* 0x0000000400067202 */ /* 0x000fe20000000f00 */
[----:B------:R-:W-:-:S07]  /*166f0*/  IMAD.MOV.U32 R7, RZ, RZ, R3 ;  /* 0x000000ffff077224 */ /* 0x000fce00078e0003 */
.L_x_15221:
[----:B------:R-:W-:Y:S05]  /*16700*/  BSYNC B3 ;  /* 0x0000000000037941 */ /* 0x000fea0003800000 */
.L_x_15220:
[----:B------:R-:W-:-:S10]  /*16710*/  DADD R64, R64, R6 ;  /* 0x0000000040407229 */ /* 0x000fd40000000006 */
[C---:B------:R-:W-:Y:S02]  /*16720*/  FSETP.GEU.FTZ.AND P1, PT, R65.reuse, 1.7916666269302368164, PT ;  /* 0x3fe555554100780b */ /* 0x040fe40003f3e000 */
[----:B------:R-:W-:-:S13]  /*16730*/  FSETP.GT.FTZ.AND P0, PT, R65, -1.6999999284744262695, PT ;  /* 0xbfd999994100780b */ /* 0x000fda0003f14000 */
[----:B------:R-:W-:Y:S05]  /*16740*/  @P0 BRA !P1, `(.L_x_15222) ;  /* 0x0000000400480947 */ /* 0x000fea0004800000 */
[----:B------:R-:W-:-:S10]  /*16750*/  DADD R2, R64, 1 ;  /* 0x3ff0000040027429 */ /* 0x000fd40000000000 */
[----:B------:R-:W-:Y:S01]  /*16760*/  ISETP.GT.AND P0, PT, R3, 0xfffff, PT ;  /* 0x000fffff0300780c */ /* 0x000fe20003f04270 */
[----:B------:R-:W-:Y:S01]  /*16770*/  IMAD.MOV.U32 R4, RZ, RZ, R2 ;  /* 0x000000ffff047224 */ /* 0x000fe200078e0002 */
[----:B------:R-:W-:Y:S01]  /*16780*/  MOV R8, R2 ;  /* 0x0000000200087202 */ /* 0x000fe20000000f00 */
[----:B------:R-:W-:Y:S02]  /*16790*/  IMAD.MOV.U32 R5, RZ, RZ, R3 ;  /* 0x000000ffff057224 */ /* 0x000fe400078e0003 */
[----:B------:R-:W-:-:S08]  /*167a0*/  IMAD.MOV.U32 R2, RZ, RZ, -0x3ff ;  /* 0xfffffc01ff027424 */ /* 0x000fd000078e00ff */
        /* <DEDUP_REMOVED lines=76> */
.L_x_15222:
        /* <DEDUP_REMOVED lines=22> */
.L_x_15224:
[----:B------:R-:W-:Y:S05]  /*16dd0*/  BSYNC B3 ;  /* 0x0000000000037941 */ /* 0x000fea0003800000 */
.L_x_15223:
        /* <DEDUP_REMOVED lines=30> */
.L_x_15209:
        /* <DEDUP_REMOVED lines=25> */
.L_x_15227:
[----:B------:R-:W-:Y:S05]  /*17150*/  BSYNC B3 ;  /* 0x0000000000037941 */ /* 0x000fea0003800000 */
.L_x_15226:
        /* <DEDUP_REMOVED lines=27> */
.L_x_15230:
[----:B------:R-:W-:Y:S05]  /*17310*/  BSYNC B3 ;  /* 0x0000000000037941 */ /* 0x000fea0003800000 */
.L_x_15229:
        /* <DEDUP_REMOVED lines=30> */
.L_x_15228:
        /* <DEDUP_REMOVED lines=76> */
.L_x_15231:
[----:B------:R-:W-:Y:S01]  /*179c0*/  IMAD.MOV.U32 R2, RZ, RZ, 0x0 ;  /* 0x00000000ff027424 */ /* 0x000fe200078e00ff */
[----:B------:R-:W-:Y:S01]  /*179d0*/  FSETP.NEU.FTZ.AND P0, PT, R5, RZ, PT ;  /* 0x000000ff0500720b */ /* 0x000fe20003f1d000 */
[----:B------:R-:W-:-:S06]  /*179e0*/  IMAD.MOV.U32 R3, RZ, RZ, 0x7ff00000 ;  /* 0x7ff00000ff037424 */ /* 0x000fcc00078e00ff */
[----:B------:R-:W-:-:S10]  /*179f0*/  DFMA R2, R4, R2, +INF ;  /* 0x7ff000000402742b */ /* 0x000fd40000000002 */
[----:B------:R-:W-:Y:S02]  /*17a00*/  FSEL R64, R2, RZ, P0 ;  /* 0x000000ff02407208 */ /* 0x000fe40000000000 */
[----:B------:R-:W-:Y:S01]  /*17a10*/  FSEL R65, R3, -QNAN , P0 ;  /* 0xfff0000003417808 */ /* 0x000fe20000000000 */
[----:B------:R-:W-:Y:S06]  /*17a20*/  BRA `(.L_x_15207) ;  /* 0x00000004003c7947 */ /* 0x000fec0003800000 */
.L_x_15225:
        /* <DEDUP_REMOVED lines=24> */
[----:B------:R-:W-:Y:S05]  /*17bb0*/  CALL.REL.NOINC `($__internal_30_$__cuda_sm20_dsqrt_rn_f64_mediumpath_v1) ;  /* 0x0000093400387944 */ /* 0x000fea0003c00000 */
[----:B------:R-:W-:-:S07]  /*17bc0*/  IMAD.MOV.U32 R5, RZ, RZ, R3 ;  /* 0x000000ffff057224 */ /* 0x000fce00078e0003 */
.L_x_15233:
[----:B------:R-:W-:Y:S05]  /*17bd0*/  BSYNC B3 ;  /* 0x0000000000037941 */ /* 0x000fea0003800000 */
.L_x_15232:
        /* <DEDUP_REMOVED lines=21> */
.L_x_15235:
[----:B------:R-:W-:Y:S05]  /*17d30*/  BSYNC B3 ;  /* 0x0000000000037941 */ /* 0x000fea0003800000 */
.L_x_15234:
[----:B------:R-:W-:Y:S02]  /*17d40*/  IMAD.MOV.U32 R64, RZ, RZ, R2 ;  /* 0x000000ffff407224 */ /* 0x000fe400078e0002 */
[----:B------:R-:W-:Y:S01]  /*17d50*/  IMAD.MOV.U32 R65, RZ, RZ, R3 ;  /* 0x000000ffff417224 */ /* 0x000fe200078e0003 */
[----:B------:R-:W-:Y:S06]  /*17d60*/  BRA `(.L_x_15207) ;  /* 0x00000000006c7947 */ /* 0x000fec0003800000 */
.L_x_15208:
        /* <DEDUP_REMOVED lines=24> */
.L_x_15237:
[----:B------:R-:W-:Y:S05]  /*17ef0*/  BSYNC B3 ;  /* 0x0000000000037941 */ /* 0x000fea0003800000 */
.L_x_15236:
[----:B------:R-:W-:Y:S01]  /*17f00*/  IMAD.MOV.U32 R64, RZ, RZ, R4 ;  /* 0x000000ffff407224 */ /* 0x000fe200078e0004 */
[----:B------:R-:W-:-:S07]  /*17f10*/  MOV R65, R5 ;  /* 0x0000000500417202 */ /* 0x000fce0000000f00 */
.L_x_15207:
[----:B------:R-:W-:Y:S05]  /*17f20*/  BSYNC B2 ;  /* 0x0000000000027941 */ /* 0x000fea0003800000 */
.L_x_15203:
        /* <DEDUP_REMOVED lines=25> */
.L_x_15242:
[----:B------:R-:W-:Y:S05]  /*180c0*/  BSYNC B4 ;  /* 0x0000000000047941 */ /* 0x000fea0003800000 */
.L_x_15241:
        /* <DEDUP_REMOVED lines=49> */
.L_x_15244:
        /* <DEDUP_REMOVED lines=71> */
.L_x_15243:
        /* <DEDUP_REMOVED lines=37> */
.L_x_15253:
[----:B------:R-:W-:Y:S05]  /*18aa0*/  BSYNC B6 ;  /* 0x0000000000067941 */ /* 0x000fea0003800000 */
.L_x_15252:
[----:B------:R-:W-:Y:S01]  /*18ab0*/  IMAD.MOV.U32 R52, RZ, RZ, R2 ;  /* 0x000000ffff347224 */ /* 0x000fe200078e0002 */
[----:B------:R-:W-:Y:S01]  /*18ac0*/  MOV R53, R3 ;  /* 0x0000000300357202 */ /* 0x000fe20000000f00 */
[----:B------:R-:W-:Y:S06]  /*18ad0*/  BRA `(.L_x_15251) ;  /* 0x0000000000047947 */ /* 0x000fec0003800000 */
.L_x_15250:
[----:B------:R-:W-:-:S11]  /*18ae0*/  DADD R52, -R62, R50 ;  /* 0x000000003e347229 */ /* 0x000fd60000000132 */
.L_x_15251:
[----:B------:R-:W-:Y:S05]  /*18af0*/  BSYNC B5 ;  /* 0x0000000000057941 */ /* 0x000fea0003800000 */
.L_x_15249:
        /* <DEDUP_REMOVED lines=28> */
.L_x_15258:
[----:B------:R-:W-:Y:S05]  /*18cc0*/  BSYNC B6 ;  /* 0x0000000000067941 */ /* 0x000fea0003800000 */
.L_x_15257:
[----:B------:R-:W-:Y:S02]  /*18cd0*/  IMAD.MOV.U32 R68, RZ, RZ, R2 ;  /* 0x000000ffff447224 */ /* 0x000fe400078e0002 */
[----:B------:R-:W-:Y:S01]  /*18ce0*/  IMAD.MOV.U32 R69, RZ, RZ, R3 ;  /* 0x000000ffff457224 */ /* 0x000fe200078e0003 */
[----:B------:R-:W-:Y:S06]  /*18cf0*/  BRA `(.L_x_15256) ;  /* 0x0000000000047947 */ /* 0x000fec0003800000 */
.L_x_15255:
[----:B------:R-:W-:-:S11]  /*18d00*/  DADD R68, -R48, R46 ;  /* 0x0000000030447229 */ /* 0x000fd6000000012e */
.L_x_15256:
[----:B------:R-:W-:Y:S05]  /*18d10*/  BSYNC B5 ;  /* 0x0000000000057941 */ /* 0x000fea0003800000 */
.L_x_15254:
        /* <DEDUP_REMOVED lines=26> */
[----:B------:R-:W-:-:S07]  /*18ec0*/  MOV R5, R3 ;  /* 0x0000000300057202 */ /* 0x000fce0000000f00 */
.L_x_15260:
[----:B------:R-:W-:Y:S05]  /*18ed0*/  BSYNC B5 ;  /* 0x0000000000057941 */ /* 0x000fea0003800000 */
.L_x_15259:
[----:B------:R-:W-:Y:S02]  /*18ee0*/  IMAD.MOV.U32 R46, RZ, RZ, R4 ;  /* 0x000000ffff2e7224 */ /* 0x000fe400078e0004 */
[----:B------:R-:W-:Y:S01]  /*18ef0*/  IMAD.MOV.U32 R47, RZ, RZ, R5 ;  /* 0x000000ffff2f7224 */ /* 0x000fe200078e0005 */
[----:B------:R-:W-:Y:S06]  /*18f00*/  BRA `(.L_x_15261) ;  /* 0x0000000800347947 */ /* 0x000fec0003800000 */
.L_x_15248:
        /* <DEDUP_REMOVED lines=24> */
[----:B------:R-:W-:-:S07]  /*19090*/  IMAD.MOV.U32 R5, RZ, RZ, R45 ;  /* 0x000000ffff057224 */ /* 0x000fce00078e002d */
[----:B------:R-:W-:Y:S05]  /*190a0*/  CALL.REL.NOINC `($__internal_30_$__cuda_sm20_dsqrt_rn_f64_mediumpath_v1) ;  /* 0x0000091c00fc7944 */ /* 0x000fea0003c00000 */
[----:B------:R-:W-:-:S07]  /*190b0*/  IMAD.MOV.U32 R5, RZ, RZ, R3 ;  /* 0x000000ffff057224 */ /* 0x000fce00078e0003 */
.L_x_15264:
[----:B------:R-:W-:Y:S05]  /*190c0*/  BSYNC B5 ;  /* 0x0000000000057941 */ /* 0x000fea0003800000 */
.L_x_15263:
[----:B------:R-:W-:Y:S02]  /*190d0*/  IMAD.MOV.U32 R46, RZ, RZ, R4 ;  /* 0x000000ffff2e7224 */ /* 0x000fe400078e0004 */
[----:B------:R-:W-:Y:S01]  /*190e0*/  IMAD.MOV.U32 R47, RZ, RZ, R5 ;  /* 0x000000ffff2f7224 */ /* 0x000fe200078e0005 */
[----:B------:R-:W-:Y:S06]  /*190f0*/  BRA `(.L_x_15261) ;  /* 0x0000000400b87947 */ /* 0x000fec0003800000 */
.L_x_15262:
        /* <DEDUP_REMOVED lines=26> */
[----:B------:R-:W-:Y:S01]  /*192a0*/  IMAD.MOV.U32 R8, RZ, RZ, R4 ;  /* 0x000000ffff087224 */ /* 0x000fe200078e0004 */
[----:B------:R-:W-:-:S07]  /*192b0*/  MOV R9, R3 ;  /* 0x0000000300097202 */ /* 0x000fce0000000f00 */
.L_x_15266:
[----:B------:R-:W-:Y:S05]  /*192c0*/  BSYNC B5 ;  /* 0x0000000000057941 */ /* 0x000fea0003800000 */
.L_x_15265:
        /* <DEDUP_REMOVED lines=21> */
.L_x_15268:
[----:B------:R-:W-:Y:S05]  /*19420*/  BSYNC B5 ;  /* 0x0000000000057941 */ /* 0x000fea0003800000 */
.L_x_15267:
[----:B------:R-:W-:Y:S01]  /*19430*/  DMUL R66, R66, 8.11296384146066816958e+31 ;  /* 0x4690000042427828 */ /* 0x000fe20000000000 */
[----:B------:R-:W-:Y:S02]  /*19440*/  IMAD.MOV.U32 R46, RZ, RZ, R2 ;  /* 0x000000ffff2e7224 */ /* 0x000fe400078e0002 */
[----:B------:R-:W-:Y:S01]  /*19450*/  IMAD.MOV.U32 R47, RZ, RZ, R3 ;  /* 0x000000ffff2f7224 */ /* 0x000fe200078e0003 */
[----:B------:R-:W-:Y:S07]  /*19460*/  BRA `(.L_x_15261) ;  /* 0x0000000000dc7947 */ /* 0x000fee0003800000 */
.L_x_15247:
        /* <DEDUP_REMOVED lines=22> */
[----:B------:R-:W-:Y:S01]  /*195d0*/  MOV R46, R4 ;  /* 0x00000004002e7202 */ /* 0x000fe20000000f00 */
[----:B------:R-:W-:-:S07]  /*195e0*/  IMAD.MOV.U32 R47, RZ, RZ, R3 ;  /* 0x000000ffff2f7224 */ /* 0x000fce00078e0003 */
.L_x_15270:
[----:B------:R-:W-:Y:S05]  /*195f0*/  BSYNC B5 ;  /* 0x0000000000057941 */ /* 0x000fea0003800000 */
.L_x_15269:
        /* <DEDUP_REMOVED lines=28> */
.L_x_15272:
[----:B------:R-:W-:Y:S05]  /*197c0*/  BSYNC B5 ;  /* 0x0000000000057941 */ /* 0x000fea0003800000 */
.L_x_15271:
[----:B------:R-:W-:-:S11]  /*197d0*/  DMUL R46, R2, R46 ;  /* 0x0000002e022e7228 */ /* 0x000fd60000000000 */
.L_x_15261:
[----:B------:R-:W-:Y:S05]  /*197e0*/  BSYNC B4 ;  /* 0x0000000000047941 */ /* 0x000fea0003800000 */
.L_x_15246:
[----:B------:R-:W-:Y:S05]  /*197f0*/  BRA `(.L_x_15273) ;  /* 0x0000000000087947 */ /* 0x000fea0003800000 */
.L_x_15240:
[----:B------:R-:W-:Y:S02]  /*19800*/  DMUL R46, R44, 9.00719925474099200000e+15 ;  /* 0x434000002c2e7828 */ /* 0x000fe40000000000 */
[----:B------:R-:W-:-:S11]  /*19810*/  DMUL R66, R66, 9.00719925474099200000e+15 ;  /* 0x4340000042427828 */ /* 0x000fd60000000000 */
.L_x_15273:
[----:B------:R-:W-:Y:S05]  /*19820*/  BSYNC B2 ;  /* 0x0000000000027941 */ /* 0x000fea0003800000 */
.L_x_15239:
        /* <DEDUP_REMOVED lines=28> */
.L_x_15275:
[----:B------:R-:W-:Y:S05]  /*199f0*/  BSYNC B2 ;  /* 0x0000000000027941 */ /* 0x000fea0003800000 */
.L_x_15274:
        /* <DEDUP_REMOVED lines=82> */
.L_x_15277:
[----:B------:R-:W-:Y:S02]  /*19f20*/  FSEL R2, RZ, 3.37028055040000000000e+12, P1 ;  /* 0x54442d18ff027808 */ /* 0x000fe40000800000 */
[----:B------:R-:W-:-:S07]  /*19f30*/  FSEL R3, RZ, 2.1426990032196044922, P1 ;  /* 0x400921fbff037808 */ /* 0x000fce0000800000 */
.L_x_15278:
[----:B------:R-:W-:Y:S05]  /*19f40*/  BSYNC B0 ;  /* 0x0000000000007941 */ /* 0x000fea0003800000 */
.L_x_15276:
[----:B------:R-:W-:Y:S01]  /*19f50*/  DADD R46, |R46|, |R66| ;  /* 0x000000002e2e7229 */ /* 0x000fe20000000642 */
[----:B------:R-:W-:-:S07]  /*19f60*/  LOP3.LUT R67, R3, 0x80000000, R67, 0xb8, !PT ;  /* 0x8000000003437812 */ /* 0x000fce00078eb843 */
[----:B------:R-:W-:-:S06]  /*19f70*/  DSETP.GTU.AND P0, PT, |R46|, +INF , PT ;  /* 0x7ff000002e00742a */ /* 0x000fcc0003f0c200 */
[----:B------:R-:W-:Y:S02]  /*19f80*/  FSEL R2, R46, R2, P0 ;  /* 0x000000022e027208 */ /* 0x000fe40000000000 */
[----:B------:R-:W-:-:S07]  /*19f90*/  FSEL R3, R47, R67, P0 ;  /* 0x000000432f037208 */ /* 0x000fce0000000000 */
.L_x_15245:
[----:B------:R-:W-:Y:S05]  /*19fa0*/  BSYNC B3 ;  /* 0x0000000000037941 */ /* 0x000fea0003800000 */
.L_x_15238:
[----:B------:R-:W-:Y:S01]  /*19fb0*/  LOP3.LUT R39, R3, 0x80000000, R39, 0xb8, !PT ;  /* 0x8000000003277812 */ /* 0x000fe200078eb827 */
[----:B------:R-:W-:Y:S01]  /*19fc0*/  IMAD.MOV.U32 R38, RZ, RZ, R2 ;  /* 0x000000ffff267224 */ /* 0x000fe200078e0002 */
[----:B------:R-:W-:Y:S02]  /*19fd0*/  LOP3.LUT R37, R65, 0x80000000, R37, 0xb8, !PT ;  /* 0x8000000041257812 */ /* 0x000fe400078eb825 */
[----:B------:R-:W-:Y:S01]  /*19fe0*/  MOV R36, R64 ;  /* 0x0000004000247202 */ /* 0x000fe20000000f00 */
[----:B------:R-:W-:Y:S06]  /*19ff0*/  BRA `(.L_x_15202) ;  /* 0x0000005800e07947 */ /* 0x000fec0003800000 */
.L_x_15201:
        /* <DEDUP_REMOVED lines=113> */
.L_x_15284:
[----:B------:R-:W-:Y:S05]  /*1a710*/  BSYNC B0 ;  /* 0x0000000000007941 */ /* 0x000fea0003800000 */
.L_x_15283:
        /* <DEDUP_REMOVED lines=8> */
.L_x_15286:
[----:B------:R-:W-:Y:S05]  /*1a7a0*/  BSYNC B3 ;  /* 0x0000000000037941 */ /* 0x000fea0003800000 */
.L_x_15285:
        /* <DEDUP_REMOVED lines=82> */
.L_x_15288:
[----:B------:R-:W-:-:S04]  /*1acd0*/  ISETP.GE.AND P0, PT, R45, RZ, PT ;  /* 0x000000ff2d00720c */ /* 0x000fc80003f06270 */
[----:B------:R-:W-:Y:S02]  /*1ace0*/  FSEL R6, RZ, 3.37028055040000000000e+12, P0 ;  /* 0x54442d18ff067808 */ /* 0x000fe40000000000 */
[----:B------:R-:W-:-:S07]  /*1acf0*/  FSEL R7, RZ, 2.1426990032196044922, P0 ;  /* 0x400921fbff077808 */ /* 0x000fce0000000000 */
.L_x_15289:
[----:B------:R-:W-:Y:S05]  /*1ad00*/  BSYNC B0 ;  /* 0x0000000000007941 */ /* 0x000fea0003800000 */
.L_x_15287:
[----:B------:R-:W-:Y:S01]  /*1ad10*/  DADD R2, |R36|, |R38| ;  /* 0x0000000024027229 */ /* 0x000fe20000000626 */
[----:B------:R-:W-:Y:S01]  /*1ad20*/  LOP3.LUT R11, R7, 0x80000000, R11, 0xb8, !PT ;  /* 0x80000000070b7812 */ /* 0x000fe200078eb80b */
[----:B------:R-:W-:-:S06]  /*1ad30*/  DMUL R46, R46, 0.5 ;  /* 0x3fe000002e2e7828 */ /* 0x000fcc0000000000 */
[----:B------:R-:W-:-:S06]  /*1ad40*/  DSETP.GTU.AND P0, PT, |R2|, +INF , PT ;  /* 0x7ff000000200742a */ /* 0x000fcc0003f0c200 */
[----:B------:R-:W-:Y:S02]  /*1ad50*/  FSEL R6, R2, R6, P0 ;  /* 0x0000000602067208 */ /* 0x000fe40000000000 */
[----:B------:R-:W-:Y:S01]  /*1ad60*/  FSEL R7, R3, R11, P0 ;  /* 0x0000000b03077208 */ /* 0x000fe20000000000 */
[----:B------:R-:W-:Y:S06]  /*1ad70*/  BRA `(.L_x_15290) ;  /* 0x0000004c00187947 */ /* 0x000fec0003800000 */
.L_x_15282:
        /* <DEDUP_REMOVED lines=135> */
.L_x_15292:
[----:B------:R-:W-:Y:S05]  /*1b5f0*/  BSYNC B0 ;  /* 0x0000000000007941 */ /* 0x000fea0003800000 */
.L_x_15291:
        /* <DEDUP_REMOVED lines=8> */
.L_x_15294:
[----:B------:R-:W-:Y:S05]  /*1b680*/  BSYNC B3 ;  /* 0x0000000000037941 */ /* 0x000fea0003800000 */
.L_x_15293:
        /* <DEDUP_REMOVED lines=82> */
.L_x_15296:
[----:B------:R-:W-:-:S04]  /*1bbb0*/  ISETP.GE.AND P0, PT, R45, RZ, PT ;  /* 0x000000ff2d00720c */ /* 0x000fc80003f06270 */
[----:B------:R-:W-:Y:S02]  /*1bbc0*/  FSEL R6, RZ, 3.37028055040000000000e+12, P0 ;  /* 0x54442d18ff067808 */ /* 0x000fe40000000000 */
[----:B------:R-:W-:-:S07]  /*1bbd0*/  FSEL R7, RZ, 2.1426990032196044922, P0 ;  /* 0x400921fbff077808 */ /* 0x000fce0000000000 */
.L_x_15297:
[----:B------:R-:W-:Y:S05]  /*1bbe0*/  BSYNC B0 ;  /* 0x0000000000007941 */ /* 0x000fea0003800000 */
.L_x_15295:
[----:B------:R-:W-:Y:S01]  /*1bbf0*/  DADD R2, |R36|, |R38| ;  /* 0x0000000024027229 */ /* 0x000fe20000000626 */
[----:B------:R-:W-:-:S07]  /*1bc00*/  LOP3.LUT R11, R7, 0x80000000, R11, 0xb8, !PT ;  /* 0x80000000070b7812 */ /* 0x000fce00078eb80b */
[----:B------:R-:W-:-:S06]  /*1bc10*/  DSETP.GTU.AND P0, PT, |R2|, +INF , PT ;  /* 0x7ff000000200742a */ /* 0x000fcc0003f0c200 */
[----:B------:R-:W-:Y:S02]  /*1bc20*/  FSEL R6, R2, R6, P0 ;  /* 0x0000000602067208 */ /* 0x000fe40000000000 */
[----:B------:R-:W-:Y:S01]  /*1bc30*/  FSEL R7, R3, R11, P0 ;  /* 0x0000000b03077208 */ /* 0x000fe20000000000 */
[----:B------:R-:W-:Y:S06]  /*1bc40*/  BRA `(.L_x_15290) ;  /* 0x0000003c00647947 */ /* 0x000fec0003800000 */
.L_x_15281:
        /* <DEDUP_REMOVED lines=23> */
.L_x_15299:
[----:B------:R-:W-:Y:S05]  /*1bdc0*/  BSYNC B3 ;  /* 0x0000000000037941 */ /* 0x000fea0003800000 */
.L_x_15298:
        /* <DEDUP_REMOVED lines=23> */
[----:B------:R-:W-:Y:S05]  /*1bf40*/  CALL.REL.NOINC `($__internal_29_$__cuda_sm20_div_rn_f64_full) ;  /* 0x000008e800c07944 */ /* 0x000fea0003c00000 */
[----:B------:R-:W-:Y:S02]  /*1bf50*/  IMAD.MOV.U32 R4, RZ, RZ, R2 ;  /* 0x000000ffff047224 */ /* 0x000fe400078e0002 */
[----:B------:R-:W-:-:S07]  /*1bf60*/  IMAD.MOV.U32 R5, RZ, RZ, R3 ;  /* 0x000000ffff057224 */ /* 0x000fce00078e0003 */
.L_x_15301:
[----:B------:R-:W-:Y:S05]  /*1bf70*/  BSYNC B3 ;  /* 0x0000000000037941 */ /* 0x000fea0003800000 */
.L_x_15300:
        /* <DEDUP_REMOVED lines=136> */
.L_x_15303:
[----:B------:R-:W-:Y:S05]  /*1c800*/  BSYNC B0 ;  /* 0x0000000000007941 */ /* 0x000fea0003800000 */
.L_x_15302:
        /* <DEDUP_REMOVED lines=8> */
.L_x_15305:
[----:B------:R-:W-:Y:S05]  /*1c890*/  BSYNC B3 ;  /* 0x0000000000037941 */ /* 0x000fea0003800000 */
.L_x_15304:
        /* <DEDUP_REMOVED lines=82> */
.L_x_15307:
[----:B------:R-:W-:-:S04]  /*1cdc0*/  ISETP.GE.AND P0, PT, R45, RZ, PT ;  /* 0x000000ff2d00720c */ /* 0x000fc80003f06270 */
[----:B------:R-:W-:Y:S02]  /*1cdd0*/  FSEL R6, RZ, 3.37028055040000000000e+12, P0 ;  /* 0x54442d18ff067808 */ /* 0x000fe40000000000 */
[----:B------:R-:W-:-:S07]  /*1cde0*/  FSEL R7, RZ, 2.1426990032196044922, P0 ;  /* 0x400921fbff077808 */ /* 0x000fce0000000000 */
.L_x_15308:
[----:B------:R-:W-:Y:S05]  /*1cdf0*/  BSYNC B0 ;  /* 0x0000000000007941 */ /* 0x000fea0003800000 */
.L_x_15306:
[----:B------:R-:W-:Y:S01]  /*1ce00*/  DADD R2, |R36|, |R38| ;  /* 0x0000000024027229 */ /* 0x000fe20000000626 */
[----:B------:R-:W-:Y:S01]  /*1ce10*/  LOP3.LUT R11, R7, 0x80000000, R11, 0xb8, !PT ;  /* 0x80000000070b7812 */ /* 0x000fe200078eb80b */
[----:B------:R-:W-:-:S06]  /*1ce20*/  DADD R46, R46, 1 ;  /* 0x3ff000002e2e7429 */ /* 0x000fcc0000000000 */
[----:B------:R-:W-:-:S06]  /*1ce30*/  DSETP.GTU.AND P0, PT, |R2|, +INF , PT ;  /* 0x7ff000000200742a */ /* 0x000fcc0003f0c200 */
[----:B------:R-:W-:Y:S02]  /*1ce40*/  FSEL R6, R2, R6, P0 ;  /* 0x0000000602067208 */ /* 0x000fe40000000000 */
[----:B------:R-:W-:Y:S01]  /*1ce50*/  FSEL R7, R3, R11, P0 ;  /* 0x0000000b03077208 */ /* 0x000fe20000000000 */
[----:B------:R-:W-:Y:S06]  /*1ce60*/  BRA `(.L_x_15290) ;  /* 0x0000002800dc7947 */ /* 0x000fec0003800000 */
.L_x_15280:
        /* <DEDUP_REMOVED lines=31> */
[----:B------:R-:W-:Y:S01]  /*1d060*/  IMAD.MOV.U32 R11, RZ, RZ, R4 ;  /* 0x000000ffff0b7224 */ /* 0x000fe200078e0004 */
[----:B------:R-:W-:Y:S01]  /*1d070*/  MOV R4, 0xfffffc01 ;  /* 0xfffffc0100047802 */ /* 0x000fe20000000f00 */
[----:B------:R-:W-:Y:S01]  /*1d080*/  @!P0 IMAD.MOV.U32 R11, RZ, RZ, R6 ;  /* 0x000000ffff0b8224 */ /* 0x000fe200078e0006 */
[----:B------:R-:W-:Y:S01]  /*1d090*/  DFMA R46, -R48, R8, R44 ;  /* 0x00000008302e722b */ /* 0x000fe2000000012c */
[----:B------:R-:W-:-:S07]  /*1d0a0*/  @!P0 IMAD.MOV.U32 R4, RZ, RZ, -0x435 ;  /* 0xfffffbcbff048424 */ /* 0x000fce00078e00ff */
        /* <DEDUP_REMOVED lines=72> */
.L_x_15312:
[----:B------:R-:W-:Y:S05]  /*1d530*/  BSYNC B0 ;  /* 0x0000000000007941 */ /* 0x000fea0003800000 */
.L_x_15311:
        /* <DEDUP_REMOVED lines=8> */
.L_x_15314:
[----:B------:R-:W-:Y:S05]  /*1d5c0*/  BSYNC B3 ;  /* 0x0000000000037941 */ /* 0x000fea0003800000 */
.L_x_15313:
        /* <DEDUP_REMOVED lines=73> */
.L_x_15316:
[----:B------:R-:W-:Y:S05]  /*1da60*/  BSYNC B0 ;  /* 0x0000000000007941 */ /* 0x000fea0003800000 */
.L_x_15315:
[----:B------:R-:W-:Y:S01]  /*1da70*/  LOP3.LUT R3, R7, 0x80000000, R39, 0xb8, !PT ;  /* 0x8000000007037812 */ /* 0x000fe200078eb827 */
[----:B------:R-:W-:Y:S01]  /*1da80*/  DMUL R46, R46, 0.5 ;  /* 0x3fe000002e2e7828 */ /* 0x000fe20000000000 */
[----:B------:R-:W-:Y:S02]  /*1da90*/  FSEL R6, R4, R6, P0 ;  /* 0x0000000604067208 */ /* 0x000fe40000000000 */
[----:B------:R-:W-:Y:S01]  /*1daa0*/  FSEL R7, R5, R3, P0 ;  /* 0x0000000305077208 */ /* 0x000fe20000000000 */
[----:B------:R-:W-:Y:S07]  /*1dab0*/  BRA `(.L_x_15290) ;  /* 0x0000001c00c87947 */ /* 0x000fee0003800000 */
.L_x_15310:
        /* <DEDUP_REMOVED lines=20> */
[----:B------:R-:W-:-:S02]  /*1dc00*/  MOV R54, 0x0 ;  /* 0x0000000000367802 */ /* 0x000fc40000000f00 */
        /* <DEDUP_REMOVED lines=48> */
[----:B------:R-:W-:-:S06]  /*1df10*/  FSETP.GT.AND P3, PT, |R11|, 1.469367938527859385e-39, PT ;  /* 0x001000000b00780b */ /* 0x000fcc0003f64200 */
        /* <DEDUP_REMOVED lines=65> */
.L_x_15318:
[----:B------:R-:W-:Y:S05]  /*1e330*/  BSYNC B0 ;  /* 0x0000000000007941 */ /* 0x000fea0003800000 */
.L_x_15317:
        /* <DEDUP_REMOVED lines=8> */
.L_x_15320:
[----:B------:R-:W-:Y:S05]  /*1e3c0*/  BSYNC B3 ;  /* 0x0000000000037941 */ /* 0x000fea0003800000 */
.L_x_15319:
        /* <DEDUP_REMOVED lines=73> */
.L_x_15322:
[----:B------:R-:W-:Y:S05]  /*1e860*/  BSYNC B0 ;  /* 0x0000000000007941 */ /* 0x000fea0003800000 */
.L_x_15321:
[----:B------:R-:W-:Y:S02]  /*1e870*/  LOP3.LUT R3, R7, 0x80000000, R39, 0xb8, !PT ;  /* 0x8000000007037812 */ /* 0x000fe400078eb827 */
[----:B------:R-:W-:Y:S02]  /*1e880*/  FSEL R6, R4, R6, P1 ;  /* 0x0000000604067208 */ /* 0x000fe40000800000 */
[----:B------:R-:W-:Y:S01]  /*1e890*/  FSEL R7, R5, R3, P1 ;  /* 0x0000000305077208 */ /* 0x000fe20000800000 */
[----:B------:R-:W-:Y:S06]  /*1e8a0*/  BRA `(.L_x_15290) ;  /* 0x00000010004c7947 */ /* 0x000fec0003800000 */
.L_x_15309:
        /* <DEDUP_REMOVED lines=23> */
.L_x_15324:
[----:B------:R-:W-:Y:S05]  /*1ea20*/  BSYNC B3 ;  /* 0x0000000000037941 */ /* 0x000fea0003800000 */
.L_x_15323:
        /* <DEDUP_REMOVED lines=23> */
[----:B------:R-:W-:Y:S05]  /*1eba0*/  CALL.REL.NOINC `($__internal_29_$__cuda_sm20_div_rn_f64_full) ;  /* 0x000008bc00a87944 */ /* 0x000fea0003c00000 */
[----:B------:R-:W-:Y:S02]  /*1ebb0*/  IMAD.MOV.U32 R4, RZ, RZ, R2 ;  /* 0x000000ffff047224 */ /* 0x000fe400078e0002 */
[----:B------:R-:W-:-:S07]  /*1ebc0*/  IMAD.MOV.U32 R5, RZ, RZ, R3 ;  /* 0x000000ffff057224 */ /* 0x000fce00078e0003 */
.L_x_15326:
[----:B------:R-:W-:Y:S05]  /*1ebd0*/  BSYNC B3 ;  /* 0x0000000000037941 */ /* 0x000fea0003800000 */
.L_x_15325:
        /* <DEDUP_REMOVED lines=136> */
.L_x_15328:
[----:B------:R-:W-:Y:S05]  /*1f460*/  BSYNC B0 ;  /* 0x0000000000007941 */ /* 0x000fea0003800000 */
.L_x_15327:
        /* <DEDUP_REMOVED lines=8> */
.L_x_15330:
[----:B------:R-:W-:Y:S05]  /*1f4f0*/  BSYNC B3 ;  /* 0x0000000000037941 */ /* 0x000fea0003800000 */
.L_x_15329:
        /* <DEDUP_REMOVED lines=74> */
.L_x_15332:
[----:B------:R-:W-:Y:S05]  /*1f9a0*/  BSYNC B0 ;  /* 0x0000000000007941 */ /* 0x000fea0003800000 */
.L_x_15331:
[----:B------:R-:W-:Y:S02]  /*1f9b0*/  LOP3.LUT R3, R7, 0x80000000, R39, 0xb8, !PT ;  /* 0x8000000007037812 */ /* 0x000fe400078eb827 */
[----:B------:R-:W-:Y:S02]  /*1f9c0*/  FSEL R6, R4, R6, P1 ;  /* 0x0000000604067208 */ /* 0x000fe40000800000 */
[----:B------:R-:W-:-:S07]  /*1f9d0*/  FSEL R7, R5, R3, P1 ;  /* 0x0000000305077208 */ /* 0x000fce0000800000 */
.L_x_15290:
[----:B------:R-:W-:Y:S05]  /*1f9e0*/  BSYNC B2 ;  /* 0x0000000000027941 */ /* 0x000fea0003800000 */
.L_x_15279:
        /* <DEDUP_REMOVED lines=8> */
.L_x_15200:
        /* <DEDUP_REMOVED lines=17> */
.L_x_15202:
[----:B------:R-:W-:Y:S05]  /*1fb80*/  BSYNC B1 ;  /* 0x0000000000017941 */ /* 0x000fea0003800000 */
.L_x_15199:
        /* <DEDUP_REMOVED lines=56> */
[----:B------:R-:W-:Y:S01]  /*1ff10*/  DSETP.NEU.AND P2, PT, R46, RZ, PT ;  /* 0x000000ff2e00722a */ /* 0x000fe20003f4d000 */
[----:B------:R-:W-:-:S02]  /*1ff20*/  MOV R44, RZ ;  /* 0x000000ff002c7202 */ /* 0x000fc40000000f00 */
[----:B------:R-:W-:Y:S01]  /*1ff30*/  ISETP.GE.U32.AND P3, PT, R47, 0x7ff00000, PT ;  /* 0x7ff000002f00780c */ /* 0x000fe20003f66070 */
[----:B------:R-:W-:Y:S02]  /*1ff40*/  DSETP.MIN.AND P0, P1, R52, UR4, PT ;  /* 0x0000000434007e2a */ /* 0x000fe4000b900000 */
[----:B------:R-:W-:Y:S01]  /*1ff50*/  IMAD.MOV.U32 R8, RZ, RZ, R53 ;  /* 0x000000ffff087224 */ /* 0x000fe200078e0035 */
[C---:B------:R-:W-:Y:S02]  /*1ff60*/  DMUL R2, R44.reuse, R46 ;  /* 0x0000002e2c027228 */ /* 0x040fe40000000000 */
[----:B------:R-:W-:Y:S02]  /*1ff70*/  DMUL R44, R44, R4 ;  /* 0x000000042c2c7228 */ /* 0x000fe40000000000 */
[----:B------:R-:W-:Y:S01]  /*1ff80*/  FSEL R61, R8, UR8, P0 ;  /* 0x00000008083d7c08 */ /* 0x000fe20008000000 */
[----:B------:R-:W-:Y:S01]  /*1ff90*/  IMAD.MOV.U32 R8, RZ, RZ, R52 ;  /* 0x000000ffff087224 */ /* 0x000fe200078e0034 */
[----:B------:R-:W-:-:S02]  /*1ffa0*/  UMOV UR8, UR4 ;  /* 0x0000000400087c82 */ /* 0x000fc40008000000 */
[----:B------:R-:W-:Y:S02]  /*1ffb0*/  DMUL R2, R2, R2 ;  /* 0x0000000202027228 */ /* 0x000fe40000000000 */
[----:B------:R-:W-:Y:S01]  /*1ffc0*/  SEL R60, R8, UR8, P0 ;  /* 0x00000008083c7c07 */ /* 0x000fe20008000000 */
[----:B------:R-:W-:Y:S01]  /*1ffd0*/  UMOV UR8, UR5 ;  /* 0x0000000500087c82 */ /* 0x000fe20008000000 */
[----:B------:R-:W-:Y:S01]  /*1ffe0*/  @P1 LOP3.LUT R61, R9, 0x80000, RZ, 0xfc, !PT ;  /* 0x00080000093d1812 */ /* 0x000fe200078efcff */
[----:B------:R-:W-:-:S03]  /*1fff0*/  IMAD.U32 R8, RZ, RZ, UR8 ;  /* 0x00000008ff087e24 */ /* 0x000fc6000f8e00ff */
[----:B------:R-:W-:Y:S01]  /*20000*/  DFMA R44, R44, R44, R2 ;  /* 0x0000002c2c2c722b */ /* 0x000fe20000000002 */
[----:B------:R-:W0:Y:S07]  /*20010*/  MUFU.RSQ64H R59, R61 ;  /* 0x0000003d003b7308 */ /* 0x000e2e0000001c00 */
        /* <DEDUP_REMOVED lines=9> */
[----:B------:R-:W-:Y:S01]  /*200b0*/  MOV R2, 0x0 ;  /* 0x0000000000027802 */ /* 0x000fe20000000f00 */
[----:B------:R-:W-:Y:S01]  /*200c0*/  IMAD.MOV.U32 R3, RZ, RZ, 0x3fd80000 ;  /* 0x3fd80000ff037424 */ /* 0x000fe200078e00ff */
[----:B------:R-:W-:Y:S01]  /*200d0*/  SEL R54, R8, UR4, P0 ;  /* 0x0000000408367c07 */ /* 0x000fe20008000000 */
[----:B------:R-:W-:Y:S01]  /*200e0*/  IMAD.MOV.U32 R8, RZ, RZ, RZ ;  /* 0x000000ffff087224 */ /* 0x000fe200078e00ff */
[----:B------:R-:W-:Y:S02]  /*200f0*/  DSETP.NEU.AND P0, PT, R50, RZ, PT ;  /* 0x000000ff3200722a */ /* 0x000fe40003f0d000 */
        /* <DEDUP_REMOVED lines=47> */
.L_x_15340:
[----:B------:R-:W-:Y:S05]  /*203f0*/  BSYNC B3 ;  /* 0x0000000000037941 */ /* 0x000fea0003800000 */
.L_x_15339:
        /* <DEDUP_REMOVED lines=82> */
.L_x_15338:
        /* <DEDUP_REMOVED lines=36> */
.L_x_15348:
[----:B------:R-:W-:Y:S05]  /*20b60*/  BSYNC B4 ;  /* 0x0000000000047941 */ /* 0x000fea0003800000 */
.L_x_15347:
[----:B------:R-:W-:Y:S02]  /*20b70*/  IMAD.MOV.U32 R52, RZ, RZ, R2 ;  /* 0x000000ffff347224 */ /* 0x000fe400078e0002 */
[----:B------:R-:W-:Y:S01]  /*20b80*/  IMAD.MOV.U32 R53, RZ, RZ, R3 ;  /* 0x000000ffff357224 */ /* 0x000fe200078e0003 */
[----:B------:R-:W-:Y:S06]  /*20b90*/  BRA `(.L_x_15346) ;  /* 0x0000000000047947 */ /* 0x000fec0003800000 */
.L_x_15345:
[----:B------:R-:W-:-:S11]  /*20ba0*/  DADD R52, -R62, R50 ;  /* 0x000000003e347229 */ /* 0x000fd60000000132 */
.L_x_15346:
[----:B------:R-:W-:Y:S05]  /*20bb0*/  BSYNC B3 ;  /* 0x0000000000037941 */ /* 0x000fea0003800000 */
.L_x_15344:
        /* <DEDUP_REMOVED lines=31> */
.L_x_15353:
[----:B------:R-:W-:Y:S05]  /*20db0*/  BSYNC B4 ;  /* 0x0000000000047941 */ /* 0x000fea0003800000 */
.L_x_15352:
[----:B------:R-:W-:Y:S05]  /*20dc0*/  BRA `(.L_x_15351) ;  /* 0x0000000000047947 */ /* 0x000fea0003800000 */
.L_x_15350:
[----:B------:R-:W-:-:S11]  /*20dd0*/  DADD R2, R46, -R8 ;  /* 0x000000002e027229 */ /* 0x000fd60000000808 */
.L_x_15351:
[----:B------:R-:W-:Y:S05]  /*20de0*/  BSYNC B3 ;  /* 0x0000000000037941 */ /* 0x000fea0003800000 */
.L_x_15349:
        /* <DEDUP_REMOVED lines=27> */
[----:B------:R-:W-:Y:S01]  /*20fa0*/  IMAD.MOV.U32 R6, RZ, RZ, R4 ;  /* 0x000000ffff067224 */ /* 0x000fe200078e0004 */
[----:B------:R-:W-:-:S07]  /*20fb0*/  MOV R7, R3 ;  /* 0x0000000300077202 */ /* 0x000fce0000000f00 */
.L_x_15355:
[----:B------:R-:W-:Y:S05]  /*20fc0*/  BSYNC B3 ;  /* 0x0000000000037941 */ /* 0x000fea0003800000 */
.L_x_15354:
        /* <DEDUP_REMOVED lines=8> */
[----:B------:R-:W-:Y:S01]  /*21050*/  IMAD.MOV.U32 R8, RZ, RZ, R2 ;  /* 0x000000ffff087224 */ /* 0x000fe200078e0002 */
[----:B------:R-:W-:-:S07]  /*21060*/  MOV R2, 0xfffffc01 ;  /* 0xfffffc0100027802 */ /* 0x000fce0000000f00 */
        /* <DEDUP_REMOVED lines=76> */
.L_x_15356:
        /* <DEDUP_REMOVED lines=22> */
.L_x_15358:
[----:B------:R-:W-:Y:S05]  /*21690*/  BSYNC B3 ;  /* 0x0000000000037941 */ /* 0x000fea0003800000 */
.L_x_15357:
        /* <DEDUP_REMOVED lines=30> */
.L_x_15343:
        /* <DEDUP_REMOVED lines=25> */
.L_x_15361:
[----:B------:R-:W-:Y:S05]  /*21a10*/  BSYNC B3 ;  /* 0x0000000000037941 */ /* 0x000fea0003800000 */
.L_x_15360:
        /* <DEDUP_REMOVED lines=27> */
.L_x_15364:
[----:B------:R-:W-:Y:S05]  /*21bd0*/  BSYNC B3 ;  /* 0x0000000000037941 */ /* 0x000fea0003800000 */
.L_x_15363:
        /* <DEDUP_REMOVED lines=30> */
.L_x_15362:
        /* <DEDUP_REMOVED lines=76> */
.L_x_15365:
[----:B------:R-:W-:Y:S01]  /*22280*/  IMAD.MOV.U32 R2, RZ, RZ, 0x0 ;  /* 0x00000000ff027424 */ /* 0x000fe200078e00ff */
[----:B------:R-:W-:Y:S01]  /*22290*/  FSETP.NEU.FTZ.AND P0, PT, R5, RZ, PT ;  /* 0x000000ff0500720b */ /* 0x000fe20003f1d000 */
[----:B------:R-:W-:-:S06]  /*222a0*/  IMAD.MOV.U32 R3, RZ, RZ, 0x7ff00000 ;  /* 0x7ff00000ff037424 */ /* 0x000fcc00078e00ff */
[----:B------:R-:W-:-:S10]  /*222b0*/  DFMA R2, R4, R2, +INF ;  /* 0x7ff000000402742b */ /* 0x000fd40000000002 */
[----:B------:R-:W-:Y:S02]  /*222c0*/  FSEL R64, R2, RZ, P0 ;  /* 0x000000ff02407208 */ /* 0x000fe40000000000 */
[----:B------:R-:W-:Y:S01]  /*222d0*/  FSEL R65, R3, -QNAN , P0 ;  /* 0xfff0000003417808 */ /* 0x000fe20000000000 */
[----:B------:R-:W-:Y:S06]  /*222e0*/  BRA `(.L_x_15341) ;  /* 0x00000004003c7947 */ /* 0x000fec0003800000 */
.L_x_15359:
        /* <DEDUP_REMOVED lines=26> */
.L_x_15367:
[----:B------:R-:W-:Y:S05]  /*22490*/  BSYNC B3 ;  /* 0x0000000000037941 */ /* 0x000fea0003800000 */
.L_x_15366:
        /* <DEDUP_REMOVED lines=21> */
.L_x_15369:
[----:B------:R-:W-:Y:S05]  /*225f0*/  BSYNC B3 ;  /* 0x0000000000037941 */ /* 0x000fea0003800000 */
.L_x_15368:
[----:B------:R-:W-:Y:S02]  /*22600*/  IMAD.MOV.U32 R64, RZ, RZ, R2 ;  /* 0x000000ffff407224 */ /* 0x000fe400078e0002 */
[----:B------:R-:W-:Y:S01]  /*22610*/  IMAD.MOV.U32 R65, RZ, RZ, R3 ;  /* 0x000000ffff417224 */ /* 0x000fe200078e0003 */
[----:B------:R-:W-:Y:S06]  /*22620*/  BRA `(.L_x_15341) ;  /* 0x00000000006c7947 */ /* 0x000fec0003800000 */
.L_x_15342:
        /* <DEDUP_REMOVED lines=24> */
.L_x_15371:
[----:B------:R-:W-:Y:S05]  /*227b0*/  BSYNC B3 ;  /* 0x0000000000037941 */ /* 0x000fea0003800000 */
.L_x_15370:
[----:B------:R-:W-:Y:S02]  /*227c0*/  IMAD.MOV.U32 R64, RZ, RZ, R4 ;  /* 0x000000ffff407224 */ /* 0x000fe400078e0004 */
[----:B------:R-:W-:-:S07]  /*227d0*/  IMAD.MOV.U32 R65, RZ, RZ, R5 ;  /* 0x000000ffff417224 */ /* 0x000fce00078e0005 */
.L_x_15341:
[----:B------:R-:W-:Y:S05]  /*227e0*/  BSYNC B2 ;  /* 0x0000000000027941 */ /* 0x000fea0003800000 */
.L_x_15337:
        /* <DEDUP_REMOVED lines=25> */
.L_x_15376:
[----:B------:R-:W-:Y:S05]  /*22980*/  BSYNC B4 ;  /* 0x0000000000047941 */ /* 0x000fea0003800000 */
.L_x_15375:
        /* <DEDUP_REMOVED lines=49> */
.L_x_15378:
        /* <DEDUP_REMOVED lines=71> */
.L_x_15377:
        /* <DEDUP_REMOVED lines=37> */
.L_x_15387:
[----:B------:R-:W-:Y:S05]  /*23360*/  BSYNC B6 ;  /* 0x0000000000067941 */ /* 0x000fea0003800000 */
.L_x_15386:
[----:B------:R-:W-:Y:S02]  /*23370*/  IMAD.MOV.U32 R52, RZ, RZ, R2 ;  /* 0x000000ffff347224 */ /* 0x000fe400078e0002 */
[----:B------:R-:W-:Y:S01]  /*23380*/  IMAD.MOV.U32 R53, RZ, RZ, R3 ;  /* 0x000000ffff357224 */ /* 0x000fe200078e0003 */
[----:B------:R-:W-:Y:S06]  /*23390*/  BRA `(.L_x_15385) ;  /* 0x0000000000047947 */ /* 0x000fec0003800000 */
.L_x_15384:
[----:B------:R-:W-:-:S11]  /*233a0*/  DADD R52, -R62, R50 ;  /* 0x000000003e347229 */ /* 0x000fd60000000132 */
.L_x_15385:
[----:B------:R-:W-:Y:S05]  /*233b0*/  BSYNC B5 ;  /* 0x0000000000057941 */ /* 0x000fea0003800000 */
.L_x_15383:
        /* <DEDUP_REMOVED lines=28> */
.L_x_15392:
[----:B------:R-:W-:Y:S05]  /*23580*/  BSYNC B6 ;  /* 0x0000000000067941 */ /* 0x000fea0003800000 */
.L_x_15391:
[----:B------:R-:W-:Y:S02]  /*23590*/  IMAD.MOV.U32 R68, RZ, RZ, R2 ;  /* 0x000000ffff447224 */ /* 0x000fe400078e0002 */
[----:B------:R-:W-:Y:S01]  /*235a0*/  IMAD.MOV.U32 R69, RZ, RZ, R3 ;  /* 0x000000ffff457224 */ /* 0x000fe200078e0003 */
[----:B------:R-:W-:Y:S06]  /*235b0*/  BRA `(.L_x_15390) ;  /* 0x0000000000047947 */ /* 0x000fec0003800000 */
.L_x_15389:
[----:B------:R-:W-:-:S11]  /*235c0*/  DADD R68, -R48, R46 ;  /* 0x0000000030447229 */ /* 0x000fd6000000012e */
.L_x_15390:
[----:B------:R-:W-:Y:S05]  /*235d0*/  BSYNC B5 ;  /* 0x0000000000057941 */ /* 0x000fea0003800000 */
.L_x_15388:
[----:B------:R-:W-:Y:S01]  /*235e0*/  DMUL R2, R68, 0.5 ;  /* 0x3fe0000044027828 */ /* 0x000fe20000000000 */
[----:B------:R-:W-:Y:S01]  /*235f0*/  MOV R4, 0x0 ;  /* 0x0000000000047802 */ /* 0x000fe20000000f00 */
        /* <DEDUP_REMOVED lines=25> */
.L_x_15394:
[----:B------:R-:W-:Y:S05]  /*23790*/  BSYNC B5 ;  /* 0x0000000000057941 */ /* 0x000fea0003800000 */
.L_x_15393:
[----:B------:R-:W-:Y:S01]  /*237a0*/  MOV R46, R4 ;  /* 0x00000004002e7202 */ /* 0x000fe20000000f00 */
[----:B------:R-:W-:Y:S01]  /*237b0*/  IMAD.MOV.U32 R47, RZ, RZ, R5 ;  /* 0x000000ffff2f7224 */ /* 0x000fe200078e0005 */
[----:B------:R-:W-:Y:S06]  /*237c0*/  BRA `(.L_x_15395) ;  /* 0x0000000800347947 */ /* 0x000fec0003800000 */
.L_x_15382:
        /* <DEDUP_REMOVED lines=27> */
.L_x_15398:
[----:B------:R-:W-:Y:S05]  /*23980*/  BSYNC B5 ;  /* 0x0000000000057941 */ /* 0x000fea0003800000 */
.L_x_15397:
[----:B------:R-:W-:Y:S02]  /*23990*/  IMAD.MOV.U32 R46, RZ, RZ, R4 ;  /* 0x000000ffff2e7224 */ /* 0x000fe400078e0004 */
[----:B------:R-:W-:Y:S01]  /*239a0*/  IMAD.MOV.U32 R47, RZ, RZ, R5 ;  /* 0x000000ffff2f7224 */ /* 0x000fe200078e0005 */
[----:B------:R-:W-:Y:S06]  /*239b0*/  BRA `(.L_x_15395) ;  /* 0x0000000400b87947 */ /* 0x000fec0003800000 */
.L_x_15396:
        /* <DEDUP_REMOVED lines=26> */
[----:B------:R-:W-:Y:S02]  /*23b60*/  IMAD.MOV.U32 R8, RZ, RZ, R4 ;  /* 0x000000ffff087224 */ /* 0x000fe400078e0004 */
[----:B------:R-:W-:-:S07]  /*23b70*/  IMAD.MOV.U32 R9, RZ, RZ, R3 ;  /* 0x000000ffff097224 */ /* 0x000fce00078e0003 */
.L_x_15400:
[----:B------:R-:W-:Y:S05]  /*23b80*/  BSYNC B5 ;  /* 0x0000000000057941 */ /* 0x000fea0003800000 */
.L_x_15399:
        /* <DEDUP_REMOVED lines=21> */
.L_x_15402:
[----:B------:R-:W-:Y:S05]  /*23ce0*/  BSYNC B5 ;  /* 0x0000000000057941 */ /* 0x000fea0003800000 */
.L_x_15401:
[----:B------:R-:W-:Y:S01]  /*23cf0*/  DMUL R66, R66, 8.11296384146066816958e+31 ;  /* 0x4690000042427828 */ /* 0x000fe20000000000 */
[----:B------:R-:W-:Y:S02]  /*23d00*/  IMAD.MOV.U32 R46, RZ, RZ, R2 ;  /* 0x000000ffff2e7224 */ /* 0x000fe400078e0002 */
[----:B------:R-:W-:Y:S01]  /*23d10*/  IMAD.MOV.U32 R47, RZ, RZ, R3 ;  /* 0x000000ffff2f7224 */ /* 0x000fe200078e0003 */
[----:B------:R-:W-:Y:S07]  /*23d20*/  BRA `(.L_x_15395) ;  /* 0x0000000000dc7947 */ /* 0x000fee0003800000 */
.L_x_15381:
        /* <DEDUP_REMOVED lines=22> */
[----:B------:R-:W-:Y:S01]  /*23e90*/  IMAD.MOV.U32 R46, RZ, RZ, R4 ;  /* 0x000000ffff2e7224 */ /* 0x000fe200078e0004 */
[----:B------:R-:W-:-:S07]  /*23ea0*/  MOV R47, R3 ;  /* 0x00000003002f7202 */ /* 0x000fce0000000f00 */
.L_x_15404:
[----:B------:R-:W-:Y:S05]  /*23eb0*/  BSYNC B5 ;  /* 0x0000000000057941 */ /* 0x000fea0003800000 */
.L_x_15403:
        /* <DEDUP_REMOVED lines=28> */
.L_x_15406:
[----:B------:R-:W-:Y:S05]  /*24080*/  BSYNC B5 ;  /* 0x0000000000057941 */ /* 0x000fea0003800000 */
.L_x_15405:
[----:B------:R-:W-:-:S11]  /*24090*/  DMUL R46, R2, R46 ;  /* 0x0000002e022e7228 */ /* 0x000fd60000000000 */
.L_x_15395:
[----:B------:R-:W-:Y:S05]  /*240a0*/  BSYNC B4 ;  /* 0x0000000000047941 */ /* 0x000fea0003800000 */
.L_x_15380:
[----:B------:R-:W-:Y:S05]  /*240b0*/  BRA `(.L_x_15407) ;  /* 0x0000000000087947 */ /* 0x000fea0003800000 */
.L_x_15374:
[----:B------:R-:W-:Y:S02]  /*240c0*/  DMUL R46, R44, 9.00719925474099200000e+15 ;  /* 0x434000002c2e7828 */ /* 0x000fe40000000000 */
[----:B------:R-:W-:-:S11]  /*240d0*/  DMUL R66, R66, 9.00719925474099200000e+15 ;  /* 0x4340000042427828 */ /* 0x000fd60000000000 */
.L_x_15407:
[----:B------:R-:W-:Y:S05]  /*240e0*/  BSYNC B2 ;  /* 0x0000000000027941 */ /* 0x000fea0003800000 */
.L_x_15373:
        /* <DEDUP_REMOVED lines=28> */
.L_x_15409:
[----:B------:R-:W-:Y:S05]  /*242b0*/  BSYNC B2 ;  /* 0x0000000000027941 */ /* 0x000fea0003800000 */
.L_x_15408:
        /* <DEDUP_REMOVED lines=82> */
.L_x_15411:
[----:B------:R-:W-:Y:S02]  /*247e0*/  FSEL R2, RZ, 3.37028055040000000000e+12, P1 ;  /* 0x54442d18ff027808 */ /* 0x000fe40000800000 */
[----:B------:R-:W-:-:S07]  /*247f0*/  FSEL R3, RZ, 2.1426990032196044922, P1 ;  /* 0x400921fbff037808 */ /* 0x000fce0000800000 */
.L_x_15412:
[----:B------:R-:W-:Y:S05]  /*24800*/  BSYNC B0 ;  /* 0x0000000000007941 */ /* 0x000fea0003800000 */
.L_x_15410:
[----:B------:R-:W-:Y:S01]  /*24810*/  DADD R46, |R46|, |R66| ;  /* 0x000000002e2e7229 */ /* 0x000fe20000000642 */
[----:B------:R-:W-:-:S07]  /*24820*/  LOP3.LUT R67, R3, 0x80000000, R67, 0xb8, !PT ;  /* 0x8000000003437812 */ /* 0x000fce00078eb843 */
[----:B------:R-:W-:-:S06]  /*24830*/  DSETP.GTU.AND P0, PT, |R46|, +INF , PT ;  /* 0x7ff000002e00742a */ /* 0x000fcc0003f0c200 */
[----:B------:R-:W-:Y:S02]  /*24840*/  FSEL R2, R46, R2, P0 ;  /* 0x000000022e027208 */ /* 0x000fe40000000000 */
[----:B------:R-:W-:-:S07]  /*24850*/  FSEL R3, R47, R67, P0 ;  /* 0x000000432f037208 */ /* 0x000fce0000000000 */
.L_x_15379:
[----:B------:R-:W-:Y:S05]  /*24860*/  BSYNC B3 ;  /* 0x0000000000037941 */ /* 0x000fea0003800000 */
.L_x_15372:
[----:B------:R-:W-:Y:S01]  /*24870*/  LOP3.LUT R35, R3, 0x80000000, R35, 0xb8, !PT ;  /* 0x8000000003237812 */ /* 0x000fe200078eb823 */
[----:B------:R-:W-:Y:S01]  /*24880*/  IMAD.MOV.U32 R34, RZ, RZ, R2 ;  /* 0x000000ffff227224 */ /* 0x000fe200078e0002 */
[----:B------:R-:W-:Y:S01]  /*24890*/  LOP3.LUT R33, R65, 0x80000000, R33, 0xb8, !PT ;  /* 0x8000000041217812 */ /* 0x000fe200078eb821 */
[----:B------:R-:W-:Y:S01]  /*248a0*/  IMAD.MOV.U32 R32, RZ, RZ, R64 ;  /* 0x000000ffff207224 */ /* 0x000fe200078e0040 */
[----:B------:R-:W-:Y:S06]  /*248b0*/  BRA `(.L_x_15336) ;  /* 0x0000005800e07947 */ /* 0x000fec0003800000 */
.L_x_15335:
        /* <DEDUP_REMOVED lines=12> */
[----:B------:R-:W-:Y:S01]  /*24980*/  DSETP.GT.AND P0, PT, R50, UR4, PT ;  /* 0x0000000432007e2a */ /* 0x000fe2000bf04000 */
[----:B------:R-:W-:-:S13]  /*24990*/  MOV R11, R3 ;  /* 0x00000003000b7202 */ /* 0x000fda0000000f00 */
        /* <DEDUP_REMOVED lines=99> */
.L_x_15418:
[----:B------:R-:W-:Y:S05]  /*24fd0*/  BSYNC B0 ;  /* 0x0000000000007941 */ /* 0x000fea0003800000 */
.L_x_15417:
        /* <DEDUP_REMOVED lines=8> */
.L_x_15420:
[----:B------:R-:W-:Y:S05]  /*25060*/  BSYNC B3 ;  /* 0x0000000000037941 */ /* 0x000fea0003800000 */
.L_x_15419:
        /* <DEDUP_REMOVED lines=82> */
.L_x_15422:
[----:B------:R-:W-:-:S04]  /*25590*/  ISETP.GE.AND P0, PT, R45, RZ, PT ;  /* 0x000000ff2d00720c */ /* 0x000fc80003f06270 */
[----:B------:R-:W-:Y:S02]  /*255a0*/  FSEL R6, RZ, 3.37028055040000000000e+12, P0 ;  /* 0x54442d18ff067808 */ /* 0x000fe40000000000 */
[----:B------:R-:W-:-:S07]  /*255b0*/  FSEL R7, RZ, 2.1426990032196044922, P0 ;  /* 0x400921fbff077808 */ /* 0x000fce0000000000 */
.L_x_15423:
[----:B------:R-:W-:Y:S05]  /*255c0*/  BSYNC B0 ;  /* 0x0000000000007941 */ /* 0x000fea0003800000 */
.L_x_15421:
[----:B------:R-:W-:Y:S01]  /*255d0*/  DADD R2, |R32|, |R34| ;  /* 0x0000000020027229 */ /* 0x000fe20000000622 */
[----:B------:R-:W-:Y:S01]  /*255e0*/  LOP3.LUT R11, R7, 0x80000000, R11, 0xb8, !PT ;  /* 0x80000000070b7812 */ /* 0x000fe200078eb80b */
[----:B------:R-:W-:-:S06]  /*255f0*/  DMUL R46, R46, 0.5 ;  /* 0x3fe000002e2e7828 */ /* 0x000fcc0000000000 */
[----:B------:R-:W-:-:S06]  /*25600*/  DSETP.GTU.AND P0, PT, |R2|, +INF , PT ;  /* 0x7ff000000200742a */ /* 0x000fcc0003f0c200 */
[----:B------:R-:W-:Y:S02]  /*25610*/  FSEL R6, R2, R6, P0 ;  /* 0x0000000602067208 */ /* 0x000fe40000000000 */
[----:B------:R-:W-:Y:S01]  /*25620*/  FSEL R7, R3, R11, P0 ;  /* 0x0000000b03077208 */ /* 0x000fe20000000000 */
[----:B------:R-:W-:Y:S06]  /*25630*/  BRA `(.L_x_15424) ;  /* 0x0000004c00187947 */ /* 0x000fec0003800000 */
.L_x_15416:
        /* <DEDUP_REMOVED lines=135> */
.L_x_15426:
[----:B------:R-:W-:Y:S05]  /*25eb0*/  BSYNC B0 ;  /* 0x0000000000007941 */ /* 0x000fea0003800000 */
.L_x_15425:
        /* <DEDUP_REMOVED lines=8> */
.L_x_15428:
[----:B------:R-:W-:Y:S05]  /*25f40*/  BSYNC B3 ;  /* 0x0000000000037941 */ /* 0x000fea0003800000 */
.L_x_15427:
        /* <DEDUP_REMOVED lines=82> */
.L_x_15430:
[----:B------:R-:W-:-:S04]  /*26470*/  ISETP.GE.AND P0, PT, R45, RZ, PT ;  /* 0x000000ff2d00720c */ /* 0x000fc80003f06270 */
[----:B------:R-:W-:Y:S02]  /*26480*/  FSEL R6, RZ, 3.37028055040000000000e+12, P0 ;  /* 0x54442d18ff067808 */ /* 0x000fe40000000000 */
[----:B------:R-:W-:-:S07]  /*26490*/  FSEL R7, RZ, 2.1426990032196044922, P0 ;  /* 0x400921fbff077808 */ /* 0x000fce0000000000 */
.L_x_15431:
[----:B------:R-:W-:Y:S05]  /*264a0*/  BSYNC B0 ;  /* 0x0000000000007941 */ /* 0x000fea0003800000 */
.L_x_15429:
[----:B------:R-:W-:Y:S01]  /*264b0*/  DADD R2, |R32|, |R34| ;  /* 0x0000000020027229 */ /* 0x000fe20000000622 */
[----:B------:R-:W-:-:S07]  /*264c0*/  LOP3.LUT R11, R7, 0x80000000, R11, 0xb8, !PT ;  /* 0x80000000070b7812 */ /* 0x000fce00078eb80b */
[----:B------:R-:W-:-:S06]  /*264d0*/  DSETP.GTU.AND P0, PT, |R2|, +INF , PT ;  /* 0x7ff000000200742a */ /* 0x000fcc0003f0c200 */
[----:B------:R-:W-:Y:S02]  /*264e0*/  FSEL R6, R2, R6, P0 ;  /* 0x0000000602067208 */ /* 0x000fe40000000000 */
[----:B------:R-:W-:Y:S01]  /*264f0*/  FSEL R7, R3, R11, P0 ;  /* 0x0000000b03077208 */ /* 0x000fe20000000000 */
[----:B------:R-:W-:Y:S06]  /*26500*/  BRA `(.L_x_15424) ;  /* 0x0000003c00647947 */ /* 0x000fec0003800000 */
.L_x_15415:
        /* <DEDUP_REMOVED lines=22> */
[----:B------:R-:W-:Y:S05]  /*26670*/  CALL.REL.NOINC `($__internal_29_$__cuda_sm20_div_rn_f64_full) ;  /* 0x0000084000f47944 */ /* 0x000fea0003c00000 */
.L_x_15433:
[----:B------:R-:W-:Y:S05]  /*26680*/  BSYNC B3 ;  /* 0x0000000000037941 */ /* 0x000fea0003800000 */
.L_x_15432:
        /* <DEDUP_REMOVED lines=24> */
[----:B------:R-:W-:Y:S02]  /*26810*/  IMAD.MOV.U32 R4, RZ, RZ, R2 ;  /* 0x000000ffff047224 */ /* 0x000fe400078e0002 */
[----:B------:R-:W-:-:S07]  /*26820*/  IMAD.MOV.U32 R5, RZ, RZ, R3 ;  /* 0x000000ffff057224 */ /* 0x000fce00078e0003 */
.L_x_15435:
[----:B------:R-:W-:Y:S05]  /*26830*/  BSYNC B3 ;  /* 0x0000000000037941 */ /* 0x000fea0003800000 */
.L_x_15434:
        /* <DEDUP_REMOVED lines=136> */
.L_x_15437:
[----:B------:R-:W-:Y:S05]  /*270c0*/  BSYNC B0 ;  /* 0x0000000000007941 */ /* 0x000fea0003800000 */
.L_x_15436:
        /* <DEDUP_REMOVED lines=8> */
.L_x_15439:
[----:B------:R-:W-:Y:S05]  /*27150*/  BSYNC B3 ;  /* 0x0000000000037941 */ /* 0x000fea0003800000 */
.L_x_15438:
        /* <DEDUP_REMOVED lines=82> */
.L_x_15441:
[----:B------:R-:W-:-:S04]  /*27680*/  ISETP.GE.AND P0, PT, R45, RZ, PT ;  /* 0x000000ff2d00720c */ /* 0x000fc80003f06270 */
[----:B------:R-:W-:Y:S02]  /*27690*/  FSEL R6, RZ, 3.37028055040000000000e+12, P0 ;  /* 0x54442d18ff067808 */ /* 0x000fe40000000000 */
[----:B------:R-:W-:-:S07]  /*276a0*/  FSEL R7, RZ, 2.1426990032196044922, P0 ;  /* 0x400921fbff077808 */ /* 0x000fce0000000000 */
.L_x_15442:
[----:B------:R-:W-:Y:S05]  /*276b0*/  BSYNC B0 ;  /* 0x0000000000007941 */ /* 0x000fea0003800000 */
.L_x_15440:
[----:B------:R-:W-:Y:S01]  /*276c0*/  DADD R2, |R32|, |R34| ;  /* 0x0000000020027229 */ /* 0x000fe20000000622 */
[----:B------:R-:W-:Y:S01]  /*276d0*/  LOP3.LUT R11, R7, 0x80000000, R11, 0xb8, !PT ;  /* 0x80000000070b7812 */ /* 0x000fe200078eb80b */
[----:B------:R-:W-:-:S06]  /*276e0*/  DADD R46, R46, 1 ;  /* 0x3ff000002e2e7429 */ /* 0x000fcc0000000000 */
[----:B------:R-:W-:-:S06]  /*276f0*/  DSETP.GTU.AND P0, PT, |R2|, +INF , PT ;  /* 0x7ff000000200742a */ /* 0x000fcc0003f0c200 */
[----:B------:R-:W-:Y:S02]  /*27700*/  FSEL R6, R2, R6, P0 ;  /* 0x0000000602067208 */ /* 0x000fe40000000000 */
[----:B------:R-:W-:Y:S01]  /*27710*/  FSEL R7, R3, R11, P0 ;  /* 0x0000000b03077208 */ /* 0x000fe20000000000 */
[----:B------:R-:W-:Y:S06]  /*27720*/  BRA `(.L_x_15424) ;  /* 0x0000002800dc7947 */ /* 0x000fec0003800000 */
.L_x_15414:
        /* <DEDUP_REMOVED lines=28> */
[----:B------:R-:W-:Y:S01]  /*278f0*/  DMUL R8, R44, R2 ;  /* 0x000000022c087228 */ /* 0x000fe20000000000 */
[----:B------:R-:W-:-:S04]  /*27900*/  IADD3 R11, R5, -0x1, RZ ;  /* 0xffffffff050b7810 */ /* 0x000fc80007ffe0ff */
[----:B------:R-:W-:Y:S01]  /*27910*/  ISETP.GE.U32.AND P1, PT, R11, 0x7fefffff, PT ;  /* 0x7fefffff0b00780c */ /* 0x000fe20003f26070 */
[----:B------:R-:W-:Y:S02]  /*27920*/  IMAD.MOV.U32 R11, RZ, RZ, R4 ;  /* 0x000000ffff0b7224 */ /* 0x000fe400078e0004 */
[----:B------:R-:W-:Y:S01]  /*27930*/  DFMA R46, -R48, R8, R44 ;  /* 0x00000008302e722b */ /* 0x000fe2000000012c */
[----:B------:R-:W-:Y:S02]  /*27940*/  IMAD.MOV.U32 R4, RZ, RZ, -0x3ff ;  /* 0xfffffc01ff047424 */ /* 0x000fe400078e00ff */
[----:B------:R-:W-:Y:S02]  /*27950*/  @!P0 IMAD.MOV.U32 R11, RZ, RZ, R6 ;  /* 0x000000ffff0b8224 */ /* 0x000fe400078e0006 */
[----:B------:R-:W-:-:S03]  /*27960*/  @!P0 IMAD.MOV.U32 R4, RZ, RZ, -0x435 ;  /* 0xfffffbcbff048424 */ /* 0x000fc600078e00ff */
        /* <DEDUP_REMOVED lines=72> */
.L_x_15446:
[----:B------:R-:W-:Y:S05]  /*27df0*/  BSYNC B0 ;  /* 0x0000000000007941 */ /* 0x000fea0003800000 */
.L_x_15445:
        /* <DEDUP_REMOVED lines=8> */
.L_x_15448:
[----:B------:R-:W-:Y:S05]  /*27e80*/  BSYNC B3 ;  /* 0x0000000000037941 */ /* 0x000fea0003800000 */
.L_x_15447:
        /* <DEDUP_REMOVED lines=73> */
.L_x_15450:
[----:B------:R-:W-:Y:S05]  /*28320*/  BSYNC B0 ;  /* 0x0000000000007941 */ /* 0x000fea0003800000 */
.L_x_15449:
[----:B------:R-:W-:Y:S01]  /*28330*/  LOP3.LUT R3, R7, 0x80000000, R35, 0xb8, !PT ;  /* 0x8000000007037812 */ /* 0x000fe200078eb823 */
[----:B------:R-:W-:Y:S01]  /*28340*/  DMUL R46, R46, 0.5 ;  /* 0x3fe000002e2e7828 */ /* 0x000fe20000000000 */
[----:B------:R-:W-:Y:S02]  /*28350*/  FSEL R6, R4, R6, P0 ;  /* 0x0000000604067208 */ /* 0x000fe40000000000 */
[----:B------:R-:W-:Y:S01]  /*28360*/  FSEL R7, R5, R3, P0 ;  /* 0x0000000305077208 */ /* 0x000fe20000000000 */
[----:B------:R-:W-:Y:S07]  /*28370*/  BRA `(.L_x_15424) ;  /* 0x0000001c00c87947 */ /* 0x000fee0003800000 */
.L_x_15444:
        /* <DEDUP_REMOVED lines=135> */
.L_x_15452:
[----:B------:R-:W-:Y:S05]  /*28bf0*/  BSYNC B0 ;  /* 0x0000000000007941 */ /* 0x000fea0003800000 */
.L_x_15451:
        /* <DEDUP_REMOVED lines=8> */
.L_x_15454:
[----:B------:R-:W-:Y:S05]  /*28c80*/  BSYNC B3 ;  /* 0x0000000000037941 */ /* 0x000fea0003800000 */
.L_x_15453:
        /* <DEDUP_REMOVED lines=73> */
.L_x_15456:
[----:B------:R-:W-:Y:S05]  /*29120*/  BSYNC B0 ;  /* 0x0000000000007941 */ /* 0x000fea0003800000 */
.L_x_15455:
[----:B------:R-:W-:Y:S02]  /*29130*/  LOP3.LUT R3, R7, 0x80000000, R35, 0xb8, !PT ;  /* 0x8000000007037812 */ /* 0x000fe400078eb823 */
[----:B------:R-:W-:Y:S02]  /*29140*/  FSEL R6, R4, R6, P1 ;  /* 0x0000000604067208 */ /* 0x000fe40000800000 */
[----:B------:R-:W-:Y:S01]  /*29150*/  FSEL R7, R5, R3, P1 ;  /* 0x0000000305077208 */ /* 0x000fe20000800000 */
[----:B------:R-:W-:Y:S06]  /*29160*/  BRA `(.L_x_15424) ;  /* 0x00000010004c7947 */ /* 0x000fec0003800000 */
.L_x_15443:
        /* <DEDUP_REMOVED lines=23> */
.L_x_15458:
[----:B------:R-:W-:Y:S05]  /*292e0*/  BSYNC B3 ;  /* 0x0000000000037941 */ /* 0x000fea0003800000 */
.L_x_15457:
        /* <DEDUP_REMOVED lines=26> */
.L_x_15460:
[----:B------:R-:W-:Y:S05]  /*29490*/  BSYNC B3 ;  /* 0x0000000000037941 */ /* 0x000fea0003800000 */
.L_x_15459:
        /* <DEDUP_REMOVED lines=26> */
[----:B------:R-:W-:Y:S02]  /*29640*/  DFMA R8, R8, R8, R50 ;  /* 0x000000080808722b */ /* 0x000fe40000000032 */
[----:B------:R-:W-:-:S06]  /*29650*/  HFMA2.MMA R50, -RZ, RZ, 0, 0 ;  /* 0x00000000ff327435 */ /* 0x000fcc00000001ff */
        /* <DEDUP_REMOVED lines=108> */
.L_x_15462:
[----:B------:R-:W-:Y:S05]  /*29d20*/  BSYNC B0 ;  /* 0x0000000000007941 */ /* 0x000fea0003800000 */
.L_x_15461:
        /* <DEDUP_REMOVED lines=8> */
.L_x_15464:
[----:B------:R-:W-:Y:S05]  /*29db0*/  BSYNC B3 ;  /* 0x0000000000037941 */ /* 0x000fea0003800000 */
.L_x_15463:
        /* <DEDUP_REMOVED lines=74> */
.L_x_15466:
[----:B------:R-:W-:Y:S05]  /*2a260*/  BSYNC B0 ;  /* 0x0000000000007941 */ /* 0x000fea0003800000 */
.L_x_15465:
[----:B------:R-:W-:Y:S02]  /*2a270*/  LOP3.LUT R3, R7, 0x80000000, R35, 0xb8, !PT ;  /* 0x8000000007037812 */ /* 0x000fe400078eb823 */
[----:B------:R-:W-:Y:S02]  /*2a280*/  FSEL R6, R4, R6, P1 ;  /* 0x0000000604067208 */ /* 0x000fe40000800000 */
[----:B------:R-:W-:-:S07]  /*2a290*/  FSEL R7, R5, R3, P1 ;  /* 0x0000000305077208 */ /* 0x000fce0000800000 */
.L_x_15424:
[----:B------:R-:W-:Y:S05]  /*2a2a0*/  BSYNC B2 ;  /* 0x0000000000027941 */ /* 0x000fea0003800000 */
.L_x_15413:
        /* <DEDUP_REMOVED lines=8> */
.L_x_15334:
        /* <DEDUP_REMOVED lines=17> */
.L_x_15336:
[----:B------:R-:W-:Y:S05]  /*2a440*/  BSYNC B1 ;  /* 0x0000000000017941 */ /* 0x000fea0003800000 */
.L_x_15333:
        /* <DEDUP_REMOVED lines=64> */
[----:B------:R-:W-:Y:S01]  /*2a850*/  UMOV UR8, UR4 ;  /* 0x0000000400087c82 */ /* 0x000fe20008000000 */
[----:B------:R-:W-:Y:S01]  /*2a860*/  DMUL R2, R2, R2 ;  /* 0x0000000202027228 */ /* 0x000fe20000000000 */
[----:B------:R-:W-:-:S03]  /*2a870*/  MOV R8, R52 ;  /* 0x0000003400087202 */ /* 0x000fc60000000f00 */
        /* <DEDUP_REMOVED lines=18> */
[----:B------:R-:W-:Y:S01]  /*2a9a0*/  MOV R8, RZ ;  /* 0x000000ff00087202 */ /* 0x000fe20000000f00 */
        /* <DEDUP_REMOVED lines=48> */
.L_x_15474:
[----:B------:R-:W-:Y:S05]  /*2acb0*/  BSYNC B3 ;  /* 0x0000000000037941 */ /* 0x000fea0003800000 */
.L_x_15473:
        /* <DEDUP_REMOVED lines=82> */
.L_x_15472:
        /* <DEDUP_REMOVED lines=36> */
.L_x_15482:
[----:B------:R-:W-:Y:S05]  /*2b420*/  BSYNC B4 ;  /* 0x0000000000047941 */ /* 0x000fea0003800000 */
.L_x_15481:
[----:B------:R-:W-:Y:S01]  /*2b430*/  MOV R52, R2 ;  /* 0x0000000200347202 */ /* 0x000fe20000000f00 */
[----:B------:R-:W-:Y:S01]  /*2b440*/  IMAD.MOV.U32 R53, RZ, RZ, R3 ;  /* 0x000000ffff357224 */ /* 0x000fe200078e0003 */
[----:B------:R-:W-:Y:S06]  /*2b450*/  BRA `(.L_x_15480) ;  /* 0x0000000000047947 */ /* 0x000fec0003800000 */
.L_x_15479:
[----:B------:R-:W-:-:S11]  /*2b460*/  DADD R52, -R62, R50 ;  /* 0x000000003e347229 */ /* 0x000fd60000000132 */
.L_x_15480:
[----:B------:R-:W-:Y:S05]  /*2b470*/  BSYNC B3 ;  /* 0x0000000000037941 */ /* 0x000fea0003800000 */
.L_x_15478:
        /* <DEDUP_REMOVED lines=31> */
.L_x_15487:
[----:B------:R-:W-:Y:S05]  /*2b670*/  BSYNC B4 ;  /* 0x0000000000047941 */ /* 0x000fea0003800000 */
.L_x_15486:
[----:B------:R-:W-:Y:S05]  /*2b680*/  BRA `(.L_x_15485) ;  /* 0x0000000000047947 */ /* 0x000fea0003800000 */
.L_x_15484:
[----:B------:R-:W-:-:S11]  /*2b690*/  DADD R2, R46, -R8 ;  /* 0x000000002e027229 */ /* 0x000fd60000000808 */
.L_x_15485:
[----:B------:R-:W-:Y:S05]  /*2b6a0*/  BSYNC B3 ;  /* 0x0000000000037941 */ /* 0x000fea0003800000 */
.L_x_15483:
        /* <DEDUP_REMOVED lines=27> */
[----:B------:R-:W-:Y:S02]  /*2b860*/  IMAD.MOV.U32 R6, RZ, RZ, R4 ;  /* 0x000000ffff067224 */ /* 0x000fe400078e0004 */
[----:B------:R-:W-:-:S07]  /*2b870*/  IMAD.MOV.U32 R7, RZ, RZ, R3 ;  /* 0x000000ffff077224 */ /* 0x000fce00078e0003 */
.L_x_15489:
[----:B------:R-:W-:Y:S05]  /*2b880*/  BSYNC B3 ;  /* 0x0000000000037941 */ /* 0x000fea0003800000 */
.L_x_15488:
[----:B------:R-:W-:-:S10]  /*2b890*/  DADD R64, R64, R6 ;  /* 0x0000000040407229 */ /* 0x000fd40000000006 */
        /* <DEDUP_REMOVED lines=8> */
[----:B------:R-:W-:-:S08]  /*2b920*/  IMAD.MOV.U32 R2, RZ, RZ, -0x3ff ;  /* 0xfffffc01ff027424 */ /* 0x000fd000078e00ff */
        /* <DEDUP_REMOVED lines=76> */
.L_x_15490:
        /* <DEDUP_REMOVED lines=22> */
.L_x_15492:
[----:B------:R-:W-:Y:S05]  /*2bf50*/  BSYNC B3 ;  /* 0x0000000000037941 */ /* 0x000fea0003800000 */
.L_x_15491:
        /* <DEDUP_REMOVED lines=30> */
.L_x_15477:
        /* <DEDUP_REMOVED lines=25> */
.L_x_15495:
[----:B------:R-:W-:Y:S05]  /*2c2d0*/  BSYNC B3 ;  /* 0x0000000000037941 */ /* 0x000fea0003800000 */
.L_x_15494:
        /* <DEDUP_REMOVED lines=27> */
.L_x_15498:
[----:B------:R-:W-:Y:S05]  /*2c490*/  BSYNC B3 ;  /* 0x0000000000037941 */ /* 0x000fea0003800000 */
.L_x_15497:
        /* <DEDUP_REMOVED lines=30> */
.L_x_15496:
[----:B------:R-:W-:-:S10]  /*2c680*/  DADD R64, R64, 1 ;  /* 0x3ff0000040407429 */ /* 0x000fd40000000000 */
[----:B------:R-:W-:Y:S01]  /*2c690*/  ISETP.GT.AND P0, PT, R65, 0xfffff, PT ;  /* 0x000fffff4100780c */ /* 0x000fe20003f04270 */
[----:B------:R-:W-:Y:S02]  /*2c6a0*/  IMAD.MOV.U32 R4, RZ, RZ, R64 ;  /* 0x000000ffff047224 */ /* 0x000fe400078e0040 */
[--C-:B------:R-:W-:Y:S02]  /*2c6b0*/  IMAD.MOV.U32 R5, RZ, RZ, R65.reuse ;  /* 0x000000ffff057224 */ /* 0x100fe400078e0041 */
        /* <DEDUP_REMOVED lines=72> */
.L_x_15499:
[----:B------:R-:W-:Y:S01]  /*2cb40*/  IMAD.MOV.U32 R2, RZ, RZ, 0x0 ;  /* 0x00000000ff027424 */ /* 0x000fe200078e00ff */
[----:B------:R-:W-:Y:S02]  /*2cb50*/  MOV R3, 0x7ff00000 ;  /* 0x7ff0000000037802 */ /* 0x000fe40000000f00 */
[----:B------:R-:W-:-:S04]  /*2cb60*/  FSETP.NEU.FTZ.AND P0, PT, R5, RZ, PT ;  /* 0x000000ff0500720b */ /* 0x000fc80003f1d000 */
[----:B------:R-:W-:-:S10]  /*2cb70*/  DFMA R2, R4, R2, +INF ;  /* 0x7ff000000402742b */ /* 0x000fd40000000002 */
[----:B------:R-:W-:Y:S02]  /*2cb80*/  FSEL R64, R2, RZ, P0 ;  /* 0x000000ff02407208 */ /* 0x000fe40000000000 */
[----:B------:R-:W-:Y:S01]  /*2cb90*/  FSEL R65, R3, -QNAN , P0 ;  /* 0xfff0000003417808 */ /* 0x000fe20000000000 */
[----:B------:R-:W-:Y:S06]  /*2cba0*/  BRA `(.L_x_15475) ;  /* 0x00000004003c7947 */ /* 0x000fec0003800000 */
.L_x_15493:
        /* <DEDUP_REMOVED lines=22> */
[----:B------:R-:W-:Y:S02]  /*2cd10*/  IMAD.MOV.U32 R7, RZ, RZ, R57 ;  /* 0x000000ffff077224 */ /* 0x000fe400078e0039 */
[----:B------:R-:W-:-:S07]  /*2cd20*/  IMAD.MOV.U32 R5, RZ, RZ, R55 ;  /* 0x000000ffff057224 */ /* 0x000fce00078e0037 */
[----:B------:R-:W-:Y:S05]  /*2cd30*/  CALL.REL.NOINC `($__internal_30_$__cuda_sm20_dsqrt_rn_f64_mediumpath_v1) ;  /* 0x000007e000d87944 */ /* 0x000fea0003c00000 */
[----:B------:R-:W-:-:S07]  /*2cd40*/  IMAD.MOV.U32 R5, RZ, RZ, R3 ;  /* 0x000000ffff057224 */ /* 0x000fce00078e0003 */
.L_x_15501:
[----:B------:R-:W-:Y:S05]  /*2cd50*/  BSYNC B3 ;  /* 0x0000000000037941 */ /* 0x000fea0003800000 */
.L_x_15500:
        /* <DEDUP_REMOVED lines=21> */
.L_x_15503:
[----:B------:R-:W-:Y:S05]  /*2ceb0*/  BSYNC B3 ;  /* 0x0000000000037941 */ /* 0x000fea0003800000 */
.L_x_15502:
[----:B------:R-:W-:Y:S02]  /*2cec0*/  IMAD.MOV.U32 R64, RZ, RZ, R2 ;  /* 0x000000ffff407224 */ /* 0x000fe400078e0002 */
[----:B------:R-:W-:Y:S01]  /*2ced0*/  IMAD.MOV.U32 R65, RZ, RZ, R3 ;  /* 0x000000ffff417224 */ /* 0x000fe200078e0003 */
[----:B------:R-:W-:Y:S06]  /*2cee0*/  BRA `(.L_x_15475) ;  /* 0x00000000006c7947 */ /* 0x000fec0003800000 */
.L_x_15476:
        /* <DEDUP_REMOVED lines=24> */
.L_x_15505:
[----:B------:R-:W-:Y:S05]  /*2d070*/  BSYNC B3 ;  /* 0x0000000000037941 */ /* 0x000fea0003800000 */
.L_x_15504:
[----:B------:R-:W-:Y:S01]  /*2d080*/  MOV R64, R4 ;  /* 0x0000000400407202 */ /* 0x000fe20000000f00 */
[----:B------:R-:W-:-:S07]  /*2d090*/  IMAD.MOV.U32 R65, RZ, RZ, R5 ;  /* 0x000000ffff417224 */ /* 0x000fce00078e0005 */
.L_x_15475:
[----:B------:R-:W-:Y:S05]  /*2d0a0*/  BSYNC B2 ;  /* 0x0000000000027941 */ /* 0x000fea0003800000 */
.L_x_15471:
        /* <DEDUP_REMOVED lines=25> */
.L_x_15510:
[----:B------:R-:W-:Y:S05]  /*2d240*/  BSYNC B4 ;  /* 0x0000000000047941 */ /* 0x000fea0003800000 */
.L_x_15509:
        /* <DEDUP_REMOVED lines=49> */
.L_x_15512:
        /* <DEDUP_REMOVED lines=71> */
.L_x_15511:
        /* <DEDUP_REMOVED lines=37> */
.L_x_15521:
[----:B------:R-:W-:Y:S05]  /*2dc20*/  BSYNC B6 ;  /* 0x0000000000067941 */ /* 0x000fea0003800000 */
.L_x_15520:
[----:B------:R-:W-:Y:S02]  /*2dc30*/  IMAD.MOV.U32 R52, RZ, RZ, R2 ;  /* 0x000000ffff347224 */ /* 0x000fe400078e0002 */
[----:B------:R-:W-:Y:S01]  /*2dc40*/  IMAD.MOV.U32 R53, RZ, RZ, R3 ;  /* 0x000000ffff357224 */ /* 0x000fe200078e0003 */
[----:B------:R-:W-:Y:S06]  /*2dc50*/  BRA `(.L_x_15519) ;  /* 0x0000000000047947 */ /* 0x000fec0003800000 */
.L_x_15518:
[----:B------:R-:W-:-:S11]  /*2dc60*/  DADD R52, -R62, R50 ;  /* 0x000000003e347229 */ /* 0x000fd60000000132 */
.L_x_15519:
[----:B------:R-:W-:Y:S05]  /*2dc70*/  BSYNC B5 ;  /* 0x0000000000057941 */ /* 0x000fea0003800000 */
.L_x_15517:
        /* <DEDUP_REMOVED lines=28> */
.L_x_15526:
[----:B------:R-:W-:Y:S05]  /*2de40*/  BSYNC B6 ;  /* 0x0000000000067941 */ /* 0x000fea0003800000 */
.L_x_15525:
[----:B------:R-:W-:Y:S02]  /*2de50*/  IMAD.MOV.U32 R68, RZ, RZ, R2 ;  /* 0x000000ffff447224 */ /* 0x000fe400078e0002 */
[----:B------:R-:W-:Y:S01]  /*2de60*/  IMAD.MOV.U32 R69, RZ, RZ, R3 ;  /* 0x000000ffff457224 */ /* 0x000fe200078e0003 */
[----:B------:R-:W-:Y:S06]  /*2de70*/  BRA `(.L_x_15524) ;  /* 0x0000000000047947 */ /* 0x000fec0003800000 */
.L_x_15523:
[----:B------:R-:W-:-:S11]  /*2de80*/  DADD R68, -R48, R46 ;  /* 0x0000000030447229 */ /* 0x000fd6000000012e */
.L_x_15524:
[----:B------:R-:W-:Y:S05]  /*2de90*/  BSYNC B5 ;  /* 0x0000000000057941 */ /* 0x000fea0003800000 */
.L_x_15522:
        /* <DEDUP_REMOVED lines=27> */
.L_x_15528:
[----:B------:R-:W-:Y:S05]  /*2e050*/  BSYNC B5 ;  /* 0x0000000000057941 */ /* 0x000fea0003800000 */
.L_x_15527:
[----:B------:R-:W-:Y:S01]  /*2e060*/  MOV R46, R4 ;  /* 0x00000004002e7202 */ /* 0x000fe20000000f00 */
[----:B------:R-:W-:Y:S01]  /*2e070*/  IMAD.MOV.U32 R47, RZ, RZ, R5 ;  /* 0x000000ffff2f7224 */ /* 0x000fe200078e0005 */
[----:B------:R-:W-:Y:S06]  /*2e080*/  BRA `(.L_x_15529) ;  /* 0x0000000800347947 */ /* 0x000fec0003800000 */
.L_x_15516:
        /* <DEDUP_REMOVED lines=27> */
.L_x_15532:
[----:B------:R-:W-:Y:S05]  /*2e240*/  BSYNC B5 ;  /* 0x0000000000057941 */ /* 0x000fea0003800000 */
.L_x_15531:
[----:B------:R-:W-:Y:S02]  /*2e250*/  IMAD.MOV.U32 R46, RZ, RZ, R4 ;  /* 0x000000ffff2e7224 */ /* 0x000fe400078e0004 */
[----:B------:R-:W-:Y:S01]  /*2e260*/  IMAD.MOV.U32 R47, RZ, RZ, R5 ;  /* 0x000000ffff2f7224 */ /* 0x000fe200078e0005 */
[----:B------:R-:W-:Y:S06]  /*2e270*/  BRA `(.L_x_15529) ;  /* 0x0000000400b87947 */ /* 0x000fec0003800000 */
.L_x_15530:
        /* <DEDUP_REMOVED lines=28> */
.L_x_15534:
[----:B------:R-:W-:Y:S05]  /*2e440*/  BSYNC B5 ;  /* 0x0000000000057941 */ /* 0x000fea0003800000 */
.L_x_15533:
        /* <DEDUP_REMOVED lines=21> */
.L_x_15536:
[----:B------:R-:W-:Y:S05]  /*2e5a0*/  BSYNC B5 ;  /* 0x0000000000057941 */ /* 0x000fea0003800000 */
.L_x_15535:
[----:B------:R-:W-:Y:S01]  /*2e5b0*/  DMUL R66, R66, 8.11296384146066816958e+31 ;  /* 0x4690000042427828 */ /* 0x000fe20000000000 */
[----:B------:R-:W-:Y:S02]  /*2e5c0*/  IMAD.MOV.U32 R46, RZ, RZ, R2 ;  /* 0x000000ffff2e7224 */ /* 0x000fe400078e0002 */
[----:B------:R-:W-:Y:S01]  /*2e5d0*/  IMAD.MOV.U32 R47, RZ, RZ, R3 ;  /* 0x000000ffff2f7224 */ /* 0x000fe200078e0003 */
[----:B------:R-:W-:Y:S07]  /*2e5e0*/  BRA `(.L_x_15529) ;  /* 0x0000000000dc7947 */ /* 0x000fee0003800000 */
.L_x_15515:
        /* <DEDUP_REMOVED lines=22> */
[----:B------:R-:W-:Y:S02]  /*2e750*/  IMAD.MOV.U32 R46, RZ, RZ, R4 ;  /* 0x000000ffff2e7224 */ /* 0x000fe400078e0004 */
[----:B------:R-:W-:-:S07]  /*2e760*/  IMAD.MOV.U32 R47, RZ, RZ, R3 ;  /* 0x000000ffff2f7224 */ /* 0x000fce00078e0003 */
.L_x_15538:
[----:B------:R-:W-:Y:S05]  /*2e770*/  BSYNC B5 ;  /* 0x0000000000057941 */ /* 0x000fea0003800000 */
.L_x_15537:
[----:B------:R-:W-:Y:S01]  /*2e780*/  DADD R54, R44, 1 ;  /* 0x3ff000002c367429 */ /* 0x000fe20000000000 */
[----:B------:R-:W-:Y:S01]  /*2e790*/  MOV R4, 0x0 ;  /* 0x0000000000047802 */ /* 0x000fe20000000f00 */
[----:B------:R-:W-:Y:S01]  /*2e7a0*/  IMAD.MOV.U32 R5, RZ, RZ, 0x3fd80000 ;  /* 0x3fd80000ff057424 */ /* 0x000fe200078e00ff */
        /* <DEDUP_REMOVED lines=25> */
.L_x_15540:
[----:B------:R-:W-:Y:S05]  /*2e940*/  BSYNC B5 ;  /* 0x0000000000057941 */ /* 0x000fea0003800000 */
.L_x_15539:
[----:B------:R-:W-:-:S11]  /*2e950*/  DMUL R46, R2, R46 ;  /* 0x0000002e022e7228 */ /* 0x000fd60000000000 */
.L_x_15529:
[----:B------:R-:W-:Y:S05]  /*2e960*/  BSYNC B4 ;  /* 0x0000000000047941 */ /* 0x000fea0003800000 */
.L_x_15514:
[----:B------:R-:W-:Y:S05]  /*2e970*/  BRA `(.L_x_15541) ;  /* 0x0000000000087947 */ /* 0x000fea0003800000 */
.L_x_15508:
[----:B------:R-:W-:Y:S02]  /*2e980*/  DMUL R46, R44, 9.00719925474099200000e+15 ;  /* 0x434000002c2e7828 */ /* 0x000fe40000000000 */
[----:B------:R-:W-:-:S11]  /*2e990*/  DMUL R66, R66, 9.00719925474099200000e+15 ;  /* 0x4340000042427828 */ /* 0x000fd60000000000 */
.L_x_15541:
[----:B------:R-:W-:Y:S05]  /*2e9a0*/  BSYNC B2 ;  /* 0x0000000000027941 */ /* 0x000fea0003800000 */
.L_x_15507:
        /* <DEDUP_REMOVED lines=28> */
.L_x_15543:
[----:B------:R-:W-:Y:S05]  /*2eb70*/  BSYNC B2 ;  /* 0x0000000000027941 */ /* 0x000fea0003800000 */
.L_x_15542:
        /* <DEDUP_REMOVED lines=82> */
.L_x_15545:
[----:B------:R-:W-:Y:S02]  /*2f0a0*/  FSEL R2, RZ, 3.37028055040000000000e+12, P1 ;  /* 0x54442d18ff027808 */ /* 0x000fe40000800000 */
[----:B------:R-:W-:-:S07]  /*2f0b0*/  FSEL R3, RZ, 2.1426990032196044922, P1 ;  /* 0x400921fbff037808 */ /* 0x000fce0000800000 */
.L_x_15546:
[----:B------:R-:W-:Y:S05]  /*2f0c0*/  BSYNC B0 ;  /* 0x0000000000007941 */ /* 0x000fea0003800000 */
.L_x_15544:
[----:B------:R-:W-:Y:S01]  /*2f0d0*/  DADD R46, |R46|, |R66| ;  /* 0x000000002e2e7229 */ /* 0x000fe20000000642 */
[----:B------:R-:W-:-:S07]  /*2f0e0*/  LOP3.LUT R67, R3, 0x80000000, R67, 0xb8, !PT ;  /* 0x8000000003437812 */ /* 0x000fce00078eb843 */
[----:B------:R-:W-:-:S06]  /*2f0f0*/  DSETP.GTU.AND P0, PT, |R46|, +INF , PT ;  /* 0x7ff000002e00742a */ /* 0x000fcc0003f0c200 */
[----:B------:R-:W-:Y:S02]  /*2f100*/  FSEL R2, R46, R2, P0 ;  /* 0x000000022e027208 */ /* 0x000fe40000000000 */
[----:B------:R-:W-:-:S07]  /*2f110*/  FSEL R3, R47, R67, P0 ;  /* 0x000000432f037208 */ /* 0x000fce0000000000 */
.L_x_15513:
[----:B------:R-:W-:Y:S05]  /*2f120*/  BSYNC B3 ;  /* 0x0000000000037941 */ /* 0x000fea0003800000 */
.L_x_15506:
[----:B------:R-:W-:Y:S01]  /*2f130*/  LOP3.LUT R31, R3, 0x80000000, R31, 0xb8, !PT ;  /* 0x80000000031f7812 */ /* 0x000fe200078eb81f */
[----:B------:R-:W-:Y:S01]  /*2f140*/  IMAD.MOV.U32 R30, RZ, RZ, R2 ;  /* 0x000000ffff1e7224 */ /* 0x000fe200078e0002 */
[----:B------:R-:W-:Y:S02]  /*2f150*/  LOP3.LUT R29, R65, 0x80000000, R29, 0xb8, !PT ;  /* 0x80000000411d7812 */ /* 0x000fe400078eb81d */
[----:B------:R-:W-:Y:S01]  /*2f160*/  MOV R28, R64 ;  /* 0x00000040001c7202 */ /* 0x000fe20000000f00 */
[----:B------:R-:W-:Y:S06]  /*2f170*/  BRA `(.L_x_15470) ;  /* 0x0000005800e07947 */ /* 0x000fec0003800000 */
.L_x_15469:
        /* <DEDUP_REMOVED lines=113> */
.L_x_15552:
[----:B------:R-:W-:Y:S05]  /*2f890*/  BSYNC B0 ;  /* 0x0000000000007941 */ /* 0x000fea0003800000 */
.L_x_15551:
        /* <DEDUP_REMOVED lines=8> */
.L_x_15554:
[----:B------:R-:W-:Y:S05]  /*2f920*/  BSYNC B3 ;  /* 0x0000000000037941 */ /* 0x000fea0003800000 */
.L_x_15553:
        /* <DEDUP_REMOVED lines=82> */
.L_x_15556:
[----:B------:R-:W-:-:S04]  /*2fe50*/  ISETP.GE.AND P0, PT, R45, RZ, PT ;  /* 0x000000ff2d00720c */ /* 0x000fc80003f06270 */
[----:B------:R-:W-:Y:S02]  /*2fe60*/  FSEL R6, RZ, 3.37028055040000000000e+12, P0 ;  /* 0x54442d18ff067808 */ /* 0x000fe40000000000 */
[----:B------:R-:W-:-:S07]  /*2fe70*/  FSEL R7, RZ, 2.1426990032196044922, P0 ;  /* 0x400921fbff077808 */ /* 0x000fce0000000000 */
.L_x_15557:
[----:B------:R-:W-:Y:S05]  /*2fe80*/  BSYNC B0 ;  /* 0x0000000000007941 */ /* 0x000fea0003800000 */
.L_x_15555:
[----:B------:R-:W-:Y:S01]  /*2fe90*/  DADD R2, |R28|, |R30| ;  /* 0x000000001c027229 */ /* 0x000fe2000000061e */
[----:B------:R-:W-:Y:S01]  /*2fea0*/  LOP3.LUT R11, R7, 0x80000000, R11, 0xb8, !PT ;  /* 0x80000000070b7812 */ /* 0x000fe200078eb80b */
[----:B------:R-:W-:-:S06]  /*2feb0*/  DMUL R46, R46, 0.5 ;  /* 0x3fe000002e2e7828 */ /* 0x000fcc0000000000 */
[----:B------:R-:W-:-:S06]  /*2fec0*/  DSETP.GTU.AND P0, PT, |R2|, +INF , PT ;  /* 0x7ff000000200742a */ /* 0x000fcc0003f0c200 */
[----:B------:R-:W-:Y:S02]  /*2fed0*/  FSEL R6, R2, R6, P0 ;  /* 0x0000000602067208 */ /* 0x000fe40000000000 */
[----:B------:R-:W-:Y:S01]  /*2fee0*/  FSEL R7, R3, R11, P0 ;  /* 0x0000000b03077208 */ /* 0x000fe20000000000 */
[----:B------:R-:W-:Y:S06]  /*2fef0*/  BRA `(.L_x_15558) ;  /* 0x0000004c00187947 */ /* 0x000fec0003800000 */
.L_x_15550:
        /* <DEDUP_REMOVED lines=8> */
[-C--:B------:R-:W-:Y:S01]  /*2ff80*/  SEL R3, R67, R69.reuse, P1 ;  /* 0x0000004543037207 */ /* 0x080fe20000800000 */
[----:B------:R-:W-:Y:S01]  /*2ff90*/  IMAD.MOV.U32 R52, RZ, RZ, RZ ;  /* 0x000000ffff347224 */ /* 0x000fe200078e00ff */
[----:B------:R-:W-:Y:S01]  /*2ffa0*/  SEL R4, R66, R68, P0 ;  /* 0x0000004442047207 */ /* 0x000fe20000000000 */
[----:B------:R-:W-:Y:S01]  /*2ffb0*/  IMAD.MOV.U32 R56, RZ, RZ, 0x0 ;  /* 0x00000000ff387424 */ /* 0x000fe200078e00ff */
[----:B------:R-:W-:Y:S01]  /*2ffc0*/  LOP3.LUT R6, R3, 0xffc00000, RZ, 0xc0, !PT ;  /* 0xffc0000003067812 */ /* 0x000fe200078ec0ff */
[----:B------:R-:W-:Y:S01]  /*2ffd0*/  IMAD.MOV.U32 R57, RZ, RZ, 0x3fd80000 ;  /* 0x3fd80000ff397424 */ /* 0x000fe200078e00ff */
[----:B------:R-:W-:Y:S01]  /*2ffe0*/  SEL R5, R67, R69, P0 ;  /* 0x0000004543057207 */ /* 0x000fe20000000000 */
[----:B------:R-:W-:Y:S01]  /*2fff0*/  MUFU.RCP64H R59, R51 ;  /* 0x00000033003b7308 */ /* 0x000fe20000001800 */
[----:B------:R-:W-:Y:S01]  /*30000*/  IADD3 R9, -R6, 0x7fd00000, RZ ;  /* 0x7fd0000006097810 */ /* 0x000fe20007ffe1ff */
[----:B------:R-:W-:Y:S01]  /*30010*/  BSSY B0, `(.L_x_15559) ;  /* 0x0000076000007945 */ /* 0x000fe20003800000 */
[----:B------:R-:W-:-:S02]  /*30020*/  MOV R8, RZ ;  /* 0x000000ff00087202 */ /* 0x000fc40000000f00 */
[----:B------:R-:W-:Y:S02]  /*30030*/  SEL R2, R66, R68, P1 ;  /* 0x0000004442027207 */ /* 0x000fe40000800000 */
        /* <DEDUP_REMOVED lines=115> */
.L_x_15560:
[----:B------:R-:W-:Y:S05]  /*30770*/  BSYNC B0 ;  /* 0x0000000000007941 */ /* 0x000fea0003800000 */
.L_x_15559:
        /* <DEDUP_REMOVED lines=8> */
.L_x_15562:
[----:B------:R-:W-:Y:S05]  /*30800*/  BSYNC B3 ;  /* 0x0000000000037941 */ /* 0x000fea0003800000 */
.L_x_15561:
        /* <DEDUP_REMOVED lines=82> */
.L_x_15564:
[----:B------:R-:W-:-:S04]  /*30d30*/  ISETP.GE.AND P0, PT, R45, RZ, PT ;  /* 0x000000ff2d00720c */ /* 0x000fc80003f06270 */
[----:B------:R-:W-:Y:S02]  /*30d40*/  FSEL R6, RZ, 3.37028055040000000000e+12, P0 ;  /* 0x54442d18ff067808 */ /* 0x000fe40000000000 */
[----:B------:R-:W-:-:S07]  /*30d50*/  FSEL R7, RZ, 2.1426990032196044922, P0 ;  /* 0x400921fbff077808 */ /* 0x000fce0000000000 */
.L_x_15565:
[----:B------:R-:W-:Y:S05]  /*30d60*/  BSYNC B0 ;  /* 0x0000000000007941 */ /* 0x000fea0003800000 */
.L_x_15563:
[----:B------:R-:W-:Y:S01]  /*30d70*/  DADD R2, |R28|, |R30| ;  /* 0x000000001c027229 */ /* 0x000fe2000000061e */
[----:B------:R-:W-:-:S07]  /*30d80*/  LOP3.LUT R11, R7, 0x80000000, R11, 0xb8, !PT ;  /* 0x80000000070b7812 */ /* 0x000fce00078eb80b */
[----:B------:R-:W-:-:S06]  /*30d90*/  DSETP.GTU.AND P0, PT, |R2|, +INF , PT ;  /* 0x7ff000000200742a */ /* 0x000fcc0003f0c200 */
[----:B------:R-:W-:Y:S02]  /*30da0*/  FSEL R6, R2, R6, P0 ;  /* 0x0000000602067208 */ /* 0x000fe40000000000 */
[----:B------:R-:W-:Y:S01]  /*30db0*/  FSEL R7, R3, R11, P0 ;  /* 0x0000000b03077208 */ /* 0x000fe20000000000 */
[----:B------:R-:W-:Y:S06]  /*30dc0*/  BRA `(.L_x_15558) ;  /* 0x0000003c00647947 */ /* 0x000fec0003800000 */
.L_x_15549:
        /* <DEDUP_REMOVED lines=23> */
.L_x_15567:
[----:B------:R-:W-:Y:S05]  /*30f40*/  BSYNC B3 ;  /* 0x0000000000037941 */ /* 0x000fea0003800000 */
.L_x_15566:
        /* <DEDUP_REMOVED lines=24> */
[----:B------:R-:W-:Y:S01]  /*310d0*/  IMAD.MOV.U32 R4, RZ, RZ, R2 ;  /* 0x000000ffff047224 */ /* 0x000fe200078e0002 */
[----:B------:R-:W-:-:S07]  /*310e0*/  MOV R5, R3 ;  /* 0x0000000300057202 */ /* 0x000fce0000000f00 */
.L_x_15569:
[----:B------:R-:W-:Y:S05]  /*310f0*/  BSYNC B3 ;  /* 0x0000000000037941 */ /* 0x000fea0003800000 */
.L_x_15568:
[----:B------:R-:W-:Y:S01]  /*31100*/  DADD R54, -RZ, |R4| ;  /* 0x00000000ff367229 */ /* 0x000fe20000000504 */
[----:B------:R-:W-:Y:S01]  /*31110*/  IMAD.MOV.U32 R8, RZ, RZ, RZ ;  /* 0x000000ffff087224 */ /* 0x000fe200078e00ff */
[----:B------:R-:W-:Y:S01]  /*31120*/  UMOV UR4, 0xffffffff ;  /* 0xffffffff00047882 */ /* 0x000fe20000000000 */
[----:B------:R-:W-:Y:S01]  /*31130*/  UMOV UR5, 0x7fefffff ;  /* 0x7fefffff00057882 */ /* 0x000fe20000000000 */
[----:B------:R-:W-:Y:S01]  /*31140*/  IMAD.MOV.U32 R56, RZ, RZ, 0x0 ;  /* 0x00000000ff387424 */ /* 0x000fe200078e00ff */
[----:B------:R-:W-:Y:S01]  /*31150*/  UMOV UR8, UR5 ;  /* 0x0000000500087c82 */ /* 0x000fe20008000000 */
[----:B------:R-:W-:Y:S01]  /*31160*/  MOV R57, 0x3fd80000 ;  /* 0x3fd8000000397802 */ /* 0x000fe20000000f00 */
[----:B------:R-:W-:Y:S01]  /*31170*/  IMAD.U32 R44, RZ, RZ, UR8 ;  /* 0x00000008ff2c7e24 */ /* 0x000fe2000f8e00ff */
        /* <DEDUP_REMOVED lines=128> */
.L_x_15571:
[----:B------:R-:W-:Y:S05]  /*31980*/  BSYNC B0 ;  /* 0x0000000000007941 */ /* 0x000fea0003800000 */
.L_x_15570:
        /* <DEDUP_REMOVED lines=8> */
.L_x_15573:
[----:B------:R-:W-:Y:S05]  /*31a10*/  BSYNC B3 ;  /* 0x0000000000037941 */ /* 0x000fea0003800000 */
.L_x_15572:
        /* <DEDUP_REMOVED lines=82> */
.L_x_15575:
[----:B------:R-:W-:-:S04]  /*31f40*/  ISETP.GE.AND P0, PT, R45, RZ, PT ;  /* 0x000000ff2d00720c */ /* 0x000fc80003f06270 */
[----:B------:R-:W-:Y:S02]  /*31f50*/  FSEL R6, RZ, 3.37028055040000000000e+12, P0 ;  /* 0x54442d18ff067808 */ /* 0x000fe40000000000 */
[----:B------:R-:W-:-:S07]  /*31f60*/  FSEL R7, RZ, 2.1426990032196044922, P0 ;  /* 0x400921fbff077808 */ /* 0x000fce0000000000 */
.L_x_15576:
[----:B------:R-:W-:Y:S05]  /*31f70*/  BSYNC B0 ;  /* 0x0000000000007941 */ /* 0x000fea0003800000 */
.L_x_15574:
[----:B------:R-:W-:Y:S01]  /*31f80*/  DADD R2, |R28|, |R30| ;  /* 0x000000001c027229 */ /* 0x000fe2000000061e */
[----:B------:R-:W-:Y:S01]  /*31f90*/  LOP3.LUT R11, R7, 0x80000000, R11, 0xb8, !PT ;  /* 0x80000000070b7812 */ /* 0x000fe200078eb80b */
[----:B------:R-:W-:-:S06]  /*31fa0*/  DADD R46, R46, 1 ;  /* 0x3ff000002e2e7429 */ /* 0x000fcc0000000000 */
[----:B------:R-:W-:-:S06]  /*31fb0*/  DSETP.GTU.AND P0, PT, |R2|, +INF , PT ;  /* 0x7ff000000200742a */ /* 0x000fcc0003f0c200 */
[----:B------:R-:W-:Y:S02]  /*31fc0*/  FSEL R6, R2, R6, P0 ;  /* 0x0000000602067208 */ /* 0x000fe40000000000 */
[----:B------:R-:W-:Y:S01]  /*31fd0*/  FSEL R7, R3, R11, P0 ;  /* 0x0000000b03077208 */ /* 0x000fe20000000000 */
[----:B------:R-:W-:Y:S06]  /*31fe0*/  BRA `(.L_x_15558) ;  /* 0x0000002800dc7947 */ /* 0x000fec0003800000 */
.L_x_15548:
        /* <DEDUP_REMOVED lines=108> */
.L_x_15580:
[----:B------:R-:W-:Y:S05]  /*326b0*/  BSYNC B0 ;  /* 0x0000000000007941 */ /* 0x000fea0003800000 */
.L_x_15579:
        /* <DEDUP_REMOVED lines=8> */
.L_x_15582:
[----:B------:R-:W-:Y:S05]  /*32740*/  BSYNC B3 ;  /* 0x0000000000037941 */ /* 0x000fea0003800000 */
.L_x_15581:
        /* <DEDUP_REMOVED lines=73> */
.L_x_15584:
[----:B------:R-:W-:Y:S05]  /*32be0*/  BSYNC B0 ;  /* 0x0000000000007941 */ /* 0x000fea0003800000 */
.L_x_15583:
[----:B------:R-:W-:Y:S01]  /*32bf0*/  LOP3.LUT R3, R7, 0x80000000, R31, 0xb8, !PT ;  /* 0x8000000007037812 */ /* 0x000fe200078eb81f */
[----:B------:R-:W-:Y:S01]  /*32c00*/  DMUL R46, R46, 0.5 ;  /* 0x3fe000002e2e7828 */ /* 0x000fe20000000000 */
[----:B------:R-:W-:Y:S02]  /*32c10*/  FSEL R6, R4, R6, P0 ;  /* 0x0000000604067208 */ /* 0x000fe40000000000 */
[----:B------:R-:W-:Y:S01]  /*32c20*/  FSEL R7, R5, R3, P0 ;  /* 0x0000000305077208 */ /* 0x000fe20000000000 */
[----:B------:R-:W-:Y:S07]  /*32c30*/  BRA `(.L_x_15558) ;  /* 0x0000001c00c87947 */ /* 0x000fee0003800000 */
.L_x_15578:
        /* <DEDUP_REMOVED lines=20> */
[----:B------:R-:W-:-:S02]  /*32d80*/  MOV R11, UR8 ;  /* 0x00000008000b7c02 */ /* 0x000fc40008000f00 */
        /* <DEDUP_REMOVED lines=30> */
[----:B------:R-:W-:Y:S01]  /*32f70*/  MOV R52, 0xfffffc01 ;  /* 0xfffffc0100347802 */ /* 0x000fe20000000f00 */
        /* <DEDUP_REMOVED lines=83> */
.L_x_15586:
[----:B------:R-:W-:Y:S05]  /*334b0*/  BSYNC B0 ;  /* 0x0000000000007941 */ /* 0x000fea0003800000 */
.L_x_15585:
        /* <DEDUP_REMOVED lines=8> */
.L_x_15588:
[----:B------:R-:W-:Y:S05]  /*33540*/  BSYNC B3 ;  /* 0x0000000000037941 */ /* 0x000fea0003800000 */
.L_x_15587:
        /* <DEDUP_REMOVED lines=73> */
.L_x_15590:
[----:B------:R-:W-:Y:S05]  /*339e0*/  BSYNC B0 ;  /* 0x0000000000007941 */ /* 0x000fea0003800000 */
.L_x_15589:
[----:B------:R-:W-:Y:S02]  /*339f0*/  LOP3.LUT R3, R7, 0x80000000, R31, 0xb8, !PT ;  /* 0x8000000007037812 */ /* 0x000fe400078eb81f */
[----:B------:R-:W-:Y:S02]  /*33a00*/  FSEL R6, R4, R6, P1 ;  /* 0x0000000604067208 */ /* 0x000fe40000800000 */
[----:B------:R-:W-:Y:S01]  /*33a10*/  FSEL R7, R5, R3, P1 ;  /* 0x0000000305077208 */ /* 0x000fe20000800000 */
[----:B------:R-:W-:Y:S06]  /*33a20*/  BRA `(.L_x_15558) ;  /* 0x00000010004c7947 */ /* 0x000fec0003800000 */
.L_x_15577:
        /* <DEDUP_REMOVED lines=23> */
.L_x_15592:
[----:B------:R-:W-:Y:S05]  /*33ba0*/  BSYNC B3 ;  /* 0x0000000000037941 */ /* 0x000fea0003800000 */
.L_x_15591:
        /* <DEDUP_REMOVED lines=24> */
[----:B------:R-:W-:Y:S02]  /*33d30*/  IMAD.MOV.U32 R4, RZ, RZ, R2 ;  /* 0x000000ffff047224 */ /* 0x000fe400078e0002 */
[----:B------:R-:W-:-:S07]  /*33d40*/  IMAD.MOV.U32 R5, RZ, RZ, R3 ;  /* 0x000000ffff057224 */ /* 0x000fce00078e0003 */
.L_x_15594:
[----:B------:R-:W-:Y:S05]  /*33d50*/  BSYNC B3 ;  /* 0x0000000000037941 */ /* 0x000fea0003800000 */
.L_x_15593:
        /* <DEDUP_REMOVED lines=9> */
[----:B------:R-:W-:Y:S01]  /*33df0*/  MOV R56, 0x1 ;  /* 0x0000000100387802 */ /* 0x000fe20000000f00 */
        /* <DEDUP_REMOVED lines=126> */
.L_x_15596:
[----:B------:R-:W-:Y:S05]  /*345e0*/  BSYNC B0 ;  /* 0x0000000000007941 */ /* 0x000fea0003800000 */
.L_x_15595:
        /* <DEDUP_REMOVED lines=8> */
.L_x_15598:
[----:B------:R-:W-:Y:S05]  /*34670*/  BSYNC B3 ;  /* 0x0000000000037941 */ /* 0x000fea0003800000 */
.L_x_15597:
        /* <DEDUP_REMOVED lines=74> */
.L_x_15600:
[----:B------:R-:W-:Y:S05]  /*34b20*/  BSYNC B0 ;  /* 0x0000000000007941 */ /* 0x000fea0003800000 */
.L_x_15599:
[----:B------:R-:W-:Y:S02]  /*34b30*/  LOP3.LUT R3, R7, 0x80000000, R31, 0xb8, !PT ;  /* 0x8000000007037812 */ /* 0x000fe400078eb81f */
[----:B------:R-:W-:Y:S02]  /*34b40*/  FSEL R6, R4, R6, P1 ;  /* 0x0000000604067208 */ /* 0x000fe40000800000 */
[----:B------:R-:W-:-:S07]  /*34b50*/  FSEL R7, R5, R3, P1 ;  /* 0x0000000305077208 */ /* 0x000fce0000800000 */
.L_x_15558:
[----:B------:R-:W-:Y:S05]  /*34b60*/  BSYNC B2 ;  /* 0x0000000000027941 */ /* 0x000fea0003800000 */
.L_x_15547:
        /* <DEDUP_REMOVED lines=8> */
.L_x_15468:
        /* <DEDUP_REMOVED lines=17> */
.L_x_15470:
[----:B------:R-:W-:Y:S05]  /*34d00*/  BSYNC B1 ;  /* 0x0000000000017941 */ /* 0x000fea0003800000 */
.L_x_15467:
        /* <DEDUP_REMOVED lines=134> */
.L_x_15608:
[----:B------:R-:W-:Y:S05]  /*35570*/  BSYNC B3 ;  /* 0x0000000000037941 */ /* 0x000fea0003800000 */
.L_x_15607:
[----:B------:R-:W-:-:S10]  /*35580*/  DADD R2, R44, R2 ;  /* 0x000000002c027229 */ /* 0x000fd40000000002 */
[----:B------:R-:W-:Y:S01]  /*35590*/  ISETP.GT.AND P0, PT, R3, 0xfffff, PT ;  /* 0x000fffff0300780c */ /* 0x000fe20003f04270 */
[----:B------:R-:W-:Y:S01]  /*355a0*/  IMAD.MOV.U32 R5, RZ, RZ, R3 ;  /* 0x000000ffff057224 */ /* 0x000fe200078e0003 */
[----:B------:R-:W-:Y:S01]  /*355b0*/  MOV R4, R2 ;  /* 0x0000000200047202 */ /* 0x000fe20000000f00 */
[----:B------:R-:W-:Y:S01]  /*355c0*/  IMAD.MOV.U32 R8, RZ, RZ, R2 ;  /* 0x000000ffff087224 */ /* 0x000fe200078e0002 */
[----:B------:R-:W-:-:S09]  /*355d0*/  MOV R2, 0xfffffc01 ;  /* 0xfffffc0100027802 */ /* 0x000fd20000000f00 */
        /* <DEDUP_REMOVED lines=76> */
.L_x_15606:
        /* <DEDUP_REMOVED lines=36> */
.L_x_15616:
[----:B------:R-:W-:Y:S05]  /*35ce0*/  BSYNC B4 ;  /* 0x0000000000047941 */ /* 0x000fea0003800000 */
.L_x_15615:
[----:B------:R-:W-:Y:S02]  /*35cf0*/  IMAD.MOV.U32 R52, RZ, RZ, R2 ;  /* 0x000000ffff347224 */ /* 0x000fe400078e0002 */
[----:B------:R-:W-:Y:S01]  /*35d00*/  IMAD.MOV.U32 R53, RZ, RZ, R3 ;  /* 0x000000ffff357224 */ /* 0x000fe200078e0003 */
[----:B------:R-:W-:Y:S06]  /*35d10*/  BRA `(.L_x_15614) ;  /* 0x0000000000047947 */ /* 0x000fec0003800000 */
.L_x_15613:
[----:B------:R-:W-:-:S11]  /*35d20*/  DADD R52, -R62, R50 ;  /* 0x000000003e347229 */ /* 0x000fd60000000132 */
.L_x_15614:
[----:B------:R-:W-:Y:S05]  /*35d30*/  BSYNC B3 ;  /* 0x0000000000037941 */ /* 0x000fea0003800000 */
.L_x_15612:
        /* <DEDUP_REMOVED lines=31> */
.L_x_15621:
[----:B------:R-:W-:Y:S05]  /*35f30*/  BSYNC B4 ;  /* 0x0000000000047941 */ /* 0x000fea0003800000 */
.L_x_15620:
[----:B------:R-:W-:Y:S05]  /*35f40*/  BRA `(.L_x_15619) ;  /* 0x0000000000047947 */ /* 0x000fea0003800000 */
.L_x_15618:
[----:B------:R-:W-:-:S11]  /*35f50*/  DADD R2, R46, -R8 ;  /* 0x000000002e027229 */ /* 0x000fd60000000808 */
.L_x_15619:
[----:B------:R-:W-:Y:S05]  /*35f60*/  BSYNC B3 ;  /* 0x0000000000037941 */ /* 0x000fea0003800000 */
.L_x_15617:
        /* <DEDUP_REMOVED lines=29> */
.L_x_15623:
[----:B------:R-:W-:Y:S05]  /*36140*/  BSYNC B3 ;  /* 0x0000000000037941 */ /* 0x000fea0003800000 */
.L_x_15622:
        /* <DEDUP_REMOVED lines=86> */
.L_x_15624:
        /* <DEDUP_REMOVED lines=22> */
.L_x_15626:
[----:B------:R-:W-:Y:S05]  /*36810*/  BSYNC B3 ;  /* 0x0000000000037941 */ /* 0x000fea0003800000 */
.L_x_15625:
        /* <DEDUP_REMOVED lines=30> */
.L_x_15611:
[----:B------:R-:W-:-:S14]  /*36a00*/  DSETP.GEU.AND P0, PT, R66, 1, PT ;  /* 0x3ff000004200742a */ /* 0x000fdc0003f0e000 */
[----:B------:R-:W-:Y:S05]  /*36a10*/  @!P0 BRA `(.L_x_15627) ;  /* 0x0000000800948947 */ /* 0x000fea0003800000 */
[----:B------:R-:W-:Y:S01]  /*36a20*/  DMUL R54, R62, R48 ;  /* 0x000000303e367228 */ /* 0x000fe20000000000 */
        /* <DEDUP_REMOVED lines=21> */
[----:B------:R-:W-:-:S07]  /*36b80*/  MOV R2, R4 ;  /* 0x0000000400027202 */ /* 0x000fce0000000f00 */
.L_x_15629:
[----:B------:R-:W-:Y:S05]  /*36b90*/  BSYNC B3 ;  /* 0x0000000000037941 */ /* 0x000fea0003800000 */
.L_x_15628:
        /* <DEDUP_REMOVED lines=27> */
.L_x_15632:
[----:B------:R-:W-:Y:S05]  /*36d50*/  BSYNC B3 ;  /* 0x0000000000037941 */ /* 0x000fea0003800000 */
.L_x_15631:
        /* <DEDUP_REMOVED lines=30> */
.L_x_15630:
        /* <DEDUP_REMOVED lines=76> */
.L_x_15633:
[----:B------:R-:W-:Y:S01]  /*37400*/  IMAD.MOV.U32 R2, RZ, RZ, 0x0 ;  /* 0x00000000ff027424 */ /* 0x000fe200078e00ff */
[----:B------:R-:W-:Y:S01]  /*37410*/  FSETP.NEU.FTZ.AND P0, PT, R5, RZ, PT ;  /* 0x000000ff0500720b */ /* 0x000fe20003f1d000 */
[----:B------:R-:W-:-:S06]  /*37420*/  IMAD.MOV.U32 R3, RZ, RZ, 0x7ff00000 ;  /* 0x7ff00000ff037424 */ /* 0x000fcc00078e00ff */
[----:B------:R-:W-:-:S10]  /*37430*/  DFMA R2, R4, R2, +INF ;  /* 0x7ff000000402742b */ /* 0x000fd40000000002 */
[----:B------:R-:W-:Y:S02]  /*37440*/  FSEL R64, R2, RZ, P0 ;  /* 0x000000ff02407208 */ /* 0x000fe40000000000 */
[----:B------:R-:W-:Y:S01]  /*37450*/  FSEL R65, R3, -QNAN , P0 ;  /* 0xfff0000003417808 */ /* 0x000fe20000000000 */
[----:B------:R-:W-:Y:S06]  /*37460*/  BRA `(.L_x_15609) ;  /* 0x00000004003c7947 */ /* 0x000fec0003800000 */
.L_x_15627:
        /* <DEDUP_REMOVED lines=25> */
[----:B------:R-:W-:-:S07]  /*37600*/  MOV R5, R3 ;  /* 0x0000000300057202 */ /* 0x000fce0000000f00 */
.L_x_15635:
[----:B------:R-:W-:Y:S05]  /*37610*/  BSYNC B3 ;  /* 0x0000000000037941 */ /* 0x000fea0003800000 */
.L_x_15634:
        /* <DEDUP_REMOVED lines=21> */
.L_x_15637:
[----:B------:R-:W-:Y:S05]  /*37770*/  BSYNC B3 ;  /* 0x0000000000037941 */ /* 0x000fea0003800000 */
.L_x_15636:
[----:B------:R-:W-:Y:S01]  /*37780*/  IMAD.MOV.U32 R64, RZ, RZ, R2 ;  /* 0x000000ffff407224 */ /* 0x000fe200078e0002 */
[----:B------:R-:W-:Y:S01]  /*37790*/  MOV R65, R3 ;  /* 0x0000000300417202 */ /* 0x000fe20000000f00 */
[----:B------:R-:W-:Y:S06]  /*377a0*/  BRA `(.L_x_15609) ;  /* 0x00000000006c7947 */ /* 0x000fec0003800000 */
.L_x_15610:
        /* <DEDUP_REMOVED lines=24> */
.L_x_15639:
[----:B------:R-:W-:Y:S05]  /*37930*/  BSYNC B3 ;  /* 0x0000000000037941 */ /* 0x000fea0003800000 */
.L_x_15638:
[----:B------:R-:W-:Y:S02]  /*37940*/  IMAD.MOV.U32 R64, RZ, RZ, R4 ;  /* 0x000000ffff407224 */ /* 0x000fe400078e0004 */
[----:B------:R-:W-:-:S07]  /*37950*/  IMAD.MOV.U32 R65, RZ, RZ, R5 ;  /* 0x000000ffff417224 */ /* 0x000fce00078e0005 */
.L_x_15609:
[----:B------:R-:W-:Y:S05]  /*37960*/  BSYNC B2 ;  /* 0x0000000000027941 */ /* 0x000fea0003800000 */
.L_x_15605:
        /* <DEDUP_REMOVED lines=25> */
.L_x_15644:
[----:B------:R-:W-:Y:S05]  /*37b00*/  BSYNC B4 ;  /* 0x0000000000047941 */ /* 0x000fea0003800000 */
.L_x_15643:
        /* <DEDUP_REMOVED lines=49> */
.L_x_15646:
        /* <DEDUP_REMOVED lines=71> */
.L_x_15645:
        /* <DEDUP_REMOVED lines=37> */
.L_x_15655:
[----:B------:R-:W-:Y:S05]  /*384e0*/  BSYNC B6 ;  /* 0x0000000000067941 */ /* 0x000fea0003800000 */
.L_x_15654:
[----:B------:R-:W-:Y:S01]  /*384f0*/  MOV R52, R2 ;  /* 0x0000000200347202 */ /* 0x000fe20000000f00 */
[----:B------:R-:W-:Y:S01]  /*38500*/  IMAD.MOV.U32 R53, RZ, RZ, R3 ;  /* 0x000000ffff357224 */ /* 0x000fe200078e0003 */
[----:B------:R-:W-:Y:S06]  /*38510*/  BRA `(.L_x_15653) ;  /* 0x0000000000047947 */ /* 0x000fec0003800000 */
.L_x_15652:
[----:B------:R-:W-:-:S11]  /*38520*/  DADD R52, -R62, R50 ;  /* 0x000000003e347229 */ /* 0x000fd60000000132 */
.L_x_15653:
[----:B------:R-:W-:Y:S05]  /*38530*/  BSYNC B5 ;  /* 0x0000000000057941 */ /* 0x000fea0003800000 */
.L_x_15651:
        /* <DEDUP_REMOVED lines=28> */
.L_x_15660:
[----:B------:R-:W-:Y:S05]  /*38700*/  BSYNC B6 ;  /* 0x0000000000067941 */ /* 0x000fea0003800000 */
.L_x_15659:
[----:B------:R-:W-:Y:S01]  /*38710*/  MOV R68, R2 ;  /* 0x0000000200447202 */ /* 0x000fe20000000f00 */
[----:B------:R-:W-:Y:S01]  /*38720*/  IMAD.MOV.U32 R69, RZ, RZ, R3 ;  /* 0x000000ffff457224 */ /* 0x000fe200078e0003 */
[----:B------:R-:W-:Y:S06]  /*38730*/  BRA `(.L_x_15658) ;  /* 0x0000000000047947 */ /* 0x000fec0003800000 */
.L_x_15657:
[----:B------:R-:W-:-:S11]  /*38740*/  DADD R68, -R48, R46 ;  /* 0x0000000030447229 */ /* 0x000fd6000000012e */
.L_x_15658:
[----:B------:R-:W-:Y:S05]  /*38750*/  BSYNC B5 ;  /* 0x0000000000057941 */ /* 0x000fea0003800000 */
.L_x_15656:
        /* <DEDUP_REMOVED lines=27> */
.L_x_15662:
[----:B------:R-:W-:Y:S05]  /*38910*/  BSYNC B5 ;  /* 0x0000000000057941 */ /* 0x000fea0003800000 */
.L_x_15661:
[----:B------:R-:W-:Y:S02]  /*38920*/  IMAD.MOV.U32 R46, RZ, RZ, R4 ;  /* 0x000000ffff2e7224 */ /* 0x000fe400078e0004 */
[----:B------:R-:W-:Y:S01]  /*38930*/  IMAD.MOV.U32 R47, RZ, RZ, R5 ;  /* 0x000000ffff2f7224 */ /* 0x000fe200078e0005 */
[----:B------:R-:W-:Y:S06]  /*38940*/  BRA `(.L_x_15663) ;  /* 0x0000000800347947 */ /* 0x000fec0003800000 */
.L_x_15650:
[----:B------:R-:W-:-:S14]  /*38950*/  DSETP.GT.AND P0, PT, R66, 1, PT ;  /* 0x3ff000004200742a */ /* 0x000fdc0003f04000 */
[----:B------:R-:W-:Y:S05]  /*38960*/  @P0 BRA `(.L_x_15664) ;  /* 0x0000000000740947 */ /* 0x000fea0003800000 */
[----:B------:R-:W-:Y:S01]  /*38970*/  DADD R2, -R66, 1 ;  /* 0x3ff0000042027429 */ /* 0x000fe20000000100 */
[----:B------:R-:W-:Y:S01]  /*38980*/  MOV R4, 0x0 ;  /* 0x0000000000047802 */ /* 0x000fe20000000f00 */
[----:B------:R-:W-:Y:S01]  /*38990*/  IMAD.MOV.U32 R5, RZ, RZ, 0x3fd80000 ;  /* 0x3fd80000ff057424 */ /* 0x000fe200078e00ff */
        /* <DEDUP_REMOVED lines=22> */
.L_x_15666:
[----:B------:R-:W-:Y:S05]  /*38b00*/  BSYNC B5 ;  /* 0x0000000000057941 */ /* 0x000fea0003800000 */
.L_x_15665:
[----:B------:R-:W-:Y:S02]  /*38b10*/  IMAD.MOV.U32 R46, RZ, RZ, R4 ;  /* 0x000000ffff2e7224 */ /* 0x000fe400078e0004 */
[----:B------:R-:W-:Y:S01]  /*38b20*/  IMAD.MOV.U32 R47, RZ, RZ, R5 ;  /* 0x000000ffff2f7224 */ /* 0x000fe200078e0005 */
[----:B------:R-:W-:Y:S06]  /*38b30*/  BRA `(.L_x_15663) ;  /* 0x0000000400b87947 */ /* 0x000fec0003800000 */
.L_x_15664:
        /* <DEDUP_REMOVED lines=28> */
.L_x_15668:
[----:B------:R-:W-:Y:S05]  /*38d00*/  BSYNC B5 ;  /* 0x0000000000057941 */ /* 0x000fea0003800000 */
.L_x_15667:
        /* <DEDUP_REMOVED lines=21> */
.L_x_15670:
[----:B------:R-:W-:Y:S05]  /*38e60*/  BSYNC B5 ;  /* 0x0000000000057941 */ /* 0x000fea0003800000 */
.L_x_15669:
[----:B------:R-:W-:Y:S01]  /*38e70*/  DMUL R66, R66, 8.11296384146066816958e+31 ;  /* 0x4690000042427828 */ /* 0x000fe20000000000 */
[----:B------:R-:W-:Y:S02]  /*38e80*/  IMAD.MOV.U32 R46, RZ, RZ, R2 ;  /* 0x000000ffff2e7224 */ /* 0x000fe400078e0002 */
[----:B------:R-:W-:Y:S01]  /*38e90*/  IMAD.MOV.U32 R47, RZ, RZ, R3 ;  /* 0x000000ffff2f7224 */ /* 0x000fe200078e0003 */
[----:B------:R-:W-:Y:S07]  /*38ea0*/  BRA `(.L_x_15663) ;  /* 0x0000000000dc7947 */ /* 0x000fee0003800000 */
.L_x_15649:
        /* <DEDUP_REMOVED lines=24> */
.L_x_15672:
[----:B------:R-:W-:Y:S05]  /*39030*/  BSYNC B5 ;  /* 0x0000000000057941 */ /* 0x000fea0003800000 */
.L_x_15671:
        /* <DEDUP_REMOVED lines=28> */
.L_x_15674:
[----:B------:R-:W-:Y:S05]  /*39200*/  BSYNC B5 ;  /* 0x0000000000057941 */ /* 0x000fea0003800000 */
.L_x_15673:
[----:B------:R-:W-:-:S11]  /*39210*/  DMUL R46, R2, R46 ;  /* 0x0000002e022e7228 */ /* 0x000fd60000000000 */
.L_x_15663:
[----:B------:R-:W-:Y:S05]  /*39220*/  BSYNC B4 ;  /* 0x0000000000047941 */ /* 0x000fea0003800000 */
.L_x_15648:
[----:B------:R-:W-:Y:S05]  /*39230*/  BRA `(.L_x_15675) ;  /* 0x0000000000087947 */ /* 0x000fea0003800000 */
.L_x_15642:
[----:B------:R-:W-:Y:S02]  /*39240*/  DMUL R46, R44, 9.00719925474099200000e+15 ;  /* 0x434000002c2e7828 */ /* 0x000fe40000000000 */
[----:B------:R-:W-:-:S11]  /*39250*/  DMUL R66, R66, 9.00719925474099200000e+15 ;  /* 0x4340000042427828 */ /* 0x000fd60000000000 */
.L_x_15675:
[----:B------:R-:W-:Y:S05]  /*39260*/  BSYNC B2 ;  /* 0x0000000000027941 */ /* 0x000fea0003800000 */
.L_x_15641:
        /* <DEDUP_REMOVED lines=28> */
.L_x_15677:
[----:B------:R-:W-:Y:S05]  /*39430*/  BSYNC B2 ;  /* 0x0000000000027941 */ /* 0x000fea0003800000 */
.L_x_15676:
[----:B------:R-:W-:Y:S01]  /*39440*/  DMUL R4, R2, R2 ;  /* 0x0000000202047228 */ /* 0x000fe20000000000 */
[----:B------:R-:W-:Y:S01]  /*39450*/  IMAD.MOV.U32 R6, RZ, RZ, -0x2449a4b7 ;  /* 0xdbb65b49ff067424 */ /* 0x000fe200078e00ff */
[----:B------:R-:W-:Y:S01]  /*39460*/  MOV R7, 0x3f2d3b63 ;  /* 0x3f2d3b6300077802 */ /* 0x000fe20000000f00 */
        /* <DEDUP_REMOVED lines=79> */
.L_x_15679:
[----:B------:R-:W-:Y:S02]  /*39960*/  FSEL R2, RZ, 3.37028055040000000000e+12, P1 ;  /* 0x54442d18ff027808 */ /* 0x000fe40000800000 */
[----:B------:R-:W-:-:S07]  /*39970*/  FSEL R3, RZ, 2.1426990032196044922, P1 ;  /* 0x400921fbff037808 */ /* 0x000fce0000800000 */
.L_x_15680:
[----:B------:R-:W-:Y:S05]  /*39980*/  BSYNC B0 ;  /* 0x0000000000007941 */ /* 0x000fea0003800000 */
.L_x_15678:
[----:B------:R-:W-:Y:S01]  /*39990*/  DADD R46, |R46|, |R66| ;  /* 0x000000002e2e7229 */ /* 0x000fe20000000642 */
[----:B------:R-:W-:-:S07]  /*399a0*/  LOP3.LUT R67, R3, 0x80000000, R67, 0xb8, !PT ;  /* 0x8000000003437812 */ /* 0x000fce00078eb843 */
[----:B------:R-:W-:-:S06]  /*399b0*/  DSETP.GTU.AND P0, PT, |R46|, +INF , PT ;  /* 0x7ff000002e00742a */ /* 0x000fcc0003f0c200 */
[----:B------:R-:W-:Y:S02]  /*399c0*/  FSEL R2, R46, R2, P0 ;  /* 0x000000022e027208 */ /* 0x000fe40000000000 */
[----:B------:R-:W-:-:S07]  /*399d0*/  FSEL R3, R47, R67, P0 ;  /* 0x000000432f037208 */ /* 0x000fce0000000000 */
.L_x_15647:
[----:B------:R-:W-:Y:S05]  /*399e0*/  BSYNC B3 ;  /* 0x0000000000037941 */ /* 0x000fea0003800000 */
.L_x_15640:
[----:B------:R-:W-:Y:S01]  /*399f0*/  LOP3.LUT R27, R3, 0x80000000, R27, 0xb8, !PT ;  /* 0x80000000031b7812 */ /* 0x000fe200078eb81b */
[----:B------:R-:W-:Y:S01]  /*39a00*/  IMAD.MOV.U32 R26, RZ, RZ, R2 ;  /* 0x000000ffff1a7224 */ /* 0x000fe200078e0002 */
[----:B------:R-:W-:Y:S01]  /*39a10*/  LOP3.LUT R25, R65, 0x80000000, R25, 0xb8, !PT ;  /* 0x8000000041197812 */ /* 0x000fe200078eb819 */
[----:B------:R-:W-:Y:S01]  /*39a20*/  IMAD.MOV.U32 R24, RZ, RZ, R64 ;  /* 0x000000ffff187224 */ /* 0x000fe200078e0040 */
[----:B------:R-:W-:Y:S06]  /*39a30*/  BRA `(.L_x_15604) ;  /* 0x0000005800e07947 */ /* 0x000fec0003800000 */
.L_x_15603:
        /* <DEDUP_REMOVED lines=30> */
[----:B------:R-:W-:Y:S01]  /*39c20*/  MOV R4, R52 ;  /* 0x0000003400047202 */ /* 0x000fe20000000f00 */
[----:B------:R-:W-:-:S06]  /*39c30*/  IMAD.MOV.U32 R5, RZ, RZ, R53 ;  /* 0x000000ffff057224 */ /* 0x000fcc00078e0035 */
        /* <DEDUP_REMOVED lines=81> */
.L_x_15686:
[----:B------:R-:W-:Y:S05]  /*3a150*/  BSYNC B0 ;  /* 0x0000000000007941 */ /* 0x000fea0003800000 */
.L_x_15685:
        /* <DEDUP_REMOVED lines=8> */
.L_x_15688:
[----:B------:R-:W-:Y:S05]  /*3a1e0*/  BSYNC B3 ;  /* 0x0000000000037941 */ /* 0x000fea0003800000 */
.L_x_15687:
        /* <DEDUP_REMOVED lines=82> */
.L_x_15690:
[----:B------:R-:W-:-:S04]  /*3a710*/  ISETP.GE.AND P0, PT, R45, RZ, PT ;  /* 0x000000ff2d00720c */ /* 0x000fc80003f06270 */
[----:B------:R-:W-:Y:S02]  /*3a720*/  FSEL R6, RZ, 3.37028055040000000000e+12, P0 ;  /* 0x54442d18ff067808 */ /* 0x000fe40000000000 */
[----:B------:R-:W-:-:S07]  /*3a730*/  FSEL R7, RZ, 2.1426990032196044922, P0 ;  /* 0x400921fbff077808 */ /* 0x000fce0000000000 */
.L_x_15691:
[----:B------:R-:W-:Y:S05]  /*3a740*/  BSYNC B0 ;  /* 0x0000000000007941 */ /* 0x000fea0003800000 */
.L_x_15689:
[----:B------:R-:W-:Y:S01]  /*3a750*/  DADD R2, |R24|, |R26| ;  /* 0x0000000018027229 */ /* 0x000fe2000000061a */
[----:B------:R-:W-:Y:S01]  /*3a760*/  LOP3.LUT R11, R7, 0x80000000, R11, 0xb8, !PT ;  /* 0x80000000070b7812 */ /* 0x000fe200078eb80b */
[----:B------:R-:W-:-:S06]  /*3a770*/  DMUL R46, R46, 0.5 ;  /* 0x3fe000002e2e7828 */ /* 0x000fcc0000000000 */
[----:B------:R-:W-:-:S06]  /*3a780*/  DSETP.GTU.AND P0, PT, |R2|, +INF , PT ;  /* 0x7ff000000200742a */ /* 0x000fcc0003f0c200 */
[----:B------:R-:W-:Y:S02]  /*3a790*/  FSEL R6, R2, R6, P0 ;  /* 0x0000000602067208 */ /* 0x000fe40000000000 */
[----:B------:R-:W-:Y:S01]  /*3a7a0*/  FSEL R7, R3, R11, P0 ;  /* 0x0000000b03077208 */ /* 0x000fe20000000000 */
[----:B------:R-:W-:Y:S06]  /*3a7b0*/  BRA `(.L_x_15692) ;  /* 0x0000004c00187947 */ /* 0x000fec0003800000 */
.L_x_15684:
        /* <DEDUP_REMOVED lines=135> */
.L_x_15694:
[----:B------:R-:W-:Y:S05]  /*3b030*/  BSYNC B0 ;  /* 0x0000000000007941 */ /* 0x000fea0003800000 */
.L_x_15693:
        /* <DEDUP_REMOVED lines=8> */
.L_x_15696:
[----:B------:R-:W-:Y:S05]  /*3b0c0*/  BSYNC B3 ;  /* 0x0000000000037941 */ /* 0x000fea0003800000 */
.L_x_15695:
        /* <DEDUP_REMOVED lines=82> */
.L_x_15698:
[----:B------:R-:W-:-:S04]  /*3b5f0*/  ISETP.GE.AND P0, PT, R45, RZ, PT ;  /* 0x000000ff2d00720c */ /* 0x000fc80003f06270 */
[----:B------:R-:W-:Y:S02]  /*3b600*/  FSEL R6, RZ, 3.37028055040000000000e+12, P0 ;  /* 0x54442d18ff067808 */ /* 0x000fe40000000000 */
[----:B------:R-:W-:-:S07]  /*3b610*/  FSEL R7, RZ, 2.1426990032196044922, P0 ;  /* 0x400921fbff077808 */ /* 0x000fce0000000000 */
.L_x_15699:
[----:B------:R-:W-:Y:S05]  /*3b620*/  BSYNC B0 ;  /* 0x0000000000007941 */ /* 0x000fea0003800000 */
.L_x_15697:
[----:B------:R-:W-:Y:S01]  /*3b630*/  DADD R2, |R24|, |R26| ;  /* 0x0000000018027229 */ /* 0x000fe2000000061a */
[----:B------:R-:W-:-:S07]  /*3b640*/  LOP3.LUT R11, R7, 0x80000000, R11, 0xb8, !PT ;  /* 0x80000000070b7812 */ /* 0x000fce00078eb80b */
[----:B------:R-:W-:-:S06]  /*3b650*/  DSETP.GTU.AND P0, PT, |R2|, +INF , PT ;  /* 0x7ff000000200742a */ /* 0x000fcc0003f0c200 */
[----:B------:R-:W-:Y:S02]  /*3b660*/  FSEL R6, R2, R6, P0 ;  /* 0x0000000602067208 */ /* 0x000fe40000000000 */
[----:B------:R-:W-:Y:S01]  /*3b670*/  FSEL R7, R3, R11, P0 ;  /* 0x0000000b03077208 */ /* 0x000fe20000000000 */
[----:B------:R-:W-:Y:S06]  /*3b680*/  BRA `(.L_x_15692) ;  /* 0x0000003c00647947 */ /* 0x000fec0003800000 */
.L_x_15683:
        /* <DEDUP_REMOVED lines=22> */
[----:B------:R-:W-:Y:S05]  /*3b7f0*/  CALL.REL.NOINC `($__internal_29_$__cuda_sm20_div_rn_f64_full) ;  /* 0x000006f000947944 */ /* 0x000fea0003c00000 */
.L_x_15701:
[----:B------:R-:W-:Y:S05]  /*3b800*/  BSYNC B3 ;  /* 0x0000000000037941 */ /* 0x000fea0003800000 */
.L_x_15700:
        /* <DEDUP_REMOVED lines=24> */
[----:B------:R-:W-:Y:S02]  /*3b990*/  IMAD.MOV.U32 R4, RZ, RZ, R2 ;  /* 0x000000ffff047224 */ /* 0x000fe400078e0002 */
[----:B------:R-:W-:-:S07]  /*3b9a0*/  IMAD.MOV.U32 R5, RZ, RZ, R3 ;  /* 0x000000ffff057224 */ /* 0x000fce00078e0003 */
.L_x_15703:
[----:B------:R-:W-:Y:S05]  /*3b9b0*/  BSYNC B3 ;  /* 0x0000000000037941 */ /* 0x000fea0003800000 */
.L_x_15702:
        /* <DEDUP_REMOVED lines=136> */
.L_x_15705:
[----:B------:R-:W-:Y:S05]  /*3c240*/  BSYNC B0 ;  /* 0x0000000000007941 */ /* 0x000fea0003800000 */
.L_x_15704:
        /* <DEDUP_REMOVED lines=8> */
.L_x_15707:
[----:B------:R-:W-:Y:S05]  /*3c2d0*/  BSYNC B3 ;  /* 0x0000000000037941 */ /* 0x000fea0003800000 */
.L_x_15706:
        /* <DEDUP_REMOVED lines=82> */
.L_x_15709:
[----:B------:R-:W-:-:S04]  /*3c800*/  ISETP.GE.AND P0, PT, R45, RZ, PT ;  /* 0x000000ff2d00720c */ /* 0x000fc80003f06270 */
[----:B------:R-:W-:Y:S02]  /*3c810*/  FSEL R6, RZ, 3.37028055040000000000e+12, P0 ;  /* 0x54442d18ff067808 */ /* 0x000fe40000000000 */
[----:B------:R-:W-:-:S07]  /*3c820*/  FSEL R7, RZ, 2.1426990032196044922, P0 ;  /* 0x400921fbff077808 */ /* 0x000fce0000000000 */
.L_x_15710:
[----:B------:R-:W-:Y:S05]  /*3c830*/  BSYNC B0 ;  /* 0x0000000000007941 */ /* 0x000fea0003800000 */
.L_x_15708:
[----:B------:R-:W-:Y:S01]  /*3c840*/  DADD R2, |R24|, |R26| ;  /* 0x0000000018027229 */ /* 0x000fe2000000061a */
[----:B------:R-:W-:Y:S01]  /*3c850*/  LOP3.LUT R11, R7, 0x80000000, R11, 0xb8, !PT ;  /* 0x80000000070b7812 */ /* 0x000fe200078eb80b */
[----:B------:R-:W-:-:S06]  /*3c860*/  DADD R46, R46, 1 ;  /* 0x3ff000002e2e7429 */ /* 0x000fcc0000000000 */
[----:B------:R-:W-:-:S06]  /*3c870*/  DSETP.GTU.AND P0, PT, |R2|, +INF , PT ;  /* 0x7ff000000200742a */ /* 0x000fcc0003f0c200 */
[----:B------:R-:W-:Y:S02]  /*3c880*/  FSEL R6, R2, R6, P0 ;  /* 0x0000000602067208 */ /* 0x000fe40000000000 */
[----:B------:R-:W-:Y:S01]  /*3c890*/  FSEL R7, R3, R11, P0 ;  /* 0x0000000b03077208 */ /* 0x000fe20000000000 */
[----:B------:R-:W-:Y:S06]  /*3c8a0*/  BRA `(.L_x_15692) ;  /* 0x0000002800dc7947 */ /* 0x000fec0003800000 */
.L_x_15682:
        /* <DEDUP_REMOVED lines=27> */
[----:B------:R-:W-:-:S04]  /*3ca60*/  @!P0 MOV R5, R7 ;  /* 0x0000000700058202 */ /* 0x000fc80000000f00 */
[----:B------:R-:W-:Y:S01]  /*3ca70*/  DMUL R8, R44, R2 ;  /* 0x000000022c087228 */ /* 0x000fe20000000000 */
[----:B------:R-:W-:-:S05]  /*3ca80*/  VIADD R11, R5, 0xffffffff ;  /* 0xffffffff050b7836 */ /* 0x000fca0000000000 */
[----:B------:R-:W-:Y:S01]  /*3ca90*/  ISETP.GE.U32.AND P1, PT, R11, 0x7fefffff, PT ;  /* 0x7fefffff0b00780c */ /* 0x000fe20003f26070 */
[----:B------:R-:W-:Y:S01]  /*3caa0*/  IMAD.MOV.U32 R11, RZ, RZ, R4 ;  /* 0x000000ffff0b7224 */ /* 0x000fe200078e0004 */
[----:B------:R-:W-:Y:S01]  /*3cab0*/  DFMA R46, -R48, R8, R44 ;  /* 0x00000008302e722b */ /* 0x000fe2000000012c */
[----:B------:R-:W-:Y:S01]  /*3cac0*/  IMAD.MOV.U32 R4, RZ, RZ, -0x3ff ;  /* 0xfffffc01ff047424 */ /* 0x000fe200078e00ff */
[----:B------:R-:W-:Y:S01]  /*3cad0*/  @!P0 MOV R4, 0xfffffbcb ;  /* 0xfffffbcb00048802 */ /* 0x000fe20000000f00 */
[----:B------:R-:W-:-:S05]  /*3cae0*/  @!P0 IMAD.MOV.U32 R11, RZ, RZ, R6 ;  /* 0x000000ffff0b8224 */ /* 0x000fca00078e0006 */
[----:B------:R-:W-:-:S03]  /*3caf0*/  DFMA R2, R2, R46, R8 ;  /* 0x0000002e0202722b */ /* 0x000fc60000000008 */
[----:B------:R-:W-:Y:S01]  /*3cb00*/  @P1 IMAD.MOV.U32 R8, RZ, RZ, 0x0 ;  /* 0x00000000ff081424 */ /* 0x000fe200078e00ff */
[----:B------:R-:W-:Y:S01]  /*3cb10*/  @P1 FSETP.NEU.FTZ.AND P2, PT, R7, RZ, PT ;  /* 0x000000ff0700120b */ /* 0x000fe20003f5d000 */
[----:B------:R-:W-:-:S05]  /*3cb20*/  @P1 IMAD.MOV.U32 R9, RZ, RZ, 0x7ff00000 ;  /* 0x7ff00000ff091424 */ /* 0x000fca00078e00ff */
[----:B------:R-:W-:Y:S01]  /*3cb30*/  FFMA R46, RZ, R49, R3 ;  /* 0x00000031ff2e7223 */ /* 0x000fe20000000003 */
[----:B------:R-:W-:-:S04]  /*3cb40*/  @P1 DFMA R8, R6, R8, +INF ;  /* 0x7ff000000608142b */ /* 0x000fc80000000008 */
[----:B------:R-:W-:-:S06]  /*3cb50*/  FSETP.GT.AND P3, PT, |R46|, 1.469367938527859385e-39, PT ;  /* 0x001000002e00780b */ /* 0x000fcc0003f64200 */
        /* <DEDUP_REMOVED lines=65> */
.L_x_15714:
[----:B------:R-:W-:Y:S05]  /*3cf70*/  BSYNC B0 ;  /* 0x0000000000007941 */ /* 0x000fea0003800000 */
.L_x_15713:
        /* <DEDUP_REMOVED lines=8> */
.L_x_15716:
[----:B------:R-:W-:Y:S05]  /*3d000*/  BSYNC B3 ;  /* 0x0000000000037941 */ /* 0x000fea0003800000 */
.L_x_15715:
        /* <DEDUP_REMOVED lines=73> */
.L_x_15718:
[----:B------:R-:W-:Y:S05]  /*3d4a0*/  BSYNC B0 ;  /* 0x0000000000007941 */ /* 0x000fea0003800000 */
.L_x_15717:
[----:B------:R-:W-:Y:S01]  /*3d4b0*/  LOP3.LUT R3, R7, 0x80000000, R27, 0xb8, !PT ;  /* 0x8000000007037812 */ /* 0x000fe200078eb81b */
[----:B------:R-:W-:Y:S01]  /*3d4c0*/  DMUL R46, R46, 0.5 ;  /* 0x3fe000002e2e7828 */ /* 0x000fe20000000000 */
[----:B------:R-:W-:Y:S02]  /*3d4d0*/  FSEL R6, R4, R6, P0 ;  /* 0x0000000604067208 */ /* 0x000fe40000000000 */
[----:B------:R-:W-:Y:S01]  /*3d4e0*/  FSEL R7, R5, R3, P0 ;  /* 0x0000000305077208 */ /* 0x000fe20000000000 */
[----:B------:R-:W-:Y:S07]  /*3d4f0*/  BRA `(.L_x_15692) ;  /* 0x0000001c00c87947 */ /* 0x000fee0003800000 */
.L_x_15712:
        /* <DEDUP_REMOVED lines=135> */
.L_x_15720:
[----:B------:R-:W-:Y:S05]  /*3dd70*/  BSYNC B0 ;  /* 0x0000000000007941 */ /* 0x000fea0003800000 */
.L_x_15719:
        /* <DEDUP_REMOVED lines=8> */
.L_x_15722:
[----:B------:R-:W-:Y:S05]  /*3de00*/  BSYNC B3 ;  /* 0x0000000000037941 */ /* 0x000fea0003800000 */
.L_x_15721:
        /* <DEDUP_REMOVED lines=73> */
.L_x_15724:
[----:B------:R-:W-:Y:S05]  /*3e2a0*/  BSYNC B0 ;  /* 0x0000000000007941 */ /* 0x000fea0003800000 */
.L_x_15723:
[----:B------:R-:W-:Y:S02]  /*3e2b0*/  LOP3.LUT R3, R7, 0x80000000, R27, 0xb8, !PT ;  /* 0x8000000007037812 */ /* 0x000fe400078eb81b */
[----:B------:R-:W-:Y:S02]  /*3e2c0*/  FSEL R6, R4, R6, P1 ;  /* 0x0000000604067208 */ /* 0x000fe40000800000 */
[----:B------:R-:W-:Y:S01]  /*3e2d0*/  FSEL R7, R5, R3, P1 ;  /* 0x0000000305077208 */ /* 0x000fe20000800000 */
[----:B------:R-:W-:Y:S06]  /*3e2e0*/  BRA `(.L_x_15692) ;  /* 0x00000010004c7947 */ /* 0x000fec0003800000 */
.L_x_15711:
        /* <DEDUP_REMOVED lines=21> */
[----:B------:R-:W-:-:S07]  /*3e440*/  IMAD.MOV.U32 R3, RZ, RZ, 0x4005bf0a ;  /* 0x4005bf0aff037424 */ /* 0x000fce00078e00ff */
[----:B------:R-:W-:Y:S05]  /*3e450*/  CALL.REL.NOINC `($__internal_29_$__cuda_sm20_div_rn_f64_full) ;  /* 0x000006c4007c7944 */ /* 0x000fea0003c00000 */
.L_x_15726:
[----:B------:R-:W-:Y:S05]  /*3e460*/  BSYNC B3 ;  /* 0x0000000000037941 */ /* 0x000fea0003800000 */
.L_x_15725:
        /* <DEDUP_REMOVED lines=24> */
[----:B------:R-:W-:Y:S02]  /*3e5f0*/  IMAD.MOV.U32 R4, RZ, RZ, R2 ;  /* 0x000000ffff047224 */ /* 0x000fe400078e0002 */
[----:B------:R-:W-:-:S07]  /*3e600*/  IMAD.MOV.U32 R5, RZ, RZ, R3 ;  /* 0x000000ffff057224 */ /* 0x000fce00078e0003 */
.L_x_15728:
[----:B------:R-:W-:Y:S05]  /*3e610*/  BSYNC B3 ;  /* 0x0000000000037941 */ /* 0x000fea0003800000 */
.L_x_15727:
        /* <DEDUP_REMOVED lines=136> */
.L_x_15730:
[----:B------:R-:W-:Y:S05]  /*3eea0*/  BSYNC B0 ;  /* 0x0000000000007941 */ /* 0x000fea0003800000 */
.L_x_15729:
        /* <DEDUP_REMOVED lines=8> */
.L_x_15732:
[----:B------:R-:W-:Y:S05]  /*3ef30*/  BSYNC B3 ;  /* 0x0000000000037941 */ /* 0x000fea0003800000 */
.L_x_15731:
        /* <DEDUP_REMOVED lines=74> */
.L_x_15734:
[----:B------:R-:W-:Y:S05]  /*3f3e0*/  BSYNC B0 ;  /* 0x0000000000007941 */ /* 0x000fea0003800000 */
.L_x_15733:
[----:B------:R-:W-:Y:S02]  /*3f3f0*/  LOP3.LUT R3, R7, 0x80000000, R27, 0xb8, !PT ;  /* 0x8000000007037812 */ /* 0x000fe400078eb81b */
[----:B------:R-:W-:Y:S02]  /*3f400*/  FSEL R6, R4, R6, P1 ;  /* 0x0000000604067208 */ /* 0x000fe40000800000 */
[----:B------:R-:W-:-:S07]  /*3f410*/  FSEL R7, R5, R3, P1 ;  /* 0x0000000305077208 */ /* 0x000fce0000800000 */
.L_x_15692:
[----:B------:R-:W-:Y:S05]  /*3f420*/  BSYNC B2 ;  /* 0x0000000000027941 */ /* 0x000fea0003800000 */
.L_x_15681:
        /* <DEDUP_REMOVED lines=8> */
.L_x_15602:
        /* <DEDUP_REMOVED lines=17> */
.L_x_15604:
[----:B------:R-:W-:Y:S05]  /*3f5c0*/  BSYNC B1 ;  /* 0x0000000000017941 */ /* 0x000fea0003800000 */
.L_x_15601:
        /* <DEDUP_REMOVED lines=61> */
[----:B------:R-:W-:Y:S01]  /*3f9a0*/  MOV R8, R53 ;  /* 0x0000003500087202 */ /* 0x000fe20000000f00 */
[----:B------:R-:W-:-:S03]  /*3f9b0*/  DMUL R44, R44, R4 ;  /* 0x000000042c2c7228 */ /* 0x000fc60000000000 */
[----:B------:R-:W-:Y:S01]  /*3f9c0*/  FSEL R61, R8, UR8, P0 ;  /* 0x00000008083d7c08 */ /* 0x000fe20008000000 */
[----:B------:R-:W-:Y:S01]  /*3f9d0*/  IMAD.MOV.U32 R8, RZ, RZ, R52 ;  /* 0x000000ffff087224 */ /* 0x000fe200078e0034 */
[----:B------:R-:W-:Y:S01]  /*3f9e0*/  UMOV UR8, UR4 ;  /* 0x0000000400087c82 */ /* 0x000fe20008000000 */
[----:B------:R-:W-:-:S03]  /*3f9f0*/  DMUL R2, R2, R2 ;  /* 0x0000000202027228 */ /* 0x000fc60000000000 */
[----:B------:R-:W-:Y:S01]  /*3fa00*/  SEL R60, R8, UR8, P0 ;  /* 0x00000008083c7c07 */ /* 0x000fe20008000000 */
[----:B------:R-:W-:Y:S01]  /*3fa10*/  UMOV UR8, UR5 ;  /* 0x0000000500087c82 */ /* 0x000fe20008000000 */
[----:B------:R-:W-:Y:S01]  /*3fa20*/  @P1 LOP3.LUT R61, R9, 0x80000, RZ, 0xfc, !PT ;  /* 0x00080000093d1812 */ /* 0x000fe200078efcff */
[----:B------:R-:W-:Y:S02]  /*3fa30*/  IMAD.U32 R8, RZ, RZ, UR8 ;  /* 0x00000008ff087e24 */ /* 0x000fe4000f8e00ff */
[----:B------:R-:W-:Y:S01]  /*3fa40*/  DFMA R44, R44, R44, R2 ;  /* 0x0000002c2c2c722b */ /* 0x000fe20000000002 */
[----:B------:R-:W0:Y:S07]  /*3fa50*/  MUFU.RSQ64H R59, R61 ;  /* 0x0000003d003b7308 */ /* 0x000e2e0000001c00 */
[----:B------:R-:W-:-:S02]  /*3fa60*/  DSETP.MIN.AND P0, P1, R44, UR4, PT ;  /* 0x000000042c007e2a */ /* 0x000fc4000b900000 */
        /* <DEDUP_REMOVED lines=9> */
[----:B------:R-:W-:Y:S02]  /*3fb00*/  MOV R3, 0x3fd80000 ;  /* 0x3fd8000000037802 */ /* 0x000fe40000000f00 */
[----:B------:R-:W-:Y:S01]  /*3fb10*/  SEL R54, R8, UR4, P0 ;  /* 0x0000000408367c07 */ /* 0x000fe20008000000 */
        /* <DEDUP_REMOVED lines=49> */
.L_x_15742:
[----:B------:R-:W-:Y:S05]  /*3fe30*/  BSYNC B3 ;  /* 0x0000000000037941 */ /* 0x000fea0003800000 */
.L_x_15741:
        /* <DEDUP_REMOVED lines=82> */
.L_x_15740:
        /* <DEDUP_REMOVED lines=36> */
.L_x_15750:
[----:B------:R-:W-:Y:S05]  /*405a0*/  BSYNC B4 ;  /* 0x0000000000047941 */ /* 0x000fea0003800000 */
.L_x_15749:
[----:B------:R-:W-:Y:S02]  /*405b0*/  IMAD.MOV.U32 R52, RZ, RZ, R2 ;  /* 0x000000ffff347224 */ /* 0x000fe400078e0002 */
[----:B------:R-:W-:Y:S01]  /*405c0*/  IMAD.MOV.U32 R53, RZ, RZ, R3 ;  /* 0x000000ffff357224 */ /* 0x000fe200078e0003 */
[----:B------:R-:W-:Y:S06]  /*405d0*/  BRA `(.L_x_15748) ;  /* 0x0000000000047947 */ /* 0x000fec0003800000 */
.L_x_15747:
[----:B------:R-:W-:-:S11]  /*405e0*/  DADD R52, -R62, R50 ;  /* 0x000000003e347229 */ /* 0x000fd60000000132 */
.L_x_15748:
[----:B------:R-:W-:Y:S05]  /*405f0*/  BSYNC B3 ;  /* 0x0000000000037941 */ /* 0x000fea0003800000 */
.L_x_15746:
        /* <DEDUP_REMOVED lines=31> */
.L_x_15755:
[----:B------:R-:W-:Y:S05]  /*407f0*/  BSYNC B4 ;  /* 0x0000000000047941 */ /* 0x000fea0003800000 */
.L_x_15754:
[----:B------:R-:W-:Y:S05]  /*40800*/  BRA `(.L_x_15753) ;  /* 0x0000000000047947 */ /* 0x000fea0003800000 */
.L_x_15752:
[----:B------:R-:W-:-:S11]  /*40810*/  DADD R2, R46, -R8 ;  /* 0x000000002e027229 */ /* 0x000fd60000000808 */
.L_x_15753:
[----:B------:R-:W-:Y:S05]  /*40820*/  BSYNC B3 ;  /* 0x0000000000037941 */ /* 0x000fea0003800000 */
.L_x_15751:
        /* <DEDUP_REMOVED lines=27> */
[----:B------:R-:W-:Y:S02]  /*409e0*/  IMAD.MOV.U32 R6, RZ, RZ, R4 ;  /* 0x000000ffff067224 */ /* 0x000fe400078e0004 */
[----:B------:R-:W-:-:S07]  /*409f0*/  IMAD.MOV.U32 R7, RZ, RZ, R3 ;  /* 0x000000ffff077224 */ /* 0x000fce00078e0003 */
.L_x_15757:
[----:B------:R-:W-:Y:S05]  /*40a00*/  BSYNC B3 ;  /* 0x0000000000037941 */ /* 0x000fea0003800000 */
.L_x_15756:
        /* <DEDUP_REMOVED lines=86> */
.L_x_15758:
        /* <DEDUP_REMOVED lines=22> */
.L_x_15760:
[----:B------:R-:W-:Y:S05]  /*410d0*/  BSYNC B3 ;  /* 0x0000000000037941 */ /* 0x000fea0003800000 */
.L_x_15759:
        /* <DEDUP_REMOVED lines=30> */
.L_x_15745:
        /* <DEDUP_REMOVED lines=25> */
.L_x_15763:
[----:B------:R-:W-:Y:S05]  /*41450*/  BSYNC B3 ;  /* 0x0000000000037941 */ /* 0x000fea0003800000 */
.L_x_15762:
        /* <DEDUP_REMOVED lines=27> */
.L_x_15766:
[----:B------:R-:W-:Y:S05]  /*41610*/  BSYNC B3 ;  /* 0x0000000000037941 */ /* 0x000fea0003800000 */
.L_x_15765:
        /* <DEDUP_REMOVED lines=30> */
.L_x_15764:
        /* <DEDUP_REMOVED lines=76> */
.L_x_15767:
[----:B------:R-:W-:Y:S01]  /*41cc0*/  MOV R2, 0x0 ;  /* 0x0000000000027802 */ /* 0x000fe20000000f00 */
[----:B------:R-:W-:Y:S01]  /*41cd0*/  IMAD.MOV.U32 R3, RZ, RZ, 0x7ff00000 ;  /* 0x7ff00000ff037424 */ /* 0x000fe200078e00ff */
[----:B------:R-:W-:-:S05]  /*41ce0*/  FSETP.NEU.FTZ.AND P0, PT, R5, RZ, PT ;  /* 0x000000ff0500720b */ /* 0x000fca0003f1d000 */
[----:B------:R-:W-:-:S10]  /*41cf0*/  DFMA R2, R4, R2, +INF ;  /* 0x7ff000000402742b */ /* 0x000fd40000000002 */
[----:B------:R-:W-:Y:S02]  /*41d00*/  FSEL R64, R2, RZ, P0 ;  /* 0x000000ff02407208 */ /* 0x000fe40000000000 */
[----:B------:R-:W-:Y:S01]  /*41d10*/  FSEL R65, R3, -QNAN , P0 ;  /* 0xfff0000003417808 */ /* 0x000fe20000000000 */
[----:B------:R-:W-:Y:S06]  /*41d20*/  BRA `(.L_x_15743) ;  /* 0x00000004003c7947 */ /* 0x000fec0003800000 */
.L_x_15761:
        /* <DEDUP_REMOVED lines=26> */
.L_x_15769:
[----:B------:R-:W-:Y:S05]  /*41ed0*/  BSYNC B3 ;  /* 0x0000000000037941 */ /* 0x000fea0003800000 */
.L_x_15768:
        /* <DEDUP_REMOVED lines=21> */
.L_x_15771:
[----:B------:R-:W-:Y:S05]  /*42030*/  BSYNC B3 ;  /* 0x0000000000037941 */ /* 0x000fea0003800000 */
.L_x_15770:
[----:B------:R-:W-:Y:S02]  /*42040*/  IMAD.MOV.U32 R64, RZ, RZ, R2 ;  /* 0x000000ffff407224 */ /* 0x000fe400078e0002 */
[----:B------:R-:W-:Y:S01]  /*42050*/  IMAD.MOV.U32 R65, RZ, RZ, R3 ;  /* 0x000000ffff417224 */ /* 0x000fe200078e0003 */
[----:B------:R-:W-:Y:S06]  /*42060*/  BRA `(.L_x_15743) ;  /* 0x00000000006c7947 */ /* 0x000fec0003800000 */
.L_x_15744:
        /* <DEDUP_REMOVED lines=24> */
.L_x_15773:
[----:B------:R-:W-:Y:S05]  /*421f0*/  BSYNC B3 ;  /* 0x0000000000037941 */ /* 0x000fea0003800000 */
.L_x_15772:
[----:B------:R-:W-:Y:S02]  /*42200*/  IMAD.MOV.U32 R64, RZ, RZ, R4 ;  /* 0x000000ffff407224 */ /* 0x000fe400078e0004 */
[----:B------:R-:W-:-:S07]  /*42210*/  IMAD.MOV.U32 R65, RZ, RZ, R5 ;  /* 0x000000ffff417224 */ /* 0x000fce00078e0005 */
.L_x_15743:
[----:B------:R-:W-:Y:S05]  /*42220*/  BSYNC B2 ;  /* 0x0000000000027941 */ /* 0x000fea0003800000 */
.L_x_15739:
        /* <DEDUP_REMOVED lines=25> */
.L_x_15778:
[----:B------:R-:W-:Y:S05]  /*423c0*/  BSYNC B4 ;  /* 0x0000000000047941 */ /* 0x000fea0003800000 */
.L_x_15777:
        /* <DEDUP_REMOVED lines=49> */
.L_x_15780:
        /* <DEDUP_REMOVED lines=21> */
[----:B------:R-:W-:-:S04]  /*42830*/  MOV R6, RZ ;  /* 0x000000ff00067202 */ /* 0x000fc80000000f00 */
        /* <DEDUP_REMOVED lines=49> */
.L_x_15779:
        /* <DEDUP_REMOVED lines=37> */
.L_x_15789:
[----:B------:R-:W-:Y:S05]  /*42da0*/  BSYNC B6 ;  /* 0x0000000000067941 */ /* 0x000fea0003800000 */
.L_x_15788:
[----:B------:R-:W-:Y:S02]  /*42db0*/  IMAD.MOV.U32 R52, RZ, RZ, R2 ;  /* 0x000000ffff347224 */ /* 0x000fe400078e0002 */
[----:B------:R-:W-:Y:S01]  /*42dc0*/  IMAD.MOV.U32 R53, RZ, RZ, R3 ;  /* 0x000000ffff357224 */ /* 0x000fe200078e0003 */
[----:B------:R-:W-:Y:S06]  /*42dd0*/  BRA `(.L_x_15787) ;  /* 0x0000000000047947 */ /* 0x000fec0003800000 */
.L_x_15786:
[----:B------:R-:W-:-:S11]  /*42de0*/  DADD R52, -R62, R50 ;  /* 0x000000003e347229 */ /* 0x000fd60000000132 */
.L_x_15787:
[----:B------:R-:W-:Y:S05]  /*42df0*/  BSYNC B5 ;  /* 0x0000000000057941 */ /* 0x000fea0003800000 */
.L_x_15785:
        /* <DEDUP_REMOVED lines=28> */
.L_x_15794:
[----:B------:R-:W-:Y:S05]  /*42fc0*/  BSYNC B6 ;  /* 0x0000000000067941 */ /* 0x000fea0003800000 */
.L_x_15793:
[----:B------:R-:W-:Y:S02]  /*42fd0*/  IMAD.MOV.U32 R68, RZ, RZ, R2 ;  /* 0x000000ffff447224 */ /* 0x000fe400078e0002 */
[----:B------:R-:W-:Y:S01]  /*42fe0*/  IMAD.MOV.U32 R69, RZ, RZ, R3 ;  /* 0x000000ffff457224 */ /* 0x000fe200078e0003 */
[----:B------:R-:W-:Y:S06]  /*42ff0*/  BRA `(.L_x_15792) ;  /* 0x0000000000047947 */ /* 0x000fec0003800000 */
.L_x_15791:
[----:B------:R-:W-:-:S11]  /*43000*/  DADD R68, -R48, R46 ;  /* 0x0000000030447229 */ /* 0x000fd6000000012e */
.L_x_15792:
[----:B------:R-:W-:Y:S05]  /*43010*/  BSYNC B5 ;  /* 0x0000000000057941 */ /* 0x000fea0003800000 */
.L_x_15790:
        /* <DEDUP_REMOVED lines=27> */
.L_x_15796:
[----:B------:R-:W-:Y:S05]  /*431d0*/  BSYNC B5 ;  /* 0x0000000000057941 */ /* 0x000fea0003800000 */
.L_x_15795:
[----:B------:R-:W-:Y:S02]  /*431e0*/  IMAD.MOV.U32 R46, RZ, RZ, R4 ;  /* 0x000000ffff2e7224 */ /* 0x000fe400078e0004 */
[----:B------:R-:W-:Y:S01]  /*431f0*/  IMAD.MOV.U32 R47, RZ, RZ, R5 ;  /* 0x000000ffff2f7224 */ /* 0x000fe200078e0005 */
[----:B------:R-:W-:Y:S06]  /*43200*/  BRA `(.L_x_15797) ;  /* 0x0000000800347947 */ /* 0x000fec0003800000 */
.L_x_15784:
        /* <DEDUP_REMOVED lines=27> */
.L_x_15800:
[----:B------:R-:W-:Y:S05]  /*433c0*/  BSYNC B5 ;  /* 0x0000000000057941 */ /* 0x000fea0003800000 */
.L_x_15799:
[----:B------:R-:W-:Y:S02]  /*433d0*/  IMAD.MOV.U32 R46, RZ, RZ, R4 ;  /* 0x000000ffff2e7224 */ /* 0x000fe400078e0004 */
[----:B------:R-:W-:Y:S01]  /*433e0*/  IMAD.MOV.U32 R47, RZ, RZ, R5 ;  /* 0x000000ffff2f7224 */ /* 0x000fe200078e0005 */
[----:B------:R-:W-:Y:S06]  /*433f0*/  BRA `(.L_x_15797) ;  /* 0x0000000400b87947 */ /* 0x000fec0003800000 */
.L_x_15798:
        /* <DEDUP_REMOVED lines=28> */
.L_x_15802:
[----:B------:R-:W-:Y:S05]  /*435c0*/  BSYNC B5 ;  /* 0x0000000000057941 */ /* 0x000fea0003800000 */
.L_x_15801:
        /* <DEDUP_REMOVED lines=21> */
.L_x_15804:
[----:B------:R-:W-:Y:S05]  /*43720*/  BSYNC B5 ;  /* 0x0000000000057941 */ /* 0x000fea0003800000 */
.L_x_15803:
[----:B------:R-:W-:Y:S01]  /*43730*/  DMUL R66, R66, 8.11296384146066816958e+31 ;  /* 0x4690000042427828 */ /* 0x000fe20000000000 */
[----:B------:R-:W-:Y:S02]  /*43740*/  IMAD.MOV.U32 R46, RZ, RZ, R2 ;  /* 0x000000ffff2e7224 */ /* 0x000fe400078e0002 */
[----:B------:R-:W-:Y:S01]  /*43750*/  IMAD.MOV.U32 R47, RZ, RZ, R3 ;  /* 0x000000ffff2f7224 */ /* 0x000fe200078e0003 */
[----:B------:R-:W-:Y:S07]  /*43760*/  BRA `(.L_x_15797) ;  /* 0x0000000000dc7947 */ /* 0x000fee0003800000 */
.L_x_15783:
        /* <DEDUP_REMOVED lines=24> */
.L_x_15806:
[----:B------:R-:W-:Y:S05]  /*438f0*/  BSYNC B5 ;  /* 0x0000000000057941 */ /* 0x000fea0003800000 */
.L_x_15805:
        /* <DEDUP_REMOVED lines=28> */
.L_x_15808:
[----:B------:R-:W-:Y:S05]  /*43ac0*/  BSYNC B5 ;  /* 0x0000000000057941 */ /* 0x000fea0003800000 */
.L_x_15807:
[----:B------:R-:W-:-:S11]  /*43ad0*/  DMUL R46, R2, R46 ;  /* 0x0000002e022e7228 */ /* 0x000fd60000000000 */
.L_x_15797:
[----:B------:R-:W-:Y:S05]  /*43ae0*/  BSYNC B4 ;  /* 0x0000000000047941 */ /* 0x000fea0003800000 */
.L_x_15782:
[----:B------:R-:W-:Y:S05]  /*43af0*/  BRA `(.L_x_15809) ;  /* 0x0000000000087947 */ /* 0x000fea0003800000 */
.L_x_15776:
[----:B------:R-:W-:Y:S02]  /*43b00*/  DMUL R46, R44, 9.00719925474099200000e+15 ;  /* 0x434000002c2e7828 */ /* 0x000fe40000000000 */
[----:B------:R-:W-:-:S11]  /*43b10*/  DMUL R66, R66, 9.00719925474099200000e+15 ;  /* 0x4340000042427828 */ /* 0x000fd60000000000 */
.L_x_15809:
[----:B------:R-:W-:Y:S05]  /*43b20*/  BSYNC B2 ;  /* 0x0000000000027941 */ /* 0x000fea0003800000 */
.L_x_15775:
        /* <DEDUP_REMOVED lines=28> */
.L_x_15811:
[----:B------:R-:W-:Y:S05]  /*43cf0*/  BSYNC B2 ;  /* 0x0000000000027941 */ /* 0x000fea0003800000 */
.L_x_15810:
        /* <DEDUP_REMOVED lines=82> */
.L_x_15813:
[----:B------:R-:W-:Y:S02]  /*44220*/  FSEL R2, RZ, 3.37028055040000000000e+12, P1 ;  /* 0x54442d18ff027808 */ /* 0x000fe40000800000 */
[----:B------:R-:W-:-:S07]  /*44230*/  FSEL R3, RZ, 2.1426990032196044922, P1 ;  /* 0x400921fbff037808 */ /* 0x000fce0000800000 */
.L_x_15814:
[----:B------:R-:W-:Y:S05]  /*44240*/  BSYNC B0 ;  /* 0x0000000000007941 */ /* 0x000fea0003800000 */
.L_x_15812:
[----:B------:R-:W-:Y:S01]  /*44250*/  DADD R46, |R46|, |R66| ;  /* 0x000000002e2e7229 */ /* 0x000fe20000000642 */
[----:B------:R-:W-:-:S07]  /*44260*/  LOP3.LUT R67, R3, 0x80000000, R67, 0xb8, !PT ;  /* 0x8000000003437812 */ /* 0x000fce00078eb843 */
[----:B------:R-:W-:-:S06]  /*44270*/  DSETP.GTU.AND P0, PT, |R46|, +INF , PT ;  /* 0x7ff000002e00742a */ /* 0x000fcc0003f0c200 */
[----:B------:R-:W-:Y:S02]  /*44280*/  FSEL R2, R46, R2, P0 ;  /* 0x000000022e027208 */ /* 0x000fe40000000000 */
[----:B------:R-:W-:-:S07]  /*44290*/  FSEL R3, R47, R67, P0 ;  /* 0x000000432f037208 */ /* 0x000fce0000000000 */
.L_x_15781:
[----:B------:R-:W-:Y:S05]  /*442a0*/  BSYNC B3 ;  /* 0x0000000000037941 */ /* 0x000fea0003800000 */
.L_x_15774:
[----:B------:R-:W-:Y:S01]  /*442b0*/  LOP3.LUT R23, R3, 0x80000000, R23, 0xb8, !PT ;  /* 0x8000000003177812 */ /* 0x000fe200078eb817 */
[----:B------:R-:W-:Y:S01]  /*442c0*/  IMAD.MOV.U32 R20, RZ, RZ, R64 ;  /* 0x000000ffff147224 */ /* 0x000fe200078e0040 */
[----:B------:R-:W-:Y:S02]  /*442d0*/  LOP3.LUT R21, R65, 0x80000000, R21, 0xb8, !PT ;  /* 0x8000000041157812 */ /* 0x000fe400078eb815 */
[----:B------:R-:W-:Y:S01]  /*442e0*/  MOV R22, R2 ;  /* 0x0000000200167202 */ /* 0x000fe20000000f00 */
[----:B------:R-:W-:Y:S06]  /*442f0*/  BRA `(.L_x_15738) ;  /* 0x0000005800e07947 */ /* 0x000fec0003800000 */
.L_x_15737:
        /* <DEDUP_REMOVED lines=113> */
.L_x_15820:
[----:B------:R-:W-:Y:S05]  /*44a10*/  BSYNC B0 ;  /* 0x0000000000007941 */ /* 0x000fea0003800000 */
.L_x_15819:
        /* <DEDUP_REMOVED lines=8> */
.L_x_15822:
[----:B------:R-:W-:Y:S05]  /*44aa0*/  BSYNC B3 ;  /* 0x0000000000037941 */ /* 0x000fea0003800000 */
.L_x_15821:
        /* <DEDUP_REMOVED lines=82> */
.L_x_15824:
[----:B------:R-:W-:-:S04]  /*44fd0*/  ISETP.GE.AND P0, PT, R45, RZ, PT ;  /* 0x000000ff2d00720c */ /* 0x000fc80003f06270 */
[----:B------:R-:W-:Y:S02]  /*44fe0*/  FSEL R6, RZ, 3.37028055040000000000e+12, P0 ;  /* 0x54442d18ff067808 */ /* 0x000fe40000000000 */
[----:B------:R-:W-:-:S07]  /*44ff0*/  FSEL R7, RZ, 2.1426990032196044922, P0 ;  /* 0x400921fbff077808 */ /* 0x000fce0000000000 */
.L_x_15825:
[----:B------:R-:W-:Y:S05]  /*45000*/  BSYNC B0 ;  /* 0x0000000000007941 */ /* 0x000fea0003800000 */
.L_x_15823:
[----:B------:R-:W-:Y:S01]  /*45010*/  DADD R2, |R20|, |R22| ;  /* 0x0000000014027229 */ /* 0x000fe20000000616 */
[----:B------:R-:W-:Y:S01]  /*45020*/  LOP3.LUT R11, R7, 0x80000000, R11, 0xb8, !PT ;  /* 0x80000000070b7812 */ /* 0x000fe200078eb80b */
[----:B------:R-:W-:-:S06]  /*45030*/  DMUL R46, R46, 0.5 ;  /* 0x3fe000002e2e7828 */ /* 0x000fcc0000000000 */
[----:B------:R-:W-:-:S06]  /*45040*/  DSETP.GTU.AND P0, PT, |R2|, +INF , PT ;  /* 0x7ff000000200742a */ /* 0x000fcc0003f0c200 */
[----:B------:R-:W-:Y:S02]  /*45050*/  FSEL R6, R2, R6, P0 ;  /* 0x0000000602067208 */ /* 0x000fe40000000000 */
[----:B------:R-:W-:Y:S01]  /*45060*/  FSEL R7, R3, R11, P0 ;  /* 0x0000000b03077208 */ /* 0x000fe20000000000 */
[----:B------:R-:W-:Y:S06]  /*45070*/  BRA `(.L_x_15826) ;  /* 0x0000004c00187947 */ /* 0x000fec0003800000 */
.L_x_15818:
        /* <DEDUP_REMOVED lines=135> */
.L_x_15828:
[----:B------:R-:W-:Y:S05]  /*458f0*/  BSYNC B0 ;  /* 0x0000000000007941 */ /* 0x000fea0003800000 */
.L_x_15827:
        /* <DEDUP_REMOVED lines=8> */
.L_x_15830:
[----:B------:R-:W-:Y:S05]  /*45980*/  BSYNC B3 ;  /* 0x0000000000037941 */ /* 0x000fea0003800000 */
.L_x_15829:
        /* <DEDUP_REMOVED lines=82> */
.L_x_15832:
[----:B------:R-:W-:-:S04]  /*45eb0*/  ISETP.GE.AND P0, PT, R45, RZ, PT ;  /* 0x000000ff2d00720c */ /* 0x000fc80003f06270 */
[----:B------:R-:W-:Y:S02]  /*45ec0*/  FSEL R6, RZ, 3.37028055040000000000e+12, P0 ;  /* 0x54442d18ff067808 */ /* 0x000fe40000000000 */
[----:B------:R-:W-:-:S07]  /*45ed0*/  FSEL R7, RZ, 2.1426990032196044922, P0 ;  /* 0x400921fbff077808 */ /* 0x000fce0000000000 */
.L_x_15833:
[----:B------:R-:W-:Y:S05]  /*45ee0*/  BSYNC B0 ;  /* 0x0000000000007941 */ /* 0x000fea0003800000 */
.L_x_15831:
[----:B------:R-:W-:Y:S01]  /*45ef0*/  DADD R2, |R20|, |R22| ;  /* 0x0000000014027229 */ /* 0x000fe20000000616 */
[----:B------:R-:W-:-:S07]  /*45f00*/  LOP3.LUT R11, R7, 0x80000000, R11, 0xb8, !PT ;  /* 0x80000000070b7812 */ /* 0x000fce00078eb80b */
[----:B------:R-:W-:-:S06]  /*45f10*/  DSETP.GTU.AND P0, PT, |R2|, +INF , PT ;  /* 0x7ff000000200742a */ /* 0x000fcc0003f0c200 */
[----:B------:R-:W-:Y:S02]  /*45f20*/  FSEL R6, R2, R6, P0 ;  /* 0x0000000602067208 */ /* 0x000fe40000000000 */
[----:B------:R-:W-:Y:S01]  /*45f30*/  FSEL R7, R3, R11, P0 ;  /* 0x0000000b03077208 */ /* 0x000fe20000000000 */
[----:B------:R-:W-:Y:S06]  /*45f40*/  BRA `(.L_x_15826) ;  /* 0x0000003c00647947 */ /* 0x000fec0003800000 */
.L_x_15817:
        /* <DEDUP_REMOVED lines=23> */
.L_x_15835:
[----:B------:R-:W-:Y:S05]  /*460c0*/  BSYNC B3 ;  /* 0x0000000000037941 */ /* 0x000fea0003800000 */
.L_x_15834:
        /* <DEDUP_REMOVED lines=24> */
[----:B------:R-:W-:Y:S01]  /*46250*/  MOV R4, R2 ;  /* 0x0000000200047202 */ /* 0x000fe20000000f00 */
[----:B------:R-:W-:-:S07]  /*46260*/  IMAD.MOV.U32 R5, RZ, RZ, R3 ;  /* 0x000000ffff057224 */ /* 0x000fce00078e0003 */
.L_x_15837:
[----:B------:R-:W-:Y:S05]  /*46270*/  BSYNC B3 ;  /* 0x0000000000037941 */ /* 0x000fea0003800000 */
.L_x_15836:
[----:B------:R-:W-:Y:S01]  /*46280*/  DADD R54, -RZ, |R4| ;  /* 0x00000000ff367229 */ /* 0x000fe20000000504 */
[----:B------:R-:W-:Y:S01]  /*46290*/  IMAD.MOV.U32 R8, RZ, RZ, RZ ;  /* 0x000000ffff087224 */ /* 0x000fe200078e00ff */
[----:B------:R-:W-:Y:S01]  /*462a0*/  UMOV UR4, 0xffffffff ;  /* 0xffffffff00047882 */ /* 0x000fe20000000000 */
[----:B------:R-:W-:Y:S01]  /*462b0*/  UMOV UR5, 0x7fefffff ;  /* 0x7fefffff00057882 */ /* 0x000fe20000000000 */
[----:B------:R-:W-:Y:S01]  /*462c0*/  MOV R56, 0x0 ;  /* 0x0000000000387802 */ /* 0x000fe20000000f00 */
        /* <DEDUP_REMOVED lines=131> */
.L_x_15839:
[----:B------:R-:W-:Y:S05]  /*46b00*/  BSYNC B0 ;  /* 0x0000000000007941 */ /* 0x000fea0003800000 */
.L_x_15838:
        /* <DEDUP_REMOVED lines=8> */
.L_x_15841:
[----:B------:R-:W-:Y:S05]  /*46b90*/  BSYNC B3 ;  /* 0x0000000000037941 */ /* 0x000fea0003800000 */
.L_x_15840:
        /* <DEDUP_REMOVED lines=82> */
.L_x_15843:
[----:B------:R-:W-:-:S04]  /*470c0*/  ISETP.GE.AND P0, PT, R45, RZ, PT ;  /* 0x000000ff2d00720c */ /* 0x000fc80003f06270 */
[----:B------:R-:W-:Y:S02]  /*470d0*/  FSEL R6, RZ, 3.37028055040000000000e+12, P0 ;  /* 0x54442d18ff067808 */ /* 0x000fe40000000000 */
[----:B------:R-:W-:-:S07]  /*470e0*/  FSEL R7, RZ, 2.1426990032196044922, P0 ;  /* 0x400921fbff077808 */ /* 0x000fce0000000000 */
.L_x_15844:
[----:B------:R-:W-:Y:S05]  /*470f0*/  BSYNC B0 ;  /* 0x0000000000007941 */ /* 0x000fea0003800000 */
.L_x_15842:
[----:B------:R-:W-:Y:S01]  /*47100*/  DADD R2, |R20|, |R22| ;  /* 0x0000000014027229 */ /* 0x000fe20000000616 */
[----:B------:R-:W-:Y:S01]  /*47110*/  LOP3.LUT R11, R7, 0x80000000, R11, 0xb8, !PT ;  /* 0x80000000070b7812 */ /* 0x000fe200078eb80b */
[----:B------:R-:W-:-:S06]  /*47120*/  DADD R46, R46, 1 ;  /* 0x3ff000002e2e7429 */ /* 0x000fcc0000000000 */
[----:B------:R-:W-:-:S06]  /*47130*/  DSETP.GTU.AND P0, PT, |R2|, +INF , PT ;  /* 0x7ff000000200742a */ /* 0x000fcc0003f0c200 */
[----:B------:R-:W-:Y:S02]  /*47140*/  FSEL R6, R2, R6, P0 ;  /* 0x0000000602067208 */ /* 0x000fe40000000000 */
[----:B------:R-:W-:Y:S01]  /*47150*/  FSEL R7, R3, R11, P0 ;  /* 0x0000000b03077208 */ /* 0x000fe20000000000 */
[----:B------:R-:W-:Y:S06]  /*47160*/  BRA `(.L_x_15826) ;  /* 0x0000002800dc7947 */ /* 0x000fec0003800000 */
.L_x_15816:
        /* <DEDUP_REMOVED lines=108> */
.L_x_15848:
[----:B------:R-:W-:Y:S05]  /*47830*/  BSYNC B0 ;  /* 0x0000000000007941 */ /* 0x000fea0003800000 */
.L_x_15847:
        /* <DEDUP_REMOVED lines=8> */
.L_x_15850:
[----:B------:R-:W-:Y:S05]  /*478c0*/  BSYNC B3 ;  /* 0x0000000000037941 */ /* 0x000fea0003800000 */
.L_x_15849:
        /* <DEDUP_REMOVED lines=73> */
.L_x_15852:
[----:B------:R-:W-:Y:S05]  /*47d60*/  BSYNC B0 ;  /* 0x0000000000007941 */ /* 0x000fea0003800000 */
.L_x_15851:
[----:B------:R-:W-:Y:S01]  /*47d70*/  LOP3.LUT R3, R7, 0x80000000, R23, 0xb8, !PT ;  /* 0x8000000007037812 */ /* 0x000fe200078eb817 */
[----:B------:R-:W-:Y:S01]  /*47d80*/  DMUL R46, R46, 0.5 ;  /* 0x3fe000002e2e7828 */ /* 0x000fe20000000000 */
[----:B------:R-:W-:Y:S02]  /*47d90*/  FSEL R6, R4, R6, P0 ;  /* 0x0000000604067208 */ /* 0x000fe40000000000 */
[----:B------:R-:W-:Y:S01]  /*47da0*/  FSEL R7, R5, R3, P0 ;  /* 0x0000000305077208 */ /* 0x000fe20000000000 */
[----:B------:R-:W-:Y:S07]  /*47db0*/  BRA `(.L_x_15826) ;  /* 0x0000001c00c87947 */ /* 0x000fee0003800000 */
.L_x_15846:
        /* <DEDUP_REMOVED lines=135> */
.L_x_15854:
[----:B------:R-:W-:Y:S05]  /*48630*/  BSYNC B0 ;  /* 0x0000000000007941 */ /* 0x000fea0003800000 */
.L_x_15853:
        /* <DEDUP_REMOVED lines=8> */
.L_x_15856:
[----:B------:R-:W-:Y:S05]  /*486c0*/  BSYNC B3 ;  /* 0x0000000000037941 */ /* 0x000fea0003800000 */
.L_x_15855:
        /* <DEDUP_REMOVED lines=73> */
.L_x_15858:
[----:B------:R-:W-:Y:S05]  /*48b60*/  BSYNC B0 ;  /* 0x0000000000007941 */ /* 0x000fea0003800000 */
.L_x_15857:
[----:B------:R-:W-:Y:S02]  /*48b70*/  LOP3.LUT R3, R7, 0x80000000, R23, 0xb8, !PT ;  /* 0x8000000007037812 */ /* 0x000fe400078eb817 */
[----:B------:R-:W-:Y:S02]  /*48b80*/  FSEL R6, R4, R6, P1 ;  /* 0x0000000604067208 */ /* 0x000fe40000800000 */
[----:B------:R-:W-:Y:S01]  /*48b90*/  FSEL R7, R5, R3, P1 ;  /* 0x0000000305077208 */ /* 0x000fe20000800000 */
[----:B------:R-:W-:Y:S06]  /*48ba0*/  BRA `(.L_x_15826) ;  /* 0x00000010004c7947 */ /* 0x000fec0003800000 */
.L_x_15845:
        /* <DEDUP_REMOVED lines=23> */
.L_x_15860:
[----:B------:R-:W-:Y:S05]  /*48d20*/  BSYNC B3 ;  /* 0x0000000000037941 */ /* 0x000fea0003800000 */
.L_x_15859:
        /* <DEDUP_REMOVED lines=24> */
[----:B------:R-:W-:Y:S01]  /*48eb0*/  IMAD.MOV.U32 R4, RZ, RZ, R2 ;  /* 0x000000ffff047224 */ /* 0x000fe200078e0002 */
[----:B------:R-:W-:-:S07]  /*48ec0*/  MOV R5, R3 ;  /* 0x0000000300057202 */ /* 0x000fce0000000f00 */
.L_x_15862:
[----:B------:R-:W-:Y:S05]  /*48ed0*/  BSYNC B3 ;  /* 0x0000000000037941 */ /* 0x000fea0003800000 */
.L_x_15861:
        /* <DEDUP_REMOVED lines=136> */
.L_x_15864:
[----:B------:R-:W-:Y:S05]  /*49760*/  BSYNC B0 ;  /* 0x0000000000007941 */ /* 0x000fea0003800000 */
.L_x_15863:
        /* <DEDUP_REMOVED lines=8> */
.L_x_15866:
[----:B------:R-:W-:Y:S05]  /*497f0*/  BSYNC B3 ;  /* 0x0000000000037941 */ /* 0x000fea0003800000 */
.L_x_15865:
        /* <DEDUP_REMOVED lines=74> */
.L_x_15868:
[----:B------:R-:W-:Y:S05]  /*49ca0*/  BSYNC B0 ;  /* 0x0000000000007941 */ /* 0x000fea0003800000 */
.L_x_15867:
[----:B------:R-:W-:Y:S02]  /*49cb0*/  LOP3.LUT R3, R7, 0x80000000, R23, 0xb8, !PT ;  /* 0x8000000007037812 */ /* 0x000fe400078eb817 */
[----:B------:R-:W-:Y:S02]  /*49cc0*/  FSEL R6, R4, R6, P1 ;  /* 0x0000000604067208 */ /* 0x000fe40000800000 */
[----:B------:R-:W-:-:S07]  /*49cd0*/  FSEL R7, R5, R3, P1 ;  /* 0x0000000305077208 */ /* 0x000fce0000800000 */
.L_x_15826:
[----:B------:R-:W-:Y:S05]  /*49ce0*/  BSYNC B2 ;  /* 0x0000000000027941 */ /* 0x000fea0003800000 */
.L_x_15815:
        /* <DEDUP_REMOVED lines=8> */
.L_x_15736:
        /* <DEDUP_REMOVED lines=17> */
.L_x_15738:
[----:B------:R-:W-:Y:S05]  /*49e80*/  BSYNC B1 ;  /* 0x0000000000017941 */ /* 0x000fea0003800000 */
.L_x_15735:
        /* <DEDUP_REMOVED lines=134> */
.L_x_15876:
[----:B------:R-:W-:Y:S05]  /*4a6f0*/  BSYNC B3 ;  /* 0x0000000000037941 */ /* 0x000fea0003800000 */
.L_x_15875:
[----:B------:R-:W-:-:S10]  /*4a700*/  DADD R2, R44, R2 ;  /* 0x000000002c027229 */ /* 0x000fd40000000002 */
        /* <DEDUP_REMOVED lines=81> */
.L_x_15874:
        /* <DEDUP_REMOVED lines=36> */
.L_x_15884:
[----:B------:R-:W-:Y:S05]  /*4ae60*/  BSYNC B4 ;  /* 0x0000000000047941 */ /* 0x000fea0003800000 */
.L_x_15883:
[----:B------:R-:W-:Y:S02]  /*4ae70*/  IMAD.MOV.U32 R52, RZ, RZ, R2 ;  /* 0x000000ffff347224 */ /* 0x000fe400078e0002 */
[----:B------:R-:W-:Y:S01]  /*4ae80*/  IMAD.MOV.U32 R53, RZ, RZ, R3 ;  /* 0x000000ffff357224 */ /* 0x000fe200078e0003 */
[----:B------:R-:W-:Y:S06]  /*4ae90*/  BRA `(.L_x_15882) ;  /* 0x0000000000047947 */ /* 0x000fec0003800000 */
.L_x_15881:
[----:B------:R-:W-:-:S11]  /*4aea0*/  DADD R52, -R62, R50 ;  /* 0x000000003e347229 */ /* 0x000fd60000000132 */
.L_x_15882:
[----:B------:R-:W-:Y:S05]  /*4aeb0*/  BSYNC B3 ;  /* 0x0000000000037941 */ /* 0x000fea0003800000 */
.L_x_15880:
        /* <DEDUP_REMOVED lines=31> */
.L_x_15889:
[----:B------:R-:W-:Y:S05]  /*4b0b0*/  BSYNC B4 ;  /* 0x0000000000047941 */ /* 0x000fea0003800000 */
.L_x_15888:
[----:B------:R-:W-:Y:S05]  /*4b0c0*/  BRA `(.L_x_15887) ;  /* 0x0000000000047947 */ /* 0x000fea0003800000 */
.L_x_15886:
[----:B------:R-:W-:-:S11]  /*4b0d0*/  DADD R2, R46, -R8 ;  /* 0x000000002e027229 */ /* 0x000fd60000000808 */
.L_x_15887:
[----:B------:R-:W-:Y:S05]  /*4b0e0*/  BSYNC B3 ;  /* 0x0000000000037941 */ /* 0x000fea0003800000 */
.L_x_15885:
        /* <DEDUP_REMOVED lines=29> */
.L_x_15891:
[----:B------:R-:W-:Y:S05]  /*4b2c0*/  BSYNC B3 ;  /* 0x0000000000037941 */ /* 0x000fea0003800000 */
.L_x_15890:
        /* <DEDUP_REMOVED lines=86> */
.L_x_15892:
        /* <DEDUP_REMOVED lines=22> */
.L_x_15894:
[----:B------:R-:W-:Y:S05]  /*4b990*/  BSYNC B3 ;  /* 0x0000000000037941 */ /* 0x000fea0003800000 */
.L_x_15893:
        /* <DEDUP_REMOVED lines=30> */
.L_x_15879:
        /* <DEDUP_REMOVED lines=25> */
.L_x_15897:
[----:B------:R-:W-:Y:S05]  /*4bd10*/  BSYNC B3 ;  /* 0x0000000000037941 */ /* 0x000fea0003800000 */
.L_x_15896:
        /* <DEDUP_REMOVED lines=27> */
.L_x_15900:
[----:B------:R-:W-:Y:S05]  /*4bed0*/  BSYNC B3 ;  /* 0x0000000000037941 */ /* 0x000fea0003800000 */
.L_x_15899:
        /* <DEDUP_REMOVED lines=30> */
.L_x_15898:
        /* <DEDUP_REMOVED lines=76> */
.L_x_15901:
[----:B------:R-:W-:Y:S01]  /*4c580*/  IMAD.MOV.U32 R2, RZ, RZ, 0x0 ;  /* 0x00000000ff027424 */ /* 0x000fe200078e00ff */
[----:B------:R-:W-:Y:S01]  /*4c590*/  FSETP.NEU.FTZ.AND P0, PT, R5, RZ, PT ;  /* 0x000000ff0500720b */ /* 0x000fe20003f1d000 */
[----:B------:R-:W-:-:S06]  /*4c5a0*/  IMAD.MOV.U32 R3, RZ, RZ, 0x7ff00000 ;  /* 0x7ff00000ff037424 */ /* 0x000fcc00078e00ff */
[----:B------:R-:W-:-:S10]  /*4c5b0*/  DFMA R2, R4, R2, +INF ;  /* 0x7ff000000402742b */ /* 0x000fd40000000002 */
[----:B------:R-:W-:Y:S02]  /*4c5c0*/  FSEL R64, R2, RZ, P0 ;  /* 0x000000ff02407208 */ /* 0x000fe40000000000 */
[----:B------:R-:W-:Y:S01]  /*4c5d0*/  FSEL R65, R3, -QNAN , P0 ;  /* 0xfff0000003417808 */ /* 0x000fe20000000000 */
[----:B------:R-:W-:Y:S06]  /*4c5e0*/  BRA `(.L_x_15877) ;  /* 0x00000004003c7947 */ /* 0x000fec0003800000 */
.L_x_15895:
        /* <DEDUP_REMOVED lines=26> */
.L_x_15903:
[----:B------:R-:W-:Y:S05]  /*4c790*/  BSYNC B3 ;  /* 0x0000000000037941 */ /* 0x000fea0003800000 */
.L_x_15902:
        /* <DEDUP_REMOVED lines=21> */
.L_x_15905:
[----:B------:R-:W-:Y:S05]  /*4c8f0*/  BSYNC B3 ;  /* 0x0000000000037941 */ /* 0x000fea0003800000 */
.L_x_15904:
[----:B------:R-:W-:Y:S01]  /*4c900*/  MOV R64, R2 ;  /* 0x0000000200407202 */ /* 0x000fe20000000f00 */
[----:B------:R-:W-:Y:S01]  /*4c910*/  IMAD.MOV.U32 R65, RZ, RZ, R3 ;  /* 0x000000ffff417224 */ /* 0x000fe200078e0003 */
[----:B------:R-:W-:Y:S06]  /*4c920*/  BRA `(.L_x_15877) ;  /* 0x00000000006c7947 */ /* 0x000fec0003800000 */
.L_x_15878:
        /* <DEDUP_REMOVED lines=24> */
.L_x_15907:
[----:B------:R-:W-:Y:S05]  /*4cab0*/  BSYNC B3 ;  /* 0x0000000000037941 */ /* 0x000fea0003800000 */
.L_x_15906:
[----:B------:R-:W-:Y:S02]  /*4cac0*/  IMAD.MOV.U32 R64, RZ, RZ, R4 ;  /* 0x000000ffff407224 */ /* 0x000fe400078e0004 */
[----:B------:R-:W-:-:S07]  /*4cad0*/  IMAD.MOV.U32 R65, RZ, RZ, R5 ;  /* 0x000000ffff417224 */ /* 0x000fce00078e0005 */
.L_x_15877:
[----:B------:R-:W-:Y:S05]  /*4cae0*/  BSYNC B2 ;  /* 0x0000000000027941 */ /* 0x000fea0003800000 */
.L_x_15873:
        /* <DEDUP_REMOVED lines=25> */
.L_x_15912:
[----:B------:R-:W-:Y:S05]  /*4cc80*/  BSYNC B4 ;  /* 0x0000000000047941 */ /* 0x000fea0003800000 */
.L_x_15911:
        /* <DEDUP_REMOVED lines=49> */
.L_x_15914:
        /* <DEDUP_REMOVED lines=71> */
.L_x_15913:
        /* <DEDUP_REMOVED lines=37> */
.L_x_15923:
[----:B------:R-:W-:Y:S05]  /*4d660*/  BSYNC B6 ;  /* 0x0000000000067941 */ /* 0x000fea0003800000 */
.L_x_15922:
[----:B------:R-:W-:Y:S02]  /*4d670*/  IMAD.MOV.U32 R52, RZ, RZ, R2 ;  /* 0x000000ffff347224 */ /* 0x000fe400078e0002 */
[----:B------:R-:W-:Y:S01]  /*4d680*/  IMAD.MOV.U32 R53, RZ, RZ, R3 ;  /* 0x000000ffff357224 */ /* 0x000fe200078e0003 */
[----:B------:R-:W-:Y:S06]  /*4d690*/  BRA `(.L_x_15921) ;  /* 0x0000000000047947 */ /* 0x000fec0003800000 */
.L_x_15920:
[----:B------:R-:W-:-:S11]  /*4d6a0*/  DADD R52, -R62, R50 ;  /* 0x000000003e347229 */ /* 0x000fd60000000132 */
.L_x_15921:
[----:B------:R-:W-:Y:S05]  /*4d6b0*/  BSYNC B5 ;  /* 0x0000000000057941 */ /* 0x000fea0003800000 */
.L_x_15919:
        /* <DEDUP_REMOVED lines=28> */
.L_x_15928:
[----:B------:R-:W-:Y:S05]  /*4d880*/  BSYNC B6 ;  /* 0x0000000000067941 */ /* 0x000fea0003800000 */
.L_x_15927:
[----:B------:R-:W-:Y:S02]  /*4d890*/  IMAD.MOV.U32 R68, RZ, RZ, R2 ;  /* 0x000000ffff447224 */ /* 0x000fe400078e0002 */
[----:B------:R-:W-:Y:S01]  /*4d8a0*/  IMAD.MOV.U32 R69, RZ, RZ, R3 ;  /* 0x000000ffff457224 */ /* 0x000fe200078e0003 */
[----:B------:R-:W-:Y:S06]  /*4d8b0*/  BRA `(.L_x_15926) ;  /* 0x0000000000047947 */ /* 0x000fec0003800000 */
.L_x_15925:
[----:B------:R-:W-:-:S11]  /*4d8c0*/  DADD R68, -R48, R46 ;  /* 0x0000000030447229 */ /* 0x000fd6000000012e */
.L_x_15926:
[----:B------:R-:W-:Y:S05]  /*4d8d0*/  BSYNC B5 ;  /* 0x0000000000057941 */ /* 0x000fea0003800000 */
.L_x_15924:
        /* <DEDUP_REMOVED lines=27> */
.L_x_15930:
[----:B------:R-:W-:Y:S05]  /*4da90*/  BSYNC B5 ;  /* 0x0000000000057941 */ /* 0x000fea0003800000 */
.L_x_15929:
[----:B------:R-:W-:Y:S02]  /*4daa0*/  IMAD.MOV.U32 R46, RZ, RZ, R4 ;  /* 0x000000ffff2e7224 */ /* 0x000fe400078e0004 */
[----:B------:R-:W-:Y:S01]  /*4dab0*/  IMAD.MOV.U32 R47, RZ, RZ, R5 ;  /* 0x000000ffff2f7224 */ /* 0x000fe200078e0005 */
[----:B------:R-:W-:Y:S06]  /*4dac0*/  BRA `(.L_x_15931) ;  /* 0x0000000800347947 */ /* 0x000fec0003800000 */
.L_x_15918:
        /* <DEDUP_REMOVED lines=27> */
.L_x_15934:
[----:B------:R-:W-:Y:S05]  /*4dc80*/  BSYNC B5 ;  /* 0x0000000000057941 */ /* 0x000fea0003800000 */
.L_x_15933:
[----:B------:R-:W-:Y:S02]  /*4dc90*/  IMAD.MOV.U32 R46, RZ, RZ, R4 ;  /* 0x000000ffff2e7224 */ /* 0x000fe400078e0004 */
[----:B------:R-:W-:Y:S01]  /*4dca0*/  IMAD.MOV.U32 R47, RZ, RZ, R5 ;  /* 0x000000ffff2f7224 */ /* 0x000fe200078e0005 */
[----:B------:R-:W-:Y:S06]  /*4dcb0*/  BRA `(.L_x_15931) ;  /* 0x0000000400b87947 */ /* 0x000fec0003800000 */
.L_x_15932:
        /* <DEDUP_REMOVED lines=28> */
.L_x_15936:
[----:B------:R-:W-:Y:S05]  /*4de80*/  BSYNC B5 ;  /* 0x0000000000057941 */ /* 0x000fea0003800000 */
.L_x_15935:
        /* <DEDUP_REMOVED lines=21> */
.L_x_15938:
[----:B------:R-:W-:Y:S05]  /*4dfe0*/  BSYNC B5 ;  /* 0x0000000000057941 */ /* 0x000fea0003800000 */
.L_x_15937:
[----:B------:R-:W-:Y:S01]  /*4dff0*/  DMUL R66, R66, 8.11296384146066816958e+31 ;  /* 0x4690000042427828 */ /* 0x000fe20000000000 */
[----:B------:R-:W-:Y:S01]  /*4e000*/  IMAD.MOV.U32 R46, RZ, RZ, R2 ;  /* 0x000000ffff2e7224 */ /* 0x000fe200078e0002 */
[----:B------:R-:W-:Y:S01]  /*4e010*/  MOV R47, R3 ;  /* 0x00000003002f7202 */ /* 0x000fe20000000f00 */
[----:B------:R-:W-:Y:S08]  /*4e020*/  BRA `(.L_x_15931) ;  /* 0x0000000000dc7947 */ /* 0x000ff00003800000 */
.L_x_15917:
        /* <DEDUP_REMOVED lines=24> */
.L_x_15940:
[----:B------:R-:W-:Y:S05]  /*4e1b0*/  BSYNC B5 ;  /* 0x0000000000057941 */ /* 0x000fea0003800000 */
.L_x_15939:
        /* <DEDUP_REMOVED lines=28> */
.L_x_15942:
[----:B------:R-:W-:Y:S05]  /*4e380*/  BSYNC B5 ;  /* 0x0000000000057941 */ /* 0x000fea0003800000 */
.L_x_15941:
[----:B------:R-:W-:-:S11]  /*4e390*/  DMUL R46, R2, R46 ;  /* 0x0000002e022e7228 */ /* 0x000fd60000000000 */
.L_x_15931:
[----:B------:R-:W-:Y:S05]  /*4e3a0*/  BSYNC B4 ;  /* 0x0000000000047941 */ /* 0x000fea0003800000 */
.L_x_15916:
[----:B------:R-:W-:Y:S05]  /*4e3b0*/  BRA `(.L_x_15943) ;  /* 0x0000000000087947 */ /* 0x000fea0003800000 */
.L_x_15910:
[----:B------:R-:W-:Y:S02]  /*4e3c0*/  DMUL R46, R44, 9.00719925474099200000e+15 ;  /* 0x434000002c2e7828 */ /* 0x000fe40000000000 */
[----:B------:R-:W-:-:S11]  /*4e3d0*/  DMUL R66, R66, 9.00719925474099200000e+15 ;  /* 0x4340000042427828 */ /* 0x000fd60000000000 */
.L_x_15943:
[----:B------:R-:W-:Y:S05]  /*4e3e0*/  BSYNC B2 ;  /* 0x0000000000027941 */ /* 0x000fea0003800000 */
.L_x_15909:
        /* <DEDUP_REMOVED lines=28> */
.L_x_15945:
[----:B------:R-:W-:Y:S05]  /*4e5b0*/  BSYNC B2 ;  /* 0x0000000000027941 */ /* 0x000fea0003800000 */
.L_x_15944:
        /* <DEDUP_REMOVED lines=82> */
.L_x_15947:
[----:B------:R-:W-:Y:S02]  /*4eae0*/  FSEL R2, RZ, 3.37028055040000000000e+12, P1 ;  /* 0x54442d18ff027808 */ /* 0x000fe40000800000 */
[----:B------:R-:W-:-:S07]  /*4eaf0*/  FSEL R3, RZ, 2.1426990032196044922, P1 ;  /* 0x400921fbff037808 */ /* 0x000fce0000800000 */
.L_x_15948:
[----:B------:R-:W-:Y:S05]  /*4eb00*/  BSYNC B0 ;  /* 0x0000000000007941 */ /* 0x000fea0003800000 */
.L_x_15946:
[----:B------:R-:W-:Y:S01]  /*4eb10*/  DADD R46, |R46|, |R66| ;  /* 0x000000002e2e7229 */ /* 0x000fe20000000642 */
[----:B------:R-:W-:-:S07]  /*4eb20*/  LOP3.LUT R67, R3, 0x80000000, R67, 0xb8, !PT ;  /* 0x8000000003437812 */ /* 0x000fce00078eb843 */
[----:B------:R-:W-:-:S06]  /*4eb30*/  DSETP.GTU.AND P0, PT, |R46|, +INF , PT ;  /* 0x7ff000002e00742a */ /* 0x000fcc0003f0c200 */
[----:B------:R-:W-:Y:S02]  /*4eb40*/  FSEL R2, R46, R2, P0 ;  /* 0x000000022e027208 */ /* 0x000fe40000000000 */
[----:B------:R-:W-:-:S07]  /*4eb50*/  FSEL R3, R47, R67, P0 ;  /* 0x000000432f037208 */ /* 0x000fce0000000000 */
.L_x_15915:
[----:B------:R-:W-:Y:S05]  /*4eb60*/  BSYNC B3 ;  /* 0x0000000000037941 */ /* 0x000fea0003800000 */
.L_x_15908:
[----:B------:R-:W-:Y:S01]  /*4eb70*/  LOP3.LUT R19, R3, 0x80000000, R19, 0xb8, !PT ;  /* 0x8000000003137812 */ /* 0x000fe200078eb813 */
[----:B------:R-:W-:Y:S01]  /*4eb80*/  IMAD.MOV.U32 R18, RZ, RZ, R2 ;  /* 0x000000ffff127224 */ /* 0x000fe200078e0002 */
[----:B------:R-:W-:Y:S01]  /*4eb90*/  LOP3.LUT R17, R65, 0x80000000, R17, 0xb8, !PT ;  /* 0x8000000041117812 */ /* 0x000fe200078eb811 */
[----:B------:R-:W-:Y:S01]  /*4eba0*/  IMAD.MOV.U32 R16, RZ, RZ, R64 ;  /* 0x000000ffff107224 */ /* 0x000fe200078e0040 */
[----:B------:R-:W-:Y:S06]  /*4ebb0*/  BRA `(.L_x_15872) ;  /* 0x0000005800e07947 */ /* 0x000fec0003800000 */
.L_x_15871:
        /* <DEDUP_REMOVED lines=113> */
.L_x_15954:
[----:B------:R-:W-:Y:S05]  /*4f2d0*/  BSYNC B0 ;  /* 0x0000000000007941 */ /* 0x000fea0003800000 */
.L_x_15953:
        /* <DEDUP_REMOVED lines=8> */
.L_x_15956:
[----:B------:R-:W-:Y:S05]  /*4f360*/  BSYNC B3 ;  /* 0x0000000000037941 */ /* 0x000fea0003800000 */
.L_x_15955:
        /* <DEDUP_REMOVED lines=82> */
.L_x_15958:
[----:B------:R-:W-:-:S04]  /*4f890*/  ISETP.GE.AND P0, PT, R45, RZ, PT ;  /* 0x000000ff2d00720c */ /* 0x000fc80003f06270 */
[----:B------:R-:W-:Y:S02]  /*4f8a0*/  FSEL R6, RZ, 3.37028055040000000000e+12, P0 ;  /* 0x54442d18ff067808 */ /* 0x000fe40000000000 */
[----:B------:R-:W-:-:S07]  /*4f8b0*/  FSEL R7, RZ, 2.1426990032196044922, P0 ;  /* 0x400921fbff077808 */ /* 0x000fce0000000000 */
.L_x_15959:
[----:B------:R-:W-:Y:S05]  /*4f8c0*/  BSYNC B0 ;  /* 0x0000000000007941 */ /* 0x000fea0003800000 */
.L_x_15957:
[----:B------:R-:W-:Y:S01]  /*4f8d0*/  DADD R2, |R16|, |R18| ;  /* 0x0000000010027229 */ /* 0x000fe20000000612 */
[----:B------:R-:W-:Y:S01]  /*4f8e0*/  LOP3.LUT R11, R7, 0x80000000, R11, 0xb8, !PT ;  /* 0x80000000070b7812 */ /* 0x000fe200078eb80b */
[----:B------:R-:W-:-:S06]  /*4f8f0*/  DMUL R46, R46, 0.5 ;  /* 0x3fe000002e2e7828 */ /* 0x000fcc0000000000 */
[----:B------:R-:W-:-:S06]  /*4f900*/  DSETP.GTU.AND P0, PT, |R2|, +INF , PT ;  /* 0x7ff000000200742a */ /* 0x000fcc0003f0c200 */
[----:B------:R-:W-:Y:S02]  /*4f910*/  FSEL R6, R2, R6, P0 ;  /* 0x0000000602067208 */ /* 0x000fe40000000000 */
[----:B------:R-:W-:Y:S01]  /*4f920*/  FSEL R7, R3, R11, P0 ;  /* 0x0000000b03077208 */ /* 0x000fe20000000000 */
[----:B------:R-:W-:Y:S06]  /*4f930*/  BRA `(.L_x_15960) ;  /* 0x0000004c00187947 */ /* 0x000fec0003800000 */
.L_x_15952:
        /* <DEDUP_REMOVED lines=135> */
.L_x_15962:
[----:B------:R-:W-:Y:S05]  /*501b0*/  BSYNC B0 ;  /* 0x0000000000007941 */ /* 0x000fea0003800000 */
.L_x_15961:
        /* <DEDUP_REMOVED lines=8> */
.L_x_15964:
[----:B------:R-:W-:Y:S05]  /*50240*/  BSYNC B3 ;  /* 0x0000000000037941 */ /* 0x000fea0003800000 */
.L_x_15963:
        /* <DEDUP_REMOVED lines=82> */
.L_x_15966:
[----:B------:R-:W-:-:S04]  /*50770*/  ISETP.GE.AND P0, PT, R45, RZ, PT ;  /* 0x000000ff2d00720c */ /* 0x000fc80003f06270 */
[----:B------:R-:W-:Y:S02]  /*50780*/  FSEL R6, RZ, 3.37028055040000000000e+12, P0 ;  /* 0x54442d18ff067808 */ /* 0x000fe40000000000 */
[----:B------:R-:W-:-:S07]  /*50790*/  FSEL R7, RZ, 2.1426990032196044922, P0 ;  /* 0x400921fbff077808 */ /* 0x000fce0000000000 */
.L_x_15967:
[----:B------:R-:W-:Y:S05]  /*507a0*/  BSYNC B0 ;  /* 0x0000000000007941 */ /* 0x000fea0003800000 */
.L_x_15965:
[----:B------:R-:W-:Y:S01]  /*507b0*/  DADD R2, |R16|, |R18| ;  /* 0x0000000010027229 */ /* 0x000fe20000000612 */
[----:B------:R-:W-:-:S07]  /*507c0*/  LOP3.LUT R11, R7, 0x80000000, R11, 0xb8, !PT ;  /* 0x80000000070b7812 */ /* 0x000fce00078eb80b */
[----:B------:R-:W-:-:S06]  /*507d0*/  DSETP.GTU.AND P0, PT, |R2|, +INF , PT ;  /* 0x7ff000000200742a */ /* 0x000fcc0003f0c200 */
[----:B------:R-:W-:Y:S02]  /*507e0*/  FSEL R6, R2, R6, P0 ;  /* 0x0000000602067208 */ /* 0x000fe40000000000 */
[----:B------:R-:W-:Y:S01]  /*507f0*/  FSEL R7, R3, R11, P0 ;  /* 0x0000000b03077208 */ /* 0x000fe20000000000 */
[----:B------:R-:W-:Y:S06]  /*50800*/  BRA `(.L_x_15960) ;  /* 0x0000003c00647947 */ /* 0x000fec0003800000 */
.L_x_15951:
        /* <DEDUP_REMOVED lines=23> */
.L_x_15969:
[----:B------:R-:W-:Y:S05]  /*50980*/  BSYNC B3 ;  /* 0x0000000000037941 */ /* 0x000fea0003800000 */
.L_x_15968:
        /* <DEDUP_REMOVED lines=26> */
.L_x_15971:
[----:B------:R-:W-:Y:S05]  /*50b30*/  BSYNC B3 ;  /* 0x0000000000037941 */ /* 0x000fea0003800000 */
.L_x_15970:
        /* <DEDUP_REMOVED lines=136> */
.L_x_15973:
[----:B------:R-:W-:Y:S05]  /*513c0*/  BSYNC B0 ;  /* 0x0000000000007941 */ /* 0x000fea0003800000 */
.L_x_15972:
        /* <DEDUP_REMOVED lines=8> */
.L_x_15975:
[----:B------:R-:W-:Y:S05]  /*51450*/  BSYNC B3 ;  /* 0x0000000000037941 */ /* 0x000fea0003800000 */
.L_x_15974:
        /* <DEDUP_REMOVED lines=82> */
.L_x_15977:
[----:B------:R-:W-:-:S04]  /*51980*/  ISETP.GE.AND P0, PT, R45, RZ, PT ;  /* 0x000000ff2d00720c */ /* 0x000fc80003f06270 */
[----:B------:R-:W-:Y:S02]  /*51990*/  FSEL R6, RZ, 3.37028055040000000000e+12, P0 ;  /* 0x54442d18ff067808 */ /* 0x000fe40000000000 */
[----:B------:R-:W-:-:S07]  /*519a0*/  FSEL R7, RZ, 2.1426990032196044922, P0 ;  /* 0x400921fbff077808 */ /* 0x000fce0000000000 */
.L_x_15978:
[----:B------:R-:W-:Y:S05]  /*519b0*/  BSYNC B0 ;  /* 0x0000000000007941 */ /* 0x000fea0003800000 */
.L_x_15976:
[----:B------:R-:W-:Y:S01]  /*519c0*/  DADD R2, |R16|, |R18| ;  /* 0x0000000010027229 */ /* 0x000fe20000000612 */
[----:B------:R-:W-:Y:S01]  /*519d0*/  LOP3.LUT R11, R7, 0x80000000, R11, 0xb8, !PT ;  /* 0x80000000070b7812 */ /* 0x000fe200078eb80b */
[----:B------:R-:W-:-:S06]  /*519e0*/  DADD R46, R46, 1 ;  /* 0x3ff000002e2e7429 */ /* 0x000fcc0000000000 */
[----:B------:R-:W-:-:S06]  /*519f0*/  DSETP.GTU.AND P0, PT, |R2|, +INF , PT ;  /* 0x7ff000000200742a */ /* 0x000fcc0003f0c200 */
[----:B------:R-:W-:Y:S02]  /*51a00*/  FSEL R6, R2, R6, P0 ;  /* 0x0000000602067208 */ /* 0x000fe40000000000 */
[----:B------:R-:W-:Y:S01]  /*51a10*/  FSEL R7, R3, R11, P0 ;  /* 0x0000000b03077208 */ /* 0x000fe20000000000 */
[----:B------:R-:W-:Y:S06]  /*51a20*/  BRA `(.L_x_15960) ;  /* 0x0000002800dc7947 */ /* 0x000fec0003800000 */
.L_x_15950:
        /* <DEDUP_REMOVED lines=22> */
[----:B------:R-:W-:Y:S01]  /*51b90*/  IMAD.MOV.U32 R6, RZ, RZ, R4 ;  /* 0x000000ffff067224 */ /* 0x000fe200078e0004 */
[----:B------:R-:W-:-:S06]  /*51ba0*/  MOV R7, R5 ;  /* 0x0000000500077202 */ /* 0x000fcc0000000f00 */
        /* <DEDUP_REMOVED lines=8> */
[----:B------:R-:W-:Y:S01]  /*51c30*/  @!P0 MOV R11, R6 ;  /* 0x00000006000b8202 */ /* 0x000fe20000000f00 */
[----:B------:R-:W-:Y:S01]  /*51c40*/  IMAD.MOV.U32 R4, RZ, RZ, -0x3ff ;  /* 0xfffffc01ff047424 */ /* 0x000fe200078e00ff */
        /* <DEDUP_REMOVED lines=74> */
.L_x_15982:
[----:B------:R-:W-:Y:S05]  /*520f0*/  BSYNC B0 ;  /* 0x0000000000007941 */ /* 0x000fea0003800000 */
.L_x_15981:
        /* <DEDUP_REMOVED lines=8> */
.L_x_15984:
[----:B------:R-:W-:Y:S05]  /*52180*/  BSYNC B3 ;  /* 0x0000000000037941 */ /* 0x000fea0003800000 */
.L_x_15983:
        /* <DEDUP_REMOVED lines=73> */
.L_x_15986:
[----:B------:R-:W-:Y:S05]  /*52620*/  BSYNC B0 ;  /* 0x0000000000007941 */ /* 0x000fea0003800000 */
.L_x_15985:
[----:B------:R-:W-:Y:S01]  /*52630*/  LOP3.LUT R3, R7, 0x80000000, R19, 0xb8, !PT ;  /* 0x8000000007037812 */ /* 0x000fe200078eb813 */
[----:B------:R-:W-:Y:S01]  /*52640*/  DMUL R46, R46, 0.5 ;  /* 0x3fe000002e2e7828 */ /* 0x000fe20000000000 */
[----:B------:R-:W-:Y:S02]  /*52650*/  FSEL R6, R4, R6, P0 ;  /* 0x0000000604067208 */ /* 0x000fe40000000000 */
[----:B------:R-:W-:Y:S01]  /*52660*/  FSEL R7, R5, R3, P0 ;  /* 0x0000000305077208 */ /* 0x000fe20000000000 */
[----:B------:R-:W-:Y:S07]  /*52670*/  BRA `(.L_x_15960) ;  /* 0x0000001c00c87947 */ /* 0x000fee0003800000 */
.L_x_15980:
        /* <DEDUP_REMOVED lines=135> */
.L_x_15988:
[----:B------:R-:W-:Y:S05]  /*52ef0*/  BSYNC B0 ;  /* 0x0000000000007941 */ /* 0x000fea0003800000 */
.L_x_15987:
        /* <DEDUP_REMOVED lines=8> */
.L_x_15990:
[----:B------:R-:W-:Y:S05]  /*52f80*/  BSYNC B3 ;  /* 0x0000000000037941 */ /* 0x000fea0003800000 */
.L_x_15989:
        /* <DEDUP_REMOVED lines=73> */
.L_x_15992:
[----:B------:R-:W-:Y:S05]  /*53420*/  BSYNC B0 ;  /* 0x0000000000007941 */ /* 0x000fea0003800000 */
.L_x_15991:
[----:B------:R-:W-:Y:S02]  /*53430*/  LOP3.LUT R3, R7, 0x80000000, R19, 0xb8, !PT ;  /* 0x8000000007037812 */ /* 0x000fe400078eb813 */
[----:B------:R-:W-:Y:S02]  /*53440*/  FSEL R6, R4, R6, P1 ;  /* 0x0000000604067208 */ /* 0x000fe40000800000 */
[----:B------:R-:W-:Y:S01]  /*53450*/  FSEL R7, R5, R3, P1 ;  /* 0x0000000305077208 */ /* 0x000fe20000800000 */
[----:B------:R-:W-:Y:S06]  /*53460*/  BRA `(.L_x_15960) ;  /* 0x00000010004c7947 */ /* 0x000fec0003800000 */
.L_x_15979:
        /* <DEDUP_REMOVED lines=23> */
.L_x_15994:
[----:B------:R-:W-:Y:S05]  /*535e0*/  BSYNC B3 ;  /* 0x0000000000037941 */ /* 0x000fea0003800000 */
.L_x_15993:
        /* <DEDUP_REMOVED lines=26> */
.L_x_15996:
[----:B------:R-:W-:Y:S05]  /*53790*/  BSYNC B3 ;  /* 0x0000000000037941 */ /* 0x000fea0003800000 */
.L_x_15995:
        /* <DEDUP_REMOVED lines=56> */
[----:B------:R-:W-:Y:S01]  /*53b20*/  @!P0 IMAD.MOV.U32 R52, RZ, RZ, -0x435 ;  /* 0xfffffbcbff348424 */ /* 0x000fe200078e00ff */
        /* <DEDUP_REMOVED lines=79> */
.L_x_15998:
[----:B------:R-:W-:Y:S05]  /*54020*/  BSYNC B0 ;  /* 0x0000000000007941 */ /* 0x000fea0003800000 */
.L_x_15997:
        /* <DEDUP_REMOVED lines=8> */
.L_x_16000:
[----:B------:R-:W-:Y:S05]  /*540b0*/  BSYNC B3 ;  /* 0x0000000000037941 */ /* 0x000fea0003800000 */
.L_x_15999:
        /* <DEDUP_REMOVED lines=74> */
.L_x_16002:
[----:B------:R-:W-:Y:S05]  /*54560*/  BSYNC B0 ;  /* 0x0000000000007941 */ /* 0x000fea0003800000 */
.L_x_16001:
[----:B------:R-:W-:Y:S02]  /*54570*/  LOP3.LUT R3, R7, 0x80000000, R19, 0xb8, !PT ;  /* 0x8000000007037812 */ /* 0x000fe400078eb813 */
[----:B------:R-:W-:Y:S02]  /*54580*/  FSEL R6, R4, R6, P1 ;  /* 0x0000000604067208 */ /* 0x000fe40000800000 */
[----:B------:R-:W-:-:S07]  /*54590*/  FSEL R7, R5, R3, P1 ;  /* 0x0000000305077208 */ /* 0x000fce0000800000 */
.L_x_15960:
[----:B------:R-:W-:Y:S05]  /*545a0*/  BSYNC B2 ;  /* 0x0000000000027941 */ /* 0x000fea0003800000 */
.L_x_15949:
        /* <DEDUP_REMOVED lines=8> */
.L_x_15870:
        /* <DEDUP_REMOVED lines=17> */
.L_x_15872:
[----:B------:R-:W-:Y:S05]  /*54740*/  BSYNC B1 ;  /* 0x0000000000017941 */ /* 0x000fea0003800000 */
.L_x_15869:
[----:B------:R-:W-:Y:S05]  /*54750*/  WARPSYNC.ALL ;  /* 0x0000000000007948 */ /* 0x000fea0003800000 */
[----:B------:R-:W0:Y:S02]  /*54760*/  LDC.64 R2, c[0x0][0x218] ;  /* 0x00008600ff027b82 */ /* 0x000e240000000a00 */
[----:B0-----:R-:W-:-:S04]  /*54770*/  IMAD.WIDE.U32 R2, R0, 0x10, R2 ;  /* 0x0000001000027825 */ /* 0x001fc800078e0002 */
[----:B------:R-:W-:-:S05]  /*54780*/  IMAD.WIDE R2, R10, 0x20, R2 ;  /* 0x000000200a027825 */ /* 0x000fca00078e0202 */
[----:B------:R-:W-:Y:S04]  /*54790*/  STG.E.128 desc[UR6][R2.64], R12 ;  /* 0x0000000c02007986 */ /* 0x000fe8000c101d06 */
[----:B------:R-:W-:Y:S04]  /*547a0*/  STG.E.128 desc[UR6][R2.64+0x10], R40 ;  /* 0x0000102802007986 */ /* 0x000fe8000c101d06 */
[----:B------:R-:W-:Y:S04]  /*547b0*/  STG.E.128 desc[UR6][R2.64+0x1000], R36 ;  /* 0x0010002402007986 */ /* 0x000fe8000c101d06 */
[----:B------:R-:W-:Y:S04]  /*547c0*/  STG.E.128 desc[UR6][R2.64+0x1010], R32 ;  /* 0x0010102002007986 */ /* 0x000fe8000c101d06 */
[----:B------:R-:W-:Y:S04]  /*547d0*/  STG.E.128 desc[UR6][R2.64+0x2000], R28 ;  /* 0x0020001c02007986 */ /* 0x000fe8000c101d06 */
[----:B------:R-:W-:Y:S04]  /*547e0*/  STG.E.128 desc[UR6][R2.64+0x2010], R24 ;  /* 0x0020101802007986 */ /* 0x000fe8000c101d06 */
[----:B------:R-:W-:Y:S04]  /*547f0*/  STG.E.128 desc[UR6][R2.64+0x3000], R20 ;  /* 0x0030001402007986 */ /* 0x000fe8000c101d06 */
[----:B------:R-:W-:Y:S01]  /*54800*/  STG.E.128 desc[UR6][R2.64+0x3010], R16 ;  /* 0x0030101002007986 */ /* 0x000fe2000c101d06 */
[----:B------:R-:W-:Y:S05]  /*54810*/  EXIT ;  /* 0x000000000000794d */ /* 0x000fea0003800000 */
.L_x_14930:
[----:B------:R-:W0:Y:S01]  /*54820*/  S2R R16, SR_TID.X ;  /* 0x0000000000107919 */ /* 0x000e220000002100 */
[----:B------:R-:W-:Y:S02]  /*54830*/  CS2R R26, SRZ ;  /* 0x00000000001a7805 */ /* 0x000fe4000001ff00 */
[----:B------:R-:W-:Y:S02]  /*54840*/  CS2R R24, SRZ ;  /* 0x0000000000187805 */ /* 0x000fe4000001ff00 */
[----:B0-----:R-:W-:-:S13]  /*54850*/  ISETP.GE.AND P0, PT, R16, R53, PT ;  /* 0x000000351000720c */ /* 0x001fda0003f06270 */
[----:B------:R-:W-:Y:S02]  /*54860*/  @!P0 IMAD.IADD R31, R0, 0x1, R16 ;  /* 0x00000001001f8824 */ /* 0x000fe400078e0210 */
[----:B------:R-:W-:-:S05]  /*54870*/  @!P0 VIADD R16, R16, 0x80 ;  /* 0x0000008010108836 */ /* 0x000fca0000000000 */
[----:B------:R-:W-:-:S13]  /*54880*/  ISETP.GE.AND P6, PT, R16, R53, PT ;  /* 0x000000351000720c */ /* 0x000fda0003fc6270 */
[----:B------:R-:W-:Y:S01]  /*54890*/  @!P6 IADD3 R5, R0, R16, RZ ;  /* 0x000000100005e210 */ /* 0x000fe20007ffe0ff */
[----:B------:R-:W-:Y:S01]  /*548a0*/  @!P6 VIADD R16, R16, 0x80 ;  /* 0x000000801010e836 */ /* 0x000fe20000000000 */
[----:B------:R-:W0:Y:S04]  /*548b0*/  @!P6 LDC.64 R2, c[0x0][0x220] ;  /* 0x00008800ff02eb82 */ /* 0x000e280000000a00 */
[----:B------:R-:W-:-:S13]  /*548c0*/  ISETP.GE.AND P5, PT, R16, R53, PT ;  /* 0x000000351000720c */ /* 0x000fda0003fa6270 */
[----:B------:R-:W-:Y:S01]  /*548d0*/  @!P5 IMAD.IADD R17, R0, 0x1, R16 ;  /* 0x000000010011d824 */ /* 0x000fe200078e0210 */
[----:B------:R-:W1:Y:S01]  /*548e0*/  @!P5 LDC.64 R6, c[0x0][0x220] ;  /* 0x00008800ff06db82 */ /* 0x000e620000000a00 */
[----:B------:R-:W-:-:S05]  /*548f0*/  @!P5 VIADD R16, R16, 0x80 ;  /* 0x000000801010d836 */ /* 0x000fca0000000000 */
[----:B------:R-:W-:Y:S01]  /*54900*/  ISETP.GE.AND P4, PT, R16, R53, PT ;  /* 0x000000351000720c */ /* 0x000fe20003f86270 */
[----:B0-----:R-:W-:Y:S02]  /*54910*/  @!P6 IMAD.WIDE.U32 R4, R5, 0x10, R2 ;  /* 0x000000100504e825 */ /* 0x001fe400078e0002 */
[----:B------:R-:W0:Y:S03]  /*54920*/  @!P0 LDC.64 R2, c[0x0][0x220] ;  /* 0x00008800ff028b82 */ /* 0x000e260000000a00 */
[----:B------:R2:W5:Y:S07]  /*54930*/  @!P6 LDG.E.128 R24, desc[UR6][R4.64] ;  /* 0x000000060418e981 */ /* 0x00056e000c1e1d00 */
[----:B------:R-:W-:Y:S01]  /*54940*/  @!P4 IMAD.IADD R19, R0, 0x1, R16 ;  /* 0x000000010013c824 */ /* 0x000fe200078e0210 */
[----:B------:R-:W3:Y:S01]  /*54950*/  @!P4 LDC.64 R8, c[0x0][0x220] ;  /* 0x00008800ff08cb82 */ /* 0x000ee20000000a00 */
[----:B------:R-:W-:-:S05]  /*54960*/  @!P4 VIADD R16, R16, 0x80 ;  /* 0x000000801010c836 */ /* 0x000fca0000000000 */
[----:B------:R-:W-:-:S13]  /*54970*/  ISETP.GE.AND P3, PT, R16, R53, PT ;  /* 0x000000351000720c */ /* 0x000fda0003f66270 */
[----:B------:R-:W-:Y:S01]  /*54980*/  @!P3 IMAD.IADD R21, R0, 0x1, R16 ;  /* 0x000000010015b824 */ /* 0x000fe200078e0210 */
[----:B------:R-:W-:Y:S01]  /*54990*/  @!P3 IADD3 R16, R16, 0x80, RZ ;  /* 0x000000801010b810 */ /* 0x000fe20007ffe0ff */
[----:B------:R-:W4:Y:S03]  /*549a0*/  @!P3 LDC.64 R10, c[0x0][0x220] ;  /* 0x00008800ff0abb82 */ /* 0x000f260000000a00 */
        /* <DEDUP_REMOVED lines=10> */
[----:B--2---:R-:W-:Y:S01]  /*54a50*/  @!P6 IMAD.IADD R5, R0, 0x1, R16 ;  /* 0x000000010005e824 */ /* 0x004fe200078e0210 */
[----:B------:R-:W-:Y:S01]  /*54a60*/  CS2R R22, SRZ ;  /* 0x0000000000167805 */ /* 0x000fe2000001ff00 */
[----:B-1----:R-:W-:Y:S01]  /*54a70*/  @!P5 IMAD.WIDE.U32 R6, R17, 0x10, R6 ;  /* 0x000000101106d825 */ /* 0x002fe200078e0006 */
[----:B------:R-:W-:Y:S02]  /*54a80*/  CS2R R16, SRZ ;  /* 0x0000000000107805 */ /* 0x000fe4000001ff00 */
[----:B------:R-:W-:Y:S02]  /*54a90*/  CS2R R46, SRZ ;  /* 0x00000000002e7805 */ /* 0x000fe4000001ff00 */
[----:B------:R-:W-:Y:S01]  /*54aa0*/  CS2R R44, SRZ ;  /* 0x00000000002c7805 */ /* 0x000fe2000001ff00 */
[----:B---3--:R-:W-:Y:S01]  /*54ab0*/  @!P4 IMAD.WIDE.U32 R8, R19, 0x10, R8 ;  /* 0x000000101308c825 */ /* 0x008fe200078e0008 */
[----:B------:R-:W-:-:S02]  /*54ac0*/  CS2R R18, SRZ ;  /* 0x0000000000127805 */ /* 0x000fc4000001ff00 */
[----:B------:R-:W-:Y:S02]  /*54ad0*/  CS2R R50, SRZ ;  /* 0x0000000000327805 */ /* 0x000fe4000001ff00 */
[----:B------:R-:W-:Y:S01]  /*54ae0*/  CS2R R48, SRZ ;  /* 0x0000000000307805 */ /* 0x000fe2000001ff00 */
[----:B----4-:R-:W-:Y:S01]  /*54af0*/  @!P3 IMAD.WIDE.U32 R10, R21, 0x10, R10 ;  /* 0x00000010150ab825 */ /* 0x010fe200078e000a */
[----:B------:R-:W-:Y:S02]  /*54b00*/  CS2R R20, SRZ ;  /* 0x0000000000147805 */ /* 0x000fe4000001ff00 */
[----:B------:R-:W-:Y:S02]  /*54b10*/  CS2R R42, SRZ ;  /* 0x00000000002a7805 */ /* 0x000fe4000001ff00 */
[----:B------:R-:W-:Y:S01]  /*54b20*/  CS2R R40, SRZ ;  /* 0x0000000000287805 */ /* 0x000fe2000001ff00 */
[----:B0-----:R-:W-:Y:S01]  /*54b30*/  @!P2 IMAD.WIDE.U32 R32, R33, 0x10, R12 ;  /* 0x000000102120a825 */ /* 0x001fe200078e000c */
[----:B------:R-:W-:Y:S01]  /*54b40*/  CS2R R12, SRZ ;  /* 0x00000000000c7805 */ /* 0x000fe2000001ff00 */
[----:B------:R0:W5:Y:S02]  /*54b50*/  @!P4 LDG.E.128 R16, desc[UR6][R8.64] ;  /* 0x000000060810c981 */ /* 0x000164000c1e1d00 */
[----:B------:R-:W-:Y:S01]  /*54b60*/  @!P1 IMAD.WIDE.U32 R34, R35, 0x10, R14 ;  /* 0x0000001023229825 */ /* 0x000fe200078e000e */
[----:B------:R-:W-:Y:S01]  /*54b70*/  CS2R R14, SRZ ;  /* 0x00000000000e7805 */ /* 0x000fe2000001ff00 */
[----:B------:R0:W5:Y:S02]  /*54b80*/  @!P5 LDG.E.128 R20, desc[UR6][R6.64] ;  /* 0x000000060614d981 */ /* 0x000164000c1e1d00 */
[----:B------:R-:W-:Y:S01]  /*54b90*/  @!P0 IMAD.WIDE.U32 R2, R31, 0x10, R2 ;  /* 0x000000101f028825 */ /* 0x000fe200078e0002 */
[----:B------:R-:W-:Y:S01]  /*54ba0*/  CS2R R30, SRZ ;  /* 0x00000000001e7805 */ /* 0x000fe2000001ff00 */
[----:B------:R0:W5:Y:S02]  /*54bb0*/  @!P3 LDG.E.128 R44, desc[UR6][R10.64] ;  /* 0x000000060a2cb981 */ /* 0x000164000c1e1d00 */
[----:B------:R-:W-:Y:S01]  /*54bc0*/  @!P6 IMAD.WIDE.U32 R4, R5, 0x10, R28 ;  /* 0x000000100504e825 */ /* 0x000fe200078e001c */
[----:B------:R-:W-:Y:S01]  /*54bd0*/  CS2R R28, SRZ ;  /* 0x00000000001c7805 */ /* 0x000fe2000001ff00 */
[----:B------:R0:W5:Y:S04]  /*54be0*/  @!P2 LDG.E.128 R48, desc[UR6][R32.64] ;  /* 0x000000062030a981 */ /* 0x000168000c1e1d00 */
[----:B------:R0:W5:Y:S04]  /*54bf0*/  @!P1 LDG.E.128 R12, desc[UR6][R34.64] ;  /* 0x00000006220c9981 */ /* 0x000168000c1e1d00 */
[----:B------:R0:W5:Y:S04]  /*54c00*/  @!P6 LDG.E.128 R40, desc[UR6][R4.64] ;  /* 0x000000060428e981 */ /* 0x000168000c1e1d00 */
[----:B------:R0:W5:Y:S01]  /*54c10*/  @!P0 LDG.E.128 R28, desc[UR6][R2.64] ;  /* 0x00000006021c8981 */ /* 0x000162000c1e1d00 */
[----:B------:R-:W-:Y:S01]  /*54c20*/  BSSY B1, `(.L_x_16003) ;  /* 0x0000acc000017945 */ /* 0x000fe20003800000 */
[----:B------:R-:W-:-:S02]  /*54c30*/  CS2R R38, SRZ ;  /* 0x0000000000267805 */ /* 0x000fc4000001ff00 */
[----:B------:R-:W-:Y:S01]  /*54c40*/  CS2R R36, SRZ ;  /* 0x0000000000247805 */ /* 0x000fe2000001ff00 */
[----:B------:R-:W-:Y:S06]  /*54c50*/  @P0 BRA `(.L_x_16004) ;  /* 0x000000ac00200947 */ /* 0x000fec0003800000 */
[----:B-----5:R-:W-:Y:S02]  /*54c60*/  DSETP.GTU.AND P0, PT, |R30|, +INF , PT ;  /* 0x7ff000001e00742a */ /* 0x020fe40003f0c200 */
[----:B0-----:R-:W-:Y:S02]  /*54c70*/  DADD R2, -RZ, |R30| ;  /* 0x00000000ff027229 */ /* 0x001fe4000000051e */
[----:B------:R-:W-:Y:S02]  /*54c80*/  DADD R32, -RZ, |R28| ;  /* 0x00000000ff207229 */ /* 0x000fe4000000051c */
[----:B------:R-:W-:-:S06]  /*54c90*/  DSETP.GTU.OR P0, PT, |R28|, +INF , P0 ;  /* 0x7ff000001c00742a */ /* 0x000fcc000070c600 */
[----:B------:R-:W-:Y:S01]  /*54ca0*/  IMAD.MOV.U32 R10, RZ, RZ, R2 ;  /* 0x000000ffff0a7224 */ /* 0x000fe200078e0002 */
[----:B------:R-:W-:-:S07]  /*54cb0*/  MOV R11, R3 ;  /* 0x00000003000b7202 */ /* 0x000fce0000000f00 */
        /* <DEDUP_REMOVED lines=17> */
[----:B------:R-:W-:Y:S01]  /*54dd0*/  MOV R38, R30 ;  /* 0x0000001e00267202 */ /* 0x000fe20000000f00 */
[----:B------:R-:W-:-:S12]  /*54de0*/  IMAD.MOV.U32 R39, RZ, RZ, R31 ;  /* 0x000000ffff277224 */ /* 0x000fd800078e001f */
[----:B------:R-:W-:Y:S05]  /*54df0*/  @!P0 BRA P1, `(.L_x_16004) ;  /* 0x000000a800b88947 */ /* 0x000fea0000800000 */
        /* <DEDUP_REMOVED lines=54> */
[----:B------:R-:W-:-:S06]  /*55160*/  MOV R8, UR8 ;  /* 0x0000000800087c02 */ /* 0x000fcc0008000f00 */
        /* <DEDUP_REMOVED lines=60> */
[----:B------:R-:W-:Y:S05]  /*55530*/  CALL.REL.NOINC `($__internal_30_$__cuda_sm20_dsqrt_rn_f64_mediumpath_v1) ;  /* 0x0000055800d87944 */ /* 0x000fea0003c00000 */
[----:B------:R-:W-:-:S07]  /*55540*/  IMAD.MOV.U32 R2, RZ, RZ, R4 ;  /* 0x000000ffff027224 */ /* 0x000fce00078e0004 */
.L_x_16010:
[----:B------:R-:W-:Y:S05]  /*55550*/  BSYNC B3 ;  /* 0x0000000000037941 */ /* 0x000fea0003800000 */
.L_x_16009:
        /* <DEDUP_REMOVED lines=82> */
.L_x_16008:
        /* <DEDUP_REMOVED lines=36> */
.L_x_16018:
[----:B------:R-:W-:Y:S05]  /*55cc0*/  BSYNC B4 ;  /* 0x0000000000047941 */ /* 0x000fea0003800000 */
.L_x_16017:
[----:B------:R-:W-:Y:S01]  /*55cd0*/  MOV R36, R2 ;  /* 0x0000000200247202 */ /* 0x000fe20000000f00 */
[----:B------:R-:W-:Y:S01]  /*55ce0*/  IMAD.MOV.U32 R37, RZ, RZ, R3 ;  /* 0x000000ffff257224 */ /* 0x000fe200078e0003 */
[----:B------:R-:W-:Y:S06]  /*55cf0*/  BRA `(.L_x_16016) ;  /* 0x0000000000047947 */ /* 0x000fec0003800000 */
.L_x_16015:
[----:B------:R-:W-:-:S11]  /*55d00*/  DADD R36, -R66, R64 ;  /* 0x0000000042247229 */ /* 0x000fd60000000140 */
.L_x_16016:
[----:B------:R-:W-:Y:S05]  /*55d10*/  BSYNC B3 ;  /* 0x0000000000037941 */ /* 0x000fea0003800000 */
.L_x_16014:
        /* <DEDUP_REMOVED lines=31> */
.L_x_16023:
[----:B------:R-:W-:Y:S05]  /*55f10*/  BSYNC B4 ;  /* 0x0000000000047941 */ /* 0x000fea0003800000 */
.L_x_16022:
[----:B------:R-:W-:Y:S05]  /*55f20*/  BRA `(.L_x_16021) ;  /* 0x0000000000047947 */ /* 0x000fea0003800000 */
.L_x_16020:
[----:B------:R-:W-:-:S11]  /*55f30*/  DADD R2, R38, -R8 ;  /* 0x0000000026027229 */ /* 0x000fd60000000808 */
.L_x_16021:
[----:B------:R-:W-:Y:S05]  /*55f40*/  BSYNC B3 ;  /* 0x0000000000037941 */ /* 0x000fea0003800000 */
.L_x_16019:
        /* <DEDUP_REMOVED lines=30> */
.L_x_16025:
[----:B------:R-:W-:Y:S05]  /*56130*/  BSYNC B3 ;  /* 0x0000000000037941 */ /* 0x000fea0003800000 */
.L_x_16024:
        /* <DEDUP_REMOVED lines=86> */
.L_x_16026:
        /* <DEDUP_REMOVED lines=22> */
.L_x_16028:
[----:B------:R-:W-:Y:S05]  /*56800*/  BSYNC B3 ;  /* 0x0000000000037941 */ /* 0x000fea0003800000 */
.L_x_16027:
        /* <DEDUP_REMOVED lines=30> */
.L_x_16013:
        /* <DEDUP_REMOVED lines=26> */
.L_x_16031:
[----:B------:R-:W-:Y:S05]  /*56b90*/  BSYNC B3 ;  /* 0x0000000000037941 */ /* 0x000fea0003800000 */
.L_x_16030:
        /* <DEDUP_REMOVED lines=27> */
.L_x_16034:
[----:B------:R-:W-:Y:S05]  /*56d50*/  BSYNC B3 ;  /* 0x0000000000037941 */ /* 0x000fea0003800000 */
.L_x_16033:
        /* <DEDUP_REMOVED lines=30> */
.L_x_16032:
        /* <DEDUP_REMOVED lines=76> */
.L_x_16035:
[----:B------:R-:W-:Y:S01]  /*57400*/  IMAD.MOV.U32 R2, RZ, RZ, 0x0 ;  /* 0x00000000ff027424 */ /* 0x000fe200078e00ff */
[----:B------:R-:W-:Y:S01]  /*57410*/  FSETP.NEU.FTZ.AND P0, PT, R5, RZ, PT ;  /* 0x000000ff0500720b */ /* 0x000fe20003f1d000 */
[----:B------:R-:W-:-:S06]  /*57420*/  IMAD.MOV.U32 R3, RZ, RZ, 0x7ff00000 ;  /* 0x7ff00000ff037424 */ /* 0x000fcc00078e00ff */
[----:B------:R-:W-:-:S10]  /*57430*/  DFMA R2, R4, R2, +INF ;  /* 0x7ff000000402742b */ /* 0x000fd40000000002 */
[----:B------:R-:W-:Y:S02]  /*57440*/  FSEL R36, R2, RZ, P0 ;  /* 0x000000ff02247208 */ /* 0x000fe40000000000 */
[----:B------:R-:W-:Y:S01]  /*57450*/  FSEL R37, R3, -QNAN , P0 ;  /* 0xfff0000003257808 */ /* 0x000fe20000000000 */
[----:B------:R-:W-:Y:S06]  /*57460*/  BRA `(.L_x_16011) ;  /* 0x0000000400447947 */ /* 0x000fec0003800000 */
.L_x_16029:
        /* <DEDUP_REMOVED lines=27> */
.L_x_16037:
[----:B------:R-:W-:Y:S05]  /*57620*/  BSYNC B3 ;  /* 0x0000000000037941 */ /* 0x000fea0003800000 */
.L_x_16036:
        /* <DEDUP_REMOVED lines=21> */
.L_x_16039:
[----:B------:R-:W-:Y:S05]  /*57780*/  BSYNC B3 ;  /* 0x0000000000037941 */ /* 0x000fea0003800000 */
.L_x_16038:
[----:B------:R-:W-:Y:S02]  /*57790*/  IMAD.MOV.U32 R36, RZ, RZ, R2 ;  /* 0x000000ffff247224 */ /* 0x000fe400078e0002 */
[----:B------:R-:W-:Y:S01]  /*577a0*/  IMAD.MOV.U32 R37, RZ, RZ, R3 ;  /* 0x000000ffff257224 */ /* 0x000fe200078e0003 */
[----:B------:R-:W-:Y:S06]  /*577b0*/  BRA `(.L_x_16011) ;  /* 0x0000000000707947 */ /* 0x000fec0003800000 */
.L_x_16012:
[----:B------:R-:W0:Y:S01]  /*577c0*/  MUFU.RSQ64H R37, R33 ;  /* 0x0000002100257308 */ /* 0x000e220000001c00 */
[----:B------:R-:W-:Y:S01]  /*577d0*/  IADD3 R36, R33, -0x3500000, RZ ;  /* 0xfcb0000021247810 */ /* 0x000fe20007ffe0ff */
[----:B------:R-:W-:Y:S03]  /*577e0*/  BSSY B3, `(.L_x_16040) ;  /* 0x0000017000037945 */ /* 0x000fe60003800000 */
        /* <DEDUP_REMOVED lines=22> */
.L_x_16041:
[----:B------:R-:W-:Y:S05]  /*57950*/  BSYNC B3 ;  /* 0x0000000000037941 */ /* 0x000fea0003800000 */
.L_x_16040:
[----:B------:R-:W-:Y:S02]  /*57960*/  IMAD.MOV.U32 R36, RZ, RZ, R4 ;  /* 0x000000ffff247224 */ /* 0x000fe400078e0004 */
[----:B------:R-:W-:-:S07]  /*57970*/  IMAD.MOV.U32 R37, RZ, RZ, R5 ;  /* 0x000000ffff257224 */ /* 0x000fce00078e0005 */
.L_x_16011:
[----:B------:R-:W-:Y:S05]  /*57980*/  BSYNC B2 ;  /* 0x0000000000027941 */ /* 0x000fea0003800000 */
.L_x_16007:
        /* <DEDUP_REMOVED lines=25> */
.L_x_16046:
[----:B------:R-:W-:Y:S05]  /*57b20*/  BSYNC B4 ;  /* 0x0000000000047941 */ /* 0x000fea0003800000 */
.L_x_16045:
        /* <DEDUP_REMOVED lines=49> */
.L_x_16048:
        /* <DEDUP_REMOVED lines=71> */
.L_x_16047:
        /* <DEDUP_REMOVED lines=38> */
.L_x_16057:
[----:B------:R-:W-:Y:S05]  /*58510*/  BSYNC B6 ;  /* 0x0000000000067941 */ /* 0x000fea0003800000 */
.L_x_16056:
[----:B------:R-:W-:Y:S01]  /*58520*/  MOV R68, R2 ;  /* 0x0000000200447202 */ /* 0x000fe20000000f00 */
[----:B------:R-:W-:Y:S01]  /*58530*/  IMAD.MOV.U32 R69, RZ, RZ, R3 ;  /* 0x000000ffff457224 */ /* 0x000fe200078e0003 */
[----:B------:R-:W-:Y:S06]  /*58540*/  BRA `(.L_x_16055) ;  /* 0x0000000000047947 */ /* 0x000fec0003800000 */
.L_x_16054:
[----:B------:R-:W-:-:S11]  /*58550*/  DADD R68, -R66, R64 ;  /* 0x0000000042447229 */ /* 0x000fd60000000140 */
.L_x_16055:
[----:B------:R-:W-:Y:S05]  /*58560*/  BSYNC B5 ;  /* 0x0000000000057941 */ /* 0x000fea0003800000 */
.L_x_16053:
        /* <DEDUP_REMOVED lines=28> */
.L_x_16062:
[----:B------:R-:W-:Y:S05]  /*58730*/  BSYNC B6 ;  /* 0x0000000000067941 */ /* 0x000fea0003800000 */
.L_x_16061:
[----:B------:R-:W-:Y:S01]  /*58740*/  MOV R32, R2 ;  /* 0x0000000200207202 */ /* 0x000fe20000000f00 */
[----:B------:R-:W-:Y:S01]  /*58750*/  IMAD.MOV.U32 R33, RZ, RZ, R3 ;  /* 0x000000ffff217224 */ /* 0x000fe200078e0003 */
[----:B------:R-:W-:Y:S06]  /*58760*/  BRA `(.L_x_16060) ;  /* 0x0000000000047947 */ /* 0x000fec0003800000 */
.L_x_16059:
[----:B------:R-:W-:-:S11]  /*58770*/  DADD R32, -R62, R38 ;  /* 0x000000003e207229 */ /* 0x000fd60000000126 */
.L_x_16060:
[----:B------:R-:W-:Y:S05]  /*58780*/  BSYNC B5 ;  /* 0x0000000000057941 */ /* 0x000fea0003800000 */
.L_x_16058:
        /* <DEDUP_REMOVED lines=30> */
.L_x_16064:
[----:B------:R-:W-:Y:S05]  /*58970*/  BSYNC B5 ;  /* 0x0000000000057941 */ /* 0x000fea0003800000 */
.L_x_16063:
[----:B------:R-:W-:Y:S01]  /*58980*/  MOV R34, R4 ;  /* 0x0000000400227202 */ /* 0x000fe20000000f00 */
[----:B------:R-:W-:Y:S01]  /*58990*/  IMAD.MOV.U32 R35, RZ, RZ, R5 ;  /* 0x000000ffff237224 */ /* 0x000fe200078e0005 */
[----:B------:R-:W-:Y:S06]  /*589a0*/  BRA `(.L_x_16065) ;  /* 0x0000000800607947 */ /* 0x000fec0003800000 */
.L_x_16052:
        /* <DEDUP_REMOVED lines=30> */
.L_x_16068:
[----:B------:R-:W-:Y:S05]  /*58b90*/  BSYNC B5 ;  /* 0x0000000000057941 */ /* 0x000fea0003800000 */
.L_x_16067:
[----:B------:R-:W-:Y:S01]  /*58ba0*/  MOV R34, R4 ;  /* 0x0000000400227202 */ /* 0x000fe20000000f00 */
[----:B------:R-:W-:Y:S01]  /*58bb0*/  IMAD.MOV.U32 R35, RZ, RZ, R5 ;  /* 0x000000ffff237224 */ /* 0x000fe200078e0005 */
[----:B------:R-:W-:Y:S06]  /*58bc0*/  BRA `(.L_x_16065) ;  /* 0x0000000400d87947 */ /* 0x000fec0003800000 */
.L_x_16066:
        /* <DEDUP_REMOVED lines=29> */
[----:B------:R-:W-:Y:S01]  /*58da0*/  MOV R8, R4 ;  /* 0x0000000400087202 */ /* 0x000fe20000000f00 */
[----:B------:R-:W-:-:S07]  /*58db0*/  IMAD.MOV.U32 R9, RZ, RZ, R3 ;  /* 0x000000ffff097224 */ /* 0x000fce00078e0003 */
.L_x_16070:
[----:B------:R-:W-:Y:S05]  /*58dc0*/  BSYNC B5 ;  /* 0x0000000000057941 */ /* 0x000fea0003800000 */
.L_x_16069:
        /* <DEDUP_REMOVED lines=21> */
.L_x_16072:
[----:B------:R-:W-:Y:S05]  /*58f20*/  BSYNC B5 ;  /* 0x0000000000057941 */ /* 0x000fea0003800000 */
.L_x_16071:
[----:B------:R-:W-:Y:S01]  /*58f30*/  DMUL R10, R10, 8.11296384146066816958e+31 ;  /* 0x469000000a0a7828 */ /* 0x000fe20000000000 */
[----:B------:R-:W-:Y:S01]  /*58f40*/  MOV R34, R2 ;  /* 0x0000000200227202 */ /* 0x000fe20000000f00 */
[----:B------:R-:W-:Y:S01]  /*58f50*/  IMAD.MOV.U32 R35, RZ, RZ, R3 ;  /* 0x000000ffff237224 */ /* 0x000fe200078e0003 */
[----:B------:R-:W-:Y:S08]  /*58f60*/  BRA `(.L_x_16065) ;  /* 0x0000000000f07947 */ /* 0x000ff00003800000 */
.L_x_16051:
        /* <DEDUP_REMOVED lines=25> */
[----:B------:R-:W-:Y:S01]  /*59100*/  IMAD.MOV.U32 R38, RZ, RZ, R4 ;  /* 0x000000ffff267224 */ /* 0x000fe200078e0004 */
[----:B------:R-:W-:-:S07]  /*59110*/  MOV R39, R3 ;  /* 0x0000000300277202 */ /* 0x000fce0000000f00 */
.L_x_16074:
[----:B------:R-:W-:Y:S05]  /*59120*/  BSYNC B5 ;  /* 0x0000000000057941 */ /* 0x000fea0003800000 */
.L_x_16073:
        /* <DEDUP_REMOVED lines=28> */
[----:B------:R-:W-:Y:S05]  /*592f0*/  CALL.REL.NOINC `($__internal_30_$__cuda_sm20_dsqrt_rn_f64_mediumpath_v1) ;  /* 0x0000051c00687944 */ /* 0x000fea0003c00000 */
[----:B------:R-:W-:-:S07]  /*59300*/  MOV R5, R3 ;  /* 0x0000000300057202 */ /* 0x000fce0000000f00 */
.L_x_16076:
[----:B------:R-:W-:Y:S05]  /*59310*/  BSYNC B5 ;  /* 0x0000000000057941 */ /* 0x000fea0003800000 */
.L_x_16075:
[----:B------:R-:W-:-:S11]  /*59320*/  DMUL R34, R4, R38 ;  /* 0x0000002604227228 */ /* 0x000fd60000000000 */
.L_x_16065:
[----:B------:R-:W-:Y:S05]  /*59330*/  BSYNC B4 ;  /* 0x0000000000047941 */ /* 0x000fea0003800000 */
.L_x_16050:
[----:B------:R-:W-:Y:S05]  /*59340*/  BRA `(.L_x_16077) ;  /* 0x0000000000087947 */ /* 0x000fea0003800000 */
.L_x_16044:
[----:B------:R-:W-:Y:S02]  /*59350*/  DMUL R34, R34, 9.00719925474099200000e+15 ;  /* 0x4340000022227828 */ /* 0x000fe40000000000 */
[----:B------:R-:W-:-:S11]  /*59360*/  DMUL R10, R10, 9.00719925474099200000e+15 ;  /* 0x434000000a0a7828 */ /* 0x000fd60000000000 */
.L_x_16077:
[----:B------:R-:W-:Y:S05]  /*59370*/  BSYNC B2 ;  /* 0x0000000000027941 */ /* 0x000fea0003800000 */
.L_x_16043:
        /* <DEDUP_REMOVED lines=28> */
.L_x_16079:
[----:B------:R-:W-:Y:S05]  /*59540*/  BSYNC B2 ;  /* 0x0000000000027941 */ /* 0x000fea0003800000 */
.L_x_16078:
        /* <DEDUP_REMOVED lines=82> */
.L_x_16081:
[----:B------:R-:W-:Y:S02]  /*59a70*/  FSEL R2, RZ, 3.37028055040000000000e+12, P0 ;  /* 0x54442d18ff027808 */ /* 0x000fe40000000000 */
[----:B------:R-:W-:-:S07]  /*59a80*/  FSEL R3, RZ, 2.1426990032196044922, P0 ;  /* 0x400921fbff037808 */ /* 0x000fce0000000000 */
.L_x_16082:
[----:B------:R-:W-:Y:S05]  /*59a90*/  BSYNC B0 ;  /* 0x0000000000007941 */ /* 0x000fea0003800000 */
.L_x_16080:
[----:B------:R-:W-:Y:S01]  /*59aa0*/  DADD R34, |R34|, |R10| ;  /* 0x0000000022227229 */ /* 0x000fe2000000060a */
[----:B------:R-:W-:-:S07]  /*59ab0*/  LOP3.LUT R11, R3, 0x80000000, R11, 0xb8, !PT ;  /* 0x80000000030b7812 */ /* 0x000fce00078eb80b */
[----:B------:R-:W-:-:S06]  /*59ac0*/  DSETP.GTU.AND P0, PT, |R34|, +INF , PT ;  /* 0x7ff000002200742a */ /* 0x000fcc0003f0c200 */
[----:B------:R-:W-:Y:S02]  /*59ad0*/  FSEL R2, R34, R2, P0 ;  /* 0x0000000222027208 */ /* 0x000fe40000000000 */
[----:B------:R-:W-:-:S07]  /*59ae0*/  FSEL R3, R35, R11, P0 ;  /* 0x0000000b23037208 */ /* 0x000fce0000000000 */
.L_x_16049:
[----:B------:R-:W-:Y:S05]  /*59af0*/  BSYNC B3 ;  /* 0x0000000000037941 */ /* 0x000fea0003800000 */
.L_x_16042:
[----:B------:R-:W-:Y:S01]  /*59b00*/  LOP3.LUT R39, R3, 0x80000000, R31, 0xb8, !PT ;  /* 0x8000000003277812 */ /* 0x000fe200078eb81f */
[----:B------:R-:W-:Y:S01]  /*59b10*/  IMAD.MOV.U32 R38, RZ, RZ, R2 ;  /* 0x000000ffff267224 */ /* 0x000fe200078e0002 */
[----:B------:R-:W-:Y:S01]  /*59b20*/  LOP3.LUT R37, R37, 0x80000000, R29, 0xb8, !PT ;  /* 0x8000000025257812 */ /* 0x000fe200078eb81d */
[----:B------:R-:W-:Y:S06]  /*59b30*/  BRA `(.L_x_16004) ;  /* 0x0000005c00687947 */ /* 0x000fec0003800000 */
.L_x_16006:
        /* <DEDUP_REMOVED lines=17> */
[----:B------:R-:W-:Y:S01]  /*59c50*/  IMAD.MOV.U32 R32, RZ, RZ, R8 ;  /* 0x000000ffff207224 */ /* 0x000fe200078e0008 */
[----:B------:R-:W-:Y:S01]  /*59c60*/  BSSY B0, `(.L_x_16087) ;  /* 0x0000060000007945 */ /* 0x000fe20003800000 */
[----:B------:R-:W-:Y:S01]  /*59c70*/  IMAD.MOV.U32 R33, RZ, RZ, R9 ;  /* 0x000000ffff217224 */ /* 0x000fe200078e0009 */
[----:B------:R-:W-:Y:S01]  /*59c80*/  FSETP.GEU.AND P3, PT, |R5|, 6.5827683646048100446e-37, PT ;  /* 0x036000000500780b */ /* 0x000fe20003f6e200 */
[----:B------:R-:W-:-:S03]  /*59c90*/  IMAD.MOV.U32 R10, RZ, RZ, 0x1 ;  /* 0x00000001ff0a7424 */ /* 0x000fc600078e00ff */
[----:B------:R-:W-:-:S03]  /*59ca0*/  DFMA R6, R8, R8, R2 ;  /* 0x000000080806722b */ /* 0x000fc60000000002 */
[----:B0-----:R-:W-:-:S07]  /*59cb0*/  DFMA R2, -R32, R10, 1 ;  /* 0x3ff000002002742b */ /* 0x001fce000000010a */
[----:B------:R-:W-:Y:S01]  /*59cc0*/  ISETP.GT.AND P0, PT, R7, 0xfffff, PT ;  /* 0x000fffff0700780c */ /* 0x000fe20003f04270 */
[----:B------:R-:W-:Y:S01]  /*59cd0*/  IMAD.MOV.U32 R37, RZ, RZ, R7 ;  /* 0x000000ffff257224 */ /* 0x000fe200078e0007 */
[----:B------:R-:W-:Y:S01]  /*59ce0*/  MOV R36, R6 ;  /* 0x0000000600247202 */ /* 0x000fe20000000f00 */
[----:B------:R-:W-:-:S10]  /*59cf0*/  DFMA R2, R2, R2, R2 ;  /* 0x000000020202722b */ /* 0x000fd40000000002 */
[----:B------:R-:W-:Y:S02]  /*59d00*/  @!P0 DMUL R36, R36, 1.80143985094819840000e+16 ;  /* 0x4350000024248828 */ /* 0x000fe40000000000 */
[----:B------:R-:W-:-:S08]  /*59d10*/  DFMA R2, R10, R2, R10 ;  /* 0x000000020a02722b */ /* 0x000fd0000000000a */
[----:B------:R-:W-:Y:S01]  /*59d20*/  DFMA R10, -R32, R2, 1 ;  /* 0x3ff00000200a742b */ /* 0x000fe20000000102 */
[----:B------:R-:W-:-:S07]  /*59d30*/  @!P0 IMAD.MOV.U32 R7, RZ, RZ, R37 ;  /* 0x000000ffff078224 */ /* 0x000fce00078e0025 */
[----:B------:R-:W-:Y:S01]  /*59d40*/  DFMA R2, R2, R10, R2 ;  /* 0x0000000a0202722b */ /* 0x000fe20000000002 */
[----:B------:R-:W-:-:S05]  /*59d50*/  VIADD R10, R7, 0xffffffff ;  /* 0xffffffff070a7836 */ /* 0x000fca0000000000 */
[----:B------:R-:W-:Y:S02]  /*59d60*/  ISETP.GE.U32.AND P1, PT, R10, 0x7fefffff, PT ;  /* 0x7fefffff0a00780c */ /* 0x000fe40003f26070 */
[----:B------:R-:W-:-:S08]  /*59d70*/  DMUL R10, R4, R2 ;  /* 0x00000002040a7228 */ /* 0x000fd00000000000 */
[----:B------:R-:W-:-:S03]  /*59d80*/  DFMA R34, -R32, R10, R4 ;  /* 0x0000000a2022722b */ /* 0x000fc60000000104 */
[----:B------:R-:W-:Y:S01]  /*59d90*/  @P1 IMAD.MOV.U32 R38, RZ, RZ, 0x0 ;  /* 0x00000000ff261424 */ /* 0x000fe200078e00ff */
[----:B------:R-:W-:Y:S01]  /*59da0*/  @P1 FSETP.NEU.FTZ.AND P2, PT, R37, RZ, PT ;  /* 0x000000ff2500120b */ /* 0x000fe20003f5d000 */
[----:B------:R-:W-:-:S03]  /*59db0*/  @P1 IMAD.MOV.U32 R39, RZ, RZ, 0x7ff00000 ;  /* 0x7ff00000ff271424 */ /* 0x000fc600078e00ff */
[----:B------:R-:W-:-:S03]  /*59dc0*/  DFMA R2, R2, R34, R10 ;  /* 0x000000220202722b */ /* 0x000fc6000000000a */
[----:B------:R-:W-:Y:S01]  /*59dd0*/  @P1 DFMA R10, R36, R38, +INF ;  /* 0x7ff00000240a142b */ /* 0x000fe20000000026 */
[----:B------:R-:W-:Y:S01]  /*59de0*/  IMAD.MOV.U32 R37, RZ, RZ, R6 ;  /* 0x000000ffff257224 */ /* 0x000fe200078e0006 */
[----:B------:R-:W-:Y:S01]  /*59df0*/  MOV R6, 0xfffffc01 ;  /* 0xfffffc0100067802 */ /* 0x000fe20000000f00 */
[----:B------:R-:W-:-:S04]  /*59e00*/  @!P0 IMAD.MOV.U32 R37, RZ, RZ, R36 ;  /* 0x000000ffff258224 */ /* 0x000fc800078e0024 */
[----:B------:R-:W-:Y:S01]  /*59e10*/  FFMA R38, RZ, R9, R3 ;  /* 0x00000009ff267223 */ /* 0x000fe20000000003 */
[----:B------:R-:W-:Y:S02]  /*59e20*/  @!P0 IMAD.MOV.U32 R6, RZ, RZ, -0x435 ;  /* 0xfffffbcbff068424 */ /* 0x000fe400078e00ff */
[----:B------:R-:W-:Y:S02]  /*59e30*/  @P1 FSEL R34, R10, RZ, P2 ;  /* 0x000000ff0a221208 */ /* 0x000fe40001000000 */
[----:B------:R-:W-:Y:S01]  /*59e40*/  @P1 FSEL R35, R11, -QNAN , P2 ;  /* 0xfff000000b231808 */ /* 0x000fe20001000000 */
[----:B------:R-:W-:Y:S01]  /*59e50*/  DADD R10, -RZ, -R28 ;  /* 0x00000000ff0a7229 */ /* 0x000fe2000000091c */
[----:B------:R-:W-:Y:S01]  /*59e60*/  FSETP.GT.AND P2, PT, |R38|, 1.469367938527859385e-39, PT ;  /* 0x001000002600780b */ /* 0x000fe20003f44200 */
        /* <DEDUP_REMOVED lines=63> */
.L_x_16088:
[----:B------:R-:W-:Y:S05]  /*5a260*/  BSYNC B0 ;  /* 0x0000000000007941 */ /* 0x000fea0003800000 */
.L_x_16087:
[----:B------:R-:W-:Y:S04]  /*5a270*/  BSSY B3, `(.L_x_16089) ;  /* 0x0000007000037945 */ /* 0x000fe80003800000 */
[----:B------:R-:W-:Y:S05]  /*5a280*/  @P2 BRA P3, `(.L_x_16090) ;  /* 0x0000000000142947 */ /* 0x000fea0001800000 */
[----:B------:R-:W-:Y:S01]  /*5a290*/  IMAD.MOV.U32 R6, RZ, RZ, R4 ;  /* 0x000000ffff067224 */ /* 0x000fe200078e0004 */
[----:B------:R-:W-:Y:S01]  /*5a2a0*/  MOV R4, 0x5a2e0 ;  /* 0x0005a2e000047802 */ /* 0x000fe20000000f00 */
[----:B------:R-:W-:Y:S02]  /*5a2b0*/  IMAD.MOV.U32 R2, RZ, RZ, R8 ;  /* 0x000000ffff027224 */ /* 0x000fe400078e0008 */
[----:B------:R-:W-:-:S07]  /*5a2c0*/  IMAD.MOV.U32 R3, RZ, RZ, R9 ;  /* 0x000000ffff037224 */ /* 0x000fce00078e0009 */
[----:B------:R-:W-:Y:S05]  /*5a2d0*/  CALL.REL.NOINC `($__internal_29_$__cuda_sm20_div_rn_f64_full) ;  /* 0x0000050400dc7944 */ /* 0x000fea0003c00000 */
.L_x_16090:
[----:B------:R-:W-:Y:S05]  /*5a2e0*/  BSYNC B3 ;  /* 0x0000000000037941 */ /* 0x000fea0003800000 */
.L_x_16089:
        /* <DEDUP_REMOVED lines=12> */
[----:B------:R-:W-:Y:S01]  /*5a3b0*/  UMOV UR5, 0x3f531278 ;  /* 0x3f53127800057882 */ /* 0x000fe20000000000 */
[----:B------:R-:W-:-:S05]  /*5a3c0*/  DSETP.GEU.AND P2, PT, |R28|, |R30|, PT ;  /* 0x4000001e1c00722a */ /* 0x000fca0003f4e200 */
        /* <DEDUP_REMOVED lines=69> */
.L_x_16092:
[----:B------:R-:W-:-:S04]  /*5a820*/  ISETP.GE.AND P0, PT, R11, RZ, PT ;  /* 0x000000ff0b00720c */ /* 0x000fc80003f06270 */
[----:B------:R-:W-:Y:S02]  /*5a830*/  FSEL R6, RZ, 3.37028055040000000000e+12, P0 ;  /* 0x54442d18ff067808 */ /* 0x000fe40000000000 */
[----:B------:R-:W-:-:S07]  /*5a840*/  FSEL R7, RZ, 2.1426990032196044922, P0 ;  /* 0x400921fbff077808 */ /* 0x000fce0000000000 */
.L_x_16093:
[----:B------:R-:W-:Y:S05]  /*5a850*/  BSYNC B0 ;  /* 0x0000000000007941 */ /* 0x000fea0003800000 */
.L_x_16091:
        /* <DEDUP_REMOVED lines=8> */
.L_x_16086:
        /* <DEDUP_REMOVED lines=20> */
[----:B------:R-:W-:-:S02]  /*5aa20*/  IMAD.MOV.U32 R52, RZ, RZ, -0x3ff ;  /* 0xfffffc01ff347424 */ /* 0x000fc400078e00ff */
        /* <DEDUP_REMOVED lines=8> */
[----:B------:R-:W-:Y:S01]  /*5aab0*/  SEL R32, R32, UR4, P0 ;  /* 0x0000000420207c07 */ /* 0x000fe20008000000 */
[----:B------:R-:W-:Y:S01]  /*5aac0*/  DSETP.NEU.AND P0, PT, R6, RZ, PT ;  /* 0x000000ff0600722a */ /* 0x000fe20003f0d000 */
[----:B------:R-:W-:Y:S02]  /*5aad0*/  @P1 LOP3.LUT R33, R35, 0x80000, RZ, 0xfc, !PT ;  /* 0x0008000023211812 */ /* 0x000fe400078efcff */
[----:B------:R-:W-:Y:S01]  /*5aae0*/  LOP3.LUT R35, R34, 0x100000, RZ, 0xfc, !PT ;  /* 0x0010000022237812 */ /* 0x000fe200078efcff */
[----:B------:R-:W-:Y:S01]  /*5aaf0*/  IMAD.MOV.U32 R34, RZ, RZ, RZ ;  /* 0x000000ffff227224 */ /* 0x000fe200078e00ff */
[----:B------:R-:W0:Y:S01]  /*5ab00*/  MUFU.RSQ64H R37, R33 ;  /* 0x0000002100257308 */ /* 0x000e220000001c00 */
[----:B------:R-:W-:Y:S01]  /*5ab10*/  ISETP.GE.U32.AND P1, PT, R7, 0x7ff00000, PT ;  /* 0x7ff000000700780c */ /* 0x000fe20003f26070 */
[----:B0-----:R-:W-:-:S08]  /*5ab20*/  DMUL R38, R36, R36 ;  /* 0x0000002424267228 */ /* 0x001fd00000000000 */
[----:B------:R-:W-:Y:S01]  /*5ab30*/  DFMA R38, R32, -R38, 1 ;  /* 0x3ff000002026742b */ /* 0x000fe20000000826 */
[----:B------:R-:W-:Y:S02]  /*5ab40*/  IMAD.MOV.U32 R32, RZ, RZ, R8 ;  /* 0x000000ffff207224 */ /* 0x000fe400078e0008 */
[----:B------:R-:W-:-:S05]  /*5ab50*/  IMAD.MOV.U32 R33, RZ, RZ, R9 ;  /* 0x000000ffff217224 */ /* 0x000fca00078e0009 */
[----:B------:R-:W-:Y:S02]  /*5ab60*/  DFMA R54, R38, R54, 0.5 ;  /* 0x3fe000002636742b */ /* 0x000fe40000000036 */
[----:B------:R-:W-:-:S08]  /*5ab70*/  DMUL R38, R36, R38 ;  /* 0x0000002624267228 */ /* 0x000fd00000000000 */
[----:B------:R-:W-:-:S08]  /*5ab80*/  DFMA R38, R54, R38, R36 ;  /* 0x000000263626722b */ /* 0x000fd00000000024 */
[----:B------:R-:W-:Y:S02]  /*5ab90*/  DMUL R38, R2, R38 ;  /* 0x0000002602267228 */ /* 0x000fe40000000000 */
[----:B------:R-:W-:-:S06]  /*5aba0*/  DFMA R2, -R32, R56, 1 ;  /* 0x3ff000002002742b */ /* 0x000fcc0000000138 */
[----:B------:R-:W-:Y:S02]  /*5abb0*/  DMUL R38, R38, R34 ;  /* 0x0000002226267228 */ /* 0x000fe40000000000 */
[----:B------:R-:W-:Y:S01]  /*5abc0*/  DFMA R2, R2, R2, R2 ;  /* 0x000000020202722b */ /* 0x000fe20000000002 */
[----:B------:R-:W-:Y:S02]  /*5abd0*/  IMAD.MOV.U32 R34, RZ, RZ, R4 ;  /* 0x000000ffff227224 */ /* 0x000fe400078e0004 */
[----:B------:R-:W-:-:S05]  /*5abe0*/  IMAD.MOV.U32 R35, RZ, RZ, R5 ;  /* 0x000000ffff237224 */ /* 0x000fca00078e0005 */
[----:B------:R-:W-:Y:S01]  /*5abf0*/  @!P1 FSEL R7, R11, R39, !P0 ;  /* 0x000000270b079208 */ /* 0x000fe20004000000 */
[----:B------:R-:W-:Y:S01]  /*5ac00*/  DFMA R2, R56, R2, R56 ;  /* 0x000000023802722b */ /* 0x000fe20000000038 */
[----:B------:R-:W-:Y:S02]  /*5ac10*/  @!P1 FSEL R6, R10, R38, !P0 ;  /* 0x000000260a069208 */ /* 0x000fe40004000000 */
        /* <DEDUP_REMOVED lines=22> */
[----:B------:R-:W-:Y:S01]  /*5ad80*/  DADD R10, -RZ, -R28 ;  /* 0x00000000ff0a7229 */ /* 0x000fe2000000091c */
[----:B------:R-:W-:Y:S01]  /*5ad90*/  FSETP.GEU.AND P1, PT, |R5|, 6.5827683646048100446e-37, PT ;  /* 0x036000000500780b */ /* 0x000fe20003f2e200 */
[----:B------:R-:W-:-:S12]  /*5ada0*/  @P0 BRA `(.L_x_16096) ;  /* 0x0000000000f80947 */ /* 0x000fd80003800000 */
        /* <DEDUP_REMOVED lines=62> */
.L_x_16096:
[----:B------:R-:W-:Y:S05]  /*5b190*/  BSYNC B0 ;  /* 0x0000000000007941 */ /* 0x000fea0003800000 */
.L_x_16095:
[----:B------:R-:W-:Y:S04]  /*5b1a0*/  BSSY B3, `(.L_x_16097) ;  /* 0x0000007000037945 */ /* 0x000fe80003800000 */
[----:B------:R-:W-:Y:S05]  /*5b1b0*/  @P3 BRA P1, `(.L_x_16098) ;  /* 0x0000000000143947 */ /* 0x000fea0000800000 */
[----:B------:R-:W-:Y:S01]  /*5b1c0*/  IMAD.MOV.U32 R6, RZ, RZ, R4 ;  /* 0x000000ffff067224 */ /* 0x000fe200078e0004 */
[----:B------:R-:W-:Y:S01]  /*5b1d0*/  MOV R3, R9 ;  /* 0x0000000900037202 */ /* 0x000fe20000000f00 */
[----:B------:R-:W-:Y:S01]  /*5b1e0*/  IMAD.MOV.U32 R2, RZ, RZ, R8 ;  /* 0x000000ffff027224 */ /* 0x000fe200078e0008 */
[----:B------:R-:W-:-:S07]  /*5b1f0*/  MOV R4, 0x5b210 ;  /* 0x0005b21000047802 */ /* 0x000fce0000000f00 */
[----:B------:R-:W-:Y:S05]  /*5b200*/  CALL.REL.NOINC `($__internal_29_$__cuda_sm20_div_rn_f64_full) ;  /* 0x000004f800107944 */ /* 0x000fea0003c00000 */
.L_x_16098:
[----:B------:R-:W-:Y:S05]  /*5b210*/  BSYNC B3 ;  /* 0x0000000000037941 */ /* 0x000fea0003800000 */
.L_x_16097:
        /* <DEDUP_REMOVED lines=83> */
.L_x_16100:
[----:B------:R-:W-:-:S04]  /*5b750*/  ISETP.GE.AND P0, PT, R11, RZ, PT ;  /* 0x000000ff0b00720c */ /* 0x000fc80003f06270 */
[----:B------:R-:W-:Y:S02]  /*5b760*/  FSEL R6, RZ, 3.37028055040000000000e+12, P0 ;  /* 0x54442d18ff067808 */ /* 0x000fe40000000000 */
[----:B------:R-:W-:-:S07]  /*5b770*/  FSEL R7, RZ, 2.1426990032196044922, P0 ;  /* 0x400921fbff077808 */ /* 0x000fce0000000000 */
.L_x_16101:
[----:B------:R-:W-:Y:S05]  /*5b780*/  BSYNC B0 ;  /* 0x0000000000007941 */ /* 0x000fea0003800000 */
.L_x_16099:
[--C-:B------:R-:W-:Y:S02]  /*5b790*/  DADD R2, |R28|, |R30|.reuse ;  /* 0x000000001c027229 */ /* 0x100fe4000000061e */
[----:B------:R-:W-:-:S06]  /*5b7a0*/  DADD R4, -RZ, -R30 ;  /* 0x00000000ff047229 */ /* 0x000fcc000000091e */
[----:B------:R-:W-:-:S04]  /*5b7b0*/  DSETP.GTU.AND P0, PT, |R2|, +INF , PT ;  /* 0x7ff000000200742a */ /* 0x000fc80003f0c200 */
[----:B------:R-:W-:Y:S02]  /*5b7c0*/  LOP3.LUT R5, R7, 0x80000000, R5, 0xb8, !PT ;  /* 0x8000000007057812 */ /* 0x000fe400078eb805 */
[----:B------:R-:W-:Y:S02]  /*5b7d0*/  FSEL R6, R2, R6, P0 ;  /* 0x0000000602067208 */ /* 0x000fe40000000000 */
[----:B------:R-:W-:Y:S01]  /*5b7e0*/  FSEL R7, R3, R5, P0 ;  /* 0x0000000503077208 */ /* 0x000fe20000000000 */
[----:B------:R-:W-:Y:S06]  /*5b7f0*/  BRA `(.L_x_16094) ;  /* 0x0000003c00c87947 */ /* 0x000fec0003800000 */
.L_x_16085:
        /* <DEDUP_REMOVED lines=23> */
.L_x_16103:
[----:B------:R-:W-:Y:S05]  /*5b970*/  BSYNC B3 ;  /* 0x0000000000037941 */ /* 0x000fea0003800000 */
.L_x_16102:
        /* <DEDUP_REMOVED lines=26> */
.L_x_16105:
[----:B------:R-:W-:Y:S05]  /*5bb20*/  BSYNC B3 ;  /* 0x0000000000037941 */ /* 0x000fea0003800000 */
.L_x_16104:
[----:B------:R-:W-:Y:S01]  /*5bb30*/  DADD R32, -RZ, |R4| ;  /* 0x00000000ff207229 */ /* 0x000fe20000000504 */
[----:B------:R-:W-:Y:S01]  /*5bb40*/  MOV R6, RZ ;  /* 0x000000ff00067202 */ /* 0x000fe20000000f00 */
        /* <DEDUP_REMOVED lines=8> */
[CC--:B------:R-:W-:Y:S01]  /*5bbd0*/  ISETP.GT.U32.AND P1, PT, R32.reuse, R10.reuse, PT ;  /* 0x0000000a2000720c */ /* 0x0c0fe20003f24070 */
[----:B------:R-:W-:Y:S01]  /*5bbe0*/  IMAD.MOV.U32 R52, RZ, RZ, -0x3ff ;  /* 0xfffffc01ff347424 */ /* 0x000fe200078e00ff */
        /* <DEDUP_REMOVED lines=9> */
[----:B------:R-:W-:Y:S01]  /*5bc80*/  LOP3.LUT R35, R34, 0x100000, RZ, 0xfc, !PT ;  /* 0x0010000022237812 */ /* 0x000fe200078efcff */
[----:B------:R-:W-:Y:S01]  /*5bc90*/  IMAD.MOV.U32 R34, RZ, RZ, RZ ;  /* 0x000000ffff227224 */ /* 0x000fe200078e00ff */
[C---:B------:R-:W-:Y:S01]  /*5bca0*/  DMUL R8, R6.reuse, R4 ;  /* 0x0000000406087228 */ /* 0x040fe20000000000 */
[----:B------:R-:W-:Y:S01]  /*5bcb0*/  ISETP.GE.U32.AND P2, PT, R5, 0x7ff00000, PT ;  /* 0x7ff000000500780c */ /* 0x000fe20003f46070 */
        /* <DEDUP_REMOVED lines=16> */
[----:B------:R-:W-:Y:S02]  /*5bdc0*/  FSEL R33, R7, R9, !P3 ;  /* 0x0000000907217208 */ /* 0x000fe40005800000 */
[----:B------:R-:W-:Y:S02]  /*5bdd0*/  FSEL R32, R6, R8, !P3 ;  /* 0x0000000806207208 */ /* 0x000fe40005800000 */
[----:B------:R-:W0:Y:S01]  /*5bde0*/  MUFU.RCP64H R37, R33 ;  /* 0x0000002100257308 */ /* 0x000e220000001800 */
[----:B------:R-:W-:Y:S02]  /*5bdf0*/  MOV R36, 0x1 ;  /* 0x0000000100247802 */ /* 0x000fe40000000f00 */
[----:B------:R-:W-:Y:S01]  /*5be00*/  DFMA R56, R54, R56, 0.5 ;  /* 0x3fe000003638742b */ /* 0x000fe20000000038 */
[----:B------:R-:W-:Y:S01]  /*5be10*/  FSEL R7, R9, R7, !P3 ;  /* 0x0000000709077208 */ /* 0x000fe20005800000 */
[----:B------:R-:W-:Y:S01]  /*5be20*/  DMUL R54, R38, R54 ;  /* 0x0000003626367228 */ /* 0x000fe20000000000 */
[----:B------:R-:W-:-:S07]  /*5be30*/  FSEL R6, R8, R6, !P3 ;  /* 0x0000000608067208 */ /* 0x000fce0005800000 */
[----:B------:R-:W-:-:S08]  /*5be40*/  DFMA R54, R56, R54, R38 ;  /* 0x000000363836722b */ /* 0x000fd00000000026 */
[----:B------:R-:W-:Y:S02]  /*5be50*/  DMUL R54, R10, R54 ;  /* 0x000000360a367228 */ /* 0x000fe40000000000 */
[----:B0-----:R-:W-:-:S06]  /*5be60*/  DFMA R10, -R32, R36, 1 ;  /* 0x3ff00000200a742b */ /* 0x001fcc0000000124 */
        /* <DEDUP_REMOVED lines=25> */
[----:B------:R-:W-:-:S05]  /*5c000*/  DADD R10, -RZ, -R28 ;  /* 0x00000000ff0a7229 */ /* 0x000fca000000091c */
[----:B------:R-:W-:Y:S02]  /*5c010*/  @P1 FSEL R34, R8, RZ, P2 ;  /* 0x000000ff08221208 */ /* 0x000fe40001000000 */
[----:B------:R-:W-:Y:S02]  /*5c020*/  @P1 FSEL R35, R9, -QNAN , P2 ;  /* 0xfff0000009231808 */ /* 0x000fe40001000000 */
        /* <DEDUP_REMOVED lines=64> */
.L_x_16107:
[----:B------:R-:W-:Y:S05]  /*5c430*/  BSYNC B0 ;  /* 0x0000000000007941 */ /* 0x000fea0003800000 */
.L_x_16106:
[----:B------:R-:W-:Y:S04]  /*5c440*/  BSSY B3, `(.L_x_16108) ;  /* 0x0000007000037945 */ /* 0x000fe80003800000 */
[----:B------:R-:W-:Y:S05]  /*5c450*/  @P3 BRA P2, `(.L_x_16109) ;  /* 0x0000000000143947 */ /* 0x000fea0001000000 */
[----:B------:R-:W-:Y:S01]  /*5c460*/  IMAD.MOV.U32 R5, RZ, RZ, R7 ;  /* 0x000000ffff057224 */ /* 0x000fe200078e0007 */
[----:B------:R-:W-:Y:S01]  /*5c470*/  MOV R3, R33 ;  /* 0x0000002100037202 */ /* 0x000fe20000000f00 */
[----:B------:R-:W-:Y:S01]  /*5c480*/  IMAD.MOV.U32 R2, RZ, RZ, R32 ;  /* 0x000000ffff027224 */ /* 0x000fe200078e0020 */
[----:B------:R-:W-:-:S07]  /*5c490*/  MOV R4, 0x5c4b0 ;  /* 0x0005c4b000047802 */ /* 0x000fce0000000f00 */
[----:B------:R-:W-:Y:S05]  /*5c4a0*/  CALL.REL.NOINC `($__internal_29_$__cuda_sm20_div_rn_f64_full) ;  /* 0x000004e400687944 */ /* 0x000fea0003c00000 */
.L_x_16109:
[----:B------:R-:W-:Y:S05]  /*5c4b0*/  BSYNC B3 ;  /* 0x0000000000037941 */ /* 0x000fea0003800000 */
.L_x_16108:
        /* <DEDUP_REMOVED lines=83> */
.L_x_16111:
[----:B------:R-:W-:-:S04]  /*5c9f0*/  ISETP.GE.AND P0, PT, R11, RZ, PT ;  /* 0x000000ff0b00720c */ /* 0x000fc80003f06270 */
[----:B------:R-:W-:Y:S02]  /*5ca00*/  FSEL R6, RZ, 3.37028055040000000000e+12, P0 ;  /* 0x54442d18ff067808 */ /* 0x000fe40000000000 */
[----:B------:R-:W-:-:S07]  /*5ca10*/  FSEL R7, RZ, 2.1426990032196044922, P0 ;  /* 0x400921fbff077808 */ /* 0x000fce0000000000 */
.L_x_16112:
[----:B------:R-:W-:Y:S05]  /*5ca20*/  BSYNC B0 ;  /* 0x0000000000007941 */ /* 0x000fea0003800000 */
.L_x_16110:
        /* <DEDUP_REMOVED lines=8> */
.L_x_16084:
        /* <DEDUP_REMOVED lines=12> */
[----:B------:R-:W-:Y:S01]  /*5cb70*/  DSETP.GEU.AND P1, PT, |R28|, |R30|, PT ;  /* 0x4000001e1c00722a */ /* 0x000fe20003f2e200 */
[----:B------:R-:W-:Y:S01]  /*5cb80*/  IMAD.MOV.U32 R8, RZ, RZ, 0x1 ;  /* 0x00000001ff087424 */ /* 0x000fe200078e00ff */
[----:B------:R-:W-:Y:S01]  /*5cb90*/  DMUL R4, R4, R4 ;  /* 0x0000000404047228 */ /* 0x000fe20000000000 */
[----:B------:R-:W-:Y:S03]  /*5cba0*/  BSSY B0, `(.L_x_16115) ;  /* 0x0000061000007945 */ /* 0x000fe60003800000 */
[----:B------:R-:W-:Y:S02]  /*5cbb0*/  FSEL R11, R3, R33, !P1 ;  /* 0x00000021030b7208 */ /* 0x000fe40004800000 */
[----:B------:R-:W-:Y:S02]  /*5cbc0*/  FSEL R10, R2, R32, !P1 ;  /* 0x00000020020a7208 */ /* 0x000fe40004800000 */
[----:B------:R-:W0:Y:S01]  /*5cbd0*/  MUFU.RCP64H R9, R11 ;  /* 0x0000000b00097308 */ /* 0x000e220000001800 */
[----:B------:R-:W-:-:S10]  /*5cbe0*/  DFMA R6, R6, R6, R4 ;  /* 0x000000060606722b */ /* 0x000fd40000000004 */
[----:B------:R-:W-:Y:S01]  /*5cbf0*/  ISETP.GT.AND P0, PT, R7, 0xfffff, PT ;  /* 0x000fffff0700780c */ /* 0x000fe20003f04270 */
[----:B------:R-:W-:Y:S01]  /*5cc00*/  IMAD.MOV.U32 R36, RZ, RZ, R6 ;  /* 0x000000ffff247224 */ /* 0x000fe200078e0006 */
[----:B0-----:R-:W-:-:S08]  /*5cc10*/  DFMA R34, -R10, R8, 1 ;  /* 0x3ff000000a22742b */ /* 0x001fd00000000108 */
[----:B------:R-:W-:-:S08]  /*5cc20*/  DFMA R34, R34, R34, R34 ;  /* 0x000000222222722b */ /* 0x000fd00000000022 */
[----:B------:R-:W-:Y:S01]  /*5cc30*/  DFMA R34, R8, R34, R8 ;  /* 0x000000220822722b */ /* 0x000fe20000000008 */
[----:B------:R-:W-:Y:S01]  /*5cc40*/  IMAD.MOV.U32 R8, RZ, RZ, R6 ;  /* 0x000000ffff087224 */ /* 0x000fe200078e0006 */
[----:B------:R-:W-:Y:S01]  /*5cc50*/  MOV R9, R7 ;  /* 0x0000000700097202 */ /* 0x000fe20000000f00 */
[----:B------:R-:W-:Y:S02]  /*5cc60*/  IMAD.MOV.U32 R6, RZ, RZ, -0x3ff ;  /* 0xfffffc01ff067424 */ /* 0x000fe400078e00ff */
[----:B------:R-:W-:-:S03]  /*5cc70*/  @!P0 IMAD.MOV.U32 R6, RZ, RZ, -0x435 ;  /* 0xfffffbcbff068424 */ /* 0x000fc600078e00ff */
[----:B------:R-:W-:Y:S02]  /*5cc80*/  DFMA R4, -R10, R34, 1 ;  /* 0x3ff000000a04742b */ /* 0x000fe40000000122 */
[----:B------:R-:W-:-:S06]  /*5cc90*/  @!P0 DMUL R8, R8, 1.80143985094819840000e+16 ;  /* 0x4350000008088828 */ /* 0x000fcc0000000000 */
[----:B------:R-:W-:Y:S01]  /*5cca0*/  DFMA R34, R34, R4, R34 ;  /* 0x000000042222722b */ /* 0x000fe20000000022 */
[----:B------:R-:W-:Y:S02]  /*5ccb0*/  FSEL R4, R32, R2, !P1 ;  /* 0x0000000220047208 */ /* 0x000fe40004800000 */
[----:B------:R-:W-:Y:S01]  /*5ccc0*/  FSEL R5, R33, R3, !P1 ;  /* 0x0000000321057208 */ /* 0x000fe20004800000 */
[----:B------:R-:W-:Y:S01]  /*5ccd0*/  @!P0 IMAD.MOV.U32 R7, RZ, RZ, R9 ;  /* 0x000000ffff078224 */ /* 0x000fe200078e0009 */
[----:B------:R-:W-:Y:S02]  /*5cce0*/  @!P0 MOV R36, R8 ;  /* 0x0000000800248202 */ /* 0x000fe40000000f00 */
[----:B------:R-:W-:Y:S01]  /*5ccf0*/  FSETP.GEU.AND P4, PT, |R5|, 6.5827683646048100446e-37, PT ;  /* 0x036000000500780b */ /* 0x000fe20003f8e200 */
        /* <DEDUP_REMOVED lines=20> */
[----:B------:R-:W-:Y:S01]  /*5ce40*/  UMOV UR5, 0x3eb1380b ;  /* 0x3eb1380b00057882 */ /* 0x000fe20000000000 */
[----:B------:R-:W-:Y:S01]  /*5ce50*/  UMOV UR8, 0x80000000 ;  /* 0x8000000000087882 */ /* 0x000fe20000000000 */
[----:B------:R-:W-:Y:S01]  /*5ce60*/  ISETP.GE.AND P0, PT, R37, 0x3ff6a09f, PT ;  /* 0x3ff6a09f2500780c */ /* 0x000fe20003f06270 */
[----:B------:R-:W-:-:S12]  /*5ce70*/  UMOV UR9, 0x43300000 ;  /* 0x4330000000097882 */ /* 0x000fd80000000000 */
        /* <DEDUP_REMOVED lines=14> */
[----:B------:R-:W-:Y:S01]  /*5cf60*/  LEA.HI R54, R7, R6, RZ, 0xc ;  /* 0x0000000607367211 */ /* 0x000fe200078f60ff */
[----:B------:R-:W-:Y:S01]  /*5cf70*/  DADD R6, R36, -R8 ;  /* 0x0000000024067229 */ /* 0x000fe20000000808 */
[----:B------:R-:W-:Y:S02]  /*5cf80*/  IMAD.MOV.U32 R55, RZ, RZ, 0x43300000 ;  /* 0x43300000ff377424 */ /* 0x000fe400078e00ff */
[----:B------:R-:W-:Y:S01]  /*5cf90*/  @P0 IADD3 R54, R54, 0x1, RZ ;  /* 0x0000000136360810 */ /* 0x000fe20007ffe0ff */
[----:B------:R-:W-:Y:S01]  /*5cfa0*/  DFMA R38, R34, R38, UR4 ;  /* 0x0000000422267e2b */ /* 0x000fe20008000026 */
[----:B------:R-:W-:Y:S01]  /*5cfb0*/  UMOV UR4, 0xa9ab0956 ;  /* 0xa9ab095600047882 */ /* 0x000fe20000000000 */
[----:B------:R-:W-:Y:S01]  /*5cfc0*/  UMOV UR5, 0x3f1745cb ;  /* 0x3f1745cb00057882 */ /* 0x000fe20000000000 */
[----:B------:R-:W-:Y:S01]  /*5cfd0*/  LOP3.LUT R54, R54, 0x80000000, RZ, 0x3c, !PT ;  /* 0x8000000036367812 */ /* 0x000fe200078e3cff */
[----:B------:R-:W-:-:S04]  /*5cfe0*/  DADD R6, R6, R6 ;  /* 0x0000000006067229 */ /* 0x000fc80000000006 */
        /* <DEDUP_REMOVED lines=28> */
.L_x_16116:
[----:B------:R-:W-:Y:S05]  /*5d1b0*/  BSYNC B0 ;  /* 0x0000000000007941 */ /* 0x000fea0003800000 */
.L_x_16115:
[----:B------:R-:W-:Y:S04]  /*5d1c0*/  BSSY B3, `(.L_x_16117) ;  /* 0x0000007000037945 */ /* 0x000fe80003800000 */
[----:B------:R-:W-:Y:S05]  /*5d1d0*/  @P3 BRA P4, `(.L_x_16118) ;  /* 0x0000000000143947 */ /* 0x000fea0002000000 */
[----:B------:R-:W-:Y:S01]  /*5d1e0*/  IMAD.MOV.U32 R6, RZ, RZ, R4 ;  /* 0x000000ffff067224 */ /* 0x000fe200078e0004 */
[----:B------:R-:W-:Y:S01]  /*5d1f0*/  MOV R4, 0x5d230 ;  /* 0x0005d23000047802 */ /* 0x000fe20000000f00 */
[----:B------:R-:W-:Y:S02]  /*5d200*/  IMAD.MOV.U32 R2, RZ, RZ, R10 ;  /* 0x000000ffff027224 */ /* 0x000fe400078e000a */
[----:B------:R-:W-:-:S07]  /*5d210*/  IMAD.MOV.U32 R3, RZ, RZ, R11 ;  /* 0x000000ffff037224 */ /* 0x000fce00078e000b */
[----:B------:R-:W-:Y:S05]  /*5d220*/  CALL.REL.NOINC `($__internal_29_$__cuda_sm20_div_rn_f64_full) ;  /* 0x000004d800087944 */ /* 0x000fea0003c00000 */
.L_x_16118:
[----:B------:R-:W-:Y:S05]  /*5d230*/  BSYNC B3 ;  /* 0x0000000000037941 */ /* 0x000fea0003800000 */
.L_x_16117:
        /* <DEDUP_REMOVED lines=74> */
.L_x_16120:
[----:B------:R-:W-:Y:S05]  /*5d6e0*/  BSYNC B0 ;  /* 0x0000000000007941 */ /* 0x000fea0003800000 */
.L_x_16119:
[----:B------:R-:W-:Y:S01]  /*5d6f0*/  LOP3.LUT R3, R7, 0x80000000, R31, 0xb8, !PT ;  /* 0x8000000007037812 */ /* 0x000fe200078eb81f */
[----:B------:R-:W-:Y:S01]  /*5d700*/  DMUL R34, R34, 0.5 ;  /* 0x3fe0000022227828 */ /* 0x000fe20000000000 */
[----:B------:R-:W-:Y:S02]  /*5d710*/  FSEL R6, R4, R6, P2 ;  /* 0x0000000604067208 */ /* 0x000fe40001000000 */
[----:B------:R-:W-:Y:S01]  /*5d720*/  FSEL R7, R5, R3, P2 ;  /* 0x0000000305077208 */ /* 0x000fe20001000000 */
[----:B------:R-:W-:Y:S07]  /*5d730*/  BRA `(.L_x_16094) ;  /* 0x0000001c00f87947 */ /* 0x000fee0003800000 */
.L_x_16114:
        /* <DEDUP_REMOVED lines=13> */
[----:B------:R-:W-:Y:S01]  /*5d810*/  DSETP.GEU.AND P3, PT, |R28|, |R30|, PT ;  /* 0x4000001e1c00722a */ /* 0x000fe20003f6e200 */
[----:B------:R-:W-:Y:S01]  /*5d820*/  SEL R5, R11, R33, P0 ;  /* 0x000000210b057207 */ /* 0x000fe20000000000 */
[----:B------:R-:W-:Y:S01]  /*5d830*/  IMAD.MOV.U32 R58, RZ, RZ, 0x1 ;  /* 0x00000001ff3a7424 */ /* 0x000fe200078e00ff */
[----:B------:R-:W-:Y:S01]  /*5d840*/  IADD3 R35, -R8, 0x7fd00000, RZ ;  /* 0x7fd0000008237810 */ /* 0x000fe20007ffe1ff */
[----:B------:R-:W-:Y:S01]  /*5d850*/  BSSY B0, `(.L_x_16121) ;  /* 0x000007b000007945 */ /* 0x000fe20003800000 */
[----:B------:R-:W-:Y:S01]  /*5d860*/  SEL R6, R10, R32, P1 ;  /* 0x000000200a067207 */ /* 0x000fe20000800000 */
[----:B------:R-:W-:Y:S01]  /*5d870*/  IMAD.U32 R10, RZ, RZ, UR8 ;  /* 0x00000008ff0a7e24 */ /* 0x000fe2000f8e00ff */
        /* <DEDUP_REMOVED lines=19> */
[----:B------:R-:W-:Y:S01]  /*5d9b0*/  DMUL R56, R38, R10 ;  /* 0x0000000a26387228 */ /* 0x000fe20000000000 */
[----:B------:R-:W-:Y:S02]  /*5d9c0*/  FSEL R11, R3, R33, !P3 ;  /* 0x00000021030b7208 */ /* 0x000fe40005800000 */
[----:B------:R-:W-:Y:S02]  /*5d9d0*/  FSEL R10, R2, R32, !P3 ;  /* 0x00000020020a7208 */ /* 0x000fe40005800000 */
[----:B------:R-:W0:Y:S03]  /*5d9e0*/  MUFU.RCP64H R59, R11 ;  /* 0x0000000b003b7308 */ /* 0x000e260000001800 */
[----:B------:R-:W-:Y:S01]  /*5d9f0*/  DFMA R54, R54, R56, R38 ;  /* 0x000000383636722b */ /* 0x000fe20000000026 */
[----:B------:R-:W-:-:S07]  /*5da00*/  IMAD.MOV.U32 R38, RZ, RZ, -0x3ff ;  /* 0xfffffc01ff267424 */ /* 0x000fce00078e00ff */
[----:B------:R-:W-:Y:S02]  /*5da10*/  DMUL R54, R34, R54 ;  /* 0x0000003622367228 */ /* 0x000fe40000000000 */
[----:B0-----:R-:W-:-:S06]  /*5da20*/  DFMA R34, -R10, R58, 1 ;  /* 0x3ff000000a22742b */ /* 0x001fcc000000013a */
[----:B------:R-:W-:Y:S02]  /*5da30*/  DMUL R54, R54, R8 ;  /* 0x0000000836367228 */ /* 0x000fe40000000000 */
[----:B------:R-:W-:-:S08]  /*5da40*/  DFMA R34, R34, R34, R34 ;  /* 0x000000222222722b */ /* 0x000fd00000000022 */
[----:B------:R-:W-:Y:S02]  /*5da50*/  @!P2 FSEL R5, R7, R55, !P1 ;  /* 0x000000370705a208 */ /* 0x000fe40004800000 */
[----:B------:R-:W-:Y:S02]  /*5da60*/  @!P2 FSEL R4, R6, R54, !P1 ;  /* 0x000000360604a208 */ /* 0x000fe40004800000 */
[----:B------:R-:W-:Y:S01]  /*5da70*/  ISETP.GT.AND P0, PT, R5, 0xfffff, PT ;  /* 0x000fffff0500780c */ /* 0x000fe20003f04270 */
[----:B------:R-:W-:Y:S01]  /*5da80*/  DFMA R34, R58, R34, R58 ;  /* 0x000000223a22722b */ /* 0x000fe2000000003a */
[----:B------:R-:W-:Y:S02]  /*5da90*/  IMAD.MOV.U32 R9, RZ, RZ, R5 ;  /* 0x000000ffff097224 */ /* 0x000fe400078e0005 */
[----:B------:R-:W-:-:S05]  /*5daa0*/  IMAD.MOV.U32 R8, RZ, RZ, R4 ;  /* 0x000000ffff087224 */ /* 0x000fca00078e0004 */
[----:B------:R-:W-:-:S04]  /*5dab0*/  DFMA R6, -R10, R34, 1 ;  /* 0x3ff000000a06742b */ /* 0x000fc80000000122 */
[----:B------:R-:W-:Y:S01]  /*5dac0*/  @!P0 DMUL R8, R8, 1.80143985094819840000e+16 ;  /* 0x4350000008088828 */ /* 0x000fe20000000000 */
[----:B------:R-:W-:-:S03]  /*5dad0*/  @!P0 IMAD.MOV.U32 R38, RZ, RZ, -0x435 ;  /* 0xfffffbcbff268424 */ /* 0x000fc600078e00ff */
[----:B------:R-:W-:Y:S01]  /*5dae0*/  DFMA R34, R34, R6, R34 ;  /* 0x000000062222722b */ /* 0x000fe20000000022 */
[----:B------:R-:W-:Y:S02]  /*5daf0*/  FSEL R6, R32, R2, !P3 ;  /* 0x0000000220067208 */ /* 0x000fe40005800000 */
[----:B------:R-:W-:-:S03]  /*5db00*/  FSEL R7, R33, R3, !P3 ;  /* 0x0000000321077208 */ /* 0x000fc60005800000 */
[----:B------:R-:W-:Y:S01]  /*5db10*/  @!P0 IMAD.MOV.U32 R5, RZ, RZ, R9 ;  /* 0x000000ffff058224 */ /* 0x000fe200078e0009 */
[----:B------:R-:W-:Y:S01]  /*5db20*/  FSETP.GEU.AND P4, PT, |R7|, 6.5827683646048100446e-37, PT ;  /* 0x036000000700780b */ /* 0x000fe20003f8e200 */
[----:B------:R-:W-:Y:S01]  /*5db30*/  @!P0 IMAD.MOV.U32 R4, RZ, RZ, R8 ;  /* 0x000000ffff048224 */ /* 0x000fe200078e0008 */
[----:B------:R-:W-:Y:S02]  /*5db40*/  DMUL R2, R34, R6 ;  /* 0x0000000622027228 */ /* 0x000fe40000000000 */
[----:B------:R-:W-:-:S04]  /*5db50*/  IADD3 R32, R5, -0x1, RZ ;  /* 0xffffffff05207810 */ /* 0x000fc80007ffe0ff */
[----:B------:R-:W-:Y:S02]  /*5db60*/  ISETP.GE.U32.AND P1, PT, R32, 0x7fefffff, PT ;  /* 0x7fefffff2000780c */ /* 0x000fe40003f26070 */
[----:B------:R-:W-:-:S08]  /*5db70*/  DFMA R32, -R10, R2, R6 ;  /* 0x000000020a20722b */ /* 0x000fd00000000106 */
[----:B------:R-:W-:-:S03]  /*5db80*/  DFMA R2, R34, R32, R2 ;  /* 0x000000202202722b */ /* 0x000fc60000000002 */
        /* <DEDUP_REMOVED lines=71> */
.L_x_16122:
[----:B------:R-:W-:Y:S05]  /*5e000*/  BSYNC B0 ;  /* 0x0000000000007941 */ /* 0x000fea0003800000 */
.L_x_16121:
[----:B------:R-:W-:Y:S04]  /*5e010*/  BSSY B3, `(.L_x_16123) ;  /* 0x0000007000037945 */ /* 0x000fe80003800000 */
[----:B------:R-:W-:Y:S05]  /*5e020*/  @P3 BRA P4, `(.L_x_16124) ;  /* 0x0000000000143947 */ /* 0x000fea0002000000 */
[----:B------:R-:W-:Y:S01]  /*5e030*/  MOV R5, R7 ;  /* 0x0000000700057202 */ /* 0x000fe20000000f00 */
[----:B------:R-:W-:Y:S01]  /*5e040*/  IMAD.MOV.U32 R2, RZ, RZ, R10 ;  /* 0x000000ffff027224 */ /* 0x000fe200078e000a */
[----:B------:R-:W-:Y:S01]  /*5e050*/  MOV R4, 0x5e080 ;  /* 0x0005e08000047802 */ /* 0x000fe20000000f00 */
[----:B------:R-:W-:-:S07]  /*5e060*/  IMAD.MOV.U32 R3, RZ, RZ, R11 ;  /* 0x000000ffff037224 */ /* 0x000fce00078e000b */
[----:B------:R-:W-:Y:S05]  /*5e070*/  CALL.REL.NOINC `($__internal_29_$__cuda_sm20_div_rn_f64_full) ;  /* 0x000004c800747944 */ /* 0x000fea0003c00000 */
.L_x_16124:
[----:B------:R-:W-:Y:S05]  /*5e080*/  BSYNC B3 ;  /* 0x0000000000037941 */ /* 0x000fea0003800000 */
.L_x_16123:
        /* <DEDUP_REMOVED lines=74> */
.L_x_16126:
[----:B------:R-:W-:Y:S05]  /*5e530*/  BSYNC B0 ;  /* 0x0000000000007941 */ /* 0x000fea0003800000 */
.L_x_16125:
[----:B------:R-:W-:Y:S02]  /*5e540*/  LOP3.LUT R3, R7, 0x80000000, R31, 0xb8, !PT ;  /* 0x8000000007037812 */ /* 0x000fe400078eb81f */
[----:B------:R-:W-:Y:S02]  /*5e550*/  FSEL R6, R4, R6, P2 ;  /* 0x0000000604067208 */ /* 0x000fe40001000000 */
[----:B------:R-:W-:Y:S01]  /*5e560*/  FSEL R7, R5, R3, P2 ;  /* 0x0000000305077208 */ /* 0x000fe20001000000 */
[----:B------:R-:W-:Y:S06]  /*5e570*/  BRA `(.L_x_16094) ;  /* 0x0000001000687947 */ /* 0x000fec0003800000 */
.L_x_16113:
        /* <DEDUP_REMOVED lines=23> */
.L_x_16128:
[----:B------:R-:W-:Y:S05]  /*5e6f0*/  BSYNC B3 ;  /* 0x0000000000037941 */ /* 0x000fea0003800000 */
.L_x_16127:
        /* <DEDUP_REMOVED lines=24> */
[----:B------:R-:W-:Y:S01]  /*5e880*/  MOV R4, R2 ;  /* 0x0000000200047202 */ /* 0x000fe20000000f00 */
[----:B------:R-:W-:-:S07]  /*5e890*/  IMAD.MOV.U32 R5, RZ, RZ, R3 ;  /* 0x000000ffff057224 */ /* 0x000fce00078e0003 */
.L_x_16130:
[----:B------:R-:W-:Y:S05]  /*5e8a0*/  BSYNC B3 ;  /* 0x0000000000037941 */ /* 0x000fea0003800000 */
.L_x_16129:
[----:B------:R-:W-:Y:S01]  /*5e8b0*/  DADD R34, -RZ, |R4| ;  /* 0x00000000ff227229 */ /* 0x000fe20000000504 */
[----:B------:R-:W-:Y:S01]  /*5e8c0*/  IMAD.MOV.U32 R6, RZ, RZ, RZ ;  /* 0x000000ffff067224 */ /* 0x000fe200078e00ff */
[----:B------:R-:W-:Y:S01]  /*5e8d0*/  UMOV UR4, 0xffffffff ;  /* 0xffffffff00047882 */ /* 0x000fe20000000000 */
        /* <DEDUP_REMOVED lines=46> */
[----:B------:R-:W-:Y:S01]  /*5ebc0*/  DFMA R54, R56, R54, R38 ;  /* 0x000000363836722b */ /* 0x000fe20000000026 */
[----:B------:R-:W-:-:S07]  /*5ebd0*/  IMAD.MOV.U32 R38, RZ, RZ, -0x3ff ;  /* 0xfffffc01ff267424 */ /* 0x000fce00078e00ff */
        /* <DEDUP_REMOVED lines=92> */
.L_x_16132:
[----:B------:R-:W-:Y:S05]  /*5f1a0*/  BSYNC B0 ;  /* 0x0000000000007941 */ /* 0x000fea0003800000 */
.L_x_16131:
[----:B------:R-:W-:Y:S04]  /*5f1b0*/  BSSY B3, `(.L_x_16133) ;  /* 0x0000007000037945 */ /* 0x000fe80003800000 */
[----:B------:R-:W-:Y:S05]  /*5f1c0*/  @P3 BRA P4, `(.L_x_16134) ;  /* 0x0000000000143947 */ /* 0x000fea0002000000 */
[----:B------:R-:W-:Y:S01]  /*5f1d0*/  MOV R5, R7 ;  /* 0x0000000700057202 */ /* 0x000fe20000000f00 */
[----:B------:R-:W-:Y:S01]  /*5f1e0*/  IMAD.MOV.U32 R2, RZ, RZ, R10 ;  /* 0x000000ffff027224 */ /* 0x000fe200078e000a */
[----:B------:R-:W-:Y:S01]  /*5f1f0*/  MOV R4, 0x5f220 ;  /* 0x0005f22000047802 */ /* 0x000fe20000000f00 */
[----:B------:R-:W-:-:S07]  /*5f200*/  IMAD.MOV.U32 R3, RZ, RZ, R11 ;  /* 0x000000ffff037224 */ /* 0x000fce00078e000b */
[----:B------:R-:W-:Y:S05]  /*5f210*/  CALL.REL.NOINC `($__internal_29_$__cuda_sm20_div_rn_f64_full) ;  /* 0x000004b8000c7944 */ /* 0x000fea0003c00000 */
.L_x_16134:
[----:B------:R-:W-:Y:S05]  /*5f220*/  BSYNC B3 ;  /* 0x0000000000037941 */ /* 0x000fea0003800000 */
.L_x_16133:
        /* <DEDUP_REMOVED lines=75> */
.L_x_16136:
[----:B------:R-:W-:Y:S05]  /*5f6e0*/  BSYNC B0 ;  /* 0x0000000000007941 */ /* 0x000fea0003800000 */
.L_x_16135:
[----:B------:R-:W-:Y:S02]  /*5f6f0*/  LOP3.LUT R3, R7, 0x80000000, R31, 0xb8, !PT ;  /* 0x8000000007037812 */ /* 0x000fe400078eb81f */
[----:B------:R-:W-:Y:S02]  /*5f700*/  FSEL R6, R4, R6, P2 ;  /* 0x0000000604067208 */ /* 0x000fe40001000000 */
[----:B------:R-:W-:-:S07]  /*5f710*/  FSEL R7, R5, R3, P2 ;  /* 0x0000000305077208 */ /* 0x000fce0001000000 */
.L_x_16094:
[----:B------:R-:W-:Y:S05]  /*5f720*/  BSYNC B2 ;  /* 0x0000000000027941 */ /* 0x000fea0003800000 */
.L_x_16083:
        /* <DEDUP_REMOVED lines=8> */
.L_x_16005:
        /* <DEDUP_REMOVED lines=19> */
.L_x_16004:
[----:B------:R-:W-:Y:S05]  /*5f8e0*/  BSYNC B1 ;  /* 0x0000000000017941 */ /* 0x000fea0003800000 */
.L_x_16003:
[----:B------:R-:W-:Y:S05]  /*5f8f0*/  WARPSYNC.ALL ;  /* 0x0000000000007948 */ /* 0x000fea0003800000 */
[----:B0-----:R-:W0:Y:S01]  /*5f900*/  S2R R2, SR_TID.X ;  /* 0x0000000000027919 */ /* 0x001e220000002100 */
[----:B------:R-:W-:Y:S01]  /*5f910*/  BSSY B1, `(.L_x_16137) ;  /* 0x0000aaf000017945 */ /* 0x000fe20003800000 */
[----:B------:R-:W-:Y:S02]  /*5f920*/  CS2R R34, SRZ ;  /* 0x0000000000227805 */ /* 0x000fe4000001ff00 */
[----:B------:R-:W-:Y:S01]  /*5f930*/  CS2R R32, SRZ ;  /* 0x0000000000207805 */ /* 0x000fe2000001ff00 */
[----:B0-----:R-:W-:-:S05]  /*5f940*/  VIADD R2, R2, 0x80 ;  /* 0x0000008002027836 */ /* 0x001fca0000000000 */
[----:B------:R-:W-:-:S13]  /*5f950*/  ISETP.GE.AND P0, PT, R2, R53, PT ;  /* 0x000000350200720c */ /* 0x000fda0003f06270 */
[----:B------:R-:W-:Y:S05]  /*5f960*/  @P0 BRA `(.L_x_16138) ;  /* 0x000000a800a40947 */ /* 0x000fea0003800000 */
[----:B-----5:R-:W-:Y:S02]  /*5f970*/  DSETP.GTU.AND P0, PT, |R26|, +INF , PT ;  /* 0x7ff000001a00742a */ /* 0x020fe40003f0c200 */
[----:B------:R-:W-:Y:S02]  /*5f980*/  DADD R54, -RZ, |R24| ;  /* 0x00000000ff367229 */ /* 0x000fe40000000518 */
[----:B------:R-:W-:Y:S02]  /*5f990*/  DADD R56, -RZ, |R26| ;  /* 0x00000000ff387229 */ /* 0x000fe4000000051a */
[----:B------:R-:W-:-:S06]  /*5f9a0*/  DSETP.GTU.OR P0, PT, |R24|, +INF , P0 ;  /* 0x7ff000001800742a */ /* 0x000fcc000070c600 */
[----:B------:R-:W-:Y:S02]  /*5f9b0*/  IMAD.MOV.U32 R28, RZ, RZ, R54 ;  /* 0x000000ffff1c7224 */ /* 0x000fe400078e0036 */
[----:B------:R-:W-:Y:S01]  /*5f9c0*/  IMAD.MOV.U32 R29, RZ, RZ, R55 ;  /* 0x000000ffff1d7224 */ /* 0x000fe200078e0037 */
[----:B------:R-:W-:Y:S01]  /*5f9d0*/  MOV R11, R57 ;  /* 0x00000039000b7202 */ /* 0x000fe20000000f00 */
[----:B------:R-:W-:-:S04]  /*5f9e0*/  IMAD.MOV.U32 R10, RZ, RZ, R56 ;  /* 0x000000ffff0a7224 */ /* 0x000fc800078e0038 */
        /* <DEDUP_REMOVED lines=137> */
.L_x_16144:
[----:B------:R-:W-:Y:S05]  /*60280*/  BSYNC B3 ;  /* 0x0000000000037941 */ /* 0x000fea0003800000 */
.L_x_16143:
        /* <DEDUP_REMOVED lines=82> */
.L_x_16142:
        /* <DEDUP_REMOVED lines=36> */
.L_x_16152:
[----:B------:R-:W-:Y:S05]  /*609f0*/  BSYNC B4 ;  /* 0x0000000000047941 */ /* 0x000fea0003800000 */
.L_x_16151:
[----:B------:R-:W-:Y:S01]  /*60a00*/  MOV R32, R2 ;  /* 0x0000000200207202 */ /* 0x000fe20000000f00 */
[----:B------:R-:W-:Y:S01]  /*60a10*/  IMAD.MOV.U32 R33, RZ, RZ, R3 ;  /* 0x000000ffff217224 */ /* 0x000fe200078e0003 */
[----:B------:R-:W-:Y:S06]  /*60a20*/  BRA `(.L_x_16150) ;  /* 0x0000000000047947 */ /* 0x000fec0003800000 */
.L_x_16149:
[----:B------:R-:W-:-:S11]  /*60a30*/  DADD R32, -R66, R64 ;  /* 0x0000000042207229 */ /* 0x000fd60000000140 */
.L_x_16150:
[----:B------:R-:W-:Y:S05]  /*60a40*/  BSYNC B3 ;  /* 0x0000000000037941 */ /* 0x000fea0003800000 */
.L_x_16148:
        /* <DEDUP_REMOVED lines=31> */
.L_x_16157:
[----:B------:R-:W-:Y:S05]  /*60c40*/  BSYNC B4 ;  /* 0x0000000000047941 */ /* 0x000fea0003800000 */
.L_x_16156:
[----:B------:R-:W-:Y:S05]  /*60c50*/  BRA `(.L_x_16155) ;  /* 0x0000000000047947 */ /* 0x000fea0003800000 */
.L_x_16154:
[----:B------:R-:W-:-:S11]  /*60c60*/  DADD R2, R34, -R8 ;  /* 0x0000000022027229 */ /* 0x000fd60000000808 */
.L_x_16155:
[----:B------:R-:W-:Y:S05]  /*60c70*/  BSYNC B3 ;  /* 0x0000000000037941 */ /* 0x000fea0003800000 */
.L_x_16153:
        /* <DEDUP_REMOVED lines=30> */
.L_x_16159:
[----:B------:R-:W-:Y:S05]  /*60e60*/  BSYNC B3 ;  /* 0x0000000000037941 */ /* 0x000fea0003800000 */
.L_x_16158:
        /* <DEDUP_REMOVED lines=86> */
.L_x_16160:
        /* <DEDUP_REMOVED lines=22> */
.L_x_16162:
[----:B------:R-:W-:Y:S05]  /*61530*/  BSYNC B3 ;  /* 0x0000000000037941 */ /* 0x000fea0003800000 */
.L_x_16161:
        /* <DEDUP_REMOVED lines=30> */
.L_x_16147:
        /* <DEDUP_REMOVED lines=26> */
.L_x_16165:
[----:B------:R-:W-:Y:S05]  /*618c0*/  BSYNC B3 ;  /* 0x0000000000037941 */ /* 0x000fea0003800000 */
.L_x_16164:
        /* <DEDUP_REMOVED lines=27> */
.L_x_16168:
[----:B------:R-:W-:Y:S05]  /*61a80*/  BSYNC B3 ;  /* 0x0000000000037941 */ /* 0x000fea0003800000 */
.L_x_16167:
        /* <DEDUP_REMOVED lines=30> */
.L_x_16166:
        /* <DEDUP_REMOVED lines=76> */
.L_x_16169:
[----:B------:R-:W-:Y:S01]  /*62130*/  IMAD.MOV.U32 R2, RZ, RZ, 0x0 ;  /* 0x00000000ff027424 */ /* 0x000fe200078e00ff */
[----:B------:R-:W-:Y:S01]  /*62140*/  FSETP.NEU.FTZ.AND P0, PT, R5, RZ, PT ;  /* 0x000000ff0500720b */ /* 0x000fe20003f1d000 */
[----:B------:R-:W-:-:S06]  /*62150*/  IMAD.MOV.U32 R3, RZ, RZ, 0x7ff00000 ;  /* 0x7ff00000ff037424 */ /* 0x000fcc00078e00ff */
[----:B------:R-:W-:-:S10]  /*62160*/  DFMA R2, R4, R2, +INF ;  /* 0x7ff000000402742b */ /* 0x000fd40000000002 */
[----:B------:R-:W-:Y:S02]  /*62170*/  FSEL R32, R2, RZ, P0 ;  /* 0x000000ff02207208 */ /* 0x000fe40000000000 */
[----:B------:R-:W-:Y:S01]  /*62180*/  FSEL R33, R3, -QNAN , P0 ;  /* 0xfff0000003217808 */ /* 0x000fe20000000000 */
[----:B------:R-:W-:Y:S06]  /*62190*/  BRA `(.L_x_16145) ;  /* 0x0000000400447947 */ /* 0x000fec0003800000 */
.L_x_16163:
        /* <DEDUP_REMOVED lines=27> */
.L_x_16171:
[----:B------:R-:W-:Y:S05]  /*62350*/  BSYNC B3 ;  /* 0x0000000000037941 */ /* 0x000fea0003800000 */
.L_x_16170:
        /* <DEDUP_REMOVED lines=21> */
.L_x_16173:
[----:B------:R-:W-:Y:S05]  /*624b0*/  BSYNC B3 ;  /* 0x0000000000037941 */ /* 0x000fea0003800000 */
.L_x_16172:
[----:B------:R-:W-:Y:S02]  /*624c0*/  IMAD.MOV.U32 R32, RZ, RZ, R2 ;  /* 0x000000ffff207224 */ /* 0x000fe400078e0002 */
[----:B------:R-:W-:Y:S01]  /*624d0*/  IMAD.MOV.U32 R33, RZ, RZ, R3 ;  /* 0x000000ffff217224 */ /* 0x000fe200078e0003 */
[----:B------:R-:W-:Y:S06]  /*624e0*/  BRA `(.L_x_16145) ;  /* 0x0000000000707947 */ /* 0x000fec0003800000 */
.L_x_16146:
        /* <DEDUP_REMOVED lines=25> */
.L_x_16175:
[----:B------:R-:W-:Y:S05]  /*62680*/  BSYNC B3 ;  /* 0x0000000000037941 */ /* 0x000fea0003800000 */
.L_x_16174:
[----:B------:R-:W-:Y:S02]  /*62690*/  IMAD.MOV.U32 R32, RZ, RZ, R4 ;  /* 0x000000ffff207224 */ /* 0x000fe400078e0004 */
[----:B------:R-:W-:-:S07]  /*626a0*/  IMAD.MOV.U32 R33, RZ, RZ, R5 ;  /* 0x000000ffff217224 */ /* 0x000fce00078e0005 */
.L_x_16145:
[----:B------:R-:W-:Y:S05]  /*626b0*/  BSYNC B2 ;  /* 0x0000000000027941 */ /* 0x000fea0003800000 */
.L_x_16141:
        /* <DEDUP_REMOVED lines=25> */
.L_x_16180:
[----:B------:R-:W-:Y:S05]  /*62850*/  BSYNC B4 ;  /* 0x0000000000047941 */ /* 0x000fea0003800000 */
.L_x_16179:
        /* <DEDUP_REMOVED lines=49> */
.L_x_16182:
        /* <DEDUP_REMOVED lines=71> */
.L_x_16181:
        /* <DEDUP_REMOVED lines=38> */
.L_x_16191:
[----:B------:R-:W-:Y:S05]  /*63240*/  BSYNC B6 ;  /* 0x0000000000067941 */ /* 0x000fea0003800000 */
.L_x_16190:
[----:B------:R-:W-:Y:S01]  /*63250*/  MOV R68, R2 ;  /* 0x0000000200447202 */ /* 0x000fe20000000f00 */
[----:B------:R-:W-:Y:S01]  /*63260*/  IMAD.MOV.U32 R69, RZ, RZ, R3 ;  /* 0x000000ffff457224 */ /* 0x000fe200078e0003 */
[----:B------:R-:W-:Y:S06]  /*63270*/  BRA `(.L_x_16189) ;  /* 0x0000000000047947 */ /* 0x000fec0003800000 */
.L_x_16188:
[----:B------:R-:W-:-:S11]  /*63280*/  DADD R68, -R66, R64 ;  /* 0x0000000042447229 */ /* 0x000fd60000000140 */
.L_x_16189:
[----:B------:R-:W-:Y:S05]  /*63290*/  BSYNC B5 ;  /* 0x0000000000057941 */ /* 0x000fea0003800000 */
.L_x_16187:
        /* <DEDUP_REMOVED lines=28> */
.L_x_16196:
[----:B------:R-:W-:Y:S05]  /*63460*/  BSYNC B6 ;  /* 0x0000000000067941 */ /* 0x000fea0003800000 */
.L_x_16195:
[----:B------:R-:W-:Y:S01]  /*63470*/  MOV R28, R2 ;  /* 0x00000002001c7202 */ /* 0x000fe20000000f00 */
[----:B------:R-:W-:Y:S01]  /*63480*/  IMAD.MOV.U32 R29, RZ, RZ, R3 ;  /* 0x000000ffff1d7224 */ /* 0x000fe200078e0003 */
[----:B------:R-:W-:Y:S06]  /*63490*/  BRA `(.L_x_16194) ;  /* 0x0000000000047947 */ /* 0x000fec0003800000 */
.L_x_16193:
[----:B------:R-:W-:-:S11]  /*634a0*/  DADD R28, -R62, R34 ;  /* 0x000000003e1c7229 */ /* 0x000fd60000000122 */
.L_x_16194:
[----:B------:R-:W-:Y:S05]  /*634b0*/  BSYNC B5 ;  /* 0x0000000000057941 */ /* 0x000fea0003800000 */
.L_x_16192:
        /* <DEDUP_REMOVED lines=30> */
.L_x_16198:
[----:B------:R-:W-:Y:S05]  /*636a0*/  BSYNC B5 ;  /* 0x0000000000057941 */ /* 0x000fea0003800000 */
.L_x_16197:
[----:B------:R-:W-:Y:S01]  /*636b0*/  MOV R30, R4 ;  /* 0x00000004001e7202 */ /* 0x000fe20000000f00 */
[----:B------:R-:W-:Y:S01]  /*636c0*/  IMAD.MOV.U32 R31, RZ, RZ, R5 ;  /* 0x000000ffff1f7224 */ /* 0x000fe200078e0005 */
[----:B------:R-:W-:Y:S06]  /*636d0*/  BRA `(.L_x_16199) ;  /* 0x0000000800607947 */ /* 0x000fec0003800000 */
.L_x_16186:
        /* <DEDUP_REMOVED lines=30> */
.L_x_16202:
[----:B------:R-:W-:Y:S05]  /*638c0*/  BSYNC B5 ;  /* 0x0000000000057941 */ /* 0x000fea0003800000 */
.L_x_16201:
[----:B------:R-:W-:Y:S01]  /*638d0*/  MOV R30, R4 ;  /* 0x00000004001e7202 */ /* 0x000fe20000000f00 */
[----:B------:R-:W-:Y:S01]  /*638e0*/  IMAD.MOV.U32 R31, RZ, RZ, R5 ;  /* 0x000000ffff1f7224 */ /* 0x000fe200078e0005 */
[----:B------:R-:W-:Y:S06]  /*638f0*/  BRA `(.L_x_16199) ;  /* 0x0000000400d87947 */ /* 0x000fec0003800000 */
.L_x_16200:
        /* <DEDUP_REMOVED lines=31> */
.L_x_16204:
[----:B------:R-:W-:Y:S05]  /*63af0*/  BSYNC B5 ;  /* 0x0000000000057941 */ /* 0x000fea0003800000 */
.L_x_16203:
        /* <DEDUP_REMOVED lines=21> */
.L_x_16206:
[----:B------:R-:W-:Y:S05]  /*63c50*/  BSYNC B5 ;  /* 0x0000000000057941 */ /* 0x000fea0003800000 */
.L_x_16205:
[----:B------:R-:W-:Y:S01]  /*63c60*/  DMUL R10, R10, 8.11296384146066816958e+31 ;  /* 0x469000000a0a7828 */ /* 0x000fe20000000000 */
[----:B------:R-:W-:Y:S01]  /*63c70*/  MOV R30, R2 ;  /* 0x00000002001e7202 */ /* 0x000fe20000000f00 */
[----:B------:R-:W-:Y:S01]  /*63c80*/  IMAD.MOV.U32 R31, RZ, RZ, R3 ;  /* 0x000000ffff1f7224 */ /* 0x000fe200078e0003 */
[----:B------:R-:W-:Y:S08]  /*63c90*/  BRA `(.L_x_16199) ;  /* 0x0000000000f07947 */ /* 0x000ff00003800000 */
.L_x_16185:
        /* <DEDUP_REMOVED lines=27> */
.L_x_16208:
[----:B------:R-:W-:Y:S05]  /*63e50*/  BSYNC B5 ;  /* 0x0000000000057941 */ /* 0x000fea0003800000 */
.L_x_16207:
        /* <DEDUP_REMOVED lines=30> */
.L_x_16210:
[----:B------:R-:W-:Y:S05]  /*64040*/  BSYNC B5 ;  /* 0x0000000000057941 */ /* 0x000fea0003800000 */
.L_x_16209:
[----:B------:R-:W-:-:S11]  /*64050*/  DMUL R30, R4, R34 ;  /* 0x00000022041e7228 */ /* 0x000fd60000000000 */
.L_x_16199:
[----:B------:R-:W-:Y:S05]  /*64060*/  BSYNC B4 ;  /* 0x0000000000047941 */ /* 0x000fea0003800000 */
.L_x_16184:
[----:B------:R-:W-:Y:S05]  /*64070*/  BRA `(.L_x_16211) ;  /* 0x0000000000087947 */ /* 0x000fea0003800000 */
.L_x_16178:
[----:B------:R-:W-:Y:S02]  /*64080*/  DMUL R30, R30, 9.00719925474099200000e+15 ;  /* 0x434000001e1e7828 */ /* 0x000fe40000000000 */
[----:B------:R-:W-:-:S11]  /*64090*/  DMUL R10, R10, 9.00719925474099200000e+15 ;  /* 0x434000000a0a7828 */ /* 0x000fd60000000000 */
.L_x_16211:
[----:B------:R-:W-:Y:S05]  /*640a0*/  BSYNC B2 ;  /* 0x0000000000027941 */ /* 0x000fea0003800000 */
.L_x_16177:
        /* <DEDUP_REMOVED lines=28> */
.L_x_16213:
[----:B------:R-:W-:Y:S05]  /*64270*/  BSYNC B2 ;  /* 0x0000000000027941 */ /* 0x000fea0003800000 */
.L_x_16212:
        /* <DEDUP_REMOVED lines=82> */
.L_x_16215:
[----:B------:R-:W-:Y:S02]  /*647a0*/  FSEL R2, RZ, 3.37028055040000000000e+12, P0 ;  /* 0x54442d18ff027808 */ /* 0x000fe40000000000 */
[----:B------:R-:W-:-:S07]  /*647b0*/  FSEL R3, RZ, 2.1426990032196044922, P0 ;  /* 0x400921fbff037808 */ /* 0x000fce0000000000 */
.L_x_16216:
[----:B------:R-:W-:Y:S05]  /*647c0*/  BSYNC B0 ;  /* 0x0000000000007941 */ /* 0x000fea0003800000 */
.L_x_16214:
[----:B------:R-:W-:Y:S01]  /*647d0*/  DADD R30, |R30|, |R10| ;  /* 0x000000001e1e7229 */ /* 0x000fe2000000060a */
[----:B------:R-:W-:-:S07]  /*647e0*/  LOP3.LUT R11, R3, 0x80000000, R11, 0xb8, !PT ;  /* 0x80000000030b7812 */ /* 0x000fce00078eb80b */
[----:B------:R-:W-:-:S06]  /*647f0*/  DSETP.GTU.AND P0, PT, |R30|, +INF , PT ;  /* 0x7ff000001e00742a */ /* 0x000fcc0003f0c200 */
[----:B------:R-:W-:Y:S02]  /*64800*/  FSEL R2, R30, R2, P0 ;  /* 0x000000021e027208 */ /* 0x000fe40000000000 */
[----:B------:R-:W-:-:S07]  /*64810*/  FSEL R3, R31, R11, P0 ;  /* 0x0000000b1f037208 */ /* 0x000fce0000000000 */
.L_x_16183:
[----:B------:R-:W-:Y:S05]  /*64820*/  BSYNC B3 ;  /* 0x0000000000037941 */ /* 0x000fea0003800000 */
.L_x_16176:
[----:B------:R-:W-:Y:S01]  /*64830*/  LOP3.LUT R35, R3, 0x80000000, R27, 0xb8, !PT ;  /* 0x8000000003237812 */ /* 0x000fe200078eb81b */
[----:B------:R-:W-:Y:S01]  /*64840*/  IMAD.MOV.U32 R34, RZ, RZ, R2 ;  /* 0x000000ffff227224 */ /* 0x000fe200078e0002 */
[----:B------:R-:W-:Y:S01]  /*64850*/  LOP3.LUT R33, R33, 0x80000000, R25, 0xb8, !PT ;  /* 0x8000000021217812 */ /* 0x000fe200078eb819 */
[----:B------:R-:W-:Y:S06]  /*64860*/  BRA `(.L_x_16138) ;  /* 0x0000005800e47947 */ /* 0x000fec0003800000 */
.L_x_16140:
        /* <DEDUP_REMOVED lines=112> */
.L_x_16222:
[----:B------:R-:W-:Y:S05]  /*64f70*/  BSYNC B0 ;  /* 0x0000000000007941 */ /* 0x000fea0003800000 */
.L_x_16221:
        /* <DEDUP_REMOVED lines=8> */
.L_x_16224:
[----:B------:R-:W-:Y:S05]  /*65000*/  BSYNC B3 ;  /* 0x0000000000037941 */ /* 0x000fea0003800000 */
.L_x_16223:
        /* <DEDUP_REMOVED lines=82> */
.L_x_16226:
[----:B------:R-:W-:-:S04]  /*65530*/  ISETP.GE.AND P0, PT, R29, RZ, PT ;  /* 0x000000ff1d00720c */ /* 0x000fc80003f06270 */
[----:B------:R-:W-:Y:S02]  /*65540*/  FSEL R6, RZ, 3.37028055040000000000e+12, P0 ;  /* 0x54442d18ff067808 */ /* 0x000fe40000000000 */
[----:B------:R-:W-:-:S07]  /*65550*/  FSEL R7, RZ, 2.1426990032196044922, P0 ;  /* 0x400921fbff077808 */ /* 0x000fce0000000000 */
.L_x_16227:
[----:B------:R-:W-:Y:S05]  /*65560*/  BSYNC B0 ;  /* 0x0000000000007941 */ /* 0x000fea0003800000 */
.L_x_16225:
[----:B------:R-:W-:Y:S01]  /*65570*/  DADD R2, |R24|, |R26| ;  /* 0x0000000018027229 */ /* 0x000fe2000000061a */
[----:B------:R-:W-:Y:S01]  /*65580*/  LOP3.LUT R11, R7, 0x80000000, R11, 0xb8, !PT ;  /* 0x80000000070b7812 */ /* 0x000fe200078eb80b */
[----:B------:R-:W-:-:S06]  /*65590*/  DMUL R30, R30, 0.5 ;  /* 0x3fe000001e1e7828 */ /* 0x000fcc0000000000 */
[----:B------:R-:W-:-:S06]  /*655a0*/  DSETP.GTU.AND P0, PT, |R2|, +INF , PT ;  /* 0x7ff000000200742a */ /* 0x000fcc0003f0c200 */
[----:B------:R-:W-:Y:S02]  /*655b0*/  FSEL R6, R2, R6, P0 ;  /* 0x0000000602067208 */ /* 0x000fe40000000000 */
[----:B------:R-:W-:Y:S01]  /*655c0*/  FSEL R7, R3, R11, P0 ;  /* 0x0000000b03077208 */ /* 0x000fe20000000000 */
[----:B------:R-:W-:Y:S06]  /*655d0*/  BRA `(.L_x_16228) ;  /* 0x0000004c00187947 */ /* 0x000fec0003800000 */
.L_x_16220:
        /* <DEDUP_REMOVED lines=19> */
[----:B------:R-:W-:Y:S01]  /*65710*/  IMAD.MOV.U32 R54, RZ, RZ, RZ ;  /* 0x000000ffff367224 */ /* 0x000fe200078e00ff */
        /* <DEDUP_REMOVED lines=115> */
.L_x_16230:
[----:B------:R-:W-:Y:S05]  /*65e50*/  BSYNC B0 ;  /* 0x0000000000007941 */ /* 0x000fea0003800000 */
.L_x_16229:
        /* <DEDUP_REMOVED lines=8> */
.L_x_16232:
[----:B------:R-:W-:Y:S05]  /*65ee0*/  BSYNC B3 ;  /* 0x0000000000037941 */ /* 0x000fea0003800000 */
.L_x_16231:
        /* <DEDUP_REMOVED lines=82> */
.L_x_16234:
[----:B------:R-:W-:-:S04]  /*66410*/  ISETP.GE.AND P0, PT, R29, RZ, PT ;  /* 0x000000ff1d00720c */ /* 0x000fc80003f06270 */
[----:B------:R-:W-:Y:S02]  /*66420*/  FSEL R6, RZ, 3.37028055040000000000e+12, P0 ;  /* 0x54442d18ff067808 */ /* 0x000fe40000000000 */
[----:B------:R-:W-:-:S07]  /*66430*/  FSEL R7, RZ, 2.1426990032196044922, P0 ;  /* 0x400921fbff077808 */ /* 0x000fce0000000000 */
.L_x_16235:
[----:B------:R-:W-:Y:S05]  /*66440*/  BSYNC B0 ;  /* 0x0000000000007941 */ /* 0x000fea0003800000 */
.L_x_16233:
[----:B------:R-:W-:Y:S01]  /*66450*/  DADD R2, |R24|, |R26| ;  /* 0x0000000018027229 */ /* 0x000fe2000000061a */
[----:B------:R-:W-:-:S07]  /*66460*/  LOP3.LUT R11, R7, 0x80000000, R11, 0xb8, !PT ;  /* 0x80000000070b7812 */ /* 0x000fce00078eb80b */
[----:B------:R-:W-:-:S06]  /*66470*/  DSETP.GTU.AND P0, PT, |R2|, +INF , PT ;  /* 0x7ff000000200742a */ /* 0x000fcc0003f0c200 */
[----:B------:R-:W-:Y:S02]  /*66480*/  FSEL R6, R2, R6, P0 ;  /* 0x0000000602067208 */ /* 0x000fe40000000000 */
[----:B------:R-:W-:Y:S01]  /*66490*/  FSEL R7, R3, R11, P0 ;  /* 0x0000000b03077208 */ /* 0x000fe20000000000 */
[----:B------:R-:W-:Y:S06]  /*664a0*/  BRA `(.L_x_16228) ;  /* 0x0000003c00647947 */ /* 0x000fec0003800000 */
.L_x_16219:
        /* <DEDUP_REMOVED lines=23> */
.L_x_16237:
[----:B------:R-:W-:Y:S05]  /*66620*/  BSYNC B3 ;  /* 0x0000000000037941 */ /* 0x000fea0003800000 */
.L_x_16236:
        /* <DEDUP_REMOVED lines=26> */
.L_x_16239:
[----:B------:R-:W-:Y:S05]  /*667d0*/  BSYNC B3 ;  /* 0x0000000000037941 */ /* 0x000fea0003800000 */
.L_x_16238:
        /* <DEDUP_REMOVED lines=136> */
.L_x_16241:
[----:B------:R-:W-:Y:S05]  /*67060*/  BSYNC B0 ;  /* 0x0000000000007941 */ /* 0x000fea0003800000 */
.L_x_16240:
        /* <DEDUP_REMOVED lines=8> */
.L_x_16243:
[----:B------:R-:W-:Y:S05]  /*670f0*/  BSYNC B3 ;  /* 0x0000000000037941 */ /* 0x000fea0003800000 */
.L_x_16242:
        /* <DEDUP_REMOVED lines=82> */
.L_x_16245:
[----:B------:R-:W-:-:S04]  /*67620*/  ISETP.GE.AND P0, PT, R29, RZ, PT ;  /* 0x000000ff1d00720c */ /* 0x000fc80003f06270 */
[----:B------:R-:W-:Y:S02]  /*67630*/  FSEL R6, RZ, 3.37028055040000000000e+12, P0 ;  /* 0x54442d18ff067808 */ /* 0x000fe40000000000 */
[----:B------:R-:W-:-:S07]  /*67640*/  FSEL R7, RZ, 2.1426990032196044922, P0 ;  /* 0x400921fbff077808 */ /* 0x000fce0000000000 */
.L_x_16246:
[----:B------:R-:W-:Y:S05]  /*67650*/  BSYNC B0 ;  /* 0x0000000000007941 */ /* 0x000fea0003800000 */
.L_x_16244:
[----:B------:R-:W-:Y:S01]  /*67660*/  DADD R2, |R24|, |R26| ;  /* 0x0000000018027229 */ /* 0x000fe2000000061a */
[----:B------:R-:W-:Y:S01]  /*67670*/  LOP3.LUT R11, R7, 0x80000000, R11, 0xb8, !PT ;  /* 0x80000000070b7812 */ /* 0x000fe200078eb80b */
[----:B------:R-:W-:-:S06]  /*67680*/  DADD R30, R30, 1 ;  /* 0x3ff000001e1e7429 */ /* 0x000fcc0000000000 */
[----:B------:R-:W-:-:S06]  /*67690*/  DSETP.GTU.AND P0, PT, |R2|, +INF , PT ;  /* 0x7ff000000200742a */ /* 0x000fcc0003f0c200 */
[----:B------:R-:W-:Y:S02]  /*676a0*/  FSEL R6, R2, R6, P0 ;  /* 0x0000000602067208 */ /* 0x000fe40000000000 */
[----:B------:R-:W-:Y:S01]  /*676b0*/  FSEL R7, R3, R11, P0 ;  /* 0x0000000b03077208 */ /* 0x000fe20000000000 */
[----:B------:R-:W-:Y:S06]  /*676c0*/  BRA `(.L_x_16228) ;  /* 0x0000002800dc7947 */ /* 0x000fec0003800000 */
.L_x_16218:
        /* <DEDUP_REMOVED lines=20> */
[----:B------:R-:W-:Y:S01]  /*67810*/  IMAD.MOV.U32 R52, RZ, RZ, R4 ;  /* 0x000000ffff347224 */ /* 0x000fe200078e0004 */
[----:B------:R-:W-:-:S08]  /*67820*/  DFMA R8, R8, R8, R8 ;  /* 0x000000080808722b */ /* 0x000fd00000000008 */
[----:B------:R-:W-:Y:S01]  /*67830*/  DFMA R8, R6, R8, R6 ;  /* 0x000000080608722b */ /* 0x000fe20000000006 */
[----:B------:R-:W-:Y:S02]  /*67840*/  IMAD.MOV.U32 R6, RZ, RZ, R4 ;  /* 0x000000ffff067224 */ /* 0x000fe400078e0004 */
[----:B------:R-:W-:Y:S02]  /*67850*/  IMAD.MOV.U32 R7, RZ, RZ, R5 ;  /* 0x000000ffff077224 */ /* 0x000fe400078e0005 */
[----:B------:R-:W-:-:S03]  /*67860*/  IMAD.MOV.U32 R4, RZ, RZ, -0x3ff ;  /* 0xfffffc01ff047424 */ /* 0x000fc600078e00ff */
[----:B------:R-:W-:Y:S01]  /*67870*/  DFMA R2, -R34, R8, 1 ;  /* 0x3ff000002202742b */ /* 0x000fe20000000108 */
[----:B------:R-:W-:Y:S01]  /*67880*/  @!P0 IMAD.MOV.U32 R4, RZ, RZ, -0x435 ;  /* 0xfffffbcbff048424 */ /* 0x000fe200078e00ff */
        /* <DEDUP_REMOVED lines=80> */
.L_x_16250:
[----:B------:R-:W-:Y:S05]  /*67d90*/  BSYNC B0 ;  /* 0x0000000000007941 */ /* 0x000fea0003800000 */
.L_x_16249:
        /* <DEDUP_REMOVED lines=8> */
.L_x_16252:
[----:B------:R-:W-:Y:S05]  /*67e20*/  BSYNC B3 ;  /* 0x0000000000037941 */ /* 0x000fea0003800000 */
.L_x_16251:
        /* <DEDUP_REMOVED lines=73> */
.L_x_16254:
[----:B------:R-:W-:Y:S05]  /*682c0*/  BSYNC B0 ;  /* 0x0000000000007941 */ /* 0x000fea0003800000 */
.L_x_16253:
[----:B------:R-:W-:Y:S01]  /*682d0*/  LOP3.LUT R3, R7, 0x80000000, R27, 0xb8, !PT ;  /* 0x8000000007037812 */ /* 0x000fe200078eb81b */
[----:B------:R-:W-:Y:S01]  /*682e0*/  DMUL R30, R30, 0.5 ;  /* 0x3fe000001e1e7828 */ /* 0x000fe20000000000 */
[----:B------:R-:W-:Y:S02]  /*682f0*/  FSEL R6, R4, R6, P0 ;  /* 0x0000000604067208 */ /* 0x000fe40000000000 */
[----:B------:R-:W-:Y:S01]  /*68300*/  FSEL R7, R5, R3, P0 ;  /* 0x0000000305077208 */ /* 0x000fe20000000000 */
[----:B------:R-:W-:Y:S07]  /*68310*/  BRA `(.L_x_16228) ;  /* 0x0000001c00c87947 */ /* 0x000fee0003800000 */
.L_x_16248:
        /* <DEDUP_REMOVED lines=36> */
[----:B------:R-:W0:Y:S01]  /*68560*/  MUFU.RSQ64H R55, R31 ;  /* 0x0000001f00377308 */ /* 0x000e220000001c00 */
[----:B------:R-:W-:Y:S01]  /*68570*/  IMAD.MOV.U32 R52, RZ, RZ, -0x3ff ;  /* 0xfffffc01ff347424 */ /* 0x000fe200078e00ff */
        /* <DEDUP_REMOVED lines=97> */
.L_x_16256:
[----:B------:R-:W-:Y:S05]  /*68b90*/  BSYNC B0 ;  /* 0x0000000000007941 */ /* 0x000fea0003800000 */
.L_x_16255:
        /* <DEDUP_REMOVED lines=8> */
.L_x_16258:
[----:B------:R-:W-:Y:S05]  /*68c20*/  BSYNC B3 ;  /* 0x0000000000037941 */ /* 0x000fea0003800000 */
.L_x_16257:
        /* <DEDUP_REMOVED lines=73> */
.L_x_16260:
[----:B------:R-:W-:Y:S05]  /*690c0*/  BSYNC B0 ;  /* 0x0000000000007941 */ /* 0x000fea0003800000 */
.L_x_16259:
[----:B------:R-:W-:Y:S02]  /*690d0*/  LOP3.LUT R3, R7, 0x80000000, R27, 0xb8, !PT ;  /* 0x8000000007037812 */ /* 0x000fe400078eb81b */
[----:B------:R-:W-:Y:S02]  /*690e0*/  FSEL R6, R4, R6, P1 ;  /* 0x0000000604067208 */ /* 0x000fe40000800000 */
[----:B------:R-:W-:Y:S01]  /*690f0*/  FSEL R7, R5, R3, P1 ;  /* 0x0000000305077208 */ /* 0x000fe20000800000 */
[----:B------:R-:W-:Y:S06]  /*69100*/  BRA `(.L_x_16228) ;  /* 0x00000010004c7947 */ /* 0x000fec0003800000 */
.L_x_16247:
        /* <DEDUP_REMOVED lines=23> */
.L_x_16262:
[----:B------:R-:W-:Y:S05]  /*69280*/  BSYNC B3 ;  /* 0x0000000000037941 */ /* 0x000fea0003800000 */
.L_x_16261:
        /* <DEDUP_REMOVED lines=26> */
.L_x_16264:
[----:B------:R-:W-:Y:S05]  /*69430*/  BSYNC B3 ;  /* 0x0000000000037941 */ /* 0x000fea0003800000 */
.L_x_16263:
        /* <DEDUP_REMOVED lines=136> */
.L_x_16266:
[----:B------:R-:W-:Y:S05]  /*69cc0*/  BSYNC B0 ;  /* 0x0000000000007941 */ /* 0x000fea0003800000 */
.L_x_16265:
        /* <DEDUP_REMOVED lines=8> */
.L_x_16268:
[----:B------:R-:W-:Y:S05]  /*69d50*/  BSYNC B3 ;  /* 0x0000000000037941 */ /* 0x000fea0003800000 */
.L_x_16267:
        /* <DEDUP_REMOVED lines=74> */
.L_x_16270:
[----:B------:R-:W-:Y:S05]  /*6a200*/  BSYNC B0 ;  /* 0x0000000000007941 */ /* 0x000fea0003800000 */
.L_x_16269:
[----:B------:R-:W-:Y:S02]  /*6a210*/  LOP3.LUT R3, R7, 0x80000000, R27, 0xb8, !PT ;  /* 0x8000000007037812 */ /* 0x000fe400078eb81b */
[----:B------:R-:W-:Y:S02]  /*6a220*/  FSEL R6, R4, R6, P1 ;  /* 0x0000000604067208 */ /* 0x000fe40000800000 */
[----:B------:R-:W-:-:S07]  /*6a230*/  FSEL R7, R5, R3, P1 ;  /* 0x0000000305077208 */ /* 0x000fce0000800000 */
.L_x_16228:
[----:B------:R-:W-:Y:S05]  /*6a240*/  BSYNC B2 ;  /* 0x0000000000027941 */ /* 0x000fea0003800000 */
.L_x_16217:
        /* <DEDUP_REMOVED lines=8> */
.L_x_16139:
        /* <DEDUP_REMOVED lines=19> */
.L_x_16138:
[----:B------:R-:W-:Y:S05]  /*6a400*/  BSYNC B1 ;  /* 0x0000000000017941 */ /* 0x000fea0003800000 */
.L_x_16137:
[----:B------:R-:W-:Y:S05]  /*6a410*/  WARPSYNC.ALL ;  /* 0x0000000000007948 */ /* 0x000fea0003800000 */
[----:B------:R-:W0:Y:S01]  /*6a420*/  S2R R2, SR_TID.X ;  /* 0x0000000000027919 */ /* 0x000e220000002100 */
        /* <DEDUP_REMOVED lines=29> */
[----:B------:R-:W-:Y:S01]  /*6a600*/  MOV R29, R21 ;  /* 0x00000015001d7202 */ /* 0x000fe20000000f00 */
        /* <DEDUP_REMOVED lines=121> */
.L_x_16278:
[----:B------:R-:W-:Y:S05]  /*6ada0*/  BSYNC B3 ;  /* 0x0000000000037941 */ /* 0x000fea0003800000 */
.L_x_16277:
        /* <DEDUP_REMOVED lines=82> */
.L_x_16276:
        /* <DEDUP_REMOVED lines=36> */
.L_x_16286:
[----:B------:R-:W-:Y:S05]  /*6b510*/  BSYNC B4 ;  /* 0x0000000000047941 */ /* 0x000fea0003800000 */
.L_x_16285:
[----:B------:R-:W-:Y:S02]  /*6b520*/  IMAD.MOV.U32 R28, RZ, RZ, R2 ;  /* 0x000000ffff1c7224 */ /* 0x000fe400078e0002 */
[----:B------:R-:W-:Y:S01]  /*6b530*/  IMAD.MOV.U32 R29, RZ, RZ, R3 ;  /* 0x000000ffff1d7224 */ /* 0x000fe200078e0003 */
[----:B------:R-:W-:Y:S06]  /*6b540*/  BRA `(.L_x_16284) ;  /* 0x0000000000047947 */ /* 0x000fec0003800000 */
.L_x_16283:
[----:B------:R-:W-:-:S11]  /*6b550*/  DADD R28, -R66, R64 ;  /* 0x00000000421c7229 */ /* 0x000fd60000000140 */
.L_x_16284:
[----:B------:R-:W-:Y:S05]  /*6b560*/  BSYNC B3 ;  /* 0x0000000000037941 */ /* 0x000fea0003800000 */
.L_x_16282:
        /* <DEDUP_REMOVED lines=31> */
.L_x_16291:
[----:B------:R-:W-:Y:S05]  /*6b760*/  BSYNC B4 ;  /* 0x0000000000047941 */ /* 0x000fea0003800000 */
.L_x_16290:
[----:B------:R-:W-:Y:S05]  /*6b770*/  BRA `(.L_x_16289) ;  /* 0x0000000000047947 */ /* 0x000fea0003800000 */
.L_x_16288:
[----:B------:R-:W-:-:S11]  /*6b780*/  DADD R2, R30, -R8 ;  /* 0x000000001e027229 */ /* 0x000fd60000000808 */
.L_x_16289:
[----:B------:R-:W-:Y:S05]  /*6b790*/  BSYNC B3 ;  /* 0x0000000000037941 */ /* 0x000fea0003800000 */
.L_x_16287:
        /* <DEDUP_REMOVED lines=30> */
.L_x_16293:
[----:B------:R-:W-:Y:S05]  /*6b980*/  BSYNC B3 ;  /* 0x0000000000037941 */ /* 0x000fea0003800000 */
.L_x_16292:
        /* <DEDUP_REMOVED lines=86> */
.L_x_16294:
        /* <DEDUP_REMOVED lines=22> */
.L_x_16296:
[----:B------:R-:W-:Y:S05]  /*6c050*/  BSYNC B3 ;  /* 0x0000000000037941 */ /* 0x000fea0003800000 */
.L_x_16295:
        /* <DEDUP_REMOVED lines=30> */
.L_x_16281:
        /* <DEDUP_REMOVED lines=26> */
.L_x_16299:
[----:B------:R-:W-:Y:S05]  /*6c3e0*/  BSYNC B3 ;  /* 0x0000000000037941 */ /* 0x000fea0003800000 */
.L_x_16298:
        /* <DEDUP_REMOVED lines=27> */
.L_x_16302:
[----:B------:R-:W-:Y:S05]  /*6c5a0*/  BSYNC B3 ;  /* 0x0000000000037941 */ /* 0x000fea0003800000 */
.L_x_16301:
        /* <DEDUP_REMOVED lines=30> */
.L_x_16300:
[----:B------:R-:W-:-:S10]  /*6c790*/  DADD R28, R28, 1 ;  /* 0x3ff000001c1c7429 */ /* 0x000fd40000000000 */
[----:B------:R-:W-:Y:S01]  /*6c7a0*/  ISETP.GT.AND P0, PT, R29, 0xfffff, PT ;  /* 0x000fffff1d00780c */ /* 0x000fe20003f04270 */
[--C-:B------:R-:W-:Y:S01]  /*6c7b0*/  IMAD.MOV.U32 R5, RZ, RZ, R29.reuse ;  /* 0x000000ffff057224 */ /* 0x100fe200078e001d */
[----:B------:R-:W-:Y:S01]  /*6c7c0*/  MOV R4, R28 ;  /* 0x0000001c00047202 */ /* 0x000fe20000000f00 */
        /* <DEDUP_REMOVED lines=72> */
.L_x_16303:
[----:B------:R-:W-:Y:S01]  /*6cc50*/  IMAD.MOV.U32 R2, RZ, RZ, 0x0 ;  /* 0x00000000ff027424 */ /* 0x000fe200078e00ff */
[----:B------:R-:W-:Y:S01]  /*6cc60*/  FSETP.NEU.FTZ.AND P0, PT, R5, RZ, PT ;  /* 0x000000ff0500720b */ /* 0x000fe20003f1d000 */
[----:B------:R-:W-:-:S06]  /*6cc70*/  IMAD.MOV.U32 R3, RZ, RZ, 0x7ff00000 ;  /* 0x7ff00000ff037424 */ /* 0x000fcc00078e00ff */
[----:B------:R-:W-:-:S10]  /*6cc80*/  DFMA R2, R4, R2, +INF ;  /* 0x7ff000000402742b */ /* 0x000fd40000000002 */
[----:B------:R-:W-:Y:S02]  /*6cc90*/  FSEL R28, R2, RZ, P0 ;  /* 0x000000ff021c7208 */ /* 0x000fe40000000000 */
[----:B------:R-:W-:Y:S01]  /*6cca0*/  FSEL R29, R3, -QNAN , P0 ;  /* 0xfff00000031d7808 */ /* 0x000fe20000000000 */
[----:B------:R-:W-:Y:S06]  /*6ccb0*/  BRA `(.L_x_16279) ;  /* 0x0000000400447947 */ /* 0x000fec0003800000 */
.L_x_16297:
        /* <DEDUP_REMOVED lines=27> */
.L_x_16305:
[----:B------:R-:W-:Y:S05]  /*6ce70*/  BSYNC B3 ;  /* 0x0000000000037941 */ /* 0x000fea0003800000 */
.L_x_16304:
        /* <DEDUP_REMOVED lines=21> */
.L_x_16307:
[----:B------:R-:W-:Y:S05]  /*6cfd0*/  BSYNC B3 ;  /* 0x0000000000037941 */ /* 0x000fea0003800000 */
.L_x_16306:
[----:B------:R-:W-:Y:S01]  /*6cfe0*/  IMAD.MOV.U32 R28, RZ, RZ, R2 ;  /* 0x000000ffff1c7224 */ /* 0x000fe200078e0002 */
[----:B------:R-:W-:Y:S01]  /*6cff0*/  MOV R29, R3 ;  /* 0x00000003001d7202 */ /* 0x000fe20000000f00 */
[----:B------:R-:W-:Y:S06]  /*6d000*/  BRA `(.L_x_16279) ;  /* 0x0000000000707947 */ /* 0x000fec0003800000 */
.L_x_16280:
        /* <DEDUP_REMOVED lines=25> */
.L_x_16309:
[----:B------:R-:W-:Y:S05]  /*6d1a0*/  BSYNC B3 ;  /* 0x0000000000037941 */ /* 0x000fea0003800000 */
.L_x_16308:
[----:B------:R-:W-:Y:S02]  /*6d1b0*/  IMAD.MOV.U32 R28, RZ, RZ, R4 ;  /* 0x000000ffff1c7224 */ /* 0x000fe400078e0004 */
[----:B------:R-:W-:-:S07]  /*6d1c0*/  IMAD.MOV.U32 R29, RZ, RZ, R5 ;  /* 0x000000ffff1d7224 */ /* 0x000fce00078e0005 */
.L_x_16279:
[----:B------:R-:W-:Y:S05]  /*6d1d0*/  BSYNC B2 ;  /* 0x0000000000027941 */ /* 0x000fea0003800000 */
.L_x_16275:
        /* <DEDUP_REMOVED lines=25> */
.L_x_16314:
[----:B------:R-:W-:Y:S05]  /*6d370*/  BSYNC B4 ;  /* 0x0000000000047941 */ /* 0x000fea0003800000 */
.L_x_16313:
        /* <DEDUP_REMOVED lines=49> */
.L_x_16316:
        /* <DEDUP_REMOVED lines=71> */
.L_x_16315:
        /* <DEDUP_REMOVED lines=38> */
.L_x_16325:
[----:B------:R-:W-:Y:S05]  /*6dd60*/  BSYNC B6 ;  /* 0x0000000000067941 */ /* 0x000fea0003800000 */
.L_x_16324:
[----:B------:R-:W-:Y:S02]  /*6dd70*/  IMAD.MOV.U32 R68, RZ, RZ, R2 ;  /* 0x000000ffff447224 */ /* 0x000fe400078e0002 */
[----:B------:R-:W-:Y:S01]  /*6dd80*/  IMAD.MOV.U32 R69, RZ, RZ, R3 ;  /* 0x000000ffff457224 */ /* 0x000fe200078e0003 */
[----:B------:R-:W-:Y:S06]  /*6dd90*/  BRA `(.L_x_16323) ;  /* 0x0000000000047947 */ /* 0x000fec0003800000 */
.L_x_16322:
[----:B------:R-:W-:-:S11]  /*6dda0*/  DADD R68, -R66, R64 ;  /* 0x0000000042447229 */ /* 0x000fd60000000140 */
.L_x_16323:
[----:B------:R-:W-:Y:S05]  /*6ddb0*/  BSYNC B5 ;  /* 0x0000000000057941 */ /* 0x000fea0003800000 */
.L_x_16321:
        /* <DEDUP_REMOVED lines=28> */
.L_x_16330:
[----:B------:R-:W-:Y:S05]  /*6df80*/  BSYNC B6 ;  /* 0x0000000000067941 */ /* 0x000fea0003800000 */
.L_x_16329:
[----:B------:R-:W-:Y:S02]  /*6df90*/  IMAD.MOV.U32 R24, RZ, RZ, R2 ;  /* 0x000000ffff187224 */ /* 0x000fe400078e0002 */
[----:B------:R-:W-:Y:S01]  /*6dfa0*/  IMAD.MOV.U32 R25, RZ, RZ, R3 ;  /* 0x000000ffff197224 */ /* 0x000fe200078e0003 */
[----:B------:R-:W-:Y:S06]  /*6dfb0*/  BRA `(.L_x_16328) ;  /* 0x0000000000047947 */ /* 0x000fec0003800000 */
.L_x_16327:
[----:B------:R-:W-:-:S11]  /*6dfc0*/  DADD R24, -R62, R30 ;  /* 0x000000003e187229 */ /* 0x000fd6000000011e */
.L_x_16328:
[----:B------:R-:W-:Y:S05]  /*6dfd0*/  BSYNC B5 ;  /* 0x0000000000057941 */ /* 0x000fea0003800000 */
.L_x_16326:
        /* <DEDUP_REMOVED lines=30> */
.L_x_16332:
[----:B------:R-:W-:Y:S05]  /*6e1c0*/  BSYNC B5 ;  /* 0x0000000000057941 */ /* 0x000fea0003800000 */
.L_x_16331:
[----:B------:R-:W-:Y:S02]  /*6e1d0*/  IMAD.MOV.U32 R26, RZ, RZ, R4 ;  /* 0x000000ffff1a7224 */ /* 0x000fe400078e0004 */
[----:B------:R-:W-:Y:S01]  /*6e1e0*/  IMAD.MOV.U32 R27, RZ, RZ, R5 ;  /* 0x000000ffff1b7224 */ /* 0x000fe200078e0005 */
[----:B------:R-:W-:Y:S06]  /*6e1f0*/  BRA `(.L_x_16333) ;  /* 0x0000000800607947 */ /* 0x000fec0003800000 */
.L_x_16320:
        /* <DEDUP_REMOVED lines=30> */
.L_x_16336:
[----:B------:R-:W-:Y:S05]  /*6e3e0*/  BSYNC B5 ;  /* 0x0000000000057941 */ /* 0x000fea0003800000 */
.L_x_16335:
[----:B------:R-:W-:Y:S02]  /*6e3f0*/  IMAD.MOV.U32 R26, RZ, RZ, R4 ;  /* 0x000000ffff1a7224 */ /* 0x000fe400078e0004 */
[----:B------:R-:W-:Y:S01]  /*6e400*/  IMAD.MOV.U32 R27, RZ, RZ, R5 ;  /* 0x000000ffff1b7224 */ /* 0x000fe200078e0005 */
[----:B------:R-:W-:Y:S06]  /*6e410*/  BRA `(.L_x_16333) ;  /* 0x0000000400d87947 */ /* 0x000fec0003800000 */
.L_x_16334:
        /* <DEDUP_REMOVED lines=29> */
[----:B------:R-:W-:Y:S02]  /*6e5f0*/  IMAD.MOV.U32 R8, RZ, RZ, R4 ;  /* 0x000000ffff087224 */ /* 0x000fe400078e0004 */
[----:B------:R-:W-:-:S07]  /*6e600*/  IMAD.MOV.U32 R9, RZ, RZ, R3 ;  /* 0x000000ffff097224 */ /* 0x000fce00078e0003 */
.L_x_16338:
[----:B------:R-:W-:Y:S05]  /*6e610*/  BSYNC B5 ;  /* 0x0000000000057941 */ /* 0x000fea0003800000 */
.L_x_16337:
        /* <DEDUP_REMOVED lines=21> */
.L_x_16340:
[----:B------:R-:W-:Y:S05]  /*6e770*/  BSYNC B5 ;  /* 0x0000000000057941 */ /* 0x000fea0003800000 */
.L_x_16339:
[----:B------:R-:W-:Y:S01]  /*6e780*/  DMUL R10, R10, 8.11296384146066816958e+31 ;  /* 0x469000000a0a7828 */ /* 0x000fe20000000000 */
[----:B------:R-:W-:Y:S02]  /*6e790*/  IMAD.MOV.U32 R26, RZ, RZ, R2 ;  /* 0x000000ffff1a7224 */ /* 0x000fe400078e0002 */
[----:B------:R-:W-:Y:S01]  /*6e7a0*/  IMAD.MOV.U32 R27, RZ, RZ, R3 ;  /* 0x000000ffff1b7224 */ /* 0x000fe200078e0003 */
[----:B------:R-:W-:Y:S07]  /*6e7b0*/  BRA `(.L_x_16333) ;  /* 0x0000000000f07947 */ /* 0x000fee0003800000 */
.L_x_16319:
        /* <DEDUP_REMOVED lines=25> */
[----:B------:R-:W-:Y:S01]  /*6e950*/  MOV R30, R4 ;  /* 0x00000004001e7202 */ /* 0x000fe20000000f00 */
[----:B------:R-:W-:-:S07]  /*6e960*/  IMAD.MOV.U32 R31, RZ, RZ, R3 ;  /* 0x000000ffff1f7224 */ /* 0x000fce00078e0003 */
.L_x_16342:
[----:B------:R-:W-:Y:S05]  /*6e970*/  BSYNC B5 ;  /* 0x0000000000057941 */ /* 0x000fea0003800000 */
.L_x_16341:
        /* <DEDUP_REMOVED lines=30> */
.L_x_16344:
[----:B------:R-:W-:Y:S05]  /*6eb60*/  BSYNC B5 ;  /* 0x0000000000057941 */ /* 0x000fea0003800000 */
.L_x_16343:
[----:B------:R-:W-:-:S11]  /*6eb70*/  DMUL R26, R4, R30 ;  /* 0x0000001e041a7228 */ /* 0x000fd60000000000 */
.L_x_16333:
[----:B------:R-:W-:Y:S05]  /*6eb80*/  BSYNC B4 ;  /* 0x0000000000047941 */ /* 0x000fea0003800000 */
.L_x_16318:
[----:B------:R-:W-:Y:S05]  /*6eb90*/  BRA `(.L_x_16345) ;  /* 0x0000000000087947 */ /* 0x000fea0003800000 */
.L_x_16312:
[----:B------:R-:W-:Y:S02]  /*6eba0*/  DMUL R26, R26, 9.00719925474099200000e+15 ;  /* 0x434000001a1a7828 */ /* 0x000fe40000000000 */
[----:B------:R-:W-:-:S11]  /*6ebb0*/  DMUL R10, R10, 9.00719925474099200000e+15 ;  /* 0x434000000a0a7828 */ /* 0x000fd60000000000 */
.L_x_16345:
[----:B------:R-:W-:Y:S05]  /*6ebc0*/  BSYNC B2 ;  /* 0x0000000000027941 */ /* 0x000fea0003800000 */
.L_x_16311:
        /* <DEDUP_REMOVED lines=28> */
.L_x_16347:
[----:B------:R-:W-:Y:S05]  /*6ed90*/  BSYNC B2 ;  /* 0x0000000000027941 */ /* 0x000fea0003800000 */
.L_x_16346:
        /* <DEDUP_REMOVED lines=82> */
.L_x_16349:
[----:B------:R-:W-:Y:S02]  /*6f2c0*/  FSEL R2, RZ, 3.37028055040000000000e+12, P0 ;  /* 0x54442d18ff027808 */ /* 0x000fe40000000000 */
[----:B------:R-:W-:-:S07]  /*6f2d0*/  FSEL R3, RZ, 2.1426990032196044922, P0 ;  /* 0x400921fbff037808 */ /* 0x000fce0000000000 */
.L_x_16350:
[----:B------:R-:W-:Y:S05]  /*6f2e0*/  BSYNC B0 ;  /* 0x0000000000007941 */ /* 0x000fea0003800000 */
.L_x_16348:
[----:B------:R-:W-:Y:S01]  /*6f2f0*/  DADD R26, |R26|, |R10| ;  /* 0x000000001a1a7229 */ /* 0x000fe2000000060a */
[----:B------:R-:W-:-:S07]  /*6f300*/  LOP3.LUT R11, R3, 0x80000000, R11, 0xb8, !PT ;  /* 0x80000000030b7812 */ /* 0x000fce00078eb80b */
[----:B------:R-:W-:-:S06]  /*6f310*/  DSETP.GTU.AND P0, PT, |R26|, +INF , PT ;  /* 0x7ff000001a00742a */ /* 0x000fcc0003f0c200 */
[----:B------:R-:W-:Y:S02]  /*6f320*/  FSEL R2, R26, R2, P0 ;  /* 0x000000021a027208 */ /* 0x000fe40000000000 */
[----:B------:R-:W-:-:S07]  /*6f330*/  FSEL R3, R27, R11, P0 ;  /* 0x0000000b1b037208 */ /* 0x000fce0000000000 */
.L_x_16317:
[----:B------:R-:W-:Y:S05]  /*6f340*/  BSYNC B3 ;  /* 0x0000000000037941 */ /* 0x000fea0003800000 */
.L_x_16310:
[----:B------:R-:W-:Y:S01]  /*6f350*/  LOP3.LUT R31, R3, 0x80000000, R23, 0xb8, !PT ;  /* 0x80000000031f7812 */ /* 0x000fe200078eb817 */
[----:B------:R-:W-:Y:S01]  /*6f360*/  IMAD.MOV.U32 R30, RZ, RZ, R2 ;  /* 0x000000ffff1e7224 */ /* 0x000fe200078e0002 */
[----:B------:R-:W-:Y:S01]  /*6f370*/  LOP3.LUT R29, R29, 0x80000000, R21, 0xb8, !PT ;  /* 0x800000001d1d7812 */ /* 0x000fe200078eb815 */
[----:B------:R-:W-:Y:S06]  /*6f380*/  BRA `(.L_x_16272) ;  /* 0x0000005800e47947 */ /* 0x000fec0003800000 */
.L_x_16274:
        /* <DEDUP_REMOVED lines=27> */
[----:B------:R-:W-:Y:S01]  /*6f540*/  @!P0 MOV R10, 0xfffffbcb ;  /* 0xfffffbcb000a8802 */ /* 0x000fe20000000f00 */
        /* <DEDUP_REMOVED lines=84> */
.L_x_16356:
[----:B------:R-:W-:Y:S05]  /*6fa90*/  BSYNC B0 ;  /* 0x0000000000007941 */ /* 0x000fea0003800000 */
.L_x_16355:
        /* <DEDUP_REMOVED lines=8> */
.L_x_16358:
[----:B------:R-:W-:Y:S05]  /*6fb20*/  BSYNC B3 ;  /* 0x0000000000037941 */ /* 0x000fea0003800000 */
.L_x_16357:
        /* <DEDUP_REMOVED lines=82> */
.L_x_16360:
[----:B------:R-:W-:-:S04]  /*70050*/  ISETP.GE.AND P0, PT, R25, RZ, PT ;  /* 0x000000ff1900720c */ /* 0x000fc80003f06270 */
[----:B------:R-:W-:Y:S02]  /*70060*/  FSEL R6, RZ, 3.37028055040000000000e+12, P0 ;  /* 0x54442d18ff067808 */ /* 0x000fe40000000000 */
[----:B------:R-:W-:-:S07]  /*70070*/  FSEL R7, RZ, 2.1426990032196044922, P0 ;  /* 0x400921fbff077808 */ /* 0x000fce0000000000 */
.L_x_16361:
[----:B------:R-:W-:Y:S05]  /*70080*/  BSYNC B0 ;  /* 0x0000000000007941 */ /* 0x000fea0003800000 */
.L_x_16359:
[----:B------:R-:W-:Y:S01]  /*70090*/  DADD R2, |R20|, |R22| ;  /* 0x0000000014027229 */ /* 0x000fe20000000616 */
[----:B------:R-:W-:Y:S01]  /*700a0*/  LOP3.LUT R11, R7, 0x80000000, R11, 0xb8, !PT ;  /* 0x80000000070b7812 */ /* 0x000fe200078eb80b */
[----:B------:R-:W-:-:S06]  /*700b0*/  DMUL R26, R26, 0.5 ;  /* 0x3fe000001a1a7828 */ /* 0x000fcc0000000000 */
[----:B------:R-:W-:-:S06]  /*700c0*/  DSETP.GTU.AND P0, PT, |R2|, +INF , PT ;  /* 0x7ff000000200742a */ /* 0x000fcc0003f0c200 */
[----:B------:R-:W-:Y:S02]  /*700d0*/  FSEL R6, R2, R6, P0 ;  /* 0x0000000602067208 */ /* 0x000fe40000000000 */
[----:B------:R-:W-:Y:S01]  /*700e0*/  FSEL R7, R3, R11, P0 ;  /* 0x0000000b03077208 */ /* 0x000fe20000000000 */
[----:B------:R-:W-:Y:S06]  /*700f0*/  BRA `(.L_x_16362) ;  /* 0x0000004c00187947 */ /* 0x000fec0003800000 */
.L_x_16354:
        /* <DEDUP_REMOVED lines=135> */
.L_x_16364:
[----:B------:R-:W-:Y:S05]  /*70970*/  BSYNC B0 ;  /* 0x0000000000007941 */ /* 0x000fea0003800000 */
.L_x_16363:
        /* <DEDUP_REMOVED lines=8> */
.L_x_16366:
[----:B------:R-:W-:Y:S05]  /*70a00*/  BSYNC B3 ;  /* 0x0000000000037941 */ /* 0x000fea0003800000 */
.L_x_16365:
        /* <DEDUP_REMOVED lines=82> */
.L_x_16368:
[----:B------:R-:W-:-:S04]  /*70f30*/  ISETP.GE.AND P0, PT, R25, RZ, PT ;  /* 0x000000ff1900720c */ /* 0x000fc80003f06270 */
[----:B------:R-:W-:Y:S02]  /*70f40*/  FSEL R6, RZ, 3.37028055040000000000e+12, P0 ;  /* 0x54442d18ff067808 */ /* 0x000fe40000000000 */
[----:B------:R-:W-:-:S07]  /*70f50*/  FSEL R7, RZ, 2.1426990032196044922, P0 ;  /* 0x400921fbff077808 */ /* 0x000fce0000000000 */
.L_x_16369:
[----:B------:R-:W-:Y:S05]  /*70f60*/  BSYNC B0 ;  /* 0x0000000000007941 */ /* 0x000fea0003800000 */
.L_x_16367:
[----:B------:R-:W-:Y:S01]  /*70f70*/  DADD R2, |R20|, |R22| ;  /* 0x0000000014027229 */ /* 0x000fe20000000616 */
[----:B------:R-:W-:-:S07]  /*70f80*/  LOP3.LUT R11, R7, 0x80000000, R11, 0xb8, !PT ;  /* 0x80000000070b7812 */ /* 0x000fce00078eb80b */
[----:B------:R-:W-:-:S06]  /*70f90*/  DSETP.GTU.AND P0, PT, |R2|, +INF , PT ;  /* 0x7ff000000200742a */ /* 0x000fcc0003f0c200 */
[----:B------:R-:W-:Y:S02]  /*70fa0*/  FSEL R6, R2, R6, P0 ;  /* 0x0000000602067208 */ /* 0x000fe40000000000 */
[----:B------:R-:W-:Y:S01]  /*70fb0*/  FSEL R7, R3, R11, P0 ;  /* 0x0000000b03077208 */ /* 0x000fe20000000000 */
[----:B------:R-:W-:Y:S06]  /*70fc0*/  BRA `(.L_x_16362) ;  /* 0x0000003c00647947 */ /* 0x000fec0003800000 */
.L_x_16353:
        /* <DEDUP_REMOVED lines=23> */
.L_x_16371:
[----:B------:R-:W-:Y:S05]  /*71140*/  BSYNC B3 ;  /* 0x0000000000037941 */ /* 0x000fea0003800000 */
.L_x_16370:
        /* <DEDUP_REMOVED lines=26> */
.L_x_16373:
[----:B------:R-:W-:Y:S05]  /*712f0*/  BSYNC B3 ;  /* 0x0000000000037941 */ /* 0x000fea0003800000 */
.L_x_16372:
        /* <DEDUP_REMOVED lines=136> */
.L_x_16375:
[----:B------:R-:W-:Y:S05]  /*71b80*/  BSYNC B0 ;  /* 0x0000000000007941 */ /* 0x000fea0003800000 */
.L_x_16374:
        /* <DEDUP_REMOVED lines=8> */
.L_x_16377:
[----:B------:R-:W-:Y:S05]  /*71c10*/  BSYNC B3 ;  /* 0x0000000000037941 */ /* 0x000fea0003800000 */
.L_x_16376:
        /* <DEDUP_REMOVED lines=82> */
.L_x_16379:
[----:B------:R-:W-:-:S04]  /*72140*/  ISETP.GE.AND P0, PT, R25, RZ, PT ;  /* 0x000000ff1900720c */ /* 0x000fc80003f06270 */
[----:B------:R-:W-:Y:S02]  /*72150*/  FSEL R6, RZ, 3.37028055040000000000e+12, P0 ;  /* 0x54442d18ff067808 */ /* 0x000fe40000000000 */
[----:B------:R-:W-:-:S07]  /*72160*/  FSEL R7, RZ, 2.1426990032196044922, P0 ;  /* 0x400921fbff077808 */ /* 0x000fce0000000000 */
.L_x_16380:
[----:B------:R-:W-:Y:S05]  /*72170*/  BSYNC B0 ;  /* 0x0000000000007941 */ /* 0x000fea0003800000 */
.L_x_16378:
[----:B------:R-:W-:Y:S01]  /*72180*/  DADD R2, |R20|, |R22| ;  /* 0x0000000014027229 */ /* 0x000fe20000000616 */
[----:B------:R-:W-:Y:S01]  /*72190*/  LOP3.LUT R11, R7, 0x80000000, R11, 0xb8, !PT ;  /* 0x80000000070b7812 */ /* 0x000fe200078eb80b */
[----:B------:R-:W-:-:S06]  /*721a0*/  DADD R26, R26, 1 ;  /* 0x3ff000001a1a7429 */ /* 0x000fcc0000000000 */
[----:B------:R-:W-:-:S06]  /*721b0*/  DSETP.GTU.AND P0, PT, |R2|, +INF , PT ;  /* 0x7ff000000200742a */ /* 0x000fcc0003f0c200 */
[----:B------:R-:W-:Y:S02]  /*721c0*/  FSEL R6, R2, R6, P0 ;  /* 0x0000000602067208 */ /* 0x000fe40000000000 */
[----:B------:R-:W-:Y:S01]  /*721d0*/  FSEL R7, R3, R11, P0 ;  /* 0x0000000b03077208 */ /* 0x000fe20000000000 */
[----:B------:R-:W-:Y:S06]  /*721e0*/  BRA `(.L_x_16362) ;  /* 0x0000002800dc7947 */ /* 0x000fec0003800000 */
.L_x_16352:
        /* <DEDUP_REMOVED lines=108> */
.L_x_16384:
[----:B------:R-:W-:Y:S05]  /*728b0*/  BSYNC B0 ;  /* 0x0000000000007941 */ /* 0x000fea0003800000 */
.L_x_16383:
        /* <DEDUP_REMOVED lines=8> */
.L_x_16386:
[----:B------:R-:W-:Y:S05]  /*72940*/  BSYNC B3 ;  /* 0x0000000000037941 */ /* 0x000fea0003800000 */
.L_x_16385:
        /* <DEDUP_REMOVED lines=73> */
.L_x_16388:
[----:B------:R-:W-:Y:S05]  /*72de0*/  BSYNC B0 ;  /* 0x0000000000007941 */ /* 0x000fea0003800000 */
.L_x_16387:
[----:B------:R-:W-:Y:S01]  /*72df0*/  LOP3.LUT R3, R7, 0x80000000, R23, 0xb8, !PT ;  /* 0x8000000007037812 */ /* 0x000fe200078eb817 */
[----:B------:R-:W-:Y:S01]  /*72e00*/  DMUL R26, R26, 0.5 ;  /* 0x3fe000001a1a7828 */ /* 0x000fe20000000000 */
[----:B------:R-:W-:Y:S02]  /*72e10*/  FSEL R6, R4, R6, P0 ;  /* 0x0000000604067208 */ /* 0x000fe40000000000 */
[----:B------:R-:W-:Y:S01]  /*72e20*/  FSEL R7, R5, R3, P0 ;  /* 0x0000000305077208 */ /* 0x000fe20000000000 */
[----:B------:R-:W-:Y:S07]  /*72e30*/  BRA `(.L_x_16362) ;  /* 0x0000001c00c87947 */ /* 0x000fee0003800000 */
.L_x_16382:
        /* <DEDUP_REMOVED lines=135> */
.L_x_16390:
[----:B------:R-:W-:Y:S05]  /*736b0*/  BSYNC B0 ;  /* 0x0000000000007941 */ /* 0x000fea0003800000 */
.L_x_16389:
        /* <DEDUP_REMOVED lines=8> */
.L_x_16392:
[----:B------:R-:W-:Y:S05]  /*73740*/  BSYNC B3 ;  /* 0x0000000000037941 */ /* 0x000fea0003800000 */
.L_x_16391:
        /* <DEDUP_REMOVED lines=73> */
.L_x_16394:
[----:B------:R-:W-:Y:S05]  /*73be0*/  BSYNC B0 ;  /* 0x0000000000007941 */ /* 0x000fea0003800000 */
.L_x_16393:
[----:B------:R-:W-:Y:S02]  /*73bf0*/  LOP3.LUT R3, R7, 0x80000000, R23, 0xb8, !PT ;  /* 0x8000000007037812 */ /* 0x000fe400078eb817 */
[----:B------:R-:W-:Y:S02]  /*73c00*/  FSEL R6, R4, R6, P1 ;  /* 0x0000000604067208 */ /* 0x000fe40000800000 */
[----:B------:R-:W-:Y:S01]  /*73c10*/  FSEL R7, R5, R3, P1 ;  /* 0x0000000305077208 */ /* 0x000fe20000800000 */
[----:B------:R-:W-:Y:S06]  /*73c20*/  BRA `(.L_x_16362) ;  /* 0x00000010004c7947 */ /* 0x000fec0003800000 */
.L_x_16381:
        /* <DEDUP_REMOVED lines=23> */
.L_x_16396:
[----:B------:R-:W-:Y:S05]  /*73da0*/  BSYNC B3 ;  /* 0x0000000000037941 */ /* 0x000fea0003800000 */
.L_x_16395:
        /* <DEDUP_REMOVED lines=26> */
.L_x_16398:
[----:B------:R-:W-:Y:S05]  /*73f50*/  BSYNC B3 ;  /* 0x0000000000037941 */ /* 0x000fea0003800000 */
.L_x_16397:
        /* <DEDUP_REMOVED lines=136> */
.L_x_16400:
[----:B------:R-:W-:Y:S05]  /*747e0*/  BSYNC B0 ;  /* 0x0000000000007941 */ /* 0x000fea0003800000 */
.L_x_16399:
        /* <DEDUP_REMOVED lines=8> */
.L_x_16402:
[----:B------:R-:W-:Y:S05]  /*74870*/  BSYNC B3 ;  /* 0x0000000000037941 */ /* 0x000fea0003800000 */
.L_x_16401:
        /* <DEDUP_REMOVED lines=74> */
.L_x_16404:
[----:B------:R-:W-:Y:S05]  /*74d20*/  BSYNC B0 ;  /* 0x0000000000007941 */ /* 0x000fea0003800000 */
.L_x_16403:
[----:B------:R-:W-:Y:S02]  /*74d30*/  LOP3.LUT R3, R7, 0x80000000, R23, 0xb8, !PT ;  /* 0x8000000007037812 */ /* 0x000fe400078eb817 */
[----:B------:R-:W-:Y:S02]  /*74d40*/  FSEL R6, R4, R6, P1 ;  /* 0x0000000604067208 */ /* 0x000fe40000800000 */
[----:B------:R-:W-:-:S07]  /*74d50*/  FSEL R7, R5, R3, P1 ;  /* 0x0000000305077208 */ /* 0x000fce0000800000 */
.L_x_16362:
[----:B------:R-:W-:Y:S05]  /*74d60*/  BSYNC B2 ;  /* 0x0000000000027941 */ /* 0x000fea0003800000 */
.L_x_16351:
        /* <DEDUP_REMOVED lines=8> */
.L_x_16273:
        /* <DEDUP_REMOVED lines=19> */
.L_x_16272:
[----:B------:R-:W-:Y:S05]  /*74f20*/  BSYNC B1 ;  /* 0x0000000000017941 */ /* 0x000fea0003800000 */
.L_x_16271:
        /* <DEDUP_REMOVED lines=12> */
[----:B------:R-:W-:Y:S01]  /*74ff0*/  IMAD.MOV.U32 R20, RZ, RZ, R54 ;  /* 0x000000ffff147224 */ /* 0x000fe200078e0036 */
[----:B------:R-:W-:Y:S01]  /*75000*/  MOV R21, R55 ;  /* 0x0000003700157202 */ /* 0x000fe20000000f00 */
[----:B------:R-:W-:Y:S02]  /*75010*/  IMAD.MOV.U32 R10, RZ, RZ, R56 ;  /* 0x000000ffff0a7224 */ /* 0x000fe400078e0038 */
        /* <DEDUP_REMOVED lines=138> */
.L_x_16412:
[----:B------:R-:W-:Y:S05]  /*758c0*/  BSYNC B3 ;  /* 0x0000000000037941 */ /* 0x000fea0003800000 */
.L_x_16411:
[----:B------:R-:W-:-:S10]  /*758d0*/  DADD R2, R22, R2 ;  /* 0x0000000016027229 */ /* 0x000fd40000000002 */
[----:B------:R-:W-:Y:S01]  /*758e0*/  ISETP.GT.AND P0, PT, R3, 0xfffff, PT ;  /* 0x000fffff0300780c */ /* 0x000fe20003f04270 */
[--C-:B------:R-:W-:Y:S02]  /*758f0*/  IMAD.MOV.U32 R4, RZ, RZ, R2.reuse ;  /* 0x000000ffff047224 */ /* 0x100fe400078e0002 */
[----:B------:R-:W-:Y:S02]  /*75900*/  IMAD.MOV.U32 R5, RZ, RZ, R3 ;  /* 0x000000ffff057224 */ /* 0x000fe400078e0003 */
[----:B------:R-:W-:Y:S02]  /*75910*/  IMAD.MOV.U32 R8, RZ, RZ, R2 ;  /* 0x000000ffff087224 */ /* 0x000fe400078e0002 */
[----:B------:R-:W-:-:S06]  /*75920*/  IMAD.MOV.U32 R2, RZ, RZ, -0x3ff ;  /* 0xfffffc01ff027424 */ /* 0x000fcc00078e00ff */
[----:B------:R-:W-:Y:S01]  /*75930*/  @!P0 DMUL R4, R4, 1.80143985094819840000e+16 ;  /* 0x4350000004048828 */ /* 0x000fe20000000000 */
[----:B------:R-:W-:-:S09]  /*75940*/  @!P0 MOV R2, 0xfffffbcb ;  /* 0xfffffbcb00028802 */ /* 0x000fd20000000f00 */
        /* <DEDUP_REMOVED lines=74> */
.L_x_16410:
        /* <DEDUP_REMOVED lines=36> */
.L_x_16420:
[----:B------:R-:W-:Y:S05]  /*76030*/  BSYNC B4 ;  /* 0x0000000000047941 */ /* 0x000fea0003800000 */
.L_x_16419:
[----:B------:R-:W-:Y:S02]  /*76040*/  IMAD.MOV.U32 R24, RZ, RZ, R2 ;  /* 0x000000ffff187224 */ /* 0x000fe400078e0002 */
[----:B------:R-:W-:Y:S01]  /*76050*/  IMAD.MOV.U32 R25, RZ, RZ, R3 ;  /* 0x000000ffff197224 */ /* 0x000fe200078e0003 */
[----:B------:R-:W-:Y:S06]  /*76060*/  BRA `(.L_x_16418) ;  /* 0x0000000000047947 */ /* 0x000fec0003800000 */
.L_x_16417:
[----:B------:R-:W-:-:S11]  /*76070*/  DADD R24, -R66, R64 ;  /* 0x0000000042187229 */ /* 0x000fd60000000140 */
.L_x_16418:
[----:B------:R-:W-:Y:S05]  /*76080*/  BSYNC B3 ;  /* 0x0000000000037941 */ /* 0x000fea0003800000 */
.L_x_16416:
        /* <DEDUP_REMOVED lines=31> */
.L_x_16425:
[----:B------:R-:W-:Y:S05]  /*76280*/  BSYNC B4 ;  /* 0x0000000000047941 */ /* 0x000fea0003800000 */
.L_x_16424:
[----:B------:R-:W-:Y:S05]  /*76290*/  BRA `(.L_x_16423) ;  /* 0x0000000000047947 */ /* 0x000fea0003800000 */
.L_x_16422:
[----:B------:R-:W-:-:S11]  /*762a0*/  DADD R2, R26, -R8 ;  /* 0x000000001a027229 */ /* 0x000fd60000000808 */
.L_x_16423:
[----:B------:R-:W-:Y:S05]  /*762b0*/  BSYNC B3 ;  /* 0x0000000000037941 */ /* 0x000fea0003800000 */
.L_x_16421:
        /* <DEDUP_REMOVED lines=30> */
.L_x_16427:
[----:B------:R-:W-:Y:S05]  /*764a0*/  BSYNC B3 ;  /* 0x0000000000037941 */ /* 0x000fea0003800000 */
.L_x_16426:
        /* <DEDUP_REMOVED lines=86> */
.L_x_16428:
        /* <DEDUP_REMOVED lines=22> */
.L_x_16430:
[----:B------:R-:W-:Y:S05]  /*76b70*/  BSYNC B3 ;  /* 0x0000000000037941 */ /* 0x000fea0003800000 */
.L_x_16429:
        /* <DEDUP_REMOVED lines=30> */
.L_x_16415:
        /* <DEDUP_REMOVED lines=26> */
.L_x_16433:
[----:B------:R-:W-:Y:S05]  /*76f00*/  BSYNC B3 ;  /* 0x0000000000037941 */ /* 0x000fea0003800000 */
.L_x_16432:
        /* <DEDUP_REMOVED lines=27> */
.L_x_16436:
[----:B------:R-:W-:Y:S05]  /*770c0*/  BSYNC B3 ;  /* 0x0000000000037941 */ /* 0x000fea0003800000 */
.L_x_16435:
        /* <DEDUP_REMOVED lines=30> */
.L_x_16434:
        /* <DEDUP_REMOVED lines=76> */
.L_x_16437:
[----:B------:R-:W-:Y:S01]  /*77770*/  IMAD.MOV.U32 R2, RZ, RZ, 0x0 ;  /* 0x00000000ff027424 */ /* 0x000fe200078e00ff */
[----:B------:R-:W-:Y:S01]  /*77780*/  FSETP.NEU.FTZ.AND P0, PT, R5, RZ, PT ;  /* 0x000000ff0500720b */ /* 0x000fe20003f1d000 */
[----:B------:R-:W-:-:S06]  /*77790*/  IMAD.MOV.U32 R3, RZ, RZ, 0x7ff00000 ;  /* 0x7ff00000ff037424 */ /* 0x000fcc00078e00ff */
[----:B------:R-:W-:-:S10]  /*777a0*/  DFMA R2, R4, R2, +INF ;  /* 0x7ff000000402742b */ /* 0x000fd40000000002 */
[----:B------:R-:W-:Y:S02]  /*777b0*/  FSEL R24, R2, RZ, P0 ;  /* 0x000000ff02187208 */ /* 0x000fe40000000000 */
[----:B------:R-:W-:Y:S01]  /*777c0*/  FSEL R25, R3, -QNAN , P0 ;  /* 0xfff0000003197808 */ /* 0x000fe20000000000 */
[----:B------:R-:W-:Y:S06]  /*777d0*/  BRA `(.L_x_16413) ;  /* 0x0000000400447947 */ /* 0x000fec0003800000 */
.L_x_16431:
        /* <DEDUP_REMOVED lines=27> */
.L_x_16439:
[----:B------:R-:W-:Y:S05]  /*77990*/  BSYNC B3 ;  /* 0x0000000000037941 */ /* 0x000fea0003800000 */
.L_x_16438:
        /* <DEDUP_REMOVED lines=21> */
.L_x_16441:
[----:B------:R-:W-:Y:S05]  /*77af0*/  BSYNC B3 ;  /* 0x0000000000037941 */ /* 0x000fea0003800000 */
.L_x_16440:
[----:B------:R-:W-:Y:S01]  /*77b00*/  MOV R24, R2 ;  /* 0x0000000200187202 */ /* 0x000fe20000000f00 */
[----:B------:R-:W-:Y:S01]  /*77b10*/  IMAD.MOV.U32 R25, RZ, RZ, R3 ;  /* 0x000000ffff197224 */ /* 0x000fe200078e0003 */
[----:B------:R-:W-:Y:S06]  /*77b20*/  BRA `(.L_x_16413) ;  /* 0x0000000000707947 */ /* 0x000fec0003800000 */
.L_x_16414:
        /* <DEDUP_REMOVED lines=25> */
.L_x_16443:
[----:B------:R-:W-:Y:S05]  /*77cc0*/  BSYNC B3 ;  /* 0x0000000000037941 */ /* 0x000fea0003800000 */
.L_x_16442:
[----:B------:R-:W-:Y:S01]  /*77cd0*/  IMAD.MOV.U32 R24, RZ, RZ, R4 ;  /* 0x000000ffff187224 */ /* 0x000fe200078e0004 */
[----:B------:R-:W-:-:S07]  /*77ce0*/  MOV R25, R5 ;  /* 0x0000000500197202 */ /* 0x000fce0000000f00 */
.L_x_16413:
[----:B------:R-:W-:Y:S05]  /*77cf0*/  BSYNC B2 ;  /* 0x0000000000027941 */ /* 0x000fea0003800000 */
.L_x_16409:
        /* <DEDUP_REMOVED lines=25> */
.L_x_16448:
[----:B------:R-:W-:Y:S05]  /*77e90*/  BSYNC B4 ;  /* 0x0000000000047941 */ /* 0x000fea0003800000 */
.L_x_16447:
        /* <DEDUP_REMOVED lines=49> */
.L_x_16450:
        /* <DEDUP_REMOVED lines=71> */
.L_x_16449:
        /* <DEDUP_REMOVED lines=37> */
.L_x_16459:
[----:B------:R-:W-:Y:S05]  /*78870*/  BSYNC B6 ;  /* 0x0000000000067941 */ /* 0x000fea0003800000 */
.L_x_16458:
[----:B------:R-:W-:Y:S02]  /*78880*/  IMAD.MOV.U32 R68, RZ, RZ, R2 ;  /* 0x000000ffff447224 */ /* 0x000fe400078e0002 */
[----:B------:R-:W-:Y:S01]  /*78890*/  IMAD.MOV.U32 R69, RZ, RZ, R3 ;  /* 0x000000ffff457224 */ /* 0x000fe200078e0003 */
[----:B------:R-:W-:Y:S06]  /*788a0*/  BRA `(.L_x_16457) ;  /* 0x0000000000047947 */ /* 0x000fec0003800000 */
.L_x_16456:
[----:B------:R-:W-:-:S11]  /*788b0*/  DADD R68, -R66, R64 ;  /* 0x0000000042447229 */ /* 0x000fd60000000140 */
.L_x_16457:
[----:B------:R-:W-:Y:S05]  /*788c0*/  BSYNC B5 ;  /* 0x0000000000057941 */ /* 0x000fea0003800000 */
.L_x_16455:
        /* <DEDUP_REMOVED lines=28> */
.L_x_16464:
[----:B------:R-:W-:Y:S05]  /*78a90*/  BSYNC B6 ;  /* 0x0000000000067941 */ /* 0x000fea0003800000 */
.L_x_16463:
[----:B------:R-:W-:Y:S02]  /*78aa0*/  IMAD.MOV.U32 R20, RZ, RZ, R2 ;  /* 0x000000ffff147224 */ /* 0x000fe400078e0002 */
[----:B------:R-:W-:Y:S01]  /*78ab0*/  IMAD.MOV.U32 R21, RZ, RZ, R3 ;  /* 0x000000ffff157224 */ /* 0x000fe200078e0003 */
[----:B------:R-:W-:Y:S06]  /*78ac0*/  BRA `(.L_x_16462) ;  /* 0x0000000000047947 */ /* 0x000fec0003800000 */
.L_x_16461:
[----:B------:R-:W-:-:S11]  /*78ad0*/  DADD R20, -R62, R26 ;  /* 0x000000003e147229 */ /* 0x000fd6000000011a */
.L_x_16462:
[----:B------:R-:W-:Y:S05]  /*78ae0*/  BSYNC B5 ;  /* 0x0000000000057941 */ /* 0x000fea0003800000 */
.L_x_16460:
        /* <DEDUP_REMOVED lines=30> */
.L_x_16466:
[----:B------:R-:W-:Y:S05]  /*78cd0*/  BSYNC B5 ;  /* 0x0000000000057941 */ /* 0x000fea0003800000 */
.L_x_16465:
[----:B------:R-:W-:Y:S02]  /*78ce0*/  IMAD.MOV.U32 R22, RZ, RZ, R4 ;  /* 0x000000ffff167224 */ /* 0x000fe400078e0004 */
[----:B------:R-:W-:Y:S01]  /*78cf0*/  IMAD.MOV.U32 R23, RZ, RZ, R5 ;  /* 0x000000ffff177224 */ /* 0x000fe200078e0005 */
[----:B------:R-:W-:Y:S06]  /*78d00*/  BRA `(.L_x_16467) ;  /* 0x0000000800607947 */ /* 0x000fec0003800000 */
.L_x_16454:
        /* <DEDUP_REMOVED lines=30> */
.L_x_16470:
[----:B------:R-:W-:Y:S05]  /*78ef0*/  BSYNC B5 ;  /* 0x0000000000057941 */ /* 0x000fea0003800000 */
.L_x_16469:
[----:B------:R-:W-:Y:S02]  /*78f00*/  IMAD.MOV.U32 R22, RZ, RZ, R4 ;  /* 0x000000ffff167224 */ /* 0x000fe400078e0004 */
[----:B------:R-:W-:Y:S01]  /*78f10*/  IMAD.MOV.U32 R23, RZ, RZ, R5 ;  /* 0x000000ffff177224 */ /* 0x000fe200078e0005 */
[----:B------:R-:W-:Y:S06]  /*78f20*/  BRA `(.L_x_16467) ;  /* 0x0000000400d87947 */ /* 0x000fec0003800000 */
.L_x_16468:
        /* <DEDUP_REMOVED lines=31> */
.L_x_16472:
[----:B------:R-:W-:Y:S05]  /*79120*/  BSYNC B5 ;  /* 0x0000000000057941 */ /* 0x000fea0003800000 */
.L_x_16471:
        /* <DEDUP_REMOVED lines=21> */
.L_x_16474:
[----:B------:R-:W-:Y:S05]  /*79280*/  BSYNC B5 ;  /* 0x0000000000057941 */ /* 0x000fea0003800000 */
.L_x_16473:
[----:B------:R-:W-:Y:S01]  /*79290*/  DMUL R10, R10, 8.11296384146066816958e+31 ;  /* 0x469000000a0a7828 */ /* 0x000fe20000000000 */
[----:B------:R-:W-:Y:S02]  /*792a0*/  IMAD.MOV.U32 R22, RZ, RZ, R2 ;  /* 0x000000ffff167224 */ /* 0x000fe400078e0002 */
[----:B------:R-:W-:Y:S01]  /*792b0*/  IMAD.MOV.U32 R23, RZ, RZ, R3 ;  /* 0x000000ffff177224 */ /* 0x000fe200078e0003 */
[----:B------:R-:W-:Y:S07]  /*792c0*/  BRA `(.L_x_16467) ;  /* 0x0000000000f07947 */ /* 0x000fee0003800000 */
.L_x_16453:
        /* <DEDUP_REMOVED lines=27> */
.L_x_16476:
[----:B------:R-:W-:Y:S05]  /*79480*/  BSYNC B5 ;  /* 0x0000000000057941 */ /* 0x000fea0003800000 */
.L_x_16475:
        /* <DEDUP_REMOVED lines=30> */
.L_x_16478:
[----:B------:R-:W-:Y:S05]  /*79670*/  BSYNC B5 ;  /* 0x0000000000057941 */ /* 0x000fea0003800000 */
.L_x_16477:
[----:B------:R-:W-:-:S11]  /*79680*/  DMUL R22, R4, R26 ;  /* 0x0000001a04167228 */ /* 0x000fd60000000000 */
.L_x_16467:
[----:B------:R-:W-:Y:S05]  /*79690*/  BSYNC B4 ;  /* 0x0000000000047941 */ /* 0x000fea0003800000 */
.L_x_16452:
[----:B------:R-:W-:Y:S05]  /*796a0*/  BRA `(.L_x_16479) ;  /* 0x0000000000087947 */ /* 0x000fea0003800000 */
.L_x_16446:
[----:B------:R-:W-:Y:S02]  /*796b0*/  DMUL R22, R22, 9.00719925474099200000e+15 ;  /* 0x4340000016167828 */ /* 0x000fe40000000000 */
[----:B------:R-:W-:-:S11]  /*796c0*/  DMUL R10, R10, 9.00719925474099200000e+15 ;  /* 0x434000000a0a7828 */ /* 0x000fd60000000000 */
.L_x_16479:
[----:B------:R-:W-:Y:S05]  /*796d0*/  BSYNC B2 ;  /* 0x0000000000027941 */ /* 0x000fea0003800000 */
.L_x_16445:
        /* <DEDUP_REMOVED lines=28> */
.L_x_16481:
[----:B------:R-:W-:Y:S05]  /*798a0*/  BSYNC B2 ;  /* 0x0000000000027941 */ /* 0x000fea0003800000 */
.L_x_16480:
        /* <DEDUP_REMOVED lines=82> */
.L_x_16483:
[----:B------:R-:W-:Y:S02]  /*79dd0*/  FSEL R2, RZ, 3.37028055040000000000e+12, P1 ;  /* 0x54442d18ff027808 */ /* 0x000fe40000800000 */
[----:B------:R-:W-:-:S07]  /*79de0*/  FSEL R3, RZ, 2.1426990032196044922, P1 ;  /* 0x400921fbff037808 */ /* 0x000fce0000800000 */
.L_x_16484:
[----:B------:R-:W-:Y:S05]  /*79df0*/  BSYNC B0 ;  /* 0x0000000000007941 */ /* 0x000fea0003800000 */
.L_x_16482:
[----:B------:R-:W-:Y:S01]  /*79e00*/  DADD R22, |R22|, |R10| ;  /* 0x0000000016167229 */ /* 0x000fe2000000060a */
[----:B------:R-:W-:-:S07]  /*79e10*/  LOP3.LUT R11, R3, 0x80000000, R11, 0xb8, !PT ;  /* 0x80000000030b7812 */ /* 0x000fce00078eb80b */
[----:B------:R-:W-:-:S06]  /*79e20*/  DSETP.GTU.AND P0, PT, |R22|, +INF , PT ;  /* 0x7ff000001600742a */ /* 0x000fcc0003f0c200 */
[----:B------:R-:W-:Y:S02]  /*79e30*/  FSEL R2, R22, R2, P0 ;  /* 0x0000000216027208 */ /* 0x000fe40000000000 */
[----:B------:R-:W-:-:S07]  /*79e40*/  FSEL R3, R23, R11, P0 ;  /* 0x0000000b17037208 */ /* 0x000fce0000000000 */
.L_x_16451:
[----:B------:R-:W-:Y:S05]  /*79e50*/  BSYNC B3 ;  /* 0x0000000000037941 */ /* 0x000fea0003800000 */
.L_x_16444:
[----:B------:R-:W-:Y:S01]  /*79e60*/  LOP3.LUT R27, R3, 0x80000000, R19, 0xb8, !PT ;  /* 0x80000000031b7812 */ /* 0x000fe200078eb813 */
[----:B------:R-:W-:Y:S01]  /*79e70*/  IMAD.MOV.U32 R26, RZ, RZ, R2 ;  /* 0x000000ffff1a7224 */ /* 0x000fe200078e0002 */
[----:B------:R-:W-:Y:S01]  /*79e80*/  LOP3.LUT R25, R25, 0x80000000, R17, 0xb8, !PT ;  /* 0x8000000019197812 */ /* 0x000fe200078eb811 */
[----:B------:R-:W-:Y:S06]  /*79e90*/  BRA `(.L_x_16406) ;  /* 0x0000005800e47947 */ /* 0x000fec0003800000 */
.L_x_16408:
        /* <DEDUP_REMOVED lines=112> */
.L_x_16490:
[----:B------:R-:W-:Y:S05]  /*7a5a0*/  BSYNC B0 ;  /* 0x0000000000007941 */ /* 0x000fea0003800000 */
.L_x_16489:
        /* <DEDUP_REMOVED lines=8> */
.L_x_16492:
[----:B------:R-:W-:Y:S05]  /*7a630*/  BSYNC B3 ;  /* 0x0000000000037941 */ /* 0x000fea0003800000 */
.L_x_16491:
        /* <DEDUP_REMOVED lines=82> */
.L_x_16494:
[----:B------:R-:W-:-:S04]  /*7ab60*/  ISETP.GE.AND P0, PT, R21, RZ, PT ;  /* 0x000000ff1500720c */ /* 0x000fc80003f06270 */
[----:B------:R-:W-:Y:S02]  /*7ab70*/  FSEL R6, RZ, 3.37028055040000000000e+12, P0 ;  /* 0x54442d18ff067808 */ /* 0x000fe40000000000 */
[----:B------:R-:W-:-:S07]  /*7ab80*/  FSEL R7, RZ, 2.1426990032196044922, P0 ;  /* 0x400921fbff077808 */ /* 0x000fce0000000000 */
.L_x_16495:
[----:B------:R-:W-:Y:S05]  /*7ab90*/  BSYNC B0 ;  /* 0x0000000000007941 */ /* 0x000fea0003800000 */
.L_x_16493:
[----:B------:R-:W-:Y:S01]  /*7aba0*/  DADD R2, |R16|, |R18| ;  /* 0x0000000010027229 */ /* 0x000fe20000000612 */
[----:B------:R-:W-:Y:S01]  /*7abb0*/  LOP3.LUT R11, R7, 0x80000000, R11, 0xb8, !PT ;  /* 0x80000000070b7812 */ /* 0x000fe200078eb80b */
[----:B------:R-:W-:-:S06]  /*7abc0*/  DMUL R22, R22, 0.5 ;  /* 0x3fe0000016167828 */ /* 0x000fcc0000000000 */
[----:B------:R-:W-:-:S06]  /*7abd0*/  DSETP.GTU.AND P0, PT, |R2|, +INF , PT ;  /* 0x7ff000000200742a */ /* 0x000fcc0003f0c200 */
[----:B------:R-:W-:Y:S02]  /*7abe0*/  FSEL R6, R2, R6, P0 ;  /* 0x0000000602067208 */ /* 0x000fe40000000000 */
[----:B------:R-:W-:Y:S01]  /*7abf0*/  FSEL R7, R3, R11, P0 ;  /* 0x0000000b03077208 */ /* 0x000fe20000000000 */
[----:B------:R-:W-:Y:S06]  /*7ac00*/  BRA `(.L_x_16496) ;  /* 0x0000004c00187947 */ /* 0x000fec0003800000 */
.L_x_16488:
        /* <DEDUP_REMOVED lines=135> */
.L_x_16498:
[----:B------:R-:W-:Y:S05]  /*7b480*/  BSYNC B0 ;  /* 0x0000000000007941 */ /* 0x000fea0003800000 */
.L_x_16497:
        /* <DEDUP_REMOVED lines=8> */
.L_x_16500:
[----:B------:R-:W-:Y:S05]  /*7b510*/  BSYNC B3 ;  /* 0x0000000000037941 */ /* 0x000fea0003800000 */
.L_x_16499:
        /* <DEDUP_REMOVED lines=82> */
.L_x_16502:
[----:B------:R-:W-:-:S04]  /*7ba40*/  ISETP.GE.AND P0, PT, R21, RZ, PT ;  /* 0x000000ff1500720c */ /* 0x000fc80003f06270 */
[----:B------:R-:W-:Y:S02]  /*7ba50*/  FSEL R6, RZ, 3.37028055040000000000e+12, P0 ;  /* 0x54442d18ff067808 */ /* 0x000fe40000000000 */
[----:B------:R-:W-:-:S07]  /*7ba60*/  FSEL R7, RZ, 2.1426990032196044922, P0 ;  /* 0x400921fbff077808 */ /* 0x000fce0000000000 */
.L_x_16503:
[----:B------:R-:W-:Y:S05]  /*7ba70*/  BSYNC B0 ;  /* 0x0000000000007941 */ /* 0x000fea0003800000 */
.L_x_16501:
[----:B------:R-:W-:Y:S01]  /*7ba80*/  DADD R2, |R16|, |R18| ;  /* 0x0000000010027229 */ /* 0x000fe20000000612 */
[----:B------:R-:W-:-:S07]  /*7ba90*/  LOP3.LUT R11, R7, 0x80000000, R11, 0xb8, !PT ;  /* 0x80000000070b7812 */ /* 0x000fce00078eb80b */
[----:B------:R-:W-:-:S06]  /*7baa0*/  DSETP.GTU.AND P0, PT, |R2|, +INF , PT ;  /* 0x7ff000000200742a */ /* 0x000fcc0003f0c200 */
[----:B------:R-:W-:Y:S02]  /*7bab0*/  FSEL R6, R2, R6, P0 ;  /* 0x0000000602067208 */ /* 0x000fe40000000000 */
[----:B------:R-:W-:Y:S01]  /*7bac0*/  FSEL R7, R3, R11, P0 ;  /* 0x0000000b03077208 */ /* 0x000fe20000000000 */
[----:B------:R-:W-:Y:S06]  /*7bad0*/  BRA `(.L_x_16496) ;  /* 0x0000003c00647947 */ /* 0x000fec0003800000 */
.L_x_16487:
        /* <DEDUP_REMOVED lines=23> */
.L_x_16505:
[----:B------:R-:W-:Y:S05]  /*7bc50*/  BSYNC B3 ;  /* 0x0000000000037941 */ /* 0x000fea0003800000 */
.L_x_16504:
        /* <DEDUP_REMOVED lines=26> */
.L_x_16507:
[----:B------:R-:W-:Y:S05]  /*7be00*/  BSYNC B3 ;  /* 0x0000000000037941 */ /* 0x000fea0003800000 */
.L_x_16506:
        /* <DEDUP_REMOVED lines=136> */
.L_x_16509:
[----:B------:R-:W-:Y:S05]  /*7c690*/  BSYNC B0 ;  /* 0x0000000000007941 */ /* 0x000fea0003800000 */
.L_x_16508:
        /* <DEDUP_REMOVED lines=8> */
.L_x_16511:
[----:B------:R-:W-:Y:S05]  /*7c720*/  BSYNC B3 ;  /* 0x0000000000037941 */ /* 0x000fea0003800000 */
.L_x_16510:
        /* <DEDUP_REMOVED lines=82> */
.L_x_16513:
[----:B------:R-:W-:-:S04]  /*7cc50*/  ISETP.GE.AND P0, PT, R21, RZ, PT ;  /* 0x000000ff1500720c */ /* 0x000fc80003f06270 */
[----:B------:R-:W-:Y:S02]  /*7cc60*/  FSEL R6, RZ, 3.37028055040000000000e+12, P0 ;  /* 0x54442d18ff067808 */ /* 0x000fe40000000000 */
[----:B------:R-:W-:-:S07]  /*7cc70*/  FSEL R7, RZ, 2.1426990032196044922, P0 ;  /* 0x400921fbff077808 */ /* 0x000fce0000000000 */
.L_x_16514:
[----:B------:R-:W-:Y:S05]  /*7cc80*/  BSYNC B0 ;  /* 0x0000000000007941 */ /* 0x000fea0003800000 */
.L_x_16512:
[----:B------:R-:W-:Y:S01]  /*7cc90*/  DADD R2, |R16|, |R18| ;  /* 0x0000000010027229 */ /* 0x000fe20000000612 */
[----:B------:R-:W-:Y:S01]  /*7cca0*/  LOP3.LUT R11, R7, 0x80000000, R11, 0xb8, !PT ;  /* 0x80000000070b7812 */ /* 0x000fe200078eb80b */
[----:B------:R-:W-:-:S06]  /*7ccb0*/  DADD R22, R22, 1 ;  /* 0x3ff0000016167429 */ /* 0x000fcc0000000000 */
[----:B------:R-:W-:-:S06]  /*7ccc0*/  DSETP.GTU.AND P0, PT, |R2|, +INF , PT ;  /* 0x7ff000000200742a */ /* 0x000fcc0003f0c200 */
[----:B------:R-:W-:Y:S02]  /*7ccd0*/  FSEL R6, R2, R6, P0 ;  /* 0x0000000602067208 */ /* 0x000fe40000000000 */
[----:B------:R-:W-:Y:S01]  /*7cce0*/  FSEL R7, R3, R11, P0 ;  /* 0x0000000b03077208 */ /* 0x000fe20000000000 */
[----:B------:R-:W-:Y:S06]  /*7ccf0*/  BRA `(.L_x_16496) ;  /* 0x0000002800dc7947 */ /* 0x000fec0003800000 */
.L_x_16486:
        /* <DEDUP_REMOVED lines=25> */
[----:B------:R-:W-:Y:S01]  /*7ce90*/  IMAD.MOV.U32 R4, RZ, RZ, -0x3ff ;  /* 0xfffffc01ff047424 */ /* 0x000fe200078e00ff */
[----:B------:R-:W-:Y:S02]  /*7cea0*/  @!P0 MOV R4, 0xfffffbcb ;  /* 0xfffffbcb00048802 */ /* 0x000fe40000000f00 */
        /* <DEDUP_REMOVED lines=81> */
.L_x_16518:
[----:B------:R-:W-:Y:S05]  /*7d3c0*/  BSYNC B0 ;  /* 0x0000000000007941 */ /* 0x000fea0003800000 */
.L_x_16517:
        /* <DEDUP_REMOVED lines=8> */
.L_x_16520:
[----:B------:R-:W-:Y:S05]  /*7d450*/  BSYNC B3 ;  /* 0x0000000000037941 */ /* 0x000fea0003800000 */
.L_x_16519:
        /* <DEDUP_REMOVED lines=73> */
.L_x_16522:
[----:B------:R-:W-:Y:S05]  /*7d8f0*/  BSYNC B0 ;  /* 0x0000000000007941 */ /* 0x000fea0003800000 */
.L_x_16521:
[----:B------:R-:W-:Y:S01]  /*7d900*/  LOP3.LUT R3, R7, 0x80000000, R19, 0xb8, !PT ;  /* 0x8000000007037812 */ /* 0x000fe200078eb813 */
[----:B------:R-:W-:Y:S01]  /*7d910*/  DMUL R22, R22, 0.5 ;  /* 0x3fe0000016167828 */ /* 0x000fe20000000000 */
[----:B------:R-:W-:Y:S02]  /*7d920*/  FSEL R6, R4, R6, P0 ;  /* 0x0000000604067208 */ /* 0x000fe40000000000 */
[----:B------:R-:W-:Y:S01]  /*7d930*/  FSEL R7, R5, R3, P0 ;  /* 0x0000000305077208 */ /* 0x000fe20000000000 */
[----:B------:R-:W-:Y:S07]  /*7d940*/  BRA `(.L_x_16496) ;  /* 0x0000001c00c87947 */ /* 0x000fee0003800000 */
.L_x_16516:
        /* <DEDUP_REMOVED lines=135> */
.L_x_16524:
[----:B------:R-:W-:Y:S05]  /*7e1c0*/  BSYNC B0 ;  /* 0x0000000000007941 */ /* 0x000fea0003800000 */
.L_x_16523:
        /* <DEDUP_REMOVED lines=8> */
.L_x_16526:
[----:B------:R-:W-:Y:S05]  /*7e250*/  BSYNC B3 ;  /* 0x0000000000037941 */ /* 0x000fea0003800000 */
.L_x_16525:
        /* <DEDUP_REMOVED lines=73> */
.L_x_16528:
[----:B------:R-:W-:Y:S05]  /*7e6f0*/  BSYNC B0 ;  /* 0x0000000000007941 */ /* 0x000fea0003800000 */
.L_x_16527:
[----:B------:R-:W-:Y:S02]  /*7e700*/  LOP3.LUT R3, R7, 0x80000000, R19, 0xb8, !PT ;  /* 0x8000000007037812 */ /* 0x000fe400078eb813 */
[----:B------:R-:W-:Y:S02]  /*7e710*/  FSEL R6, R4, R6, P1 ;  /* 0x0000000604067208 */ /* 0x000fe40000800000 */
[----:B------:R-:W-:Y:S01]  /*7e720*/  FSEL R7, R5, R3, P1 ;  /* 0x0000000305077208 */ /* 0x000fe20000800000 */
[----:B------:R-:W-:Y:S06]  /*7e730*/  BRA `(.L_x_16496) ;  /* 0x00000010004c7947 */ /* 0x000fec0003800000 */
.L_x_16515:
        /* <DEDUP_REMOVED lines=23> */
.L_x_16530:
[----:B------:R-:W-:Y:S05]  /*7e8b0*/  BSYNC B3 ;  /* 0x0000000000037941 */ /* 0x000fea0003800000 */
.L_x_16529:
        /* <DEDUP_REMOVED lines=26> */
.L_x_16532:
[----:B------:R-:W-:Y:S05]  /*7ea60*/  BSYNC B3 ;  /* 0x0000000000037941 */ /* 0x000fea0003800000 */
.L_x_16531:
        /* <DEDUP_REMOVED lines=136> */
.L_x_16534:
[----:B------:R-:W-:Y:S05]  /*7f2f0*/  BSYNC B0 ;  /* 0x0000000000007941 */ /* 0x000fea0003800000 */
.L_x_16533:
        /* <DEDUP_REMOVED lines=8> */
.L_x_16536:
[----:B------:R-:W-:Y:S05]  /*7f380*/  BSYNC B3 ;  /* 0x0000000000037941 */ /* 0x000fea0003800000 */
.L_x_16535:
        /* <DEDUP_REMOVED lines=74> */
.L_x_16538:
[----:B------:R-:W-:Y:S05]  /*7f830*/  BSYNC B0 ;  /* 0x0000000000007941 */ /* 0x000fea0003800000 */
.L_x_16537:
[----:B------:R-:W-:Y:S02]  /*7f840*/  LOP3.LUT R3, R7, 0x80000000, R19, 0xb8, !PT ;  /* 0x8000000007037812 */ /* 0x000fe400078eb813 */
[----:B------:R-:W-:Y:S02]  /*7f850*/  FSEL R6, R4, R6, P1 ;  /* 0x0000000604067208 */ /* 0x000fe40000800000 */
[----:B------:R-:W-:-:S07]  /*7f860*/  FSEL R7, R5, R3, P1 ;  /* 0x0000000305077208 */ /* 0x000fce0000800000 */
.L_x_16496:
[----:B------:R-:W-:Y:S05]  /*7f870*/  BSYNC B2 ;  /* 0x0000000000027941 */ /* 0x000fea0003800000 */
.L_x_16485:
        /* <DEDUP_REMOVED lines=8> */
.L_x_16407:
[----:B------:R-:W-:-:S14]  /*7f900*/  DSETP.NEU.AND P0, PT, R20, +INF , PT ;  /* 0x7ff000001400742a */ /* 0x000fdc0003f0d000 */
[----:B------:R-:W-:Y:S01]  /*7f910*/  @!P0 DADD R26, R18, R18 ;  /* 0x00000000121a8229 */ /* 0x000fe20000000012 */
[----:B------:R-:W-:Y:S02]  /*7f920*/  @!P0 IMAD.MOV.U32 R24, RZ, RZ, R16 ;  /* 0x000000ffff188224 */ /* 0x000fe400078e0010 */
[----:B------:R-:W-:Y:S01]  /*7f930*/  @!P0 IMAD.MOV.U32 R25, RZ, RZ, R17 ;  /* 0x000000ffff198224 */ /* 0x000fe200078e0011 */
[----:B------:R-:W-:Y:S07]  /*7f940*/  @!P0 BRA `(.L_x_16406) ;  /* 0x0000000000388947 */ /* 0x000fee0003800000 */
[----:B------:R-:W-:-:S14]  /*7f950*/  DSETP.NEU.AND P0, PT, R10, +INF , PT ;  /* 0x7ff000000a00742a */ /* 0x000fdc0003f0d000 */
[----:B------:R-:W-:Y:S01]  /*7f960*/  @!P0 DADD R26, R16, R16 ;  /* 0x00000000101a8229 */ /* 0x000fe20000000010 */
[----:B------:R-:W-:Y:S01]  /*7f970*/  @!P0 MOV R24, R18 ;  /* 0x0000001200188202 */ /* 0x000fe20000000f00 */
[----:B------:R-:W-:Y:S01]  /*7f980*/  @!P0 IMAD.MOV.U32 R25, RZ, RZ, R19 ;  /* 0x000000ffff198224 */ /* 0x000fe200078e0013 */
        /* <DEDUP_REMOVED lines=10> */
.L_x_16406:
[----:B------:R-:W-:Y:S05]  /*7fa30*/  BSYNC B1 ;  /* 0x0000000000017941 */ /* 0x000fea0003800000 */
.L_x_16405:
[----:B------:R-:W-:Y:S05]  /*7fa40*/  WARPSYNC.ALL ;  /* 0x0000000000007948 */ /* 0x000fea0003800000 */
[----:B------:R-:W0:Y:S01]  /*7fa50*/  S2R R2, SR_TID.X ;  /* 0x0000000000027919 */ /* 0x000e220000002100 */
[----:B------:R-:W-:Y:S01]  /*7fa60*/  BSSY B1, `(.L_x_16539) ;  /* 0x0000aae000017945 */ /* 0x000fe20003800000 */
[----:B------:R-:W-:Y:S02]  /*7fa70*/  CS2R R18, SRZ ;  /* 0x0000000000127805 */ /* 0x000fe4000001ff00 */
        /* <DEDUP_REMOVED lines=17> */
[----:B------:R-:W-:Y:S01]  /*7fb90*/  DSETP.NEU.AND P0, PT, R46, RZ, PT ;  /* 0x000000ff2e00722a */ /* 0x000fe20003f0d000 */
[----:B------:R-:W-:Y:S01]  /*7fba0*/  IMAD.MOV.U32 R20, RZ, RZ, R44 ;  /* 0x000000ffff147224 */ /* 0x000fe200078e002c */
[----:B------:R-:W-:Y:S01]  /*7fbb0*/  DSETP.EQ.AND P1, PT, R44, RZ, PT ;  /* 0x000000ff2c00722a */ /* 0x000fe20003f22000 */
[----:B------:R-:W-:Y:S01]  /*7fbc0*/  IMAD.MOV.U32 R21, RZ, RZ, R45 ;  /* 0x000000ffff157224 */ /* 0x000fe200078e002d */
[----:B------:R-:W-:Y:S01]  /*7fbd0*/  MOV R23, R47 ;  /* 0x0000002f00177202 */ /* 0x000fe20000000f00 */
[----:B------:R-:W-:-:S11]  /*7fbe0*/  IMAD.MOV.U32 R22, RZ, RZ, R46 ;  /* 0x000000ffff167224 */ /* 0x000fd600078e002e */
        /* <DEDUP_REMOVED lines=19> */
[----:B------:R-:W-:Y:S01]  /*7fd20*/  MOV R54, UR8 ;  /* 0x0000000800367c02 */ /* 0x000fe20008000f00 */
[----:B------:R-:W-:Y:S02]  /*7fd30*/  BSSY B2, `(.L_x_16543) ;  /* 0x00002ad000027945 */ /* 0x000fe40003800000 */
        /* <DEDUP_REMOVED lines=21> */
[----:B------:R-:W-:Y:S02]  /*7fe90*/  SEL R63, R21, R9, P0 ;  /* 0x00000009153f7207 */ /* 0x000fe40000000000 */
[----:B------:R-:W-:Y:S01]  /*7fea0*/  SEL R4, R20, R8, P1 ;  /* 0x0000000814047207 */ /* 0x000fe20000800000 */
[----:B------:R-:W-:Y:S01]  /*7feb0*/  DFMA R22, R22, R22, R2 ;  /* 0x000000161616722b */ /* 0x000fe20000000002 */
[----:B------:R-:W-:Y:S01]  /*7fec0*/  IADD3 R21, -R52, 0x7fd00000, RZ ;  /* 0x7fd0000034157810 */ /* 0x000fe20007ffe1ff */
[----:B------:R-:W-:Y:S01]  /*7fed0*/  IMAD.MOV.U32 R20, RZ, RZ, RZ ;  /* 0x000000ffff147224 */ /* 0x000fe200078e00ff */
[----:B------:R-:W-:Y:S01]  /*7fee0*/  LOP3.LUT R71, R70, 0x100000, RZ, 0xfc, !PT ;  /* 0x0010000046477812 */ /* 0x000fe200078efcff */
        /* <DEDUP_REMOVED lines=20> */
[----:B------:R-:W-:Y:S01]  /*80030*/  IMAD.MOV.U32 R8, RZ, RZ, R20 ;  /* 0x000000ffff087224 */ /* 0x000fe200078e0014 */
[----:B0-----:R-:W-:-:S04]  /*80040*/  DMUL R60, R58, R58 ;  /* 0x0000003a3a3c7228 */ /* 0x001fc80000000000 */
[----:B------:R-:W-:Y:S01]  /*80050*/  SEL R54, R8, UR4, P0 ;  /* 0x0000000408367c07 */ /* 0x000fe20008000000 */
[----:B------:R-:W-:Y:S01]  /*80060*/  IMAD.MOV.U32 R8, RZ, RZ, RZ ;  /* 0x000000ffff087224 */ /* 0x000fe200078e00ff */
[----:B------:R-:W-:Y:S01]  /*80070*/  @P1 LOP3.LUT R55, R9, 0x80000, RZ, 0xfc, !PT ;  /* 0x0008000009371812 */ /* 0x000fe200078efcff */
[----:B------:R-:W-:Y:S01]  /*80080*/  DSETP.NEU.AND P0, PT, R66, RZ, PT ;  /* 0x000000ff4200722a */ /* 0x000fe20003f0d000 */
[----:B------:R-:W-:Y:S01]  /*80090*/  ISETP.GE.U32.AND P1, PT, R67, 0x7ff00000, PT ;  /* 0x7ff000004300780c */ /* 0x000fe20003f26070 */
[----:B------:R-:W-:Y:S01]  /*800a0*/  DFMA R60, R2, -R60, 1 ;  /* 0x3ff00000023c742b */ /* 0x000fe2000000083c */
[----:B------:R-:W0:Y:S01]  /*800b0*/  MUFU.RSQ64H R9, R55 ;  /* 0x0000003700097308 */ /* 0x000e220000001c00 */
[----:B------:R-:W-:Y:S01]  /*800c0*/  MOV R2, 0x0 ;  /* 0x0000000000027802 */ /* 0x000fe20000000f00 */
[----:B------:R-:W-:-:S05]  /*800d0*/  IMAD.MOV.U32 R3, RZ, RZ, 0x3fd80000 ;  /* 0x3fd80000ff037424 */ /* 0x000fca00078e00ff */
        /* <DEDUP_REMOVED lines=48> */
.L_x_16546:
[----:B------:R-:W-:Y:S05]  /*803e0*/  BSYNC B3 ;  /* 0x0000000000037941 */ /* 0x000fea0003800000 */
.L_x_16545:
[----:B------:R-:W-:-:S10]  /*803f0*/  DADD R2, R22, R2 ;  /* 0x0000000016027229 */ /* 0x000fd40000000002 */
        /* <DEDUP_REMOVED lines=81> */
.L_x_16544:
        /* <DEDUP_REMOVED lines=36> */
.L_x_16554:
[----:B------:R-:W-:Y:S05]  /*80b50*/  BSYNC B4 ;  /* 0x0000000000047941 */ /* 0x000fea0003800000 */
.L_x_16553:
[----:B------:R-:W-:Y:S02]  /*80b60*/  IMAD.MOV.U32 R20, RZ, RZ, R2 ;  /* 0x000000ffff147224 */ /* 0x000fe400078e0002 */
[----:B------:R-:W-:Y:S01]  /*80b70*/  IMAD.MOV.U32 R21, RZ, RZ, R3 ;  /* 0x000000ffff157224 */ /* 0x000fe200078e0003 */
[----:B------:R-:W-:Y:S06]  /*80b80*/  BRA `(.L_x_16552) ;  /* 0x0000000000047947 */ /* 0x000fec0003800000 */
.L_x_16551:
[----:B------:R-:W-:-:S11]  /*80b90*/  DADD R20, -R68, R66 ;  /* 0x0000000044147229 */ /* 0x000fd60000000142 */
.L_x_16552:
[----:B------:R-:W-:Y:S05]  /*80ba0*/  BSYNC B3 ;  /* 0x0000000000037941 */ /* 0x000fea0003800000 */
.L_x_16550:
        /* <DEDUP_REMOVED lines=31> */
.L_x_16559:
[----:B------:R-:W-:Y:S05]  /*80da0*/  BSYNC B4 ;  /* 0x0000000000047941 */ /* 0x000fea0003800000 */
.L_x_16558:
[----:B------:R-:W-:Y:S05]  /*80db0*/  BRA `(.L_x_16557) ;  /* 0x0000000000047947 */ /* 0x000fea0003800000 */
.L_x_16556:
[----:B------:R-:W-:-:S11]  /*80dc0*/  DADD R2, R62, -R8 ;  /* 0x000000003e027229 */ /* 0x000fd60000000808 */
.L_x_16557:
[----:B------:R-:W-:Y:S05]  /*80dd0*/  BSYNC B3 ;  /* 0x0000000000037941 */ /* 0x000fea0003800000 */
.L_x_16555:
        /* <DEDUP_REMOVED lines=30> */
.L_x_16561:
[----:B------:R-:W-:Y:S05]  /*80fc0*/  BSYNC B3 ;  /* 0x0000000000037941 */ /* 0x000fea0003800000 */
.L_x_16560:
        /* <DEDUP_REMOVED lines=86> */
.L_x_16562:
        /* <DEDUP_REMOVED lines=22> */
.L_x_16564:
[----:B------:R-:W-:Y:S05]  /*81690*/  BSYNC B3 ;  /* 0x0000000000037941 */ /* 0x000fea0003800000 */
.L_x_16563:
        /* <DEDUP_REMOVED lines=30> */
.L_x_16549:
        /* <DEDUP_REMOVED lines=26> */
.L_x_16567:
[----:B------:R-:W-:Y:S05]  /*81a20*/  BSYNC B3 ;  /* 0x0000000000037941 */ /* 0x000fea0003800000 */
.L_x_16566:
        /* <DEDUP_REMOVED lines=27> */
.L_x_16570:
[----:B------:R-:W-:Y:S05]  /*81be0*/  BSYNC B3 ;  /* 0x0000000000037941 */ /* 0x000fea0003800000 */
.L_x_16569:
        /* <DEDUP_REMOVED lines=30> */
.L_x_16568:
        /* <DEDUP_REMOVED lines=76> */
.L_x_16571:
[----:B------:R-:W-:Y:S01]  /*82290*/  IMAD.MOV.U32 R2, RZ, RZ, 0x0 ;  /* 0x00000000ff027424 */ /* 0x000fe200078e00ff */
[----:B------:R-:W-:Y:S01]  /*822a0*/  FSETP.NEU.FTZ.AND P0, PT, R5, RZ, PT ;  /* 0x000000ff0500720b */ /* 0x000fe20003f1d000 */
[----:B------:R-:W-:-:S06]  /*822b0*/  IMAD.MOV.U32 R3, RZ, RZ, 0x7ff00000 ;  /* 0x7ff00000ff037424 */ /* 0x000fcc00078e00ff */
[----:B------:R-:W-:-:S10]  /*822c0*/  DFMA R2, R4, R2, +INF ;  /* 0x7ff000000402742b */ /* 0x000fd40000000002 */
[----:B------:R-:W-:Y:S02]  /*822d0*/  FSEL R20, R2, RZ, P0 ;  /* 0x000000ff02147208 */ /* 0x000fe40000000000 */
[----:B------:R-:W-:Y:S01]  /*822e0*/  FSEL R21, R3, -QNAN , P0 ;  /* 0xfff0000003157808 */ /* 0x000fe20000000000 */
[----:B------:R-:W-:Y:S06]  /*822f0*/  BRA `(.L_x_16547) ;  /* 0x0000000400407947 */ /* 0x000fec0003800000 */
.L_x_16565:
        /* <DEDUP_REMOVED lines=26> */
.L_x_16573:
[----:B------:R-:W-:Y:S05]  /*824a0*/  BSYNC B3 ;  /* 0x0000000000037941 */ /* 0x000fea0003800000 */
.L_x_16572:
        /* <DEDUP_REMOVED lines=21> */
.L_x_16575:
[----:B------:R-:W-:Y:S05]  /*82600*/  BSYNC B3 ;  /* 0x0000000000037941 */ /* 0x000fea0003800000 */
.L_x_16574:
[----:B------:R-:W-:Y:S01]  /*82610*/  MOV R20, R2 ;  /* 0x0000000200147202 */ /* 0x000fe20000000f00 */
[----:B------:R-:W-:Y:S01]  /*82620*/  IMAD.MOV.U32 R21, RZ, RZ, R3 ;  /* 0x000000ffff157224 */ /* 0x000fe200078e0003 */
[----:B------:R-:W-:Y:S06]  /*82630*/  BRA `(.L_x_16547) ;  /* 0x0000000000707947 */ /* 0x000fec0003800000 */
.L_x_16548:
        /* <DEDUP_REMOVED lines=25> */
.L_x_16577:
[----:B------:R-:W-:Y:S05]  /*827d0*/  BSYNC B3 ;  /* 0x0000000000037941 */ /* 0x000fea0003800000 */
.L_x_16576:
[----:B------:R-:W-:Y:S01]  /*827e0*/  IMAD.MOV.U32 R20, RZ, RZ, R4 ;  /* 0x000000ffff147224 */ /* 0x000fe200078e0004 */
[----:B------:R-:W-:-:S07]  /*827f0*/  MOV R21, R5 ;  /* 0x0000000500157202 */ /* 0x000fce0000000f00 */
.L_x_16547:
[----:B------:R-:W-:Y:S05]  /*82800*/  BSYNC B2 ;  /* 0x0000000000027941 */ /* 0x000fea0003800000 */
.L_x_16543:
        /* <DEDUP_REMOVED lines=25> */
.L_x_16582:
[----:B------:R-:W-:Y:S05]  /*829a0*/  BSYNC B4 ;  /* 0x0000000000047941 */ /* 0x000fea0003800000 */
.L_x_16581:
        /* <DEDUP_REMOVED lines=49> */
.L_x_16584:
        /* <DEDUP_REMOVED lines=71> */
.L_x_16583:
        /* <DEDUP_REMOVED lines=37> */
.L_x_16593:
[----:B------:R-:W-:Y:S05]  /*83380*/  BSYNC B6 ;  /* 0x0000000000067941 */ /* 0x000fea0003800000 */
.L_x_16592:
[----:B------:R-:W-:Y:S02]  /*83390*/  IMAD.MOV.U32 R74, RZ, RZ, R2 ;  /* 0x000000ffff4a7224 */ /* 0x000fe400078e0002 */
[----:B------:R-:W-:Y:S01]  /*833a0*/  IMAD.MOV.U32 R75, RZ, RZ, R3 ;  /* 0x000000ffff4b7224 */ /* 0x000fe200078e0003 */
[----:B------:R-:W-:Y:S06]  /*833b0*/  BRA `(.L_x_16591) ;  /* 0x0000000000047947 */ /* 0x000fec0003800000 */
.L_x_16590:
[----:B------:R-:W-:-:S11]  /*833c0*/  DADD R74, -R68, R66 ;  /* 0x00000000444a7229 */ /* 0x000fd60000000142 */
.L_x_16591:
[----:B------:R-:W-:Y:S05]  /*833d0*/  BSYNC B5 ;  /* 0x0000000000057941 */ /* 0x000fea0003800000 */
.L_x_16589:
        /* <DEDUP_REMOVED lines=28> */
.L_x_16598:
[----:B------:R-:W-:Y:S05]  /*835a0*/  BSYNC B6 ;  /* 0x0000000000067941 */ /* 0x000fea0003800000 */
.L_x_16597:
[----:B------:R-:W-:Y:S02]  /*835b0*/  IMAD.MOV.U32 R16, RZ, RZ, R2 ;  /* 0x000000ffff107224 */ /* 0x000fe400078e0002 */
[----:B------:R-:W-:Y:S01]  /*835c0*/  IMAD.MOV.U32 R17, RZ, RZ, R3 ;  /* 0x000000ffff117224 */ /* 0x000fe200078e0003 */
[----:B------:R-:W-:Y:S06]  /*835d0*/  BRA `(.L_x_16596) ;  /* 0x0000000000047947 */ /* 0x000fec0003800000 */
.L_x_16595:
[----:B------:R-:W-:-:S11]  /*835e0*/  DADD R16, -R64, R62 ;  /* 0x0000000040107229 */ /* 0x000fd6000000013e */
.L_x_16596:
[----:B------:R-:W-:Y:S05]  /*835f0*/  BSYNC B5 ;  /* 0x0000000000057941 */ /* 0x000fea0003800000 */
.L_x_16594:
        /* <DEDUP_REMOVED lines=30> */
.L_x_16600:
[----:B------:R-:W-:Y:S05]  /*837e0*/  BSYNC B5 ;  /* 0x0000000000057941 */ /* 0x000fea0003800000 */
.L_x_16599:
[----:B------:R-:W-:Y:S02]  /*837f0*/  IMAD.MOV.U32 R22, RZ, RZ, R4 ;  /* 0x000000ffff167224 */ /* 0x000fe400078e0004 */
[----:B------:R-:W-:Y:S01]  /*83800*/  IMAD.MOV.U32 R23, RZ, RZ, R5 ;  /* 0x000000ffff177224 */ /* 0x000fe200078e0005 */
[----:B------:R-:W-:Y:S06]  /*83810*/  BRA `(.L_x_16601) ;  /* 0x0000000800607947 */ /* 0x000fec0003800000 */
.L_x_16588:
        /* <DEDUP_REMOVED lines=30> */
.L_x_16604:
[----:B------:R-:W-:Y:S05]  /*83a00*/  BSYNC B5 ;  /* 0x0000000000057941 */ /* 0x000fea0003800000 */
.L_x_16603:
[----:B------:R-:W-:Y:S02]  /*83a10*/  IMAD.MOV.U32 R22, RZ, RZ, R4 ;  /* 0x000000ffff167224 */ /* 0x000fe400078e0004 */
[----:B------:R-:W-:Y:S01]  /*83a20*/  IMAD.MOV.U32 R23, RZ, RZ, R5 ;  /* 0x000000ffff177224 */ /* 0x000fe200078e0005 */
[----:B------:R-:W-:Y:S06]  /*83a30*/  BRA `(.L_x_16601) ;  /* 0x0000000400d87947 */ /* 0x000fec0003800000 */
.L_x_16602:
        /* <DEDUP_REMOVED lines=31> */
.L_x_16606:
[----:B------:R-:W-:Y:S05]  /*83c30*/  BSYNC B5 ;  /* 0x0000000000057941 */ /* 0x000fea0003800000 */
.L_x_16605:
        /* <DEDUP_REMOVED lines=21> */
.L_x_16608:
[----:B------:R-:W-:Y:S05]  /*83d90*/  BSYNC B5 ;  /* 0x0000000000057941 */ /* 0x000fea0003800000 */
.L_x_16607:
[----:B------:R-:W-:Y:S01]  /*83da0*/  DMUL R10, R10, 8.11296384146066816958e+31 ;  /* 0x469000000a0a7828 */ /* 0x000fe20000000000 */
[----:B------:R-:W-:Y:S02]  /*83db0*/  IMAD.MOV.U32 R22, RZ, RZ, R2 ;  /* 0x000000ffff167224 */ /* 0x000fe400078e0002 */
[----:B------:R-:W-:Y:S01]  /*83dc0*/  IMAD.MOV.U32 R23, RZ, RZ, R3 ;  /* 0x000000ffff177224 */ /* 0x000fe200078e0003 */
[----:B------:R-:W-:Y:S07]  /*83dd0*/  BRA `(.L_x_16601) ;  /* 0x0000000000f07947 */ /* 0x000fee0003800000 */
.L_x_16587:
        /* <DEDUP_REMOVED lines=27> */
.L_x_16610:
[----:B------:R-:W-:Y:S05]  /*83f90*/  BSYNC B5 ;  /* 0x0000000000057941 */ /* 0x000fea0003800000 */
.L_x_16609:
        /* <DEDUP_REMOVED lines=30> */
.L_x_16612:
[----:B------:R-:W-:Y:S05]  /*84180*/  BSYNC B5 ;  /* 0x0000000000057941 */ /* 0x000fea0003800000 */
.L_x_16611:
[----:B------:R-:W-:-:S11]  /*84190*/  DMUL R22, R4, R56 ;  /* 0x0000003804167228 */ /* 0x000fd60000000000 */
.L_x_16601:
[----:B------:R-:W-:Y:S05]  /*841a0*/  BSYNC B4 ;  /* 0x0000000000047941 */ /* 0x000fea0003800000 */
.L_x_16586:
[----:B------:R-:W-:Y:S05]  /*841b0*/  BRA `(.L_x_16613) ;  /* 0x0000000000087947 */ /* 0x000fea0003800000 */
.L_x_16580:
[----:B------:R-:W-:Y:S02]  /*841c0*/  DMUL R22, R22, 9.00719925474099200000e+15 ;  /* 0x4340000016167828 */ /* 0x000fe40000000000 */
[----:B------:R-:W-:-:S11]  /*841d0*/  DMUL R10, R10, 9.00719925474099200000e+15 ;  /* 0x434000000a0a7828 */ /* 0x000fd60000000000 */
.L_x_16613:
[----:B------:R-:W-:Y:S05]  /*841e0*/  BSYNC B2 ;  /* 0x0000000000027941 */ /* 0x000fea0003800000 */
.L_x_16579:
        /* <DEDUP_REMOVED lines=28> */
.L_x_16615:
[----:B------:R-:W-:Y:S05]  /*843b0*/  BSYNC B2 ;  /* 0x0000000000027941 */ /* 0x000fea0003800000 */
.L_x_16614:
        /* <DEDUP_REMOVED lines=82> */
.L_x_16617:
[----:B------:R-:W-:Y:S02]  /*848e0*/  FSEL R2, RZ, 3.37028055040000000000e+12, P1 ;  /* 0x54442d18ff027808 */ /* 0x000fe40000800000 */
[----:B------:R-:W-:-:S07]  /*848f0*/  FSEL R3, RZ, 2.1426990032196044922, P1 ;  /* 0x400921fbff037808 */ /* 0x000fce0000800000 */
.L_x_16618:
[----:B------:R-:W-:Y:S05]  /*84900*/  BSYNC B0 ;  /* 0x0000000000007941 */ /* 0x000fea0003800000 */
.L_x_16616:
[----:B------:R-:W-:Y:S01]  /*84910*/  DADD R22, |R22|, |R10| ;  /* 0x0000000016167229 */ /* 0x000fe2000000060a */
[----:B------:R-:W-:-:S07]  /*84920*/  LOP3.LUT R11, R3, 0x80000000, R11, 0xb8, !PT ;  /* 0x80000000030b7812 */ /* 0x000fce00078eb80b */
[----:B------:R-:W-:-:S06]  /*84930*/  DSETP.GTU.AND P0, PT, |R22|, +INF , PT ;  /* 0x7ff000001600742a */ /* 0x000fcc0003f0c200 */
[----:B------:R-:W-:Y:S02]  /*84940*/  FSEL R2, R22, R2, P0 ;  /* 0x0000000216027208 */ /* 0x000fe40000000000 */
[----:B------:R-:W-:-:S07]  /*84950*/  FSEL R3, R23, R11, P0 ;  /* 0x0000000b17037208 */ /* 0x000fce0000000000 */
.L_x_16585:
[----:B------:R-:W-:Y:S05]  /*84960*/  BSYNC B3 ;  /* 0x0000000000037941 */ /* 0x000fea0003800000 */
.L_x_16578:
[----:B------:R-:W-:Y:S01]  /*84970*/  LOP3.LUT R23, R3, 0x80000000, R47, 0xb8, !PT ;  /* 0x8000000003177812 */ /* 0x000fe200078eb82f */
[----:B------:R-:W-:Y:S01]  /*84980*/  IMAD.MOV.U32 R22, RZ, RZ, R2 ;  /* 0x000000ffff167224 */ /* 0x000fe200078e0002 */
[----:B------:R-:W-:Y:S01]  /*84990*/  LOP3.LUT R21, R21, 0x80000000, R45, 0xb8, !PT ;  /* 0x8000000015157812 */ /* 0x000fe200078eb82d */
[----:B------:R-:W-:Y:S06]  /*849a0*/  BRA `(.L_x_16540) ;  /* 0x0000005800e47947 */ /* 0x000fec0003800000 */
.L_x_16542:
        /* <DEDUP_REMOVED lines=113> */
.L_x_16624:
[----:B------:R-:W-:Y:S05]  /*850c0*/  BSYNC B0 ;  /* 0x0000000000007941 */ /* 0x000fea0003800000 */
.L_x_16623:
        /* <DEDUP_REMOVED lines=8> */
.L_x_16626:
[----:B------:R-:W-:Y:S05]  /*85150*/  BSYNC B3 ;  /* 0x0000000000037941 */ /* 0x000fea0003800000 */
.L_x_16625:
        /* <DEDUP_REMOVED lines=82> */
.L_x_16628:
[----:B------:R-:W-:-:S04]  /*85680*/  ISETP.GE.AND P0, PT, R17, RZ, PT ;  /* 0x000000ff1100720c */ /* 0x000fc80003f06270 */
[----:B------:R-:W-:Y:S02]  /*85690*/  FSEL R6, RZ, 3.37028055040000000000e+12, P0 ;  /* 0x54442d18ff067808 */ /* 0x000fe40000000000 */
[----:B------:R-:W-:-:S07]  /*856a0*/  FSEL R7, RZ, 2.1426990032196044922, P0 ;  /* 0x400921fbff077808 */ /* 0x000fce0000000000 */
.L_x_16629:
[----:B------:R-:W-:Y:S05]  /*856b0*/  BSYNC B0 ;  /* 0x0000000000007941 */ /* 0x000fea0003800000 */
.L_x_16627:
[----:B------:R-:W-:Y:S01]  /*856c0*/  DADD R2, |R44|, |R46| ;  /* 0x000000002c027229 */ /* 0x000fe2000000062e */
[----:B------:R-:W-:Y:S01]  /*856d0*/  LOP3.LUT R11, R7, 0x80000000, R11, 0xb8, !PT ;  /* 0x80000000070b7812 */ /* 0x000fe200078eb80b */
[----:B------:R-:W-:-:S06]  /*856e0*/  DMUL R20, R20, 0.5 ;  /* 0x3fe0000014147828 */ /* 0x000fcc0000000000 */
[----:B------:R-:W-:-:S06]  /*856f0*/  DSETP.GTU.AND P0, PT, |R2|, +INF , PT ;  /* 0x7ff000000200742a */ /* 0x000fcc0003f0c200 */
[----:B------:R-:W-:Y:S02]  /*85700*/  FSEL R6, R2, R6, P0 ;  /* 0x0000000602067208 */ /* 0x000fe40000000000 */
[----:B------:R-:W-:Y:S01]  /*85710*/  FSEL R7, R3, R11, P0 ;  /* 0x0000000b03077208 */ /* 0x000fe20000000000 */
[----:B------:R-:W-:Y:S06]  /*85720*/  BRA `(.L_x_16630) ;  /* 0x0000004c00187947 */ /* 0x000fec0003800000 */
.L_x_16622:
        /* <DEDUP_REMOVED lines=12> */
[----:B------:R-:W-:Y:S01]  /*857f0*/  LOP3.LUT R6, R3, 0xffc00000, RZ, 0xc0, !PT ;  /* 0xffc0000003067812 */ /* 0x000fe200078ec0ff */
[----:B------:R-:W-:Y:S01]  /*85800*/  IMAD.MOV.U32 R59, RZ, RZ, 0x3fd80000 ;  /* 0x3fd80000ff3b7424 */ /* 0x000fe200078e00ff */
[----:B------:R-:W-:Y:S01]  /*85810*/  SEL R5, R57, R55, P0 ;  /* 0x0000003739057207 */ /* 0x000fe20000000000 */
[----:B------:R-:W-:Y:S01]  /*85820*/  BSSY B0, `(.L_x_16631) ;  /* 0x0000078000007945 */ /* 0x000fe20003800000 */
[----:B------:R-:W-:-:S02]  /*85830*/  IADD3 R9, -R6, 0x7fd00000, RZ ;  /* 0x7fd0000006097810 */ /* 0x000fc40007ffe1ff */
[----:B------:R-:W-:Y:S01]  /*85840*/  SEL R2, R56, R54, P1 ;  /* 0x0000003638027207 */ /* 0x000fe20000800000 */
[----:B------:R-:W-:Y:S01]  /*85850*/  IMAD.MOV.U32 R54, RZ, RZ, RZ ;  /* 0x000000ffff367224 */ /* 0x000fe200078e00ff */
[----:B------:R-:W-:Y:S02]  /*85860*/  ISETP.GE.U32.AND P2, PT, R5, 0x7ff00000, PT ;  /* 0x7ff000000500780c */ /* 0x000fe40003f46070 */
        /* <DEDUP_REMOVED lines=11> */
[----:B------:R-:W-:Y:S01]  /*85920*/  MUFU.RCP64H R7, R63 ;  /* 0x0000003f00077308 */ /* 0x000fe20000001800 */
[----:B------:R-:W-:-:S07]  /*85930*/  DSETP.NEU.AND P1, PT, R4, RZ, PT ;  /* 0x000000ff0400722a */ /* 0x000fce0003f2d000 */
[----:B------:R-:W0:Y:S02]  /*85940*/  MUFU.RSQ64H R55, R21 ;  /* 0x0000001500377308 */ /* 0x000e240000001c00 */
[----:B0-----:R-:W-:-:S08]  /*85950*/  DMUL R56, R54, R54 ;  /* 0x0000003636387228 */ /* 0x001fd00000000000 */
[----:B------:R-:W-:-:S08]  /*85960*/  DFMA R56, R20, -R56, 1 ;  /* 0x3ff000001438742b */ /* 0x000fd00000000838 */
[----:B------:R-:W-:Y:S02]  /*85970*/  DFMA R58, R56, R58, 0.5 ;  /* 0x3fe00000383a742b */ /* 0x000fe4000000003a */
[----:B------:R-:W-:-:S08]  /*85980*/  DMUL R56, R54, R56 ;  /* 0x0000003836387228 */ /* 0x000fd00000000000 */
[----:B------:R-:W-:-:S08]  /*85990*/  DFMA R56, R58, R56, R54 ;  /* 0x000000383a38722b */ /* 0x000fd00000000036 */
[----:B------:R-:W-:Y:S01]  /*859a0*/  DMUL R56, R8, R56 ;  /* 0x0000003808387228 */ /* 0x000fe20000000000 */
[----:B------:R-:W-:Y:S01]  /*859b0*/  LOP3.LUT R9, R6, 0x100000, RZ, 0xfc, !PT ;  /* 0x0010000006097812 */ /* 0x000fe200078efcff */
[----:B------:R-:W-:Y:S02]  /*859c0*/  IMAD.MOV.U32 R8, RZ, RZ, RZ ;  /* 0x000000ffff087224 */ /* 0x000fe400078e00ff */
[----:B------:R-:W-:-:S04]  /*859d0*/  IMAD.MOV.U32 R6, RZ, RZ, 0x1 ;  /* 0x00000001ff067424 */ /* 0x000fc800078e00ff */
[----:B------:R-:W-:Y:S02]  /*859e0*/  DMUL R56, R56, R8 ;  /* 0x0000000838387228 */ /* 0x000fe40000000000 */
[----:B------:R-:W-:-:S08]  /*859f0*/  DFMA R20, -R62, R6, 1 ;  /* 0x3ff000003e14742b */ /* 0x000fd00000000106 */
[----:B------:R-:W-:Y:S01]  /*85a00*/  DFMA R20, R20, R20, R20 ;  /* 0x000000141414722b */ /* 0x000fe20000000014 */
[----:B------:R-:W-:Y:S02]  /*85a10*/  @!P2 FSEL R5, R3, R57, !P1 ;  /* 0x000000390305a208 */ /* 0x000fe40004800000 */
[----:B------:R-:W-:Y:S02]  /*85a20*/  @!P2 FSEL R4, R2, R56, !P1 ;  /* 0x000000380204a208 */ /* 0x000fe40004800000 */
[----:B------:R-:W-:-:S03]  /*85a30*/  ISETP.GT.AND P0, PT, R5, 0xfffff, PT ;  /* 0x000fffff0500780c */ /* 0x000fc60003f04270 */
        /* <DEDUP_REMOVED lines=86> */
.L_x_16632:
[----:B------:R-:W-:Y:S05]  /*85fa0*/  BSYNC B0 ;  /* 0x0000000000007941 */ /* 0x000fea0003800000 */
.L_x_16631:
        /* <DEDUP_REMOVED lines=8> */
.L_x_16634:
[----:B------:R-:W-:Y:S05]  /*86030*/  BSYNC B3 ;  /* 0x0000000000037941 */ /* 0x000fea0003800000 */
.L_x_16633:
        /* <DEDUP_REMOVED lines=82> */
.L_x_16636:
[----:B------:R-:W-:-:S04]  /*86560*/  ISETP.GE.AND P0, PT, R17, RZ, PT ;  /* 0x000000ff1100720c */ /* 0x000fc80003f06270 */
[----:B------:R-:W-:Y:S02]  /*86570*/  FSEL R6, RZ, 3.37028055040000000000e+12, P0 ;  /* 0x54442d18ff067808 */ /* 0x000fe40000000000 */
[----:B------:R-:W-:-:S07]  /*86580*/  FSEL R7, RZ, 2.1426990032196044922, P0 ;  /* 0x400921fbff077808 */ /* 0x000fce0000000000 */
.L_x_16637:
[----:B------:R-:W-:Y:S05]  /*86590*/  BSYNC B0 ;  /* 0x0000000000007941 */ /* 0x000fea0003800000 */
.L_x_16635:
[----:B------:R-:W-:Y:S01]  /*865a0*/  DADD R2, |R44|, |R46| ;  /* 0x000000002c027229 */ /* 0x000fe2000000062e */
[----:B------:R-:W-:-:S07]  /*865b0*/  LOP3.LUT R11, R7, 0x80000000, R11, 0xb8, !PT ;  /* 0x80000000070b7812 */ /* 0x000fce00078eb80b */
[----:B------:R-:W-:-:S06]  /*865c0*/  DSETP.GTU.AND P0, PT, |R2|, +INF , PT ;  /* 0x7ff000000200742a */ /* 0x000fcc0003f0c200 */
[----:B------:R-:W-:Y:S02]  /*865d0*/  FSEL R6, R2, R6, P0 ;  /* 0x0000000602067208 */ /* 0x000fe40000000000 */
[----:B------:R-:W-:Y:S01]  /*865e0*/  FSEL R7, R3, R11, P0 ;  /* 0x0000000b03077208 */ /* 0x000fe20000000000 */
[----:B------:R-:W-:Y:S06]  /*865f0*/  BRA `(.L_x_16630) ;  /* 0x0000003c00647947 */ /* 0x000fec0003800000 */
.L_x_16621:
        /* <DEDUP_REMOVED lines=23> */
.L_x_16639:
[----:B------:R-:W-:Y:S05]  /*86770*/  BSYNC B3 ;  /* 0x0000000000037941 */ /* 0x000fea0003800000 */
.L_x_16638:
        /* <DEDUP_REMOVED lines=26> */
.L_x_16641:
[----:B------:R-:W-:Y:S05]  /*86920*/  BSYNC B3 ;  /* 0x0000000000037941 */ /* 0x000fea0003800000 */
.L_x_16640:
        /* <DEDUP_REMOVED lines=42> */
[----:B------:R-:W-:Y:S01]  /*86bd0*/  IMAD.MOV.U32 R6, RZ, RZ, 0x1 ;  /* 0x00000001ff067424 */ /* 0x000fe200078e00ff */
[----:B------:R-:W-:-:S05]  /*86be0*/  MOV R8, RZ ;  /* 0x000000ff00087202 */ /* 0x000fca0000000f00 */
[----:B------:R-:W-:Y:S02]  /*86bf0*/  DFMA R20, -R62, R6, 1 ;  /* 0x3ff000003e14742b */ /* 0x000fe40000000106 */
[----:B------:R-:W-:-:S06]  /*86c00*/  DMUL R56, R56, R8 ;  /* 0x0000000838387228 */ /* 0x000fcc0000000000 */
[----:B------:R-:W-:-:S04]  /*86c10*/  DFMA R20, R20, R20, R20 ;  /* 0x000000141414722b */ /* 0x000fc80000000014 */
[----:B------:R-:W-:Y:S02]  /*86c20*/  @!P2 FSEL R5, R3, R57, !P1 ;  /* 0x000000390305a208 */ /* 0x000fe40004800000 */
[----:B------:R-:W-:Y:S02]  /*86c30*/  @!P2 FSEL R4, R2, R56, !P1 ;  /* 0x000000380204a208 */ /* 0x000fe40004800000 */
[----:B------:R-:W-:Y:S01]  /*86c40*/  ISETP.GT.AND P0, PT, R5, 0xfffff, PT ;  /* 0x000fffff0500780c */ /* 0x000fe20003f04270 */
[----:B------:R-:W-:Y:S02]  /*86c50*/  DFMA R20, R6, R20, R6 ;  /* 0x000000140614722b */ /* 0x000fe40000000006 */
[----:B------:R-:W-:Y:S02]  /*86c60*/  IMAD.MOV.U32 R6, RZ, RZ, R4 ;  /* 0x000000ffff067224 */ /* 0x000fe400078e0004 */
[----:B------:R-:W-:-:S04]  /*86c70*/  IMAD.MOV.U32 R7, RZ, RZ, R5 ;  /* 0x000000ffff077224 */ /* 0x000fc800078e0005 */
[----:B------:R-:W-:-:S04]  /*86c80*/  DFMA R2, -R62, R20, 1 ;  /* 0x3ff000003e02742b */ /* 0x000fc80000000114 */
[----:B------:R-:W-:-:S04]  /*86c90*/  @!P0 DMUL R6, R6, 1.80143985094819840000e+16 ;  /* 0x4350000006068828 */ /* 0x000fc80000000000 */
[----:B------:R-:W-:-:S06]  /*86ca0*/  DFMA R2, R20, R2, R20 ;  /* 0x000000021402722b */ /* 0x000fcc0000000014 */
[----:B------:R-:W-:Y:S02]  /*86cb0*/  @!P0 IMAD.MOV.U32 R5, RZ, RZ, R7 ;  /* 0x000000ffff058224 */ /* 0x000fe400078e0007 */
        /* <DEDUP_REMOVED lines=79> */
.L_x_16643:
[----:B------:R-:W-:Y:S05]  /*871b0*/  BSYNC B0 ;  /* 0x0000000000007941 */ /* 0x000fea0003800000 */
.L_x_16642:
        /* <DEDUP_REMOVED lines=8> */
.L_x_16645:
[----:B------:R-:W-:Y:S05]  /*87240*/  BSYNC B3 ;  /* 0x0000000000037941 */ /* 0x000fea0003800000 */
.L_x_16644:
        /* <DEDUP_REMOVED lines=82> */
.L_x_16647:
[----:B------:R-:W-:-:S04]  /*87770*/  ISETP.GE.AND P0, PT, R17, RZ, PT ;  /* 0x000000ff1100720c */ /* 0x000fc80003f06270 */
[----:B------:R-:W-:Y:S02]  /*87780*/  FSEL R6, RZ, 3.37028055040000000000e+12, P0 ;  /* 0x54442d18ff067808 */ /* 0x000fe40000000000 */
[----:B------:R-:W-:-:S07]  /*87790*/  FSEL R7, RZ, 2.1426990032196044922, P0 ;  /* 0x400921fbff077808 */ /* 0x000fce0000000000 */
.L_x_16648:
[----:B------:R-:W-:Y:S05]  /*877a0*/  BSYNC B0 ;  /* 0x0000000000007941 */ /* 0x000fea0003800000 */
.L_x_16646:
[----:B------:R-:W-:Y:S01]  /*877b0*/  DADD R2, |R44|, |R46| ;  /* 0x000000002c027229 */ /* 0x000fe2000000062e */
[----:B------:R-:W-:Y:S01]  /*877c0*/  LOP3.LUT R11, R7, 0x80000000, R11, 0xb8, !PT ;  /* 0x80000000070b7812 */ /* 0x000fe200078eb80b */
[----:B------:R-:W-:-:S06]  /*877d0*/  DADD R20, R20, 1 ;  /* 0x3ff0000014147429 */ /* 0x000fcc0000000000 */
[----:B------:R-:W-:-:S06]  /*877e0*/  DSETP.GTU.AND P0, PT, |R2|, +INF , PT ;  /* 0x7ff000000200742a */ /* 0x000fcc0003f0c200 */
[----:B------:R-:W-:Y:S02]  /*877f0*/  FSEL R6, R2, R6, P0 ;  /* 0x0000000602067208 */ /* 0x000fe40000000000 */
[----:B------:R-:W-:Y:S01]  /*87800*/  FSEL R7, R3, R11, P0 ;  /* 0x0000000b03077208 */ /* 0x000fe20000000000 */
[----:B------:R-:W-:Y:S06]  /*87810*/  BRA `(.L_x_16630) ;  /* 0x0000002800dc7947 */ /* 0x000fec0003800000 */
.L_x_16620:
        /* <DEDUP_REMOVED lines=108> */
.L_x_16652:
[----:B------:R-:W-:Y:S05]  /*87ee0*/  BSYNC B0 ;  /* 0x0000000000007941 */ /* 0x000fea0003800000 */
.L_x_16651:
        /* <DEDUP_REMOVED lines=8> */
.L_x_16654:
[----:B------:R-:W-:Y:S05]  /*87f70*/  BSYNC B3 ;  /* 0x0000000000037941 */ /* 0x000fea0003800000 */
.L_x_16653:
        /* <DEDUP_REMOVED lines=73> */
.L_x_16656:
[----:B------:R-:W-:Y:S05]  /*88410*/  BSYNC B0 ;  /* 0x0000000000007941 */ /* 0x000fea0003800000 */
.L_x_16655:
[----:B------:R-:W-:Y:S01]  /*88420*/  LOP3.LUT R3, R7, 0x80000000, R47, 0xb8, !PT ;  /* 0x8000000007037812 */ /* 0x000fe200078eb82f */
[----:B------:R-:W-:Y:S01]  /*88430*/  DMUL R20, R20, 0.5 ;  /* 0x3fe0000014147828 */ /* 0x000fe20000000000 */
[----:B------:R-:W-:Y:S02]  /*88440*/  FSEL R6, R4, R6, P0 ;  /* 0x0000000604067208 */ /* 0x000fe40000000000 */
[----:B------:R-:W-:Y:S01]  /*88450*/  FSEL R7, R5, R3, P0 ;  /* 0x0000000305077208 */ /* 0x000fe20000000000 */
[----:B------:R-:W-:Y:S07]  /*88460*/  BRA `(.L_x_16630) ;  /* 0x0000001c00c87947 */ /* 0x000fee0003800000 */
.L_x_16650:
        /* <DEDUP_REMOVED lines=48> */
[----:B------:R-:W-:Y:S02]  /*88770*/  ISETP.GT.AND P0, PT, R5, 0xfffff, PT ;  /* 0x000fffff0500780c */ /* 0x000fe40003f04270 */
[----:B------:R-:W-:Y:S01]  /*88780*/  MOV R9, R5 ;  /* 0x0000000500097202 */ /* 0x000fe20000000f00 */
[----:B------:R-:W-:Y:S01]  /*88790*/  DFMA R20, R6, R20, R6 ;  /* 0x000000140614722b */ /* 0x000fe20000000006 */
[----:B------:R-:W-:-:S07]  /*887a0*/  IMAD.MOV.U32 R8, RZ, RZ, R4 ;  /* 0x000000ffff087224 */ /* 0x000fce00078e0004 */
        /* <DEDUP_REMOVED lines=16> */
[----:B------:R-:W-:Y:S01]  /*888b0*/  @P1 FSEL R20, R6, RZ, P2 ;  /* 0x000000ff06141208 */ /* 0x000fe20001000000 */
[----:B------:R-:W-:Y:S01]  /*888c0*/  IMAD.MOV.U32 R6, RZ, RZ, -0x3ff ;  /* 0xfffffc01ff067424 */ /* 0x000fe200078e00ff */
[----:B------:R-:W-:Y:S02]  /*888d0*/  @P1 FSEL R21, R7, -QNAN , P2 ;  /* 0xfff0000007151808 */ /* 0x000fe40001000000 */
[----:B------:R-:W-:Y:S01]  /*888e0*/  @!P0 MOV R6, 0xfffffbcb ;  /* 0xfffffbcb00068802 */ /* 0x000fe20000000f00 */
        /* <DEDUP_REMOVED lines=63> */
.L_x_16658:
[----:B------:R-:W-:Y:S05]  /*88ce0*/  BSYNC B0 ;  /* 0x0000000000007941 */ /* 0x000fea0003800000 */
.L_x_16657:
        /* <DEDUP_REMOVED lines=8> */
.L_x_16660:
[----:B------:R-:W-:Y:S05]  /*88d70*/  BSYNC B3 ;  /* 0x0000000000037941 */ /* 0x000fea0003800000 */
.L_x_16659:
        /* <DEDUP_REMOVED lines=73> */
.L_x_16662:
[----:B------:R-:W-:Y:S05]  /*89210*/  BSYNC B0 ;  /* 0x0000000000007941 */ /* 0x000fea0003800000 */
.L_x_16661:
[----:B------:R-:W-:Y:S02]  /*89220*/  LOP3.LUT R3, R7, 0x80000000, R47, 0xb8, !PT ;  /* 0x8000000007037812 */ /* 0x000fe400078eb82f */
[----:B------:R-:W-:Y:S02]  /*89230*/  FSEL R6, R4, R6, P1 ;  /* 0x0000000604067208 */ /* 0x000fe40000800000 */
[----:B------:R-:W-:Y:S01]  /*89240*/  FSEL R7, R5, R3, P1 ;  /* 0x0000000305077208 */ /* 0x000fe20000800000 */
[----:B------:R-:W-:Y:S06]  /*89250*/  BRA `(.L_x_16630) ;  /* 0x00000010004c7947 */ /* 0x000fec0003800000 */
.L_x_16649:
        /* <DEDUP_REMOVED lines=23> */
.L_x_16664:
[----:B------:R-:W-:Y:S05]  /*893d0*/  BSYNC B3 ;  /* 0x0000000000037941 */ /* 0x000fea0003800000 */
.L_x_16663:
        /* <DEDUP_REMOVED lines=26> */
.L_x_16666:
[----:B------:R-:W-:Y:S05]  /*89580*/  BSYNC B3 ;  /* 0x0000000000037941 */ /* 0x000fea0003800000 */
.L_x_16665:
        /* <DEDUP_REMOVED lines=8> */
[----:B------:R-:W-:Y:S01]  /*89610*/  IMAD.U32 R52, RZ, RZ, UR8 ;  /* 0x00000008ff347e24 */ /* 0x000fe2000f8e00ff */
        /* <DEDUP_REMOVED lines=40> */
[----:B------:R-:W-:Y:S01]  /*898a0*/  ISETP.GT.AND P0, PT, R5, 0xfffff, PT ;  /* 0x000fffff0500780c */ /* 0x000fe20003f04270 */
[----:B------:R-:W-:Y:S01]  /*898b0*/  IMAD.MOV.U32 R9, RZ, RZ, R5 ;  /* 0x000000ffff097224 */ /* 0x000fe200078e0005 */
[----:B------:R-:W-:Y:S01]  /*898c0*/  MOV R8, R4 ;  /* 0x0000000400087202 */ /* 0x000fe20000000f00 */
[----:B------:R-:W-:-:S08]  /*898d0*/  DFMA R20, R6, R20, R6 ;  /* 0x000000140614722b */ /* 0x000fd00000000006 */
        /* <DEDUP_REMOVED lines=18> */
[----:B------:R-:W-:Y:S01]  /*89a00*/  @P1 FSEL R21, R7, -QNAN , P2 ;  /* 0xfff0000007151808 */ /* 0x000fe20001000000 */
[----:B------:R-:W-:Y:S01]  /*89a10*/  @!P0 IMAD.MOV.U32 R6, RZ, RZ, -0x435 ;  /* 0xfffffbcbff068424 */ /* 0x000fe200078e00ff */
[----:B------:R-:W-:Y:S06]  /*89a20*/  @P1 BRA `(.L_x_16668) ;  /* 0x0000000000f81947 */ /* 0x000fec0003800000 */
        /* <DEDUP_REMOVED lines=62> */
.L_x_16668:
[----:B------:R-:W-:Y:S05]  /*89e10*/  BSYNC B0 ;  /* 0x0000000000007941 */ /* 0x000fea0003800000 */
.L_x_16667:
        /* <DEDUP_REMOVED lines=8> */
.L_x_16670:
[----:B------:R-:W-:Y:S05]  /*89ea0*/  BSYNC B3 ;  /* 0x0000000000037941 */ /* 0x000fea0003800000 */
.L_x_16669:
        /* <DEDUP_REMOVED lines=74> */
.L_x_16672:
[----:B------:R-:W-:Y:S05]  /*8a350*/  BSYNC B0 ;  /* 0x0000000000007941 */ /* 0x000fea0003800000 */
.L_x_16671:
[----:B------:R-:W-:Y:S02]  /*8a360*/  LOP3.LUT R3, R7, 0x80000000, R47, 0xb8, !PT ;  /* 0x8000000007037812 */ /* 0x000fe400078eb82f */
[----:B------:R-:W-:Y:S02]  /*8a370*/  FSEL R6, R4, R6, P1 ;  /* 0x0000000604067208 */ /* 0x000fe40000800000 */
[----:B------:R-:W-:-:S07]  /*8a380*/  FSEL R7, R5, R3, P1 ;  /* 0x0000000305077208 */ /* 0x000fce0000800000 */
.L_x_16630:
[----:B------:R-:W-:Y:S05]  /*8a390*/  BSYNC B2 ;  /* 0x0000000000027941 */ /* 0x000fea0003800000 */
.L_x_16619:
[----:B------:R-:W-:Y:S01]  /*8a3a0*/  UMOV UR4, 0xfefa39ef ;  /* 0xfefa39ef00047882 */ /* 0x000fe20000000000 */
[----:B------:R-:W-:Y:S01]  /*8a3b0*/  UMOV UR5, 0x3fe62e42 ;  /* 0x3fe62e4200057882 */ /* 0x000fe20000000000 */
[----:B------:R-:W-:Y:S01]  /*8a3c0*/  LOP3.LUT R23, R7, 0x80000000, R47, 0xb8, !PT ;  /* 0x8000000007177812 */ /* 0x000fe200078eb82f */
[----:B------:R-:W-:Y:S01]  /*8a3d0*/  DADD R20, R20, UR4 ;  /* 0x0000000414147e29 */ /* 0x000fe20008000000 */
[----:B------:R-:W-:-:S09]  /*8a3e0*/  IMAD.MOV.U32 R22, RZ, RZ, R6 ;  /* 0x000000ffff167224 */ /* 0x000fd200078e0006 */
[----:B------:R-:W-:Y:S01]  /*8a3f0*/  LOP3.LUT R21, R21, 0x80000000, R45, 0xb8, !PT ;  /* 0x8000000015157812 */ /* 0x000fe200078eb82d */
[----:B------:R-:W-:Y:S06]  /*8a400*/  BRA `(.L_x_16540) ;  /* 0x00000000004c7947 */ /* 0x000fec0003800000 */
.L_x_16541:
        /* <DEDUP_REMOVED lines=19> */
.L_x_16540:
[----:B------:R-:W-:Y:S05]  /*8a540*/  BSYNC B1 ;  /* 0x0000000000017941 */ /* 0x000fea0003800000 */
.L_x_16539:
[----:B------:R-:W-:Y:S05]  /*8a550*/  WARPSYNC.ALL ;  /* 0x0000000000007948 */ /* 0x000fea0003800000 */
[----:B------:R-:W0:Y:S01]  /*8a560*/  S2R R2, SR_TID.X ;  /* 0x0000000000027919 */ /* 0x000e220000002100 */
[----:B------:R-:W-:Y:S01]  /*8a570*/  BSSY B1, `(.L_x_16673) ;  /* 0x0000aac000017945 */ /* 0x000fe20003800000 */
        /* <DEDUP_REMOVED lines=66> */
[----:B------:R-:W-:Y:S01]  /*8a9a0*/  MOV R9, UR8 ;  /* 0x0000000800097c02 */ /* 0x000fe20008000f00 */
[----:B------:R-:W-:Y:S01]  /*8a9b0*/  IMAD.MOV.U32 R16, RZ, RZ, RZ ;  /* 0x000000ffff107224 */ /* 0x000fe200078e00ff */
[----:B------:R-:W-:Y:S01]  /*8a9c0*/  IADD3 R17, -R52, 0x7fd00000, RZ ;  /* 0x7fd0000034117810 */ /* 0x000fe20007ffe1ff */
[----:B------:R-:W-:Y:S01]  /*8a9d0*/  DSETP.NEU.AND P2, PT, R46, RZ, PT ;  /* 0x000000ff2e00722a */ /* 0x000fe20003f4d000 */
[----:B------:R-:W-:Y:S01]  /*8a9e0*/  LOP3.LUT R69, R68, 0x100000, RZ, 0xfc, !PT ;  /* 0x0010000044457812 */ /* 0x000fe200078efcff */
[----:B------:R-:W-:Y:S01]  /*8a9f0*/  IMAD.MOV.U32 R68, RZ, RZ, RZ ;  /* 0x000000ffff447224 */ /* 0x000fe200078e00ff */
[----:B------:R-:W-:Y:S01]  /*8aa00*/  ISETP.GE.U32.AND P3, PT, R47, 0x7ff00000, PT ;  /* 0x7ff000002f00780c */ /* 0x000fe20003f66070 */
[----:B------:R-:W-:-:S02]  /*8aa10*/  DSETP.MIN.AND P0, P1, R18, UR4, PT ;  /* 0x0000000412007e2a */ /* 0x000fc4000b900000 */
        /* <DEDUP_REMOVED lines=75> */
.L_x_16680:
[----:B------:R-:W-:Y:S05]  /*8aed0*/  BSYNC B3 ;  /* 0x0000000000037941 */ /* 0x000fea0003800000 */
.L_x_16679:
        /* <DEDUP_REMOVED lines=82> */
.L_x_16678:
        /* <DEDUP_REMOVED lines=36> */
.L_x_16688:
[----:B------:R-:W-:Y:S05]  /*8b640*/  BSYNC B4 ;  /* 0x0000000000047941 */ /* 0x000fea0003800000 */
.L_x_16687:
[----:B------:R-:W-:Y:S02]  /*8b650*/  IMAD.MOV.U32 R16, RZ, RZ, R2 ;  /* 0x000000ffff107224 */ /* 0x000fe400078e0002 */
[----:B------:R-:W-:Y:S01]  /*8b660*/  IMAD.MOV.U32 R17, RZ, RZ, R3 ;  /* 0x000000ffff117224 */ /* 0x000fe200078e0003 */
[----:B------:R-:W-:Y:S06]  /*8b670*/  BRA `(.L_x_16686) ;  /* 0x0000000000047947 */ /* 0x000fec0003800000 */
.L_x_16685:
[----:B------:R-:W-:-:S11]  /*8b680*/  DADD R16, -R66, R64 ;  /* 0x0000000042107229 */ /* 0x000fd60000000140 */
.L_x_16686:
[----:B------:R-:W-:Y:S05]  /*8b690*/  BSYNC B3 ;  /* 0x0000000000037941 */ /* 0x000fea0003800000 */
.L_x_16684:
        /* <DEDUP_REMOVED lines=31> */
.L_x_16693:
[----:B------:R-:W-:Y:S05]  /*8b890*/  BSYNC B4 ;  /* 0x0000000000047941 */ /* 0x000fea0003800000 */
.L_x_16692:
[----:B------:R-:W-:Y:S05]  /*8b8a0*/  BRA `(.L_x_16691) ;  /* 0x0000000000047947 */ /* 0x000fea0003800000 */
.L_x_16690:
[----:B------:R-:W-:-:S11]  /*8b8b0*/  DADD R2, R46, -R8 ;  /* 0x000000002e027229 */ /* 0x000fd60000000808 */
.L_x_16691:
[----:B------:R-:W-:Y:S05]  /*8b8c0*/  BSYNC B3 ;  /* 0x0000000000037941 */ /* 0x000fea0003800000 */
.L_x_16689:
        /* <DEDUP_REMOVED lines=30> */
.L_x_16695:
[----:B------:R-:W-:Y:S05]  /*8bab0*/  BSYNC B3 ;  /* 0x0000000000037941 */ /* 0x000fea0003800000 */
.L_x_16694:
        /* <DEDUP_REMOVED lines=86> */
.L_x_16696:
        /* <DEDUP_REMOVED lines=22> */
.L_x_16698:
[----:B------:R-:W-:Y:S05]  /*8c180*/  BSYNC B3 ;  /* 0x0000000000037941 */ /* 0x000fea0003800000 */
.L_x_16697:
        /* <DEDUP_REMOVED lines=30> */
.L_x_16683:
        /* <DEDUP_REMOVED lines=26> */
.L_x_16701:
[----:B------:R-:W-:Y:S05]  /*8c510*/  BSYNC B3 ;  /* 0x0000000000037941 */ /* 0x000fea0003800000 */
.L_x_16700:
        /* <DEDUP_REMOVED lines=27> */
.L_x_16704:
[----:B------:R-:W-:Y:S05]  /*8c6d0*/  BSYNC B3 ;  /* 0x0000000000037941 */ /* 0x000fea0003800000 */
.L_x_16703:
        /* <DEDUP_REMOVED lines=30> */
.L_x_16702:
        /* <DEDUP_REMOVED lines=76> */
.L_x_16705:
[----:B------:R-:W-:Y:S01]  /*8cd80*/  IMAD.MOV.U32 R2, RZ, RZ, 0x0 ;  /* 0x00000000ff027424 */ /* 0x000fe200078e00ff */
[----:B------:R-:W-:Y:S01]  /*8cd90*/  FSETP.NEU.FTZ.AND P0, PT, R5, RZ, PT ;  /* 0x000000ff0500720b */ /* 0x000fe20003f1d000 */
[----:B------:R-:W-:-:S06]  /*8cda0*/  IMAD.MOV.U32 R3, RZ, RZ, 0x7ff00000 ;  /* 0x7ff00000ff037424 */ /* 0x000fcc00078e00ff */
[----:B------:R-:W-:-:S10]  /*8cdb0*/  DFMA R2, R4, R2, +INF ;  /* 0x7ff000000402742b */ /* 0x000fd40000000002 */
[----:B------:R-:W-:Y:S02]  /*8cdc0*/  FSEL R16, R2, RZ, P0 ;  /* 0x000000ff02107208 */ /* 0x000fe40000000000 */
[----:B------:R-:W-:Y:S01]  /*8cdd0*/  FSEL R17, R3, -QNAN , P0 ;  /* 0xfff0000003117808 */ /* 0x000fe20000000000 */
[----:B------:R-:W-:Y:S06]  /*8cde0*/  BRA `(.L_x_16681) ;  /* 0x0000000400447947 */ /* 0x000fec0003800000 */
.L_x_16699:
        /* <DEDUP_REMOVED lines=27> */
.L_x_16707:
[----:B------:R-:W-:Y:S05]  /*8cfa0*/  BSYNC B3 ;  /* 0x0000000000037941 */ /* 0x000fea0003800000 */
.L_x_16706:
        /* <DEDUP_REMOVED lines=17> */
[----:B------:R-:W-:Y:S01]  /*8d0c0*/  IMAD.MOV.U32 R3, RZ, RZ, R5 ;  /* 0x000000ffff037224 */ /* 0x000fe200078e0005 */
[----:B------:R-:W-:Y:S01]  /*8d0d0*/  MOV R5, R45 ;  /* 0x0000002d00057202 */ /* 0x000fe20000000f00 */
[----:B------:R-:W-:-:S07]  /*8d0e0*/  IMAD.MOV.U32 R6, RZ, RZ, R44 ;  /* 0x000000ffff067224 */ /* 0x000fce00078e002c */
[----:B------:R-:W-:Y:S05]  /*8d0f0*/  CALL.REL.NOINC `($__internal_29_$__cuda_sm20_div_rn_f64_full) ;  /* 0x000001d800547944 */ /* 0x000fea0003c00000 */
.L_x_16709:
[----:B------:R-:W-:Y:S05]  /*8d100*/  BSYNC B3 ;  /* 0x0000000000037941 */ /* 0x000fea0003800000 */
.L_x_16708:
[----:B------:R-:W-:Y:S02]  /*8d110*/  IMAD.MOV.U32 R16, RZ, RZ, R2 ;  /* 0x000000ffff107224 */ /* 0x000fe400078e0002 */
[----:B------:R-:W-:Y:S01]  /*8d120*/  IMAD.MOV.U32 R17, RZ, RZ, R3 ;  /* 0x000000ffff117224 */ /* 0x000fe200078e0003 */
[----:B------:R-:W-:Y:S06]  /*8d130*/  BRA `(.L_x_16681) ;  /* 0x0000000000707947 */ /* 0x000fec0003800000 */
.L_x_16682:
        /* <DEDUP_REMOVED lines=25> */
.L_x_16711:
[----:B------:R-:W-:Y:S05]  /*8d2d0*/  BSYNC B3 ;  /* 0x0000000000037941 */ /* 0x000fea0003800000 */
.L_x_16710:
[----:B------:R-:W-:Y:S01]  /*8d2e0*/  MOV R16, R4 ;  /* 0x0000000400107202 */ /* 0x000fe20000000f00 */
[----:B------:R-:W-:-:S07]  /*8d2f0*/  IMAD.MOV.U32 R17, RZ, RZ, R5 ;  /* 0x000000ffff117224 */ /* 0x000fce00078e0005 */
.L_x_16681:
[----:B------:R-:W-:Y:S05]  /*8d300*/  BSYNC B2 ;  /* 0x0000000000027941 */ /* 0x000fea0003800000 */
.L_x_16677:
        /* <DEDUP_REMOVED lines=25> */
.L_x_16716:
[----:B------:R-:W-:Y:S05]  /*8d4a0*/  BSYNC B4 ;  /* 0x0000000000047941 */ /* 0x000fea0003800000 */
.L_x_16715:
        /* <DEDUP_REMOVED lines=49> */
.L_x_16718:
        /* <DEDUP_REMOVED lines=71> */
.L_x_16717:
        /* <DEDUP_REMOVED lines=37> */
.L_x_16727:
[----:B------:R-:W-:Y:S05]  /*8de80*/  BSYNC B6 ;  /* 0x0000000000067941 */ /* 0x000fea0003800000 */
.L_x_16726:
[----:B------:R-:W-:Y:S02]  /*8de90*/  IMAD.MOV.U32 R68, RZ, RZ, R2 ;  /* 0x000000ffff447224 */ /* 0x000fe400078e0002 */
[----:B------:R-:W-:Y:S01]  /*8dea0*/  IMAD.MOV.U32 R69, RZ, RZ, R3 ;  /* 0x000000ffff457224 */ /* 0x000fe200078e0003 */
[----:B------:R-:W-:Y:S06]  /*8deb0*/  BRA `(.L_x_16725) ;  /* 0x0000000000047947 */ /* 0x000fec0003800000 */
.L_x_16724:
[----:B------:R-:W-:-:S11]  /*8dec0*/  DADD R68, -R66, R64 ;  /* 0x0000000042447229 */ /* 0x000fd60000000140 */
.L_x_16725:
[----:B------:R-:W-:Y:S05]  /*8ded0*/  BSYNC B5 ;  /* 0x0000000000057941 */ /* 0x000fea0003800000 */
.L_x_16723:
        /* <DEDUP_REMOVED lines=28> */
.L_x_16732:
[----:B------:R-:W-:Y:S05]  /*8e0a0*/  BSYNC B6 ;  /* 0x0000000000067941 */ /* 0x000fea0003800000 */
.L_x_16731:
[----:B------:R-:W-:Y:S02]  /*8e0b0*/  IMAD.MOV.U32 R44, RZ, RZ, R2 ;  /* 0x000000ffff2c7224 */ /* 0x000fe400078e0002 */
[----:B------:R-:W-:Y:S01]  /*8e0c0*/  IMAD.MOV.U32 R45, RZ, RZ, R3 ;  /* 0x000000ffff2d7224 */ /* 0x000fe200078e0003 */
[----:B------:R-:W-:Y:S06]  /*8e0d0*/  BRA `(.L_x_16730) ;  /* 0x0000000000047947 */ /* 0x000fec0003800000 */
.L_x_16729:
[----:B------:R-:W-:-:S11]  /*8e0e0*/  DADD R44, -R62, R46 ;  /* 0x000000003e2c7229 */ /* 0x000fd6000000012e */
.L_x_16730:
[----:B------:R-:W-:Y:S05]  /*8e0f0*/  BSYNC B5 ;  /* 0x0000000000057941 */ /* 0x000fea0003800000 */
.L_x_16728:
        /* <DEDUP_REMOVED lines=30> */
.L_x_16734:
[----:B------:R-:W-:Y:S05]  /*8e2e0*/  BSYNC B5 ;  /* 0x0000000000057941 */ /* 0x000fea0003800000 */
.L_x_16733:
[----:B------:R-:W-:Y:S02]  /*8e2f0*/  IMAD.MOV.U32 R44, RZ, RZ, R4 ;  /* 0x000000ffff2c7224 */ /* 0x000fe400078e0004 */
[----:B------:R-:W-:Y:S01]  /*8e300*/  IMAD.MOV.U32 R45, RZ, RZ, R5 ;  /* 0x000000ffff2d7224 */ /* 0x000fe200078e0005 */
[----:B------:R-:W-:Y:S06]  /*8e310*/  BRA `(.L_x_16735) ;  /* 0x0000000800607947 */ /* 0x000fec0003800000 */
.L_x_16722:
        /* <DEDUP_REMOVED lines=30> */
.L_x_16738:
[----:B------:R-:W-:Y:S05]  /*8e500*/  BSYNC B5 ;  /* 0x0000000000057941 */ /* 0x000fea0003800000 */
.L_x_16737:
[----:B------:R-:W-:Y:S02]  /*8e510*/  IMAD.MOV.U32 R44, RZ, RZ, R4 ;  /* 0x000000ffff2c7224 */ /* 0x000fe400078e0004 */
[----:B------:R-:W-:Y:S01]  /*8e520*/  IMAD.MOV.U32 R45, RZ, RZ, R5 ;  /* 0x000000ffff2d7224 */ /* 0x000fe200078e0005 */
[----:B------:R-:W-:Y:S06]  /*8e530*/  BRA `(.L_x_16735) ;  /* 0x0000000400d87947 */ /* 0x000fec0003800000 */
.L_x_16736:
        /* <DEDUP_REMOVED lines=31> */
.L_x_16740:
[----:B------:R-:W-:Y:S05]  /*8e730*/  BSYNC B5 ;  /* 0x0000000000057941 */ /* 0x000fea0003800000 */
.L_x_16739:
        /* <DEDUP_REMOVED lines=21> */
.L_x_16742:
[----:B------:R-:W-:Y:S05]  /*8e890*/  BSYNC B5 ;  /* 0x0000000000057941 */ /* 0x000fea0003800000 */
.L_x_16741:
[----:B------:R-:W-:Y:S01]  /*8e8a0*/  DMUL R10, R10, 8.11296384146066816958e+31 ;  /* 0x469000000a0a7828 */ /* 0x000fe20000000000 */
[----:B------:R-:W-:Y:S02]  /*8e8b0*/  IMAD.MOV.U32 R44, RZ, RZ, R2 ;  /* 0x000000ffff2c7224 */ /* 0x000fe400078e0002 */
[----:B------:R-:W-:Y:S01]  /*8e8c0*/  IMAD.MOV.U32 R45, RZ, RZ, R3 ;  /* 0x000000ffff2d7224 */ /* 0x000fe200078e0003 */
[----:B------:R-:W-:Y:S07]  /*8e8d0*/  BRA `(.L_x_16735) ;  /* 0x0000000000f07947 */ /* 0x000fee0003800000 */
.L_x_16721:
        /* <DEDUP_REMOVED lines=27> */
.L_x_16744:
[----:B------:R-:W-:Y:S05]  /*8ea90*/  BSYNC B5 ;  /* 0x0000000000057941 */ /* 0x000fea0003800000 */
.L_x_16743:
        /* <DEDUP_REMOVED lines=30> */
.L_x_16746:
[----:B------:R-:W-:Y:S05]  /*8ec80*/  BSYNC B5 ;  /* 0x0000000000057941 */ /* 0x000fea0003800000 */
.L_x_16745:
[----:B------:R-:W-:-:S11]  /*8ec90*/  DMUL R44, R4, R46 ;  /* 0x0000002e042c7228 */ /* 0x000fd60000000000 */
.L_x_16735:
[----:B------:R-:W-:Y:S05]  /*8eca0*/  BSYNC B4 ;  /* 0x0000000000047941 */ /* 0x000fea0003800000 */
.L_x_16720:
[----:B------:R-:W-:Y:S05]  /*8ecb0*/  BRA `(.L_x_16747) ;  /* 0x0000000000087947 */ /* 0x000fea0003800000 */
.L_x_16714:
[----:B------:R-:W-:Y:S02]  /*8ecc0*/  DMUL R44, R18, 9.00719925474099200000e+15 ;  /* 0x43400000122c7828 */ /* 0x000fe40000000000 */
[----:B------:R-:W-:-:S11]  /*8ecd0*/  DMUL R10, R10, 9.00719925474099200000e+15 ;  /* 0x434000000a0a7828 */ /* 0x000fd60000000000 */
.L_x_16747:
[----:B------:R-:W-:Y:S05]  /*8ece0*/  BSYNC B2 ;  /* 0x0000000000027941 */ /* 0x000fea0003800000 */
.L_x_16713:
        /* <DEDUP_REMOVED lines=28> */
.L_x_16749:
[----:B------:R-:W-:Y:S05]  /*8eeb0*/  BSYNC B2 ;  /* 0x0000000000027941 */ /* 0x000fea0003800000 */
.L_x_16748:
        /* <DEDUP_REMOVED lines=82> */
.L_x_16751:
[----:B------:R-:W-:Y:S02]  /*8f3e0*/  FSEL R2, RZ, 3.37028055040000000000e+12, P1 ;  /* 0x54442d18ff027808 */ /* 0x000fe40000800000 */
[----:B------:R-:W-:-:S07]  /*8f3f0*/  FSEL R3, RZ, 2.1426990032196044922, P1 ;  /* 0x400921fbff037808 */ /* 0x000fce0000800000 */
.L_x_16752:
[----:B------:R-:W-:Y:S05]  /*8f400*/  BSYNC B0 ;  /* 0x0000000000007941 */ /* 0x000fea0003800000 */
.L_x_16750:
[----:B------:R-:W-:Y:S01]  /*8f410*/  DADD R44, |R44|, |R10| ;  /* 0x000000002c2c7229 */ /* 0x000fe2000000060a */
[----:B------:R-:W-:-:S07]  /*8f420*/  LOP3.LUT R11, R3, 0x80000000, R11, 0xb8, !PT ;  /* 0x80000000030b7812 */ /* 0x000fce00078eb80b */
[----:B------:R-:W-:-:S06]  /*8f430*/  DSETP.GTU.AND P0, PT, |R44|, +INF , PT ;  /* 0x7ff000002c00742a */ /* 0x000fcc0003f0c200 */
[----:B------:R-:W-:Y:S02]  /*8f440*/  FSEL R2, R44, R2, P0 ;  /* 0x000000022c027208 */ /* 0x000fe40000000000 */
[----:B------:R-:W-:-:S07]  /*8f450*/  FSEL R3, R45, R11, P0 ;  /* 0x0000000b2d037208 */ /* 0x000fce0000000000 */
.L_x_16719:
[----:B------:R-:W-:Y:S05]  /*8f460*/  BSYNC B3 ;  /* 0x0000000000037941 */ /* 0x000fea0003800000 */
.L_x_16712:
[----:B------:R-:W-:Y:S01]  /*8f470*/  LOP3.LUT R19, R3, 0x80000000, R51, 0xb8, !PT ;  /* 0x8000000003137812 */ /* 0x000fe200078eb833 */
[----:B------:R-:W-:Y:S01]  /*8f480*/  IMAD.MOV.U32 R18, RZ, RZ, R2 ;  /* 0x000000ffff127224 */ /* 0x000fe200078e0002 */
[----:B------:R-:W-:Y:S01]  /*8f490*/  LOP3.LUT R17, R17, 0x80000000, R49, 0xb8, !PT ;  /* 0x8000000011117812 */ /* 0x000fe200078eb831 */
[----:B------:R-:W-:Y:S06]  /*8f4a0*/  BRA `(.L_x_16674) ;  /* 0x0000005800e07947 */ /* 0x000fec0003800000 */
.L_x_16676:
        /* <DEDUP_REMOVED lines=112> */
.L_x_16758:
[----:B------:R-:W-:Y:S05]  /*8fbb0*/  BSYNC B0 ;  /* 0x0000000000007941 */ /* 0x000fea0003800000 */
.L_x_16757:
        /* <DEDUP_REMOVED lines=8> */
.L_x_16760:
[----:B------:R-:W-:Y:S05]  /*8fc40*/  BSYNC B3 ;  /* 0x0000000000037941 */ /* 0x000fea0003800000 */
.L_x_16759:
        /* <DEDUP_REMOVED lines=82> */
.L_x_16762:
[----:B------:R-:W-:-:S04]  /*90170*/  ISETP.GE.AND P0, PT, R17, RZ, PT ;  /* 0x000000ff1100720c */ /* 0x000fc80003f06270 */
[----:B------:R-:W-:Y:S02]  /*90180*/  FSEL R6, RZ, 3.37028055040000000000e+12, P0 ;  /* 0x54442d18ff067808 */ /* 0x000fe40000000000 */
[----:B------:R-:W-:-:S07]  /*90190*/  FSEL R7, RZ, 2.1426990032196044922, P0 ;  /* 0x400921fbff077808 */ /* 0x000fce0000000000 */
.L_x_16763:
[----:B------:R-:W-:Y:S05]  /*901a0*/  BSYNC B0 ;  /* 0x0000000000007941 */ /* 0x000fea0003800000 */
.L_x_16761:
[----:B------:R-:W-:Y:S01]  /*901b0*/  DADD R2, |R48|, |R50| ;  /* 0x0000000030027229 */ /* 0x000fe20000000632 */
[----:B------:R-:W-:Y:S01]  /*901c0*/  LOP3.LUT R11, R7, 0x80000000, R11, 0xb8, !PT ;  /* 0x80000000070b7812 */ /* 0x000fe200078eb80b */
[----:B------:R-:W-:-:S06]  /*901d0*/  DMUL R18, R18, 0.5 ;  /* 0x3fe0000012127828 */ /* 0x000fcc0000000000 */
[----:B------:R-:W-:-:S06]  /*901e0*/  DSETP.GTU.AND P0, PT, |R2|, +INF , PT ;  /* 0x7ff000000200742a */ /* 0x000fcc0003f0c200 */
[----:B------:R-:W-:Y:S02]  /*901f0*/  FSEL R6, R2, R6, P0 ;  /* 0x0000000602067208 */ /* 0x000fe40000000000 */
[----:B------:R-:W-:Y:S01]  /*90200*/  FSEL R7, R3, R11, P0 ;  /* 0x0000000b03077208 */ /* 0x000fe20000000000 */
[----:B------:R-:W-:Y:S06]  /*90210*/  BRA `(.L_x_16764) ;  /* 0x0000004c00187947 */ /* 0x000fec0003800000 */
.L_x_16756:
        /* <DEDUP_REMOVED lines=135> */
.L_x_16766:
[----:B------:R-:W-:Y:S05]  /*90a90*/  BSYNC B0 ;  /* 0x0000000000007941 */ /* 0x000fea0003800000 */
.L_x_16765:
        /* <DEDUP_REMOVED lines=8> */
.L_x_16768:
[----:B------:R-:W-:Y:S05]  /*90b20*/  BSYNC B3 ;  /* 0x0000000000037941 */ /* 0x000fea0003800000 */
.L_x_16767:
        /* <DEDUP_REMOVED lines=82> */
.L_x_16770:
[----:B------:R-:W-:-:S04]  /*91050*/  ISETP.GE.AND P0, PT, R17, RZ, PT ;  /* 0x000000ff1100720c */ /* 0x000fc80003f06270 */
[----:B------:R-:W-:Y:S02]  /*91060*/  FSEL R6, RZ, 3.37028055040000000000e+12, P0 ;  /* 0x54442d18ff067808 */ /* 0x000fe40000000000 */
[----:B------:R-:W-:-:S07]  /*91070*/  FSEL R7, RZ, 2.1426990032196044922, P0 ;  /* 0x400921fbff077808 */ /* 0x000fce0000000000 */
.L_x_16771:
[----:B------:R-:W-:Y:S05]  /*91080*/  BSYNC B0 ;  /* 0x0000000000007941 */ /* 0x000fea0003800000 */
.L_x_16769:
[----:B------:R-:W-:Y:S01]  /*91090*/  DADD R2, |R48|, |R50| ;  /* 0x0000000030027229 */ /* 0x000fe20000000632 */
[----:B------:R-:W-:-:S07]  /*910a0*/  LOP3.LUT R11, R7, 0x80000000, R11, 0xb8, !PT ;  /* 0x80000000070b7812 */ /* 0x000fce00078eb80b */
[----:B------:R-:W-:-:S06]  /*910b0*/  DSETP.GTU.AND P0, PT, |R2|, +INF , PT ;  /* 0x7ff000000200742a */ /* 0x000fcc0003f0c200 */
[----:B------:R-:W-:Y:S02]  /*910c0*/  FSEL R6, R2, R6, P0 ;  /* 0x0000000602067208 */ /* 0x000fe40000000000 */
[----:B------:R-:W-:Y:S01]  /*910d0*/  FSEL R7, R3, R11, P0 ;  /* 0x0000000b03077208 */ /* 0x000fe20000000000 */
[----:B------:R-:W-:Y:S06]  /*910e0*/  BRA `(.L_x_16764) ;  /* 0x0000003c00647947 */ /* 0x000fec0003800000 */
.L_x_16755:
        /* <DEDUP_REMOVED lines=23> */
.L_x_16773:
[----:B------:R-:W-:Y:S05]  /*91260*/  BSYNC B3 ;  /* 0x0000000000037941 */ /* 0x000fea0003800000 */
.L_x_16772:
        /* <DEDUP_REMOVED lines=26> */
.L_x_16775:
[----:B------:R-:W-:Y:S05]  /*91410*/  BSYNC B3 ;  /* 0x0000000000037941 */ /* 0x000fea0003800000 */
.L_x_16774:
        /* <DEDUP_REMOVED lines=136> */
.L_x_16777:
[----:B------:R-:W-:Y:S05]  /*91ca0*/  BSYNC B0 ;  /* 0x0000000000007941 */ /* 0x000fea0003800000 */
.L_x_16776:
        /* <DEDUP_REMOVED lines=8> */
.L_x_16779:
[----:B------:R-:W-:Y:S05]  /*91d30*/  BSYNC B3 ;  /* 0x0000000000037941 */ /* 0x000fea0003800000 */
.L_x_16778:
        /* <DEDUP_REMOVED lines=82> */
.L_x_16781:
[----:B------:R-:W-:-:S04]  /*92260*/  ISETP.GE.AND P0, PT, R17, RZ, PT ;  /* 0x000000ff1100720c */ /* 0x000fc80003f06270 */
[----:B------:R-:W-:Y:S02]  /*92270*/  FSEL R6, RZ, 3.37028055040000000000e+12, P0 ;  /* 0x54442d18ff067808 */ /* 0x000fe40000000000 */
[----:B------:R-:W-:-:S07]  /*92280*/  FSEL R7, RZ, 2.1426990032196044922, P0 ;  /* 0x400921fbff077808 */ /* 0x000fce0000000000 */
.L_x_16782:
[----:B------:R-:W-:Y:S05]  /*92290*/  BSYNC B0 ;  /* 0x0000000000007941 */ /* 0x000fea0003800000 */
.L_x_16780:
[----:B------:R-:W-:Y:S01]  /*922a0*/  DADD R2, |R48|, |R50| ;  /* 0x0000000030027229 */ /* 0x000fe20000000632 */
[----:B------:R-:W-:Y:S01]  /*922b0*/  LOP3.LUT R11, R7, 0x80000000, R11, 0xb8, !PT ;  /* 0x80000000070b7812 */ /* 0x000fe200078eb80b */
[----:B------:R-:W-:-:S06]  /*922c0*/  DADD R18, R18, 1 ;  /* 0x3ff0000012127429 */ /* 0x000fcc0000000000 */
[----:B------:R-:W-:-:S06]  /*922d0*/  DSETP.GTU.AND P0, PT, |R2|, +INF , PT ;  /* 0x7ff000000200742a */ /* 0x000fcc0003f0c200 */
[----:B------:R-:W-:Y:S02]  /*922e0*/  FSEL R6, R2, R6, P0 ;  /* 0x0000000602067208 */ /* 0x000fe40000000000 */
[----:B------:R-:W-:Y:S01]  /*922f0*/  FSEL R7, R3, R11, P0 ;  /* 0x0000000b03077208 */ /* 0x000fe20000000000 */
[----:B------:R-:W-:Y:S06]  /*92300*/  BRA `(.L_x_16764) ;  /* 0x0000002800dc7947 */ /* 0x000fec0003800000 */
.L_x_16754:
        /* <DEDUP_REMOVED lines=108> */
.L_x_16786:
[----:B------:R-:W-:Y:S05]  /*929d0*/  BSYNC B0 ;  /* 0x0000000000007941 */ /* 0x000fea0003800000 */
.L_x_16785:
        /* <DEDUP_REMOVED lines=8> */
.L_x_16788:
[----:B------:R-:W-:Y:S05]  /*92a60*/  BSYNC B3 ;  /* 0x0000000000037941 */ /* 0x000fea0003800000 */
.L_x_16787:
        /* <DEDUP_REMOVED lines=73> */
.L_x_16790:
[----:B------:R-:W-:Y:S05]  /*92f00*/  BSYNC B0 ;  /* 0x0000000000007941 */ /* 0x000fea0003800000 */
.L_x_16789:
[----:B------:R-:W-:Y:S01]  /*92f10*/  LOP3.LUT R3, R7, 0x80000000, R51, 0xb8, !PT ;  /* 0x8000000007037812 */ /* 0x000fe200078eb833 */
[----:B------:R-:W-:Y:S01]  /*92f20*/  DMUL R18, R18, 0.5 ;  /* 0x3fe0000012127828 */ /* 0x000fe20000000000 */
[----:B------:R-:W-:Y:S02]  /*92f30*/  FSEL R6, R4, R6, P0 ;  /* 0x0000000604067208 */ /* 0x000fe40000000000 */
[----:B------:R-:W-:Y:S01]  /*92f40*/  FSEL R7, R5, R3, P0 ;  /* 0x0000000305077208 */ /* 0x000fe20000000000 */
[----:B------:R-:W-:Y:S07]  /*92f50*/  BRA `(.L_x_16764) ;  /* 0x0000001c00c87947 */ /* 0x000fee0003800000 */
.L_x_16784:
        /* <DEDUP_REMOVED lines=135> */
.L_x_16792:
[----:B------:R-:W-:Y:S05]  /*937d0*/  BSYNC B0 ;  /* 0x0000000000007941 */ /* 0x000fea0003800000 */
.L_x_16791:
        /* <DEDUP_REMOVED lines=8> */
.L_x_16794:
[----:B------:R-:W-:Y:S05]  /*93860*/  BSYNC B3 ;  /* 0x0000000000037941 */ /* 0x000fea0003800000 */
.L_x_16793:
        /* <DEDUP_REMOVED lines=73> */
.L_x_16796:
[----:B------:R-:W-:Y:S05]  /*93d00*/  BSYNC B0 ;  /* 0x0000000000007941 */ /* 0x000fea0003800000 */
.L_x_16795:
[----:B------:R-:W-:Y:S02]  /*93d10*/  LOP3.LUT R3, R7, 0x80000000, R51, 0xb8, !PT ;  /* 0x8000000007037812 */ /* 0x000fe400078eb833 */
[----:B------:R-:W-:Y:S02]  /*93d20*/  FSEL R6, R4, R6, P1 ;  /* 0x0000000604067208 */ /* 0x000fe40000800000 */
[----:B------:R-:W-:Y:S01]  /*93d30*/  FSEL R7, R5, R3, P1 ;  /* 0x0000000305077208 */ /* 0x000fe20000800000 */
[----:B------:R-:W-:Y:S06]  /*93d40*/  BRA `(.L_x_16764) ;  /* 0x00000010004c7947 */ /* 0x000fec0003800000 */
.L_x_16783:
        /* <DEDUP_REMOVED lines=23> */
.L_x_16798:
[----:B------:R-:W-:Y:S05]  /*93ec0*/  BSYNC B3 ;  /* 0x0000000000037941 */ /* 0x000fea0003800000 */
.L_x_16797:
        /* <DEDUP_REMOVED lines=26> */
.L_x_16800:
[----:B------:R-:W-:Y:S05]  /*94070*/  BSYNC B3 ;  /* 0x0000000000037941 */ /* 0x000fea0003800000 */
.L_x_16799:
        /* <DEDUP_REMOVED lines=136> */
.L_x_16802:
[----:B------:R-:W-:Y:S05]  /*94900*/  BSYNC B0 ;  /* 0x0000000000007941 */ /* 0x000fea0003800000 */
.L_x_16801:
        /* <DEDUP_REMOVED lines=8> */
.L_x_16804:
[----:B------:R-:W-:Y:S05]  /*94990*/  BSYNC B3 ;  /* 0x0000000000037941 */ /* 0x000fea0003800000 */
.L_x_16803:
        /* <DEDUP_REMOVED lines=74> */
.L_x_16806:
[----:B------:R-:W-:Y:S05]  /*94e40*/  BSYNC B0 ;  /* 0x0000000000007941 */ /* 0x000fea0003800000 */
.L_x_16805:
[----:B------:R-:W-:Y:S02]  /*94e50*/  LOP3.LUT R3, R7, 0x80000000, R51, 0xb8, !PT ;  /* 0x8000000007037812 */ /* 0x000fe400078eb833 */
[----:B------:R-:W-:Y:S02]  /*94e60*/  FSEL R6, R4, R6, P1 ;  /* 0x0000000604067208 */ /* 0x000fe40000800000 */
[----:B------:R-:W-:-:S07]  /*94e70*/  FSEL R7, R5, R3, P1 ;  /* 0x0000000305077208 */ /* 0x000fce0000800000 */
.L_x_16764:
[----:B------:R-:W-:Y:S05]  /*94e80*/  BSYNC B2 ;  /* 0x0000000000027941 */ /* 0x000fea0003800000 */
.L_x_16753:
[----:B------:R-:W-:Y:S01]  /*94e90*/  UMOV UR4, 0xfefa39ef ;  /* 0xfefa39ef00047882 */ /* 0x000fe20000000000 */
[----:B------:R-:W-:Y:S02]  /*94ea0*/  UMOV UR5, 0x3fe62e42 ;  /* 0x3fe62e4200057882 */ /* 0x000fe40000000000 */
[----:B------:R-:W-:Y:S01]  /*94eb0*/  DADD R16, R18, UR4 ;  /* 0x0000000412107e29 */ /* 0x000fe20008000000 */
[----:B------:R-:W-:Y:S01]  /*94ec0*/  LOP3.LUT R19, R7, 0x80000000, R51, 0xb8, !PT ;  /* 0x8000000007137812 */ /* 0x000fe200078eb833 */
[----:B------:R-:W-:-:S08]  /*94ed0*/  IMAD.MOV.U32 R18, RZ, RZ, R6 ;  /* 0x000000ffff127224 */ /* 0x000fd000078e0006 */
[----:B------:R-:W-:Y:S01]  /*94ee0*/  LOP3.LUT R17, R17, 0x80000000, R49, 0xb8, !PT ;  /* 0x8000000011117812 */ /* 0x000fe200078eb831 */
[----:B------:R-:W-:Y:S06]  /*94ef0*/  BRA `(.L_x_16674) ;  /* 0x00000000004c7947 */ /* 0x000fec0003800000 */
.L_x_16675:
        /* <DEDUP_REMOVED lines=19> */
.L_x_16674:
[----:B------:R-:W-:Y:S05]  /*95030*/  BSYNC B1 ;  /* 0x0000000000017941 */ /* 0x000fea0003800000 */
.L_x_16673:
        /* <DEDUP_REMOVED lines=154> */
.L_x_16814:
[----:B------:R-:W-:Y:S05]  /*959e0*/  BSYNC B3 ;  /* 0x0000000000037941 */ /* 0x000fea0003800000 */
.L_x_16813:
        /* <DEDUP_REMOVED lines=82> */
.L_x_16812:
        /* <DEDUP_REMOVED lines=36> */
.L_x_16822:
[----:B------:R-:W-:Y:S05]  /*96150*/  BSYNC B4 ;  /* 0x0000000000047941 */ /* 0x000fea0003800000 */
.L_x_16821:
[----:B------:R-:W-:Y:S02]  /*96160*/  IMAD.MOV.U32 R44, RZ, RZ, R2 ;  /* 0x000000ffff2c7224 */ /* 0x000fe400078e0002 */
[----:B------:R-:W-:Y:S01]  /*96170*/  IMAD.MOV.U32 R45, RZ, RZ, R3 ;  /* 0x000000ffff2d7224 */ /* 0x000fe200078e0003 */
[----:B------:R-:W-:Y:S06]  /*96180*/  BRA `(.L_x_16820) ;  /* 0x0000000000047947 */ /* 0x000fec0003800000 */
.L_x_16819:
[----:B------:R-:W-:-:S11]  /*96190*/  DADD R44, -R68, R66 ;  /* 0x00000000442c7229 */ /* 0x000fd60000000142 */
.L_x_16820:
[----:B------:R-:W-:Y:S05]  /*961a0*/  BSYNC B3 ;  /* 0x0000000000037941 */ /* 0x000fea0003800000 */
.L_x_16818:
        /* <DEDUP_REMOVED lines=31> */
.L_x_16827:
[----:B------:R-:W-:Y:S05]  /*963a0*/  BSYNC B4 ;  /* 0x0000000000047941 */ /* 0x000fea0003800000 */
.L_x_16826:
[----:B------:R-:W-:Y:S05]  /*963b0*/  BRA `(.L_x_16825) ;  /* 0x0000000000047947 */ /* 0x000fea0003800000 */
.L_x_16824:
[----:B------:R-:W-:-:S11]  /*963c0*/  DADD R2, R62, -R8 ;  /* 0x000000003e027229 */ /* 0x000fd60000000808 */
.L_x_16825:
[----:B------:R-:W-:Y:S05]  /*963d0*/  BSYNC B3 ;  /* 0x0000000000037941 */ /* 0x000fea0003800000 */
.L_x_16823:
        /* <DEDUP_REMOVED lines=30> */
.L_x_16829:
[----:B------:R-:W-:Y:S05]  /*965c0*/  BSYNC B3 ;  /* 0x0000000000037941 */ /* 0x000fea0003800000 */
.L_x_16828:
        /* <DEDUP_REMOVED lines=86> */
.L_x_16830:
        /* <DEDUP_REMOVED lines=22> */
.L_x_16832:
[----:B------:R-:W-:Y:S05]  /*96c90*/  BSYNC B3 ;  /* 0x0000000000037941 */ /* 0x000fea0003800000 */
.L_x_16831:
        /* <DEDUP_REMOVED lines=30> */
.L_x_16817:
        /* <DEDUP_REMOVED lines=26> */
.L_x_16835:
[----:B------:R-:W-:Y:S05]  /*97020*/  BSYNC B3 ;  /* 0x0000000000037941 */ /* 0x000fea0003800000 */
.L_x_16834:
        /* <DEDUP_REMOVED lines=27> */
.L_x_16838:
[----:B------:R-:W-:Y:S05]  /*971e0*/  BSYNC B3 ;  /* 0x0000000000037941 */ /* 0x000fea0003800000 */
.L_x_16837:
        /* <DEDUP_REMOVED lines=30> */
.L_x_16836:
        /* <DEDUP_REMOVED lines=76> */
.L_x_16839:
[----:B------:R-:W-:Y:S01]  /*97890*/  IMAD.MOV.U32 R2, RZ, RZ, 0x0 ;  /* 0x00000000ff027424 */ /* 0x000fe200078e00ff */
[----:B------:R-:W-:Y:S01]  /*978a0*/  FSETP.NEU.FTZ.AND P0, PT, R5, RZ, PT ;  /* 0x000000ff0500720b */ /* 0x000fe20003f1d000 */
[----:B------:R-:W-:-:S06]  /*978b0*/  IMAD.MOV.U32 R3, RZ, RZ, 0x7ff00000 ;  /* 0x7ff00000ff037424 */ /* 0x000fcc00078e00ff */
[----:B------:R-:W-:-:S10]  /*978c0*/  DFMA R2, R4, R2, +INF ;  /* 0x7ff000000402742b */ /* 0x000fd40000000002 */
[----:B------:R-:W-:Y:S02]  /*978d0*/  FSEL R44, R2, RZ, P0 ;  /* 0x000000ff022c7208 */ /* 0x000fe40000000000 */
[----:B------:R-:W-:Y:S01]  /*978e0*/  FSEL R45, R3, -QNAN , P0 ;  /* 0xfff00000032d7808 */ /* 0x000fe20000000000 */
[----:B------:R-:W-:Y:S06]  /*978f0*/  BRA `(.L_x_16815) ;  /* 0x0000000400407947 */ /* 0x000fec0003800000 */
.L_x_16833:
        /* <DEDUP_REMOVED lines=26> */
.L_x_16841:
[----:B------:R-:W-:Y:S05]  /*97aa0*/  BSYNC B3 ;  /* 0x0000000000037941 */ /* 0x000fea0003800000 */
.L_x_16840:
        /* <DEDUP_REMOVED lines=21> */
.L_x_16843:
[----:B------:R-:W-:Y:S05]  /*97c00*/  BSYNC B3 ;  /* 0x0000000000037941 */ /* 0x000fea0003800000 */
.L_x_16842:
[----:B------:R-:W-:Y:S01]  /*97c10*/  MOV R44, R2 ;  /* 0x00000002002c7202 */ /* 0x000fe20000000f00 */
[----:B------:R-:W-:Y:S01]  /*97c20*/  IMAD.MOV.U32 R45, RZ, RZ, R3 ;  /* 0x000000ffff2d7224 */ /* 0x000fe200078e0003 */
[----:B------:R-:W-:Y:S06]  /*97c30*/  BRA `(.L_x_16815) ;  /* 0x0000000000707947 */ /* 0x000fec0003800000 */
.L_x_16816:
        /* <DEDUP_REMOVED lines=25> */
.L_x_16845:
[----:B------:R-:W-:Y:S05]  /*97dd0*/  BSYNC B3 ;  /* 0x0000000000037941 */ /* 0x000fea0003800000 */
.L_x_16844:
[----:B------:R-:W-:Y:S01]  /*97de0*/  IMAD.MOV.U32 R44, RZ, RZ, R4 ;  /* 0x000000ffff2c7224 */ /* 0x000fe200078e0004 */
[----:B------:R-:W-:-:S07]  /*97df0*/  MOV R45, R5 ;  /* 0x00000005002d7202 */ /* 0x000fce0000000f00 */
.L_x_16815:
[----:B------:R-:W-:Y:S05]  /*97e00*/  BSYNC B2 ;  /* 0x0000000000027941 */ /* 0x000fea0003800000 */
.L_x_16811:
        /* <DEDUP_REMOVED lines=25> */
.L_x_16850:
[----:B------:R-:W-:Y:S05]  /*97fa0*/  BSYNC B4 ;  /* 0x0000000000047941 */ /* 0x000fea0003800000 */
.L_x_16849:
        /* <DEDUP_REMOVED lines=49> */
.L_x_16852:
        /* <DEDUP_REMOVED lines=71> */
.L_x_16851:
        /* <DEDUP_REMOVED lines=37> */
.L_x_16861:
[----:B------:R-:W-:Y:S05]  /*98980*/  BSYNC B6 ;  /* 0x0000000000067941 */ /* 0x000fea0003800000 */
.L_x_16860:
[----:B------:R-:W-:Y:S02]  /*98990*/  IMAD.MOV.U32 R74, RZ, RZ, R2 ;  /* 0x000000ffff4a7224 */ /* 0x000fe400078e0002 */
[----:B------:R-:W-:Y:S01]  /*989a0*/  IMAD.MOV.U32 R75, RZ, RZ, R3 ;  /* 0x000000ffff4b7224 */ /* 0x000fe200078e0003 */
[----:B------:R-:W-:Y:S06]  /*989b0*/  BRA `(.L_x_16859) ;  /* 0x0000000000047947 */ /* 0x000fec0003800000 */
.L_x_16858:
[----:B------:R-:W-:-:S11]  /*989c0*/  DADD R74, -R68, R66 ;  /* 0x00000000444a7229 */ /* 0x000fd60000000142 */
.L_x_16859:
[----:B------:R-:W-:Y:S05]  /*989d0*/  BSYNC B5 ;  /* 0x0000000000057941 */ /* 0x000fea0003800000 */
.L_x_16857:
        /* <DEDUP_REMOVED lines=28> */
.L_x_16866:
[----:B------:R-:W-:Y:S05]  /*98ba0*/  BSYNC B6 ;  /* 0x0000000000067941 */ /* 0x000fea0003800000 */
.L_x_16865:
[----:B------:R-:W-:Y:S02]  /*98bb0*/  IMAD.MOV.U32 R50, RZ, RZ, R2 ;  /* 0x000000ffff327224 */ /* 0x000fe400078e0002 */
[----:B------:R-:W-:Y:S01]  /*98bc0*/  IMAD.MOV.U32 R51, RZ, RZ, R3 ;  /* 0x000000ffff337224 */ /* 0x000fe200078e0003 */
[----:B------:R-:W-:Y:S06]  /*98bd0*/  BRA `(.L_x_16864) ;  /* 0x0000000000047947 */ /* 0x000fec0003800000 */
.L_x_16863:
[----:B------:R-:W-:-:S11]  /*98be0*/  DADD R50, -R64, R62 ;  /* 0x0000000040327229 */ /* 0x000fd6000000013e */
.L_x_16864:
[----:B------:R-:W-:Y:S05]  /*98bf0*/  BSYNC B5 ;  /* 0x0000000000057941 */ /* 0x000fea0003800000 */
.L_x_16862:
        /* <DEDUP_REMOVED lines=30> */
.L_x_16868:
[----:B------:R-:W-:Y:S05]  /*98de0*/  BSYNC B5 ;  /* 0x0000000000057941 */ /* 0x000fea0003800000 */
.L_x_16867:
[----:B------:R-:W-:Y:S02]  /*98df0*/  IMAD.MOV.U32 R50, RZ, RZ, R4 ;  /* 0x000000ffff327224 */ /* 0x000fe400078e0004 */
[----:B------:R-:W-:Y:S01]  /*98e00*/  IMAD.MOV.U32 R51, RZ, RZ, R5 ;  /* 0x000000ffff337224 */ /* 0x000fe200078e0005 */
[----:B------:R-:W-:Y:S06]  /*98e10*/  BRA `(.L_x_16869) ;  /* 0x0000000800607947 */ /* 0x000fec0003800000 */
.L_x_16856:
        /* <DEDUP_REMOVED lines=30> */
.L_x_16872:
[----:B------:R-:W-:Y:S05]  /*99000*/  BSYNC B5 ;  /* 0x0000000000057941 */ /* 0x000fea0003800000 */
.L_x_16871:
[----:B------:R-:W-:Y:S02]  /*99010*/  IMAD.MOV.U32 R50, RZ, RZ, R4 ;  /* 0x000000ffff327224 */ /* 0x000fe400078e0004 */
[----:B------:R-:W-:Y:S01]  /*99020*/  IMAD.MOV.U32 R51, RZ, RZ, R5 ;  /* 0x000000ffff337224 */ /* 0x000fe200078e0005 */
[----:B------:R-:W-:Y:S06]  /*99030*/  BRA `(.L_x_16869) ;  /* 0x0000000400d87947 */ /* 0x000fec0003800000 */
.L_x_16870:
        /* <DEDUP_REMOVED lines=31> */
.L_x_16874:
[----:B------:R-:W-:Y:S05]  /*99230*/  BSYNC B5 ;  /* 0x0000000000057941 */ /* 0x000fea0003800000 */
.L_x_16873:
        /* <DEDUP_REMOVED lines=21> */
.L_x_16876:
[----:B------:R-:W-:Y:S05]  /*99390*/  BSYNC B5 ;  /* 0x0000000000057941 */ /* 0x000fea0003800000 */
.L_x_16875:
[----:B------:R-:W-:Y:S01]  /*993a0*/  DMUL R48, R48, 8.11296384146066816958e+31 ;  /* 0x4690000030307828 */ /* 0x000fe20000000000 */
[----:B------:R-:W-:Y:S02]  /*993b0*/  IMAD.MOV.U32 R50, RZ, RZ, R2 ;  /* 0x000000ffff327224 */ /* 0x000fe400078e0002 */
[----:B------:R-:W-:Y:S01]  /*993c0*/  IMAD.MOV.U32 R51, RZ, RZ, R3 ;  /* 0x000000ffff337224 */ /* 0x000fe200078e0003 */
[----:B------:R-:W-:Y:S07]  /*993d0*/  BRA `(.L_x_16869) ;  /* 0x0000000000f07947 */ /* 0x000fee0003800000 */
.L_x_16855:
        /* <DEDUP_REMOVED lines=27> */
.L_x_16878:
[----:B------:R-:W-:Y:S05]  /*99590*/  BSYNC B5 ;  /* 0x0000000000057941 */ /* 0x000fea0003800000 */
.L_x_16877:
        /* <DEDUP_REMOVED lines=30> */
.L_x_16880:
[----:B------:R-:W-:Y:S05]  /*99780*/  BSYNC B5 ;  /* 0x0000000000057941 */ /* 0x000fea0003800000 */
.L_x_16879:
[----:B------:R-:W-:-:S11]  /*99790*/  DMUL R50, R4, R56 ;  /* 0x0000003804327228 */ /* 0x000fd60000000000 */
.L_x_16869:
[----:B------:R-:W-:Y:S05]  /*997a0*/  BSYNC B4 ;  /* 0x0000000000047941 */ /* 0x000fea0003800000 */
.L_x_16854:
[----:B------:R-:W-:Y:S05]  /*997b0*/  BRA `(.L_x_16881) ;  /* 0x0000000000087947 */ /* 0x000fea0003800000 */
.L_x_16848:
[----:B------:R-:W-:Y:S02]  /*997c0*/  DMUL R50, R46, 9.00719925474099200000e+15 ;  /* 0x434000002e327828 */ /* 0x000fe40000000000 */
[----:B------:R-:W-:-:S11]  /*997d0*/  DMUL R48, R48, 9.00719925474099200000e+15 ;  /* 0x4340000030307828 */ /* 0x000fd60000000000 */
.L_x_16881:
[----:B------:R-:W-:Y:S05]  /*997e0*/  BSYNC B2 ;  /* 0x0000000000027941 */ /* 0x000fea0003800000 */
.L_x_16847:
        /* <DEDUP_REMOVED lines=28> */
.L_x_16883:
[----:B------:R-:W-:Y:S05]  /*999b0*/  BSYNC B2 ;  /* 0x0000000000027941 */ /* 0x000fea0003800000 */
.L_x_16882:
        /* <DEDUP_REMOVED lines=82> */
.L_x_16885:
[----:B------:R-:W-:Y:S02]  /*99ee0*/  FSEL R2, RZ, 3.37028055040000000000e+12, P1 ;  /* 0x54442d18ff027808 */ /* 0x000fe40000800000 */
[----:B------:R-:W-:-:S07]  /*99ef0*/  FSEL R3, RZ, 2.1426990032196044922, P1 ;  /* 0x400921fbff037808 */ /* 0x000fce0000800000 */
.L_x_16886:
[----:B------:R-:W-:Y:S05]  /*99f00*/  BSYNC B0 ;  /* 0x0000000000007941 */ /* 0x000fea0003800000 */
.L_x_16884:
[----:B------:R-:W-:Y:S01]  /*99f10*/  DADD R50, |R50|, |R48| ;  /* 0x0000000032327229 */ /* 0x000fe20000000630 */
[----:B------:R-:W-:-:S07]  /*99f20*/  LOP3.LUT R49, R3, 0x80000000, R49, 0xb8, !PT ;  /* 0x8000000003317812 */ /* 0x000fce00078eb831 */
[----:B------:R-:W-:-:S06]  /*99f30*/  DSETP.GTU.AND P0, PT, |R50|, +INF , PT ;  /* 0x7ff000003200742a */ /* 0x000fcc0003f0c200 */
[----:B------:R-:W-:Y:S02]  /*99f40*/  FSEL R2, R50, R2, P0 ;  /* 0x0000000232027208 */ /* 0x000fe40000000000 */
[----:B------:R-:W-:-:S07]  /*99f50*/  FSEL R3, R51, R49, P0 ;  /* 0x0000003133037208 */ /* 0x000fce0000000000 */
.L_x_16853:
[----:B------:R-:W-:Y:S05]  /*99f60*/  BSYNC B3 ;  /* 0x0000000000037941 */ /* 0x000fea0003800000 */
.L_x_16846:
[----:B------:R-:W-:Y:S01]  /*99f70*/  LOP3.LUT R47, R3, 0x80000000, R15, 0xb8, !PT ;  /* 0x80000000032f7812 */ /* 0x000fe200078eb80f */
[----:B------:R-:W-:Y:S01]  /*99f80*/  IMAD.MOV.U32 R46, RZ, RZ, R2 ;  /* 0x000000ffff2e7224 */ /* 0x000fe200078e0002 */
[----:B------:R-:W-:Y:S01]  /*99f90*/  LOP3.LUT R45, R45, 0x80000000, R13, 0xb8, !PT ;  /* 0x800000002d2d7812 */ /* 0x000fe200078eb80d */
[----:B------:R-:W-:Y:S06]  /*99fa0*/  BRA `(.L_x_16808) ;  /* 0x0000005800e87947 */ /* 0x000fec0003800000 */
.L_x_16810:
        /* <DEDUP_REMOVED lines=113> */
.L_x_16892:
[----:B------:R-:W-:Y:S05]  /*9a6c0*/  BSYNC B0 ;  /* 0x0000000000007941 */ /* 0x000fea0003800000 */
.L_x_16891:
        /* <DEDUP_REMOVED lines=8> */
.L_x_16894:
[----:B------:R-:W-:Y:S05]  /*9a750*/  BSYNC B3 ;  /* 0x0000000000037941 */ /* 0x000fea0003800000 */
.L_x_16893:
        /* <DEDUP_REMOVED lines=82> */
.L_x_16896:
[----:B------:R-:W-:-:S04]  /*9ac80*/  ISETP.GE.AND P0, PT, R47, RZ, PT ;  /* 0x000000ff2f00720c */ /* 0x000fc80003f06270 */
[----:B------:R-:W-:Y:S02]  /*9ac90*/  FSEL R6, RZ, 3.37028055040000000000e+12, P0 ;  /* 0x54442d18ff067808 */ /* 0x000fe40000000000 */
[----:B------:R-:W-:-:S07]  /*9aca0*/  FSEL R7, RZ, 2.1426990032196044922, P0 ;  /* 0x400921fbff077808 */ /* 0x000fce0000000000 */
.L_x_16897:
[----:B------:R-:W-:Y:S05]  /*9acb0*/  BSYNC B0 ;  /* 0x0000000000007941 */ /* 0x000fea0003800000 */
.L_x_16895:
[----:B------:R-:W-:Y:S01]  /*9acc0*/  DADD R2, |R12|, |R14| ;  /* 0x000000000c027229 */ /* 0x000fe2000000060e */
[----:B------:R-:W-:Y:S01]  /*9acd0*/  LOP3.LUT R45, R7, 0x80000000, R45, 0xb8, !PT ;  /* 0x80000000072d7812 */ /* 0x000fe200078eb82d */
[----:B------:R-:W-:-:S06]  /*9ace0*/  DMUL R62, R62, 0.5 ;  /* 0x3fe000003e3e7828 */ /* 0x000fcc0000000000 */
[----:B------:R-:W-:-:S06]  /*9acf0*/  DSETP.GTU.AND P0, PT, |R2|, +INF , PT ;  /* 0x7ff000000200742a */ /* 0x000fcc0003f0c200 */
[----:B------:R-:W-:Y:S02]  /*9ad00*/  FSEL R6, R2, R6, P0 ;  /* 0x0000000602067208 */ /* 0x000fe40000000000 */
[----:B------:R-:W-:Y:S01]  /*9ad10*/  FSEL R7, R3, R45, P0 ;  /* 0x0000002d03077208 */ /* 0x000fe20000000000 */
[----:B------:R-:W-:Y:S06]  /*9ad20*/  BRA `(.L_x_16898) ;  /* 0x0000004c00187947 */ /* 0x000fec0003800000 */
.L_x_16890:
        /* <DEDUP_REMOVED lines=135> */
.L_x_16900:
[----:B------:R-:W-:Y:S05]  /*9b5a0*/  BSYNC B0 ;  /* 0x0000000000007941 */ /* 0x000fea0003800000 */
.L_x_16899:
        /* <DEDUP_REMOVED lines=8> */
.L_x_16902:
[----:B------:R-:W-:Y:S05]  /*9b630*/  BSYNC B3 ;  /* 0x0000000000037941 */ /* 0x000fea0003800000 */
.L_x_16901:
        /* <DEDUP_REMOVED lines=82> */
.L_x_16904:
[----:B------:R-:W-:-:S04]  /*9bb60*/  ISETP.GE.AND P0, PT, R47, RZ, PT ;  /* 0x000000ff2f00720c */ /* 0x000fc80003f06270 */
[----:B------:R-:W-:Y:S02]  /*9bb70*/  FSEL R6, RZ, 3.37028055040000000000e+12, P0 ;  /* 0x54442d18ff067808 */ /* 0x000fe40000000000 */
[----:B------:R-:W-:-:S07]  /*9bb80*/  FSEL R7, RZ, 2.1426990032196044922, P0 ;  /* 0x400921fbff077808 */ /* 0x000fce0000000000 */
.L_x_16905:
[----:B------:R-:W-:Y:S05]  /*9bb90*/  BSYNC B0 ;  /* 0x0000000000007941 */ /* 0x000fea0003800000 */
.L_x_16903:
[----:B------:R-:W-:Y:S01]  /*9bba0*/  DADD R2, |R12|, |R14| ;  /* 0x000000000c027229 */ /* 0x000fe2000000060e */
[----:B------:R-:W-:-:S07]  /*9bbb0*/  LOP3.LUT R45, R7, 0x80000000, R45, 0xb8, !PT ;  /* 0x80000000072d7812 */ /* 0x000fce00078eb82d */
[----:B------:R-:W-:-:S06]  /*9bbc0*/  DSETP.GTU.AND P0, PT, |R2|, +INF , PT ;  /* 0x7ff000000200742a */ /* 0x000fcc0003f0c200 */
[----:B------:R-:W-:Y:S02]  /*9bbd0*/  FSEL R6, R2, R6, P0 ;  /* 0x0000000602067208 */ /* 0x000fe40000000000 */
[----:B------:R-:W-:Y:S01]  /*9bbe0*/  FSEL R7, R3, R45, P0 ;  /* 0x0000002d03077208 */ /* 0x000fe20000000000 */
[----:B------:R-:W-:Y:S06]  /*9bbf0*/  BRA `(.L_x_16898) ;  /* 0x0000003c00647947 */ /* 0x000fec0003800000 */
.L_x_16889:
        /* <DEDUP_REMOVED lines=23> */
.L_x_16907:
[----:B------:R-:W-:Y:S05]  /*9bd70*/  BSYNC B3 ;  /* 0x0000000000037941 */ /* 0x000fea0003800000 */
.L_x_16906:
        /* <DEDUP_REMOVED lines=26> */
.L_x_16909:
[----:B------:R-:W-:Y:S05]  /*9bf20*/  BSYNC B3 ;  /* 0x0000000000037941 */ /* 0x000fea0003800000 */
.L_x_16908:
        /* <DEDUP_REMOVED lines=136> */
.L_x_16911:
[----:B------:R-:W-:Y:S05]  /*9c7b0*/  BSYNC B0 ;  /* 0x0000000000007941 */ /* 0x000fea0003800000 */
.L_x_16910:
        /* <DEDUP_REMOVED lines=8> */
.L_x_16913:
[----:B------:R-:W-:Y:S05]  /*9c840*/  BSYNC B3 ;  /* 0x0000000000037941 */ /* 0x000fea0003800000 */
.L_x_16912:
        /* <DEDUP_REMOVED lines=82> */
.L_x_16915:
[----:B------:R-:W-:-:S04]  /*9cd70*/  ISETP.GE.AND P0, PT, R47, RZ, PT ;  /* 0x000000ff2f00720c */ /* 0x000fc80003f06270 */
[----:B------:R-:W-:Y:S02]  /*9cd80*/  FSEL R6, RZ, 3.37028055040000000000e+12, P0 ;  /* 0x54442d18ff067808 */ /* 0x000fe40000000000 */
[----:B------:R-:W-:-:S07]  /*9cd90*/  FSEL R7, RZ, 2.1426990032196044922, P0 ;  /* 0x400921fbff077808 */ /* 0x000fce0000000000 */
.L_x_16916:
[----:B------:R-:W-:Y:S05]  /*9cda0*/  BSYNC B0 ;  /* 0x0000000000007941 */ /* 0x000fea0003800000 */
.L_x_16914:
[----:B------:R-:W-:Y:S01]  /*9cdb0*/  DADD R2, |R12|, |R14| ;  /* 0x000000000c027229 */ /* 0x000fe2000000060e */
[----:B------:R-:W-:Y:S01]  /*9cdc0*/  LOP3.LUT R45, R7, 0x80000000, R45, 0xb8, !PT ;  /* 0x80000000072d7812 */ /* 0x000fe200078eb82d */
[----:B------:R-:W-:-:S06]  /*9cdd0*/  DADD R62, R62, 1 ;  /* 0x3ff000003e3e7429 */ /* 0x000fcc0000000000 */
[----:B------:R-:W-:-:S06]  /*9cde0*/  DSETP.GTU.AND P0, PT, |R2|, +INF , PT ;  /* 0x7ff000000200742a */ /* 0x000fcc0003f0c200 */
[----:B------:R-:W-:Y:S02]  /*9cdf0*/  FSEL R6, R2, R6, P0 ;  /* 0x0000000602067208 */ /* 0x000fe40000000000 */
[----:B------:R-:W-:Y:S01]  /*9ce00*/  FSEL R7, R3, R45, P0 ;  /* 0x0000002d03077208 */ /* 0x000fe20000000000 */
[----:B------:R-:W-:Y:S06]  /*9ce10*/  BRA `(.L_x_16898) ;  /* 0x0000002800dc7947 */ /* 0x000fec0003800000 */
.L_x_16888:
        /* <DEDUP_REMOVED lines=108> */
.L_x_16920:
[----:B------:R-:W-:Y:S05]  /*9d4e0*/  BSYNC B0 ;  /* 0x0000000000007941 */ /* 0x000fea0003800000 */
.L_x_16919:
        /* <DEDUP_REMOVED lines=8> */
.L_x_16922:
[----:B------:R-:W-:Y:S05]  /*9d570*/  BSYNC B3 ;  /* 0x0000000000037941 */ /* 0x000fea0003800000 */
.L_x_16921:
        /* <DEDUP_REMOVED lines=73> */
.L_x_16924:
[----:B------:R-:W-:Y:S05]  /*9da10*/  BSYNC B0 ;  /* 0x0000000000007941 */ /* 0x000fea0003800000 */
.L_x_16923:
[----:B------:R-:W-:Y:S01]  /*9da20*/  LOP3.LUT R3, R7, 0x80000000, R15, 0xb8, !PT ;  /* 0x8000000007037812 */ /* 0x000fe200078eb80f */
[----:B------:R-:W-:Y:S01]  /*9da30*/  DMUL R62, R62, 0.5 ;  /* 0x3fe000003e3e7828 */ /* 0x000fe20000000000 */
[----:B------:R-:W-:Y:S02]  /*9da40*/  FSEL R6, R4, R6, P0 ;  /* 0x0000000604067208 */ /* 0x000fe40000000000 */
[----:B------:R-:W-:Y:S01]  /*9da50*/  FSEL R7, R5, R3, P0 ;  /* 0x0000000305077208 */ /* 0x000fe20000000000 */
[----:B------:R-:W-:Y:S07]  /*9da60*/  BRA `(.L_x_16898) ;  /* 0x0000001c00c87947 */ /* 0x000fee0003800000 */
.L_x_16918:
        /* <DEDUP_REMOVED lines=135> */
.L_x_16926:
[----:B------:R-:W-:Y:S05]  /*9e2e0*/  BSYNC B0 ;  /* 0x0000000000007941 */ /* 0x000fea0003800000 */
.L_x_16925:
        /* <DEDUP_REMOVED lines=8> */
.L_x_16928:
[----:B------:R-:W-:Y:S05]  /*9e370*/  BSYNC B3 ;  /* 0x0000000000037941 */ /* 0x000fea0003800000 */
.L_x_16927:
        /* <DEDUP_REMOVED lines=73> */
.L_x_16930:
[----:B------:R-:W-:Y:S05]  /*9e810*/  BSYNC B0 ;  /* 0x0000000000007941 */ /* 0x000fea0003800000 */
.L_x_16929:
[----:B------:R-:W-:Y:S02]  /*9e820*/  LOP3.LUT R3, R7, 0x80000000, R15, 0xb8, !PT ;  /* 0x8000000007037812 */ /* 0x000fe400078eb80f */
[----:B------:R-:W-:Y:S02]  /*9e830*/  FSEL R6, R4, R6, P1 ;  /* 0x0000000604067208 */ /* 0x000fe40000800000 */
[----:B------:R-:W-:Y:S01]  /*9e840*/  FSEL R7, R5, R3, P1 ;  /* 0x0000000305077208 */ /* 0x000fe20000800000 */
[----:B------:R-:W-:Y:S06]  /*9e850*/  BRA `(.L_x_16898) ;  /* 0x00000010004c7947 */ /* 0x000fec0003800000 */
.L_x_16917:
        /* <DEDUP_REMOVED lines=23> */
.L_x_16932:
[----:B------:R-:W-:Y:S05]  /*9e9d0*/  BSYNC B3 ;  /* 0x0000000000037941 */ /* 0x000fea0003800000 */
.L_x_16931:
        /* <DEDUP_REMOVED lines=26> */
.L_x_16934:
[----:B------:R-:W-:Y:S05]  /*9eb80*/  BSYNC B3 ;  /* 0x0000000000037941 */ /* 0x000fea0003800000 */
.L_x_16933:
        /* <DEDUP_REMOVED lines=136> */
.L_x_16936:
[----:B------:R-:W-:Y:S05]  /*9f410*/  BSYNC B0 ;  /* 0x0000000000007941 */ /* 0x000fea0003800000 */
.L_x_16935:
        /* <DEDUP_REMOVED lines=8> */
.L_x_16938:
[----:B------:R-:W-:Y:S05]  /*9f4a0*/  BSYNC B3 ;  /* 0x0000000000037941 */ /* 0x000fea0003800000 */
.L_x_16937:
        /* <DEDUP_REMOVED lines=74> */
.L_x_16940:
[----:B------:R-:W-:Y:S05]  /*9f950*/  BSYNC B0 ;  /* 0x0000000000007941 */ /* 0x000fea0003800000 */
.L_x_16939:
[----:B------:R-:W-:Y:S02]  /*9f960*/  LOP3.LUT R3, R7, 0x80000000, R15, 0xb8, !PT ;  /* 0x8000000007037812 */ /* 0x000fe400078eb80f */
[----:B------:R-:W-:Y:S02]  /*9f970*/  FSEL R6, R4, R6, P1 ;  /* 0x0000000604067208 */ /* 0x000fe40000800000 */
[----:B------:R-:W-:-:S07]  /*9f980*/  FSEL R7, R5, R3, P1 ;  /* 0x0000000305077208 */ /* 0x000fce0000800000 */
.L_x_16898:
[----:B------:R-:W-:Y:S05]  /*9f990*/  BSYNC B2 ;  /* 0x0000000000027941 */ /* 0x000fea0003800000 */
.L_x_16887:
        /* <DEDUP_REMOVED lines=8> */
.L_x_16809:
        /* <DEDUP_REMOVED lines=19> */
.L_x_16808:
[----:B------:R-:W-:Y:S05]  /*9fb50*/  BSYNC B1 ;  /* 0x0000000000017941 */ /* 0x000fea0003800000 */
.L_x_16807:
[----:B------:R-:W-:Y:S05]  /*9fb60*/  WARPSYNC.ALL ;  /* 0x0000000000007948 */ /* 0x000fea0003800000 */
[----:B------:R-:W0:Y:S01]  /*9fb70*/  S2R R2, SR_TID.X ;  /* 0x0000000000027919 */ /* 0x000e220000002100 */
[----:B------:R-:W-:Y:S01]  /*9fb80*/  BSSY B1, `(.L_x_16941) ;  /* 0x0000aae000017945 */ /* 0x000fe20003800000 */
[----:B------:R-:W-:Y:S02]  /*9fb90*/  CS2R R8, SRZ ;  /* 0x0000000000087805 */ /* 0x000fe4000001ff00 */
[----:B0-----:R-:W-:-:S04]  /*9fba0*/  IADD3 R2, R2, 0x380, RZ ;  /* 0x0000038002027810 */ /* 0x001fc80007ffe0ff */
        /* <DEDUP_REMOVED lines=147> */
.L_x_16948:
[----:B------:R-:W-:Y:S05]  /*a04e0*/  BSYNC B3 ;  /* 0x0000000000037941 */ /* 0x000fea0003800000 */
.L_x_16947:
        /* <DEDUP_REMOVED lines=82> */
.L_x_16946:
        /* <DEDUP_REMOVED lines=36> */
.L_x_16956:
[----:B------:R-:W-:Y:S05]  /*a0c50*/  BSYNC B4 ;  /* 0x0000000000047941 */ /* 0x000fea0003800000 */
.L_x_16955:
[----:B------:R-:W-:Y:S02]  /*a0c60*/  IMAD.MOV.U32 R48, RZ, RZ, R2 ;  /* 0x000000ffff307224 */ /* 0x000fe400078e0002 */
[----:B------:R-:W-:Y:S01]  /*a0c70*/  IMAD.MOV.U32 R49, RZ, RZ, R3 ;  /* 0x000000ffff317224 */ /* 0x000fe200078e0003 */
[----:B------:R-:W-:Y:S06]  /*a0c80*/  BRA `(.L_x_16954) ;  /* 0x0000000000047947 */ /* 0x000fec0003800000 */
.L_x_16953:
[----:B------:R-:W-:-:S11]  /*a0c90*/  DADD R48, -R66, R64 ;  /* 0x0000000042307229 */ /* 0x000fd60000000140 */
.L_x_16954:
[----:B------:R-:W-:Y:S05]  /*a0ca0*/  BSYNC B3 ;  /* 0x0000000000037941 */ /* 0x000fea0003800000 */
.L_x_16952:
        /* <DEDUP_REMOVED lines=31> */
.L_x_16961:
[----:B------:R-:W-:Y:S05]  /*a0ea0*/  BSYNC B4 ;  /* 0x0000000000047941 */ /* 0x000fea0003800000 */
.L_x_16960:
[----:B------:R-:W-:Y:S05]  /*a0eb0*/  BRA `(.L_x_16959) ;  /* 0x0000000000047947 */ /* 0x000fea0003800000 */
.L_x_16958:
[----:B------:R-:W-:-:S11]  /*a0ec0*/  DADD R2, R50, -R8 ;  /* 0x0000000032027229 */ /* 0x000fd60000000808 */
.L_x_16959:
[----:B------:R-:W-:Y:S05]  /*a0ed0*/  BSYNC B3 ;  /* 0x0000000000037941 */ /* 0x000fea0003800000 */
.L_x_16957:
        /* <DEDUP_REMOVED lines=30> */
.L_x_16963:
[----:B------:R-:W-:Y:S05]  /*a10c0*/  BSYNC B3 ;  /* 0x0000000000037941 */ /* 0x000fea0003800000 */
.L_x_16962:
        /* <DEDUP_REMOVED lines=86> */
.L_x_16964:
        /* <DEDUP_REMOVED lines=22> */
.L_x_16966:
[----:B------:R-:W-:Y:S05]  /*a1790*/  BSYNC B3 ;  /* 0x0000000000037941 */ /* 0x000fea0003800000 */
.L_x_16965:
        /* <DEDUP_REMOVED lines=30> */
.L_x_16951:
        /* <DEDUP_REMOVED lines=26> */
.L_x_16969:
[----:B------:R-:W-:Y:S05]  /*a1b20*/  BSYNC B3 ;  /* 0x0000000000037941 */ /* 0x000fea0003800000 */
.L_x_16968:
        /* <DEDUP_REMOVED lines=27> */
.L_x_16972:
[----:B------:R-:W-:Y:S05]  /*a1ce0*/  BSYNC B3 ;  /* 0x0000000000037941 */ /* 0x000fea0003800000 */
.L_x_16971:
        /* <DEDUP_REMOVED lines=30> */
.L_x_16970:
        /* <DEDUP_REMOVED lines=76> */
.L_x_16973:
[----:B------:R-:W-:Y:S01]  /*a2390*/  IMAD.MOV.U32 R2, RZ, RZ, 0x0 ;  /* 0x00000000ff027424 */ /* 0x000fe200078e00ff */
[----:B------:R-:W-:Y:S01]  /*a23a0*/  FSETP.NEU.FTZ.AND P0, PT, R5, RZ, PT ;  /* 0x000000ff0500720b */ /* 0x000fe20003f1d000 */
[----:B------:R-:W-:-:S06]  /*a23b0*/  IMAD.MOV.U32 R3, RZ, RZ, 0x7ff00000 ;  /* 0x7ff00000ff037424 */ /* 0x000fcc00078e00ff */
[----:B------:R-:W-:-:S10]  /*a23c0*/  DFMA R2, R4, R2, +INF ;  /* 0x7ff000000402742b */ /* 0x000fd40000000002 */
[----:B------:R-:W-:Y:S02]  /*a23d0*/  FSEL R48, R2, RZ, P0 ;  /* 0x000000ff02307208 */ /* 0x000fe40000000000 */
[----:B------:R-:W-:Y:S01]  /*a23e0*/  FSEL R49, R3, -QNAN , P0 ;  /* 0xfff0000003317808 */ /* 0x000fe20000000000 */
[----:B------:R-:W-:Y:S06]  /*a23f0*/  BRA `(.L_x_16949) ;  /* 0x0000000400447947 */ /* 0x000fec0003800000 */
.L_x_16967:
        /* <DEDUP_REMOVED lines=20> */
[----:B------:R-:W-:Y:S01]  /*a2540*/  IMAD.MOV.U32 R3, RZ, RZ, R7 ;  /* 0x000000ffff037224 */ /* 0x000fe200078e0007 */
[----:B------:R-:W-:Y:S01]  /*a2550*/  MOV R7, R57 ;  /* 0x0000003900077202 */ /* 0x000fe20000000f00 */
[----:B------:R-:W-:Y:S02]  /*a2560*/  IMAD.MOV.U32 R6, RZ, RZ, R56 ;  /* 0x000000ffff067224 */ /* 0x000fe400078e0038 */
[----:B------:R-:W-:Y:S02]  /*a2570*/  IMAD.MOV.U32 R52, RZ, RZ, R48 ;  /* 0x000000ffff347224 */ /* 0x000fe400078e0030 */
[----:B------:R-:W-:-:S07]  /*a2580*/  IMAD.MOV.U32 R5, RZ, RZ, R55 ;  /* 0x000000ffff057224 */ /* 0x000fce00078e0037 */
[----:B------:R-:W-:Y:S05]  /*a2590*/  CALL.REL.NOINC `($__internal_30_$__cuda_sm20_dsqrt_rn_f64_mediumpath_v1) ;  /* 0x0000008800c07944 */ /* 0x000fea0003c00000 */
[----:B------:R-:W-:-:S07]  /*a25a0*/  IMAD.MOV.U32 R5, RZ, RZ, R3 ;  /* 0x000000ffff057224 */ /* 0x000fce00078e0003 */
.L_x_16975:
[----:B------:R-:W-:Y:S05]  /*a25b0*/  BSYNC B3 ;  /* 0x0000000000037941 */ /* 0x000fea0003800000 */
.L_x_16974:
        /* <DEDUP_REMOVED lines=21> */
.L_x_16977:
[----:B------:R-:W-:Y:S05]  /*a2710*/  BSYNC B3 ;  /* 0x0000000000037941 */ /* 0x000fea0003800000 */
.L_x_16976:
[----:B------:R-:W-:Y:S02]  /*a2720*/  IMAD.MOV.U32 R48, RZ, RZ, R2 ;  /* 0x000000ffff307224 */ /* 0x000fe400078e0002 */
[----:B------:R-:W-:Y:S01]  /*a2730*/  IMAD.MOV.U32 R49, RZ, RZ, R3 ;  /* 0x000000ffff317224 */ /* 0x000fe200078e0003 */
[----:B------:R-:W-:Y:S06]  /*a2740*/  BRA `(.L_x_16949) ;  /* 0x0000000000707947 */ /* 0x000fec0003800000 */
.L_x_16950:
        /* <DEDUP_REMOVED lines=25> */
.L_x_16979:
[----:B------:R-:W-:Y:S05]  /*a28e0*/  BSYNC B3 ;  /* 0x0000000000037941 */ /* 0x000fea0003800000 */
.L_x_16978:
[----:B------:R-:W-:Y:S02]  /*a28f0*/  IMAD.MOV.U32 R48, RZ, RZ, R4 ;  /* 0x000000ffff307224 */ /* 0x000fe400078e0004 */
[----:B------:R-:W-:-:S07]  /*a2900*/  IMAD.MOV.U32 R49, RZ, RZ, R5 ;  /* 0x000000ffff317224 */ /* 0x000fce00078e0005 */
.L_x_16949:
[----:B------:R-:W-:Y:S05]  /*a2910*/  BSYNC B2 ;  /* 0x0000000000027941 */ /* 0x000fea0003800000 */
.L_x_16945:
        /* <DEDUP_REMOVED lines=25> */
.L_x_16984:
[----:B------:R-:W-:Y:S05]  /*a2ab0*/  BSYNC B4 ;  /* 0x0000000000047941 */ /* 0x000fea0003800000 */
.L_x_16983:
        /* <DEDUP_REMOVED lines=49> */
.L_x_16986:
        /* <DEDUP_REMOVED lines=71> */
.L_x_16985:
        /* <DEDUP_REMOVED lines=37> */
.L_x_16995:
[----:B------:R-:W-:Y:S05]  /*a3490*/  BSYNC B6 ;  /* 0x0000000000067941 */ /* 0x000fea0003800000 */
.L_x_16994:
[----:B------:R-:W-:Y:S02]  /*a34a0*/  IMAD.MOV.U32 R68, RZ, RZ, R2 ;  /* 0x000000ffff447224 */ /* 0x000fe400078e0002 */
[----:B------:R-:W-:Y:S01]  /*a34b0*/  IMAD.MOV.U32 R69, RZ, RZ, R3 ;  /* 0x000000ffff457224 */ /* 0x000fe200078e0003 */
[----:B------:R-:W-:Y:S06]  /*a34c0*/  BRA `(.L_x_16993) ;  /* 0x0000000000047947 */ /* 0x000fec0003800000 */
.L_x_16992:
[----:B------:R-:W-:-:S11]  /*a34d0*/  DADD R68, -R66, R64 ;  /* 0x0000000042447229 */ /* 0x000fd60000000140 */
.L_x_16993:
[----:B------:R-:W-:Y:S05]  /*a34e0*/  BSYNC B5 ;  /* 0x0000000000057941 */ /* 0x000fea0003800000 */
.L_x_16991:
        /* <DEDUP_REMOVED lines=28> */
.L_x_17000:
[----:B------:R-:W-:Y:S05]  /*a36b0*/  BSYNC B6 ;  /* 0x0000000000067941 */ /* 0x000fea0003800000 */
.L_x_16999:
[----:B------:R-:W-:Y:S02]  /*a36c0*/  IMAD.MOV.U32 R14, RZ, RZ, R2 ;  /* 0x000000ffff0e7224 */ /* 0x000fe400078e0002 */
[----:B------:R-:W-:Y:S01]  /*a36d0*/  IMAD.MOV.U32 R15, RZ, RZ, R3 ;  /* 0x000000ffff0f7224 */ /* 0x000fe200078e0003 */
[----:B------:R-:W-:Y:S06]  /*a36e0*/  BRA `(.L_x_16998) ;  /* 0x0000000000047947 */ /* 0x000fec0003800000 */
.L_x_16997:
[----:B------:R-:W-:-:S11]  /*a36f0*/  DADD R14, -R62, R50 ;  /* 0x000000003e0e7229 */ /* 0x000fd60000000132 */
.L_x_16998:
[----:B------:R-:W-:Y:S05]  /*a3700*/  BSYNC B5 ;  /* 0x0000000000057941 */ /* 0x000fea0003800000 */
.L_x_16996:
        /* <DEDUP_REMOVED lines=30> */
.L_x_17002:
[----:B------:R-:W-:Y:S05]  /*a38f0*/  BSYNC B5 ;  /* 0x0000000000057941 */ /* 0x000fea0003800000 */
.L_x_17001:
[----:B------:R-:W-:Y:S02]  /*a3900*/  IMAD.MOV.U32 R14, RZ, RZ, R4 ;  /* 0x000000ffff0e7224 */ /* 0x000fe400078e0004 */
[----:B------:R-:W-:Y:S01]  /*a3910*/  IMAD.MOV.U32 R15, RZ, RZ, R5 ;  /* 0x000000ffff0f7224 */ /* 0x000fe200078e0005 */
[----:B------:R-:W-:Y:S06]  /*a3920*/  BRA `(.L_x_17003) ;  /* 0x0000000800607947 */ /* 0x000fec0003800000 */
.L_x_16990:
        /* <DEDUP_REMOVED lines=30> */
.L_x_17006:
[----:B------:R-:W-:Y:S05]  /*a3b10*/  BSYNC B5 ;  /* 0x0000000000057941 */ /* 0x000fea0003800000 */
.L_x_17005:
[----:B------:R-:W-:Y:S02]  /*a3b20*/  IMAD.MOV.U32 R14, RZ, RZ, R4 ;  /* 0x000000ffff0e7224 */ /* 0x000fe400078e0004 */
[----:B------:R-:W-:Y:S01]  /*a3b30*/  IMAD.MOV.U32 R15, RZ, RZ, R5 ;  /* 0x000000ffff0f7224 */ /* 0x000fe200078e0005 */
[----:B------:R-:W-:Y:S06]  /*a3b40*/  BRA `(.L_x_17003) ;  /* 0x0000000400d87947 */ /* 0x000fec0003800000 */
.L_x_17004:
        /* <DEDUP_REMOVED lines=31> */
.L_x_17008:
[----:B------:R-:W-:Y:S05]  /*a3d40*/  BSYNC B5 ;  /* 0x0000000000057941 */ /* 0x000fea0003800000 */
.L_x_17007:
        /* <DEDUP_REMOVED lines=21> */
.L_x_17010:
[----:B------:R-:W-:Y:S05]  /*a3ea0*/  BSYNC B5 ;  /* 0x0000000000057941 */ /* 0x000fea0003800000 */
.L_x_17009:
[----:B------:R-:W-:Y:S01]  /*a3eb0*/  DMUL R12, R12, 8.11296384146066816958e+31 ;  /* 0x469000000c0c7828 */ /* 0x000fe20000000000 */
[----:B------:R-:W-:Y:S02]  /*a3ec0*/  IMAD.MOV.U32 R14, RZ, RZ, R2 ;  /* 0x000000ffff0e7224 */ /* 0x000fe400078e0002 */
[----:B------:R-:W-:Y:S01]  /*a3ed0*/  IMAD.MOV.U32 R15, RZ, RZ, R3 ;  /* 0x000000ffff0f7224 */ /* 0x000fe200078e0003 */
[----:B------:R-:W-:Y:S07]  /*a3ee0*/  BRA `(.L_x_17003) ;  /* 0x0000000000f07947 */ /* 0x000fee0003800000 */
.L_x_16989:
        /* <DEDUP_REMOVED lines=27> */
.L_x_17012:
[----:B------:R-:W-:Y:S05]  /*a40a0*/  BSYNC B5 ;  /* 0x0000000000057941 */ /* 0x000fea0003800000 */
.L_x_17011:
        /* <DEDUP_REMOVED lines=30> */
.L_x_17014:
[----:B------:R-:W-:Y:S05]  /*a4290*/  BSYNC B5 ;  /* 0x0000000000057941 */ /* 0x000fea0003800000 */
.L_x_17013:
[----:B------:R-:W-:-:S11]  /*a42a0*/  DMUL R14, R4, R50 ;  /* 0x00000032040e7228 */ /* 0x000fd60000000000 */
.L_x_17003:
[----:B------:R-:W-:Y:S05]  /*a42b0*/  BSYNC B4 ;  /* 0x0000000000047941 */ /* 0x000fea0003800000 */
.L_x_16988:
[----:B------:R-:W-:Y:S05]  /*a42c0*/  BRA `(.L_x_17015) ;  /* 0x0000000000087947 */ /* 0x000fea0003800000 */
.L_x_16982:
[----:B------:R-:W-:Y:S02]  /*a42d0*/  DMUL R14, R10, 9.00719925474099200000e+15 ;  /* 0x434000000a0e7828 */ /* 0x000fe40000000000 */
[----:B------:R-:W-:-:S11]  /*a42e0*/  DMUL R12, R12, 9.00719925474099200000e+15 ;  /* 0x434000000c0c7828 */ /* 0x000fd60000000000 */
.L_x_17015:
[----:B------:R-:W-:Y:S05]  /*a42f0*/  BSYNC B2 ;  /* 0x0000000000027941 */ /* 0x000fea0003800000 */
.L_x_16981:
        /* <DEDUP_REMOVED lines=28> */
.L_x_17017:
[----:B------:R-:W-:Y:S05]  /*a44c0*/  BSYNC B2 ;  /* 0x0000000000027941 */ /* 0x000fea0003800000 */
.L_x_17016:
        /* <DEDUP_REMOVED lines=82> */
.L_x_17019:
[----:B------:R-:W-:Y:S02]  /*a49f0*/  FSEL R2, RZ, 3.37028055040000000000e+12, P1 ;  /* 0x54442d18ff027808 */ /* 0x000fe40000800000 */
[----:B------:R-:W-:-:S07]  /*a4a00*/  FSEL R3, RZ, 2.1426990032196044922, P1 ;  /* 0x400921fbff037808 */ /* 0x000fce0000800000 */
.L_x_17020:
[----:B------:R-:W-:Y:S05]  /*a4a10*/  BSYNC B0 ;  /* 0x0000000000007941 */ /* 0x000fea0003800000 */
.L_x_17018:
[----:B------:R-:W-:Y:S01]  /*a4a20*/  DADD R14, |R14|, |R12| ;  /* 0x000000000e0e7229 */ /* 0x000fe2000000060c */
[----:B------:R-:W-:-:S07]  /*a4a30*/  LOP3.LUT R13, R3, 0x80000000, R13, 0xb8, !PT ;  /* 0x80000000030d7812 */ /* 0x000fce00078eb80d */
[----:B------:R-:W-:-:S06]  /*a4a40*/  DSETP.GTU.AND P0, PT, |R14|, +INF , PT ;  /* 0x7ff000000e00742a */ /* 0x000fcc0003f0c200 */
[----:B------:R-:W-:Y:S02]  /*a4a50*/  FSEL R2, R14, R2, P0 ;  /* 0x000000020e027208 */ /* 0x000fe40000000000 */
[----:B------:R-:W-:-:S07]  /*a4a60*/  FSEL R3, R15, R13, P0 ;  /* 0x0000000d0f037208 */ /* 0x000fce0000000000 */
.L_x_16987:
[----:B------:R-:W-:Y:S05]  /*a4a70*/  BSYNC B3 ;  /* 0x0000000000037941 */ /* 0x000fea0003800000 */
.L_x_16980:
[----:B------:R-:W-:Y:S01]  /*a4a80*/  LOP3.LUT R11, R3, 0x80000000, R43, 0xb8, !PT ;  /* 0x80000000030b7812 */ /* 0x000fe200078eb82b */
[----:B------:R-:W-:Y:S01]  /*a4a90*/  IMAD.MOV.U32 R8, RZ, RZ, R48 ;  /* 0x000000ffff087224 */ /* 0x000fe200078e0030 */
[----:B------:R-:W-:Y:S02]  /*a4aa0*/  LOP3.LUT R9, R49, 0x80000000, R41, 0xb8, !PT ;  /* 0x8000000031097812 */ /* 0x000fe400078eb829 */
[----:B------:R-:W-:Y:S01]  /*a4ab0*/  MOV R10, R2 ;  /* 0x00000002000a7202 */ /* 0x000fe20000000f00 */
[----:B------:R-:W-:Y:S06]  /*a4ac0*/  BRA `(.L_x_16942) ;  /* 0x0000005800e47947 */ /* 0x000fec0003800000 */
.L_x_16944:
        /* <DEDUP_REMOVED lines=112> */
.L_x_17026:
[----:B------:R-:W-:Y:S05]  /*a51d0*/  BSYNC B0 ;  /* 0x0000000000007941 */ /* 0x000fea0003800000 */
.L_x_17025:
        /* <DEDUP_REMOVED lines=8> */
.L_x_17028:
[----:B------:R-:W-:Y:S05]  /*a5260*/  BSYNC B3 ;  /* 0x0000000000037941 */ /* 0x000fea0003800000 */
.L_x_17027:
        /* <DEDUP_REMOVED lines=82> */
.L_x_17030:
[----:B------:R-:W-:-:S04]  /*a5790*/  ISETP.GE.AND P0, PT, R13, RZ, PT ;  /* 0x000000ff0d00720c */ /* 0x000fc80003f06270 */
[----:B------:R-:W-:Y:S02]  /*a57a0*/  FSEL R6, RZ, 3.37028055040000000000e+12, P0 ;  /* 0x54442d18ff067808 */ /* 0x000fe40000000000 */
[----:B------:R-:W-:-:S07]  /*a57b0*/  FSEL R7, RZ, 2.1426990032196044922, P0 ;  /* 0x400921fbff077808 */ /* 0x000fce0000000000 */
.L_x_17031:
[----:B------:R-:W-:Y:S05]  /*a57c0*/  BSYNC B0 ;  /* 0x0000000000007941 */ /* 0x000fea0003800000 */
.L_x_17029:
[----:B------:R-:W-:Y:S01]  /*a57d0*/  DADD R2, |R40|, |R42| ;  /* 0x0000000028027229 */ /* 0x000fe2000000062a */
[----:B------:R-:W-:Y:S01]  /*a57e0*/  LOP3.LUT R11, R7, 0x80000000, R11, 0xb8, !PT ;  /* 0x80000000070b7812 */ /* 0x000fe200078eb80b */
[----:B------:R-:W-:-:S06]  /*a57f0*/  DMUL R48, R48, 0.5 ;  /* 0x3fe0000030307828 */ /* 0x000fcc0000000000 */
[----:B------:R-:W-:-:S06]  /*a5800*/  DSETP.GTU.AND P0, PT, |R2|, +INF , PT ;  /* 0x7ff000000200742a */ /* 0x000fcc0003f0c200 */
[----:B------:R-:W-:Y:S02]  /*a5810*/  FSEL R6, R2, R6, P0 ;  /* 0x0000000602067208 */ /* 0x000fe40000000000 */
[----:B------:R-:W-:Y:S01]  /*a5820*/  FSEL R7, R3, R11, P0 ;  /* 0x0000000b03077208 */ /* 0x000fe20000000000 */
[----:B------:R-:W-:Y:S06]  /*a5830*/  BRA `(.L_x_17032) ;  /* 0x0000004c00187947 */ /* 0x000fec0003800000 */
.L_x_17024:
        /* <DEDUP_REMOVED lines=9> */
[----:B------:R-:W-:Y:S01]  /*a58d0*/  IMAD.MOV.U32 R58, RZ, RZ, 0x0 ;  /* 0x00000000ff3a7424 */ /* 0x000fe200078e00ff */
[----:B------:R-:W-:Y:S01]  /*a58e0*/  SEL R4, R56, R54, P0 ;  /* 0x0000003638047207 */ /* 0x000fe20000000000 */
[----:B------:R-:W-:Y:S01]  /*a58f0*/  IMAD.MOV.U32 R59, RZ, RZ, 0x3fd80000 ;  /* 0x3fd80000ff3b7424 */ /* 0x000fe200078e00ff */
[----:B------:R-:W-:Y:S01]  /*a5900*/  LOP3.LUT R6, R3, 0xffc00000, RZ, 0xc0, !PT ;  /* 0xffc0000003067812 */ /* 0x000fe200078ec0ff */
[----:B------:R-:W-:Y:S01]  /*a5910*/  MUFU.RCP64H R61, R51 ;  /* 0x00000033003d7308 */ /* 0x000fe20000001800 */
[----:B------:R-:W-:Y:S01]  /*a5920*/  SEL R5, R57, R55, P0 ;  /* 0x0000003739057207 */ /* 0x000fe20000000000 */
[----:B------:R-:W-:Y:S01]  /*a5930*/  BSSY B0, `(.L_x_17033) ;  /* 0x0000078000007945 */ /* 0x000fe20003800000 */
[----:B------:R-:W-:-:S02]  /*a5940*/  IADD3 R9, -R6, 0x7fd00000, RZ ;  /* 0x7fd0000006097810 */ /* 0x000fc40007ffe1ff */
[----:B------:R-:W-:Y:S02]  /*a5950*/  MOV R8, RZ ;  /* 0x000000ff00087202 */ /* 0x000fe40000000f00 */
[----:B------:R-:W-:Y:S01]  /*a5960*/  SEL R2, R56, R54, P1 ;  /* 0x0000003638027207 */ /* 0x000fe20000800000 */
[----:B------:R-:W-:Y:S01]  /*a5970*/  IMAD.MOV.U32 R54, RZ, RZ, RZ ;  /* 0x000000ffff367224 */ /* 0x000fe200078e00ff */
        /* <DEDUP_REMOVED lines=115> */
.L_x_17034:
[----:B------:R-:W-:Y:S05]  /*a60b0*/  BSYNC B0 ;  /* 0x0000000000007941 */ /* 0x000fea0003800000 */
.L_x_17033:
        /* <DEDUP_REMOVED lines=8> */
.L_x_17036:
[----:B------:R-:W-:Y:S05]  /*a6140*/  BSYNC B3 ;  /* 0x0000000000037941 */ /* 0x000fea0003800000 */
.L_x_17035:
        /* <DEDUP_REMOVED lines=82> */
.L_x_17038:
[----:B------:R-:W-:-:S04]  /*a6670*/  ISETP.GE.AND P0, PT, R13, RZ, PT ;  /* 0x000000ff0d00720c */ /* 0x000fc80003f06270 */
[----:B------:R-:W-:Y:S02]  /*a6680*/  FSEL R6, RZ, 3.37028055040000000000e+12, P0 ;  /* 0x54442d18ff067808 */ /* 0x000fe40000000000 */
[----:B------:R-:W-:-:S07]  /*a6690*/  FSEL R7, RZ, 2.1426990032196044922, P0 ;  /* 0x400921fbff077808 */ /* 0x000fce0000000000 */
.L_x_17039:
[----:B------:R-:W-:Y:S05]  /*a66a0*/  BSYNC B0 ;  /* 0x0000000000007941 */ /* 0x000fea0003800000 */
.L_x_17037:
[----:B------:R-:W-:Y:S01]  /*a66b0*/  DADD R2, |R40|, |R42| ;  /* 0x0000000028027229 */ /* 0x000fe2000000062a */
[----:B------:R-:W-:-:S07]  /*a66c0*/  LOP3.LUT R11, R7, 0x80000000, R11, 0xb8, !PT ;  /* 0x80000000070b7812 */ /* 0x000fce00078eb80b */
[----:B------:R-:W-:-:S06]  /*a66d0*/  DSETP.GTU.AND P0, PT, |R2|, +INF , PT ;  /* 0x7ff000000200742a */ /* 0x000fcc0003f0c200 */
[----:B------:R-:W-:Y:S02]  /*a66e0*/  FSEL R6, R2, R6, P0 ;  /* 0x0000000602067208 */ /* 0x000fe40000000000 */
[----:B------:R-:W-:Y:S01]  /*a66f0*/  FSEL R7, R3, R11, P0 ;  /* 0x0000000b03077208 */ /* 0x000fe20000000000 */
[----:B------:R-:W-:Y:S06]  /*a6700*/  BRA `(.L_x_17032) ;  /* 0x0000003c00647947 */ /* 0x000fec0003800000 */
.L_x_17023:
        /* <DEDUP_REMOVED lines=23> */
.L_x_17041:
[----:B------:R-:W-:Y:S05]  /*a6880*/  BSYNC B3 ;  /* 0x0000000000037941 */ /* 0x000fea0003800000 */
.L_x_17040:
        /* <DEDUP_REMOVED lines=26> */
.L_x_17043:
[----:B------:R-:W-:Y:S05]  /*a6a30*/  BSYNC B3 ;  /* 0x0000000000037941 */ /* 0x000fea0003800000 */
.L_x_17042:
        /* <DEDUP_REMOVED lines=136> */
.L_x_17045:
[----:B------:R-:W-:Y:S05]  /*a72c0*/  BSYNC B0 ;  /* 0x0000000000007941 */ /* 0x000fea0003800000 */
.L_x_17044:
        /* <DEDUP_REMOVED lines=8> */
.L_x_17047:
[----:B------:R-:W-:Y:S05]  /*a7350*/  BSYNC B3 ;  /* 0x0000000000037941 */ /* 0x000fea0003800000 */
.L_x_17046:
        /* <DEDUP_REMOVED lines=82> */
.L_x_17049:
[----:B------:R-:W-:-:S04]  /*a7880*/  ISETP.GE.AND P0, PT, R13, RZ, PT ;  /* 0x000000ff0d00720c */ /* 0x000fc80003f06270 */
[----:B------:R-:W-:Y:S02]  /*a7890*/  FSEL R6, RZ, 3.37028055040000000000e+12, P0 ;  /* 0x54442d18ff067808 */ /* 0x000fe40000000000 */
[----:B------:R-:W-:-:S07]  /*a78a0*/  FSEL R7, RZ, 2.1426990032196044922, P0 ;  /* 0x400921fbff077808 */ /* 0x000fce0000000000 */
.L_x_17050:
[----:B------:R-:W-:Y:S05]  /*a78b0*/  BSYNC B0 ;  /* 0x0000000000007941 */ /* 0x000fea0003800000 */
.L_x_17048:
[----:B------:R-:W-:Y:S01]  /*a78c0*/  DADD R2, |R40|, |R42| ;  /* 0x0000000028027229 */ /* 0x000fe2000000062a */
[----:B------:R-:W-:Y:S01]  /*a78d0*/  LOP3.LUT R11, R7, 0x80000000, R11, 0xb8, !PT ;  /* 0x80000000070b7812 */ /* 0x000fe200078eb80b */
[----:B------:R-:W-:-:S06]  /*a78e0*/  DADD R48, R48, 1 ;  /* 0x3ff0000030307429 */ /* 0x000fcc0000000000 */
[----:B------:R-:W-:-:S06]  /*a78f0*/  DSETP.GTU.AND P0, PT, |R2|, +INF , PT ;  /* 0x7ff000000200742a */ /* 0x000fcc0003f0c200 */
[----:B------:R-:W-:Y:S02]  /*a7900*/  FSEL R6, R2, R6, P0 ;  /* 0x0000000602067208 */ /* 0x000fe40000000000 */
[----:B------:R-:W-:Y:S01]  /*a7910*/  FSEL R7, R3, R11, P0 ;  /* 0x0000000b03077208 */ /* 0x000fe20000000000 */
[----:B------:R-:W-:Y:S06]  /*a7920*/  BRA `(.L_x_17032) ;  /* 0x0000002800dc7947 */ /* 0x000fec0003800000 */
.L_x_17022:
        /* <DEDUP_REMOVED lines=19> */
[----:B------:R-:W-:Y:S02]  /*a7a60*/  ISETP.GT.AND P0, PT, R5, 0xfffff, PT ;  /* 0x000fffff0500780c */ /* 0x000fe40003f04270 */
[----:B------:R-:W-:Y:S01]  /*a7a70*/  MOV R52, R4 ;  /* 0x0000000400347202 */ /* 0x000fe20000000f00 */
        /* <DEDUP_REMOVED lines=87> */
.L_x_17054:
[----:B------:R-:W-:Y:S05]  /*a7ff0*/  BSYNC B0 ;  /* 0x0000000000007941 */ /* 0x000fea0003800000 */
.L_x_17053:
        /* <DEDUP_REMOVED lines=8> */
.L_x_17056:
[----:B------:R-:W-:Y:S05]  /*a8080*/  BSYNC B3 ;  /* 0x0000000000037941 */ /* 0x000fea0003800000 */
.L_x_17055:
        /* <DEDUP_REMOVED lines=73> */
.L_x_17058:
[----:B------:R-:W-:Y:S05]  /*a8520*/  BSYNC B0 ;  /* 0x0000000000007941 */ /* 0x000fea0003800000 */
.L_x_17057:
[----:B------:R-:W-:Y:S01]  /*a8530*/  LOP3.LUT R3, R7, 0x80000000, R43, 0xb8, !PT ;  /* 0x8000000007037812 */ /* 0x000fe200078eb82b */
[----:B------:R-:W-:Y:S01]  /*a8540*/  DMUL R48, R48, 0.5 ;  /* 0x3fe0000030307828 */ /* 0x000fe20000000000 */
[----:B------:R-:W-:Y:S02]  /*a8550*/  FSEL R6, R4, R6, P0 ;  /* 0x0000000604067208 */ /* 0x000fe40000000000 */
[----:B------:R-:W-:Y:S01]  /*a8560*/  FSEL R7, R5, R3, P0 ;  /* 0x0000000305077208 */ /* 0x000fe20000000000 */
[----:B------:R-:W-:Y:S07]  /*a8570*/  BRA `(.L_x_17032) ;  /* 0x0000001c00c87947 */ /* 0x000fee0003800000 */
.L_x_17052:
        /* <DEDUP_REMOVED lines=36> */
[----:B------:R-:W-:Y:S02]  /*a87c0*/  MOV R6, RZ ;  /* 0x000000ff00067202 */ /* 0x000fe40000000f00 */
[----:B------:R-:W-:Y:S01]  /*a87d0*/  MOV R52, 0xfffffc01 ;  /* 0xfffffc0100347802 */ /* 0x000fe20000000f00 */
        /* <DEDUP_REMOVED lines=97> */
.L_x_17060:
[----:B------:R-:W-:Y:S05]  /*a8df0*/  BSYNC B0 ;  /* 0x0000000000007941 */ /* 0x000fea0003800000 */
.L_x_17059:
        /* <DEDUP_REMOVED lines=8> */
.L_x_17062:
[----:B------:R-:W-:Y:S05]  /*a8e80*/  BSYNC B3 ;  /* 0x0000000000037941 */ /* 0x000fea0003800000 */
.L_x_17061:
        /* <DEDUP_REMOVED lines=73> */
.L_x_17064:
[----:B------:R-:W-:Y:S05]  /*a9320*/  BSYNC B0 ;  /* 0x0000000000007941 */ /* 0x000fea0003800000 */
.L_x_17063:
[----:B------:R-:W-:Y:S02]  /*a9330*/  LOP3.LUT R3, R7, 0x80000000, R43, 0xb8, !PT ;  /* 0x8000000007037812 */ /* 0x000fe400078eb82b */
[----:B------:R-:W-:Y:S02]  /*a9340*/  FSEL R6, R4, R6, P1 ;  /* 0x0000000604067208 */ /* 0x000fe40000800000 */
[----:B------:R-:W-:Y:S01]  /*a9350*/  FSEL R7, R5, R3, P1 ;  /* 0x0000000305077208 */ /* 0x000fe20000800000 */
[----:B------:R-:W-:Y:S06]  /*a9360*/  BRA `(.L_x_17032) ;  /* 0x00000010004c7947 */ /* 0x000fec0003800000 */
.L_x_17051:
        /* <DEDUP_REMOVED lines=23> */
.L_x_17066:
[----:B------:R-:W-:Y:S05]  /*a94e0*/  BSYNC B3 ;  /* 0x0000000000037941 */ /* 0x000fea0003800000 */
.L_x_17065:
        /* <DEDUP_REMOVED lines=26> */
.L_x_17068:
[----:B------:R-:W-:Y:S05]  /*a9690*/  BSYNC B3 ;  /* 0x0000000000037941 */ /* 0x000fea0003800000 */
.L_x_17067:
        /* <DEDUP_REMOVED lines=136> */
.L_x_17070:
[----:B------:R-:W-:Y:S05]  /*a9f20*/  BSYNC B0 ;  /* 0x0000000000007941 */ /* 0x000fea0003800000 */
.L_x_17069:
        /* <DEDUP_REMOVED lines=8> */
.L_x_17072:
[----:B------:R-:W-:Y:S05]  /*a9fb0*/  BSYNC B3 ;  /* 0x0000000000037941 */ /* 0x000fea0003800000 */
.L_x_17071:
        /* <DEDUP_REMOVED lines=74> */
.L_x_17074:
[----:B------:R-:W-:Y:S05]  /*aa460*/  BSYNC B0 ;  /* 0x0000000000007941 */ /* 0x000fea0003800000 */
.L_x_17073:
[----:B------:R-:W-:Y:S02]  /*aa470*/  LOP3.LUT R3, R7, 0x80000000, R43, 0xb8, !PT ;  /* 0x8000000007037812 */ /* 0x000fe400078eb82b */
[----:B------:R-:W-:Y:S02]  /*aa480*/  FSEL R6, R4, R6, P1 ;  /* 0x0000000604067208 */ /* 0x000fe40000800000 */
[----:B------:R-:W-:-:S07]  /*aa490*/  FSEL R7, R5, R3, P1 ;  /* 0x0000000305077208 */ /* 0x000fce0000800000 */
.L_x_17032:
[----:B------:R-:W-:Y:S05]  /*aa4a0*/  BSYNC B2 ;  /* 0x0000000000027941 */ /* 0x000fea0003800000 */
.L_x_17021:
        /* <DEDUP_REMOVED lines=8> */
.L_x_16943:
        /* <DEDUP_REMOVED lines=15> */
[----:B------:R-:W-:Y:S01]  /*aa620*/  @!P0 MOV R10, R42 ;  /* 0x0000002a000a8202 */ /* 0x000fe20000000f00 */
[----:B------:R-:W-:Y:S01]  /*aa630*/  @P0 IMAD.MOV.U32 R9, RZ, RZ, R11 ;  /* 0x000000ffff090224 */ /* 0x000fe200078e000b */
[----:B------:R-:W-:Y:S01]  /*aa640*/  @!P0 DADD R8, R40, R40 ;  /* 0x0000000028088229 */ /* 0x000fe20000000028 */
[----:B------:R-:W-:-:S10]  /*aa650*/  @!P0 IMAD.MOV.U32 R11, RZ, RZ, R43 ;  /* 0x000000ffff0b8224 */ /* 0x000fd400078e002b */
.L_x_16942:
[----:B------:R-:W-:Y:S05]  /*aa660*/  BSYNC B1 ;  /* 0x0000000000017941 */ /* 0x000fea0003800000 */
.L_x_16941:
[----:B------:R-:W-:Y:S05]  /*aa670*/  WARPSYNC.ALL ;  /* 0x0000000000007948 */ /* 0x000fea0003800000 */
[----:B------:R-:W0:Y:S01]  /*aa680*/  S2R R4, SR_TID.X ;  /* 0x0000000000047919 */ /* 0x000e220000002100 */
[----:B------:R-:W-:Y:S04]  /*aa690*/  BSSY B0, `(.L_x_17075) ;  /* 0x0000033000007945 */ /* 0x000fe80003800000 */
[----:B------:R-:W-:Y:S01]  /*aa6a0*/  BSSY B1, `(.L_x_17076) ;  /* 0x000002b000017945 */ /* 0x000fe20003800000 */
[----:B0-----:R-:W-:-:S13]  /*aa6b0*/  ISETP.GE.AND P0, PT, R4, R53, PT ;  /* 0x000000350400720c */ /* 0x001fda0003f06270 */
[----:B------:R-:W0:Y:S01]  /*aa6c0*/  @!P0 LDC.64 R2, c[0x0][0x218] ;  /* 0x00008600ff028b82 */ /* 0x000e220000000a00 */
[----:B------:R-:W-:Y:S02]  /*aa6d0*/  @!P0 IMAD.IADD R5, R0, 0x1, R4 ;  /* 0x0000000100058824 */ /* 0x000fe400078e0204 */
[----:B------:R-:W-:Y:S02]  /*aa6e0*/  @!P0 VIADD R4, R4, 0x80 ;  /* 0x0000008004048836 */ /* 0x000fe40000000000 */
[----:B0-----:R-:W-:-:S05]  /*aa6f0*/  @!P0 IMAD.WIDE.U32 R2, R5, 0x10, R2 ;  /* 0x0000001005028825 */ /* 0x001fca00078e0002 */
[----:B------:R0:W-:Y:S01]  /*aa700*/  @!P0 STG.E.128 desc[UR6][R2.64], R36 ;  /* 0x0000002402008986 */ /* 0x0001e2000c101d06 */
[----:B------:R-:W-:-:S13]  /*aa710*/  ISETP.GE.AND P0, PT, R4, R53, PT ;  /* 0x000000350400720c */ /* 0x000fda0003f06270 */
[----:B------:R-:W-:Y:S05]  /*aa720*/  @P0 BRA `(.L_x_17077) ;  /* 0x0000000000300947 */ /* 0x000fea0003800000 */
[----:B0-----:R-:W0:Y:S01]  /*aa730*/  LDC.64 R2, c[0x0][0x218] ;  /* 0x00008600ff027b82 */ /* 0x001e220000000a00 */
[----:B------:R-:W-:Y:S02]  /*aa740*/  IMAD.IADD R5, R0, 0x1, R4 ;  /* 0x0000000100057824 */ /* 0x000fe400078e0204 */
[----:B------:R-:W-:-:S05]  /*aa750*/  VIADD R4, R4, 0x80 ;  /* 0x0000008004047836 */ /* 0x000fca0000000000 */
[----:B------:R-:W-:Y:S01]  /*aa760*/  ISETP.GE.AND P0, PT, R4, R53, PT ;  /* 0x000000350400720c */ /* 0x000fe20003f06270 */
[----:B0-----:R-:W-:-:S05]  /*aa770*/  IMAD.WIDE.U32 R2, R5, 0x10, R2 ;  /* 0x0000001005027825 */ /* 0x001fca00078e0002 */
[----:B------:R0:W-:Y:S07]  /*aa780*/  STG.E.128 desc[UR6][R2.64], R32 ;  /* 0x0000002002007986 */ /* 0x0001ee000c101d06 */
[----:B------:R-:W-:Y:S05]  /*aa790*/  @P0 BRA `(.L_x_17078) ;  /* 0x0000000000300947 */ /* 0x000fea0003800000 */
[----:B0-----:R-:W0:Y:S01]  /*aa7a0*/  LDC.64 R2, c[0x0][0x218] ;  /* 0x00008600ff027b82 */ /* 0x001e220000000a00 */
[----:B------:R-:W-:Y:S01]  /*aa7b0*/  IMAD.IADD R5, R0, 0x1, R4 ;  /* 0x0000000100057824 */ /* 0x000fe200078e0204 */
[----:B------:R-:W-:-:S03]  /*aa7c0*/  IADD3 R4, R4, 0x80, RZ ;  /* 0x0000008004047810 */ /* 0x000fc60007ffe0ff */
[----:B0-----:R-:W-:-:S05]  /*aa7d0*/  IMAD.WIDE.U32 R2, R5, 0x10, R2 ;  /* 0x0000001005027825 */ /* 0x001fca00078e0002 */
[----:B------:R1:W-:Y:S02]  /*aa7e0*/  STG.E.128 desc[UR6][R2.64], R28 ;  /* 0x0000001c02007986 */ /* 0x0003e4000c101d06 */
.L_x_17077:
[----:B------:R-:W-:-:S13]  /*aa7f0*/  ISETP.GE.AND P0, PT, R4, R53, PT ;  /* 0x000000350400720c */ /* 0x000fda0003f06270 */
[----:B------:R-:W-:Y:S05]  /*aa800*/  @P0 BRA `(.L_x_17079) ;  /* 0x0000000000300947 */ /* 0x000fea0003800000 */
[----:B01----:R-:W0:Y:S01]  /*aa810*/  LDC.64 R2, c[0x0][0x218] ;  /* 0x00008600ff027b82 */ /* 0x003e220000000a00 */
[----:B------:R-:W-:Y:S02]  /*aa820*/  IMAD.IADD R5, R0, 0x1, R4 ;  /* 0x0000000100057824 */ /* 0x000fe400078e0204 */
[----:B------:R-:W-:Y:S02]  /*aa830*/  VIADD R4, R4, 0x80 ;  /* 0x0000008004047836 */ /* 0x000fe40000000000 */
[----:B0-----:R-:W-:-:S05]  /*aa840*/  IMAD.WIDE.U32 R2, R5, 0x10, R2 ;  /* 0x0000001005027825 */ /* 0x001fca00078e0002 */
[----:B------:R1:W-:Y:S02]  /*aa850*/  STG.E.128 desc[UR6][R2.64], R24 ;  /* 0x0000001802007986 */ /* 0x0003e4000c101d06 */
.L_x_17078:
[----:B------:R-:W-:-:S13]  /*aa860*/  ISETP.GE.AND P0, PT, R4, R53, PT ;  /* 0x000000350400720c */ /* 0x000fda0003f06270 */
[----:B------:R-:W-:Y:S05]  /*aa870*/  @P0 BRA `(.L_x_17080) ;  /* 0x0000000000340947 */ /* 0x000fea0003800000 */
[----:B01----:R-:W0:Y:S01]  /*aa880*/  LDC.64 R2, c[0x0][0x218] ;  /* 0x00008600ff027b82 */ /* 0x003e220000000a00 */
[----:B------:R-:W-:Y:S02]  /*aa890*/  IMAD.IADD R5, R0, 0x1, R4 ;  /* 0x0000000100057824 */ /* 0x000fe400078e0204 */
[----:B------:R-:W-:Y:S02]  /*aa8a0*/  VIADD R4, R4, 0x80 ;  /* 0x0000008004047836 */ /* 0x000fe40000000000 */
[----:B0-----:R-:W-:-:S05]  /*aa8b0*/  IMAD.WIDE.U32 R2, R5, 0x10, R2 ;  /* 0x0000001005027825 */ /* 0x001fca00078e0002 */
[----:B------:R2:W-:Y:S02]  /*aa8c0*/  STG.E.128 desc[UR6][R2.64], R20 ;  /* 0x0000001402007986 */ /* 0x0005e4000c101d06 */
.L_x_17079:
[----:B------:R-:W-:-:S13]  /*aa8d0*/  ISETP.GE.AND P0, PT, R4, R53, PT ;  /* 0x000000350400720c */ /* 0x000fda0003f06270 */
[----:B------:R-:W-:Y:S05]  /*aa8e0*/  @P0 BREAK B1 ;  /* 0x0000000000010942 */ /* 0x000fea0003800000 */
[----:B------:R-:W-:Y:S05]  /*aa8f0*/  @P0 BRA `(.L_x_17081) ;  /* 0x0000000000300947 */ /* 0x000fea0003800000 */
[----:B012---:R-:W0:Y:S01]  /*aa900*/  LDC.64 R2, c[0x0][0x218] ;  /* 0x00008600ff027b82 */ /* 0x007e220000000a00 */
[----:B------:R-:W-:Y:S02]  /*aa910*/  IMAD.IADD R5, R0, 0x1, R4 ;  /* 0x0000000100057824 */ /* 0x000fe400078e0204 */
[----:B------:R-:W-:Y:S02]  /*aa920*/  VIADD R4, R4, 0x80 ;  /* 0x0000008004047836 */ /* 0x000fe40000000000 */
[----:B0-----:R-:W-:-:S05]  /*aa930*/  IMAD.WIDE.U32 R2, R5, 0x10, R2 ;  /* 0x0000001005027825 */ /* 0x001fca00078e0002 */
[----:B------:R2:W-:Y:S02]  /*aa940*/  STG.E.128 desc[UR6][R2.64], R16 ;  /* 0x0000001002007986 */ /* 0x0005e4000c101d06 */
.L_x_17080:
[----:B------:R-:W-:Y:S05]  /*aa950*/  BSYNC B1 ;  /* 0x0000000000017941 */ /* 0x000fea0003800000 */
.L_x_17076:
[----:B------:R-:W-:-:S13]  /*aa960*/  ISETP.GE.AND P0, PT, R4, R53, PT ;  /* 0x000000350400720c */ /* 0x000fda0003f06270 */
[----:B012---:R-:W0:Y:S01]  /*aa970*/  @!P0 LDC.64 R2, c[0x0][0x218] ;  /* 0x00008600ff028b82 */ /* 0x007e220000000a00 */
[----:B------:R-:W-:Y:S01]  /*aa980*/  @!P0 IADD3 R5, R0, R4, RZ ;  /* 0x0000000400058210 */ /* 0x000fe20007ffe0ff */
[----:B------:R-:W-:-:S04]  /*aa990*/  @!P0 VIADD R4, R4, 0x80 ;  /* 0x0000008004048836 */ /* 0x000fc80000000000 */
[----:B0-----:R-:W-:-:S05]  /*aa9a0*/  @!P0 IMAD.WIDE.U32 R2, R5, 0x10, R2 ;  /* 0x0000001005028825 */ /* 0x001fca00078e0002 */
[----:B------:R3:W-:Y:S02]  /*aa9b0*/  @!P0 STG.E.128 desc[UR6][R2.64], R44 ;  /* 0x0000002c02008986 */ /* 0x0007e4000c101d06 */
.L_x_17081:
[----:B------:R-:W-:Y:S05]  /*aa9c0*/  BSYNC B0 ;  /* 0x0000000000007941 */ /* 0x000fea0003800000 */
.L_x_17075:
[----:B------:R-:W-:Y:S05]  /*aa9d0*/  WARPSYNC.ALL ;  /* 0x0000000000007948 */ /* 0x000fea0003800000 */
[----:B------:R-:W-:-:S13]  /*aa9e0*/  ISETP.GE.AND P0, PT, R4, R53, PT ;  /* 0x000000350400720c */ /* 0x000fda0003f06270 */
[----:B------:R-:W-:Y:S05]  /*aa9f0*/  @P0 EXIT ;  /* 0x000000000000094d */ /* 0x000fea0003800000 */
[----:B0123--:R-:W0:Y:S01]  /*aaa00*/  LDC.64 R2, c[0x0][0x218] ;  /* 0x00008600ff027b82 */ /* 0x00fe220000000a00 */
[----:B------:R-:W-:-:S04]  /*aaa10*/  IMAD.IADD R5, R0, 0x1, R4 ;  /* 0x0000000100057824 */ /* 0x000fc800078e0204 */
[----:B0-----:R-:W-:-:S05]  /*aaa20*/  IMAD.WIDE.U32 R2, R5, 0x10, R2 ;  /* 0x0000001005027825 */ /* 0x001fca00078e0002 */
[----:B------:R-:W-:Y:S01]  /*aaa30*/  STG.E.128 desc[UR6][R2.64], R8 ;  /* 0x0000000802007986 */ /* 0x000fe2000c101d06 */
[----:B------:R-:W-:Y:S05]  /*aaa40*/  EXIT ;  /* 0x000000000000794d */ /* 0x000fea0003800000 */
        .weak           $__internal_29_$__cuda_sm20_div_rn_f64_full
        .type           $__internal_29_$__cuda_sm20_div_rn_f64_full,@function
        .size           $__internal_29_$__cuda_sm20_div_rn_f64_full,($__internal_30_$__cuda_sm20_dsqrt_rn_f64_mediumpath_v1 - $__internal_29_$__cuda_sm20_div_rn_f64_full)
$__internal_29_$__cuda_sm20_div_rn_f64_full:
[C---:B------:R-:W-:Y:S01]  /*aaa50*/  FSETP.GEU.AND P0, PT, |R3|.reuse, 1.469367938527859385e-39, PT ;  /* 0x001000000300780b */ /* 0x040fe20003f0e200 */
[--C-:B------:R-:W-:Y:S01]  /*aaa60*/  IMAD.MOV.U32 R8, RZ, RZ, R2.reuse ;  /* 0x000000ffff087224 */ /* 0x100fe200078e0002 */
[----:B------:R-:W-:Y:S01]  /*aaa70*/  LOP3.LUT R7, R3, 0x800fffff, RZ, 0xc0, !PT ;  /* 0x800fffff03077812 */ /* 0x000fe200078ec0ff */
[----:B------:R-:W-:Y:S01]  /*aaa80*/  IMAD.MOV.U32 R9, RZ, RZ, R3 ;  /* 0x000000ffff097224 */ /* 0x000fe200078e0003 */
[----:B------:R-:W-:Y:S01]  /*aaa90*/  MOV R59, R5 ;  /* 0x00000005003b7202 */ /* 0x000fe20000000f00 */
[----:B------:R-:W-:Y:S01]  /*aaaa0*/  IMAD.MOV.U32 R54, RZ, RZ, R2 ;  /* 0x000000ffff367224 */ /* 0x000fe200078e0002 */
[----:B------:R-:W-:Y:S01]  /*aaab0*/  LOP3.LUT R55, R7, 0x3ff00000, RZ, 0xfc, !PT ;  /* 0x3ff0000007377812 */ /* 0x000fe200078efcff */
[----:B------:R-:W-:Y:S01]  /*aaac0*/  IMAD.MOV.U32 R56, RZ, RZ, 0x1 ;  /* 0x00000001ff387424 */ /* 0x000fe200078e00ff */
[C---:B------:R-:W-:Y:S01]  /*aaad0*/  FSETP.GEU.AND P1, PT, |R59|.reuse, 1.469367938527859385e-39, PT ;  /* 0x001000003b00780b */ /* 0x040fe20003f2e200 */
[----:B------:R-:W-:Y:S01]  /*aaae0*/  IMAD.MOV.U32 R58, RZ, RZ, R6 ;  /* 0x000000ffff3a7224 */ /* 0x000fe200078e0006 */
[----:B------:R-:W-:Y:S01]  /*aaaf0*/  LOP3.LUT R2, R59, 0x7ff00000, RZ, 0xc0, !PT ;  /* 0x7ff000003b027812 */ /* 0x000fe200078ec0ff */
[----:B------:R-:W-:Y:S01]  /*aab00*/  BSSY B0, `(.L_x_17082) ;  /* 0x0000055000007945 */ /* 0x000fe20003800000 */
[----:B------:R-:W-:Y:S01]  /*aab10*/  LOP3.LUT R7, R3, 0x7ff00000, RZ, 0xc0, !PT ;  /* 0x7ff0000003077812 */ /* 0x000fe200078ec0ff */
[----:B------:R-:W-:Y:S01]  /*aab20*/  @!P0 DMUL R54, R8, 8.98846567431157953865e+307 ;  /* 0x7fe0000008368828 */ /* 0x000fe20000000000 */
[----:B------:R-:W-:-:S02]  /*aab30*/  IMAD.MOV.U32 R3, RZ, RZ, 0x1ca00000 ;  /* 0x1ca00000ff037424 */ /* 0x000fc400078e00ff */
[----:B------:R-:W-:-:S03]  /*aab40*/  ISETP.GE.U32.AND P3, PT, R2, R7, PT ;  /* 0x000000070200720c */ /* 0x000fc60003f66070 */
[----:B------:R-:W0:Y:S01]  /*aab50*/  MUFU.RCP64H R57, R55 ;  /* 0x0000003700397308 */ /* 0x000e220000001800 */
[----:B------:R-:W-:Y:S01]  /*aab60*/  SEL R6, R3, 0x63400000, !P3 ;  /* 0x6340000003067807 */ /* 0x000fe20005800000 */
[----:B------:R-:W-:Y:S01]  /*aab70*/  @!P1 IMAD.MOV.U32 R70, RZ, RZ, RZ ;  /* 0x000000ffff469224 */ /* 0x000fe200078e00ff */
[----:B------:R-:W-:Y:S02]  /*aab80*/  @!P1 LOP3.LUT R5, R9, 0x7ff00000, RZ, 0xc0, !PT ;  /* 0x7ff0000009059812 */ /* 0x000fe400078ec0ff */
[----:B------:R-:W-:Y:S02]  /*aab90*/  @!P0 LOP3.LUT R7, R55, 0x7ff00000, RZ, 0xc0, !PT ;  /* 0x7ff0000037078812 */ /* 0x000fe400078ec0ff */
[----:B------:R-:W-:-:S04]  /*aaba0*/  @!P1 ISETP.GE.U32.AND P2, PT, R2, R5, PT ;  /* 0x000000050200920c */ /* 0x000fc80003f46070 */
[----:B------:R-:W-:-:S04]  /*aabb0*/  @!P1 SEL R5, R3, 0x63400000, !P2 ;  /* 0x6340000003059807 */ /* 0x000fc80005000000 */
[----:B------:R-:W-:Y:S01]  /*aabc0*/  @!P1 LOP3.LUT R5, R5, 0x80000000, R59, 0xf8, !PT ;  /* 0x8000000005059812 */ /* 0x000fe200078ef83b */
[----:B0-----:R-:W-:-:S03]  /*aabd0*/  DFMA R60, R56, -R54, 1 ;  /* 0x3ff00000383c742b */ /* 0x001fc60000000836 */
[----:B------:R-:W-:-:S05]  /*aabe0*/  @!P1 LOP3.LUT R71, R5, 0x100000, RZ, 0xfc, !PT ;  /* 0x0010000005479812 */ /* 0x000fca00078efcff */
[----:B------:R-:W-:-:S08]  /*aabf0*/  DFMA R60, R60, R60, R60 ;  /* 0x0000003c3c3c722b */ /* 0x000fd0000000003c */
[----:B------:R-:W-:Y:S01]  /*aac00*/  DFMA R56, R56, R60, R56 ;  /* 0x0000003c3838722b */ /* 0x000fe20000000038 */
[----:B------:R-:W-:Y:S01]  /*aac10*/  LOP3.LUT R61, R6, 0x800fffff, R59, 0xf8, !PT ;  /* 0x800fffff063d7812 */ /* 0x000fe200078ef83b */
[----:B------:R-:W-:Y:S02]  /*aac20*/  IMAD.MOV.U32 R60, RZ, RZ, R58 ;  /* 0x000000ffff3c7224 */ /* 0x000fe400078e003a */
[----:B------:R-:W-:-:S04]  /*aac30*/  IMAD.MOV.U32 R6, RZ, RZ, R2 ;  /* 0x000000ffff067224 */ /* 0x000fc800078e0002 */
[----:B------:R-:W-:Y:S02]  /*aac40*/  DFMA R72, R56, -R54, 1 ;  /* 0x3ff000003848742b */ /* 0x000fe40000000836 */
[----:B------:R-:W-:-:S06]  /*aac50*/  @!P1 DFMA R60, R60, 2, -R70 ;  /* 0x400000003c3c982b */ /* 0x000fcc0000000846 */
[----:B------:R-:W-:-:S04]  /*aac60*/  DFMA R72, R56, R72, R56 ;  /* 0x000000483848722b */ /* 0x000fc80000000038 */
[----:B------:R-:W-:-:S04]  /*aac70*/  @!P1 LOP3.LUT R6, R61, 0x7ff00000, RZ, 0xc0, !PT ;  /* 0x7ff000003d069812 */ /* 0x000fc800078ec0ff */
[----:B------:R-:W-:Y:S01]  /*aac80*/  DMUL R70, R72, R60 ;  /* 0x0000003c48467228 */ /* 0x000fe20000000000 */
[----:B------:R-:W-:-:S05]  /*aac90*/  VIADD R5, R6, 0xffffffff ;  /* 0xffffffff06057836 */ /* 0x000fca0000000000 */
[----:B------:R-:W-:Y:S02]  /*aaca0*/  ISETP.GT.U32.AND P0, PT, R5, 0x7feffffe, PT ;  /* 0x7feffffe0500780c */ /* 0x000fe40003f04070 */
[----:B------:R-:W-:Y:S01]  /*aacb0*/  IADD3 R5, R7, -0x1, RZ ;  /* 0xffffffff07057810 */ /* 0x000fe20007ffe0ff */
        /* <DEDUP_REMOVED lines=29> */
[----:B------:R-:W-:-:S03]  /*aae90*/  FSEL R6, R6, R70, !P0 ;  /* 0x0000004606067208 */ /* 0x000fc60004000000 */
[----:B------:R-:W-:Y:S01]  /*aaea0*/  IMAD.MOV.U32 R71, RZ, RZ, R7 ;  /* 0x000000ffff477224 */ /* 0x000fe200078e0007 */
[----:B------:R-:W-:Y:S01]  /*aaeb0*/  MOV R70, R6 ;  /* 0x0000000600467202 */ /* 0x000fe20000000f00 */
[----:B------:R-:W-:Y:S06]  /*aaec0*/  BRA `(.L_x_17084) ;  /* 0x0000000000607947 */ /* 0x000fec0003800000 */
.L_x_17083:
        /* <DEDUP_REMOVED lines=17> */
.L_x_17086:
[----:B------:R-:W-:Y:S01]  /*aafe0*/  LOP3.LUT R3, R9, 0x80000, RZ, 0xfc, !PT ;  /* 0x0008000009037812 */ /* 0x000fe200078efcff */
[----:B------:R-:W-:-:S04]  /*aaff0*/  IMAD.MOV.U32 R70, RZ, RZ, R8 ;  /* 0x000000ffff467224 */ /* 0x000fc800078e0008 */
[----:B------:R-:W-:Y:S01]  /*ab000*/  IMAD.MOV.U32 R71, RZ, RZ, R3 ;  /* 0x000000ffff477224 */ /* 0x000fe200078e0003 */
[----:B------:R-:W-:Y:S06]  /*ab010*/  BRA `(.L_x_17084) ;  /* 0x00000000000c7947 */ /* 0x000fec0003800000 */
.L_x_17085:
[----:B------:R-:W-:Y:S01]  /*ab020*/  LOP3.LUT R3, R59, 0x80000, RZ, 0xfc, !PT ;  /* 0x000800003b037812 */ /* 0x000fe200078efcff */
[----:B------:R-:W-:-:S04]  /*ab030*/  IMAD.MOV.U32 R70, RZ, RZ, R58 ;  /* 0x000000ffff467224 */ /* 0x000fc800078e003a */
[----:B------:R-:W-:-:S07]  /*ab040*/  IMAD.MOV.U32 R71, RZ, RZ, R3 ;  /* 0x000000ffff477224 */ /* 0x000fce00078e0003 */
.L_x_17084:
[----:B------:R-:W-:Y:S05]  /*ab050*/  BSYNC B0 ;  /* 0x0000000000007941 */ /* 0x000fea0003800000 */
.L_x_17082:
[----:B------:R-:W-:Y:S01]  /*ab060*/  HFMA2.MMA R5, -RZ, RZ, 0, 0 ;  /* 0x00000000ff057435 */ /* 0x000fe200000001ff */
[----:B------:R-:W-:Y:S02]  /*ab070*/  IMAD.MOV.U32 R2, RZ, RZ, R70 ;  /* 0x000000ffff027224 */ /* 0x000fe400078e0046 */
[----:B------:R-:W-:-:S03]  /*ab080*/  IMAD.MOV.U32 R3, RZ, RZ, R71 ;  /* 0x000000ffff037224 */ /* 0x000fc600078e0047 */
[----:B------:R-:W-:Y:S05]  /*ab090*/  RET.REL.NODEC R4 `(_ZN2at6native29vectorized_elementwise_kernelILi2EZZZNS0_17asinh_kernel_cudaERNS_18TensorIteratorBaseEENKUlvE_clEvENKUlvE_clEvEUlN3c107complexIdEEE_St5arrayIPcLm2EEEEviT0_T1_) ;  /* 0xfffff54c04d87950 */ /* 0x000fea0003c3ffff */
        .weak           $__internal_30_$__cuda_sm20_dsqrt_rn_f64_mediumpath_v1
        .type           $__internal_30_$__cuda_sm20_dsqrt_rn_f64_mediumpath_v1,@function
        .size           $__internal_30_$__cuda_sm20_dsqrt_rn_f64_mediumpath_v1,(.L_x_21446 - $__internal_30_$__cuda_sm20_dsqrt_rn_f64_mediumpath_v1)
$__internal_30_$__cuda_sm20_dsqrt_rn_f64_mediumpath_v1:
        /* <DEDUP_REMOVED lines=12> */
.L_x_17088:
        /* <DEDUP_REMOVED lines=9> */
[----:B------:R-:W-:Y:S01]  /*ab1f0*/  IMAD.MOV.U32 R8, RZ, RZ, RZ ;  /* 0x000000ffff087224 */ /* 0x000fe200078e00ff */
[----:B------:R-:W-:Y:S01]  /*ab200*/  MOV R5, 0x3fd80000 ;  /* 0x3fd8000000057802 */ /* 0x000fe20000000f00 */
[----:B------:R-:W-:-:S03]  /*ab210*/  IMAD.MOV.U32 R4, RZ, RZ, 0x0 ;  /* 0x00000000ff047424 */ /* 0x000fc600078e00ff */
        /* <DEDUP_REMOVED lines=12> */
.L_x_17090:
[----:B------:R-:W-:-:S11]  /*ab2e0*/  DADD R4, R54, R54 ;  /* 0x0000000036047229 */ /* 0x000fd60000000036 */
.L_x_17089:
[----:B------:R-:W-:Y:S05]  /*ab2f0*/  BSYNC B0 ;  /* 0x0000000000007941 */ /* 0x000fea0003800000 */
.L_x_17087:
[----:B------:R-:W-:Y:S02]  /*ab300*/  IMAD.MOV.U32 R6, RZ, RZ, R2 ;  /* 0x000000ffff067224 */ /* 0x000fe400078e0002 */
[----:B------:R-:W-:Y:S02]  /*ab310*/  IMAD.MOV.U32 R7, RZ, RZ, 0x0 ;  /* 0x00000000ff077424 */ /* 0x000fe400078e00ff */
[----:B------:R-:W-:Y:S02]  /*ab320*/  IMAD.MOV.U32 R3, RZ, RZ, R5 ;  /* 0x000000ffff037224 */ /* 0x000fe400078e0005 */
[----:B------:R-:W-:Y:S05]  /*ab330*/  RET.REL.NODEC R6 `(_ZN2at6native29vectorized_elementwise_kernelILi2EZZZNS0_17asinh_kernel_cudaERNS_18TensorIteratorBaseEENKUlvE_clEvENKUlvE_clEvEUlN3c107complexIdEEE_St5arrayIPcLm2EEEEviT0_T1_) ;  /* 0xfffff54c06307950 */ /* 0x000fea0003c3ffff */
.L_x_17091:
        /* <DEDUP_REMOVED lines=12> */
.L_x_21446:


//--------------------- .text._ZN2at6native29vectorized_elementwise_kernelILi4EZZZNS0_17asinh_kernel_cudaERNS_18TensorIteratorBaseEENKUlvE_clEvENKUlvE_clEvEUlN3c107complexIdEEE_St5arrayIPcLm2EEEEviT0_T1_ --------------------------
	.section	.text._ZN2at6native29vectorized_elementwise_kernelILi4EZZZNS0_17asinh_kernel_cudaERNS_18TensorIteratorBaseEENKUlvE_clEvENKUlvE_clEvEUlN3c107complexIdEEE_St5arrayIPcLm2EEEEviT0_T1_,"ax",@progbits
	.align	128
        .global         _ZN2at6native29vectorized_elementwise_kernelILi4EZZZNS0_17asinh_kernel_cudaERNS_18TensorIteratorBaseEENKUlvE_clEvENKUlvE_clEvEUlN3c107complexIdEEE_St5arrayIPcLm2EEEEviT0_T1_
        .type           _ZN2at6native29vectorized_elementwise_kernelILi4EZZZNS0_17asinh_kernel_cudaERNS_18TensorIteratorBaseEENKUlvE_clEvENKUlvE_clEvEUlN3c107complexIdEEE_St5arrayIPcLm2EEEEviT0_T1_,@function
        .size           _ZN2at6native29vectorized_elementwise_kernelILi4EZZZNS0_17asinh_kernel_cudaERNS_18TensorIteratorBaseEENKUlvE_clEvENKUlvE_clEvEUlN3c107complexIdEEE_St5arrayIPcLm2EEEEviT0_T1_,(.L_x_21448 - _ZN2at6native29vectorized_elementwise_kernelILi4EZZZNS0_17asinh_kernel_cudaERNS_18TensorIteratorBaseEENKUlvE_clEvENKUlvE_clEvEUlN3c107complexIdEEE_St5arrayIPcLm2EEEEviT0_T1_)
        .other          _ZN2at6native29vectorized_elementwise_kernelILi4EZZZNS0_17asinh_kernel_cudaERNS_18TensorIteratorBaseEENKUlvE_clEvENKUlvE_clEvEUlN3c107complexIdEEE_St5arrayIPcLm2EEEEviT0_T1_,@"STO_CUDA_ENTRY STV_DEFAULT"
_ZN2at6native29vectorized_elementwise_kernelILi4EZZZNS0_17asinh_kernel_cudaERNS_18TensorIteratorBaseEENKUlvE_clEvENKUlvE_clEvEUlN3c107complexIdEEE_St5arrayIPcLm2EEEEviT0_T1_:
.text._ZN2at6native29vectorized_elementwise_kernelILi4EZZZNS0_17asinh_kernel_cudaERNS_18TensorIteratorBaseEENKUlvE_clEvENKUlvE_clEvEUlN3c107complexIdEEE_St5arrayIPcLm2EEEEviT0_T1_:
        /* <DEDUP_REMOVED lines=151> */
[----:B-----5:R-:W-:Y:S05]  /*0970*/  CALL.REL.NOINC `($__internal_32_$__cuda_sm20_dsqrt_rn_f64_mediumpath_v1) ;  /* 0x00000aa400c87944 */ /* 0x020fea0003c00000 */
[----:B------:R-:W-:-:S07]  /*0980*/  IMAD.MOV.U32 R2, RZ, RZ, R4 ;  /* 0x000000ffff027224 */ /* 0x000fce00078e0004 */
.L_x_17100:
[----:B------:R-:W-:Y:S05]  /*0990*/  BSYNC B3 ;  /* 0x0000000000037941 */ /* 0x000fea0003800000 */
.L_x_17099:
        /* <DEDUP_REMOVED lines=82> */
.L_x_17098:
        /* <DEDUP_REMOVED lines=35> */
[----:B-----5:R-:W-:Y:S05]  /*10f0*/  CALL.REL.NOINC `($__internal_31_$__cuda_sm20_div_rn_f64_full) ;  /* 0x00000a9800547944 */ /* 0x020fea0003c00000 */
.L_x_17108:
[----:B------:R-:W-:Y:S05]  /*1100*/  BSYNC B4 ;  /* 0x0000000000047941 */ /* 0x000fea0003800000 */
.L_x_17107:
[----:B------:R-:W-:Y:S01]  /*1110*/  MOV R52, R2 ;  /* 0x0000000200347202 */ /* 0x000fe20000000f00 */
[----:B------:R-:W-:Y:S01]  /*1120*/  IMAD.MOV.U32 R53, RZ, RZ, R3 ;  /* 0x000000ffff357224 */ /* 0x000fe200078e0003 */
[----:B------:R-:W-:Y:S06]  /*1130*/  BRA `(.L_x_17106) ;  /* 0x0000000000047947 */ /* 0x000fec0003800000 */
.L_x_17105:
[----:B------:R-:W-:-:S11]  /*1140*/  DADD R52, -R62, R50 ;  /* 0x000000003e347229 */ /* 0x000fd60000000132 */
.L_x_17106:
[----:B------:R-:W-:Y:S05]  /*1150*/  BSYNC B3 ;  /* 0x0000000000037941 */ /* 0x000fea0003800000 */
.L_x_17104:
        /* <DEDUP_REMOVED lines=30> */
[----:B-----5:R-:W-:Y:S05]  /*1340*/  CALL.REL.NOINC `($__internal_31_$__cuda_sm20_div_rn_f64_full) ;  /* 0x00000a9400c07944 */ /* 0x020fea0003c00000 */
.L_x_17113:
[----:B------:R-:W-:Y:S05]  /*1350*/  BSYNC B4 ;  /* 0x0000000000047941 */ /* 0x000fea0003800000 */
.L_x_17112:
[----:B------:R-:W-:Y:S05]  /*1360*/  BRA `(.L_x_17111) ;  /* 0x0000000000047947 */ /* 0x000fea0003800000 */
.L_x_17110:
[----:B------:R-:W-:-:S11]  /*1370*/  DADD R2, R46, -R8 ;  /* 0x000000002e027229 */ /* 0x000fd60000000808 */
.L_x_17111:
[----:B------:R-:W-:Y:S05]  /*1380*/  BSYNC B3 ;  /* 0x0000000000037941 */ /* 0x000fea0003800000 */
.L_x_17109:
        /* <DEDUP_REMOVED lines=26> */
[----:B-----5:R-:W-:Y:S05]  /*1530*/  CALL.REL.NOINC `($__internal_32_$__cuda_sm20_dsqrt_rn_f64_mediumpath_v1) ;  /* 0x00000a9800d87944 */ /* 0x020fea0003c00000 */
[----:B------:R-:W-:Y:S02]  /*1540*/  IMAD.MOV.U32 R6, RZ, RZ, R4 ;  /* 0x000000ffff067224 */ /* 0x000fe400078e0004 */
[----:B------:R-:W-:-:S07]  /*1550*/  IMAD.MOV.U32 R7, RZ, RZ, R3 ;  /* 0x000000ffff077224 */ /* 0x000fce00078e0003 */
.L_x_17115:
[----:B------:R-:W-:Y:S05]  /*1560*/  BSYNC B3 ;  /* 0x0000000000037941 */ /* 0x000fea0003800000 */
.L_x_17114:
        /* <DEDUP_REMOVED lines=86> */
.L_x_17116:
        /* <DEDUP_REMOVED lines=22> */
.L_x_17118:
[----:B------:R-:W-:Y:S05]  /*1c30*/  BSYNC B3 ;  /* 0x0000000000037941 */ /* 0x000fea0003800000 */
.L_x_17117:
        /* <DEDUP_REMOVED lines=30> */
.L_x_17103:
        /* <DEDUP_REMOVED lines=23> */
[----:B-----5:R-:W-:Y:S05]  /*1f90*/  CALL.REL.NOINC `($__internal_32_$__cuda_sm20_dsqrt_rn_f64_mediumpath_v1) ;  /* 0x00000a9000407944 */ /* 0x020fea0003c00000 */
[----:B------:R-:W-:-:S07]  /*1fa0*/  IMAD.MOV.U32 R2, RZ, RZ, R4 ;  /* 0x000000ffff027224 */ /* 0x000fce00078e0004 */
.L_x_17121:
[----:B------:R-:W-:Y:S05]  /*1fb0*/  BSYNC B3 ;  /* 0x0000000000037941 */ /* 0x000fea0003800000 */
.L_x_17120:
        /* <DEDUP_REMOVED lines=27> */
.L_x_17124:
[----:B------:R-:W-:Y:S05]  /*2170*/  BSYNC B3 ;  /* 0x0000000000037941 */ /* 0x000fea0003800000 */
.L_x_17123:
        /* <DEDUP_REMOVED lines=30> */
.L_x_17122:
        /* <DEDUP_REMOVED lines=76> */
.L_x_17125:
[----:B------:R-:W-:Y:S01]  /*2820*/  IMAD.MOV.U32 R2, RZ, RZ, 0x0 ;  /* 0x00000000ff027424 */ /* 0x000fe200078e00ff */
[----:B------:R-:W-:Y:S01]  /*2830*/  FSETP.NEU.FTZ.AND P0, PT, R5, RZ, PT ;  /* 0x000000ff0500720b */ /* 0x000fe20003f1d000 */
[----:B------:R-:W-:-:S06]  /*2840*/  IMAD.MOV.U32 R3, RZ, RZ, 0x7ff00000 ;  /* 0x7ff00000ff037424 */ /* 0x000fcc00078e00ff */
[----:B------:R-:W-:-:S10]  /*2850*/  DFMA R2, R4, R2, +INF ;  /* 0x7ff000000402742b */ /* 0x000fd40000000002 */
[----:B------:R-:W-:Y:S02]  /*2860*/  FSEL R64, R2, RZ, P0 ;  /* 0x000000ff02407208 */ /* 0x000fe40000000000 */
[----:B------:R-:W-:Y:S01]  /*2870*/  FSEL R65, R3, -QNAN , P0 ;  /* 0xfff0000003417808 */ /* 0x000fe20000000000 */
[----:B------:R-:W-:Y:S06]  /*2880*/  BRA `(.L_x_17101) ;  /* 0x00000004003c7947 */ /* 0x000fec0003800000 */
.L_x_17119:
        /* <DEDUP_REMOVED lines=24> */
[----:B-----5:R-:W-:Y:S05]  /*2a10*/  CALL.REL.NOINC `($__internal_32_$__cuda_sm20_dsqrt_rn_f64_mediumpath_v1) ;  /* 0x00000a8400a07944 */ /* 0x020fea0003c00000 */
[----:B------:R-:W-:-:S07]  /*2a20*/  IMAD.MOV.U32 R5, RZ, RZ, R3 ;  /* 0x000000ffff057224 */ /* 0x000fce00078e0003 */
.L_x_17127:
[----:B------:R-:W-:Y:S05]  /*2a30*/  BSYNC B3 ;  /* 0x0000000000037941 */ /* 0x000fea0003800000 */
.L_x_17126:
        /* <DEDUP_REMOVED lines=21> */
.L_x_17129:
[----:B------:R-:W-:Y:S05]  /*2b90*/  BSYNC B3 ;  /* 0x0000000000037941 */ /* 0x000fea0003800000 */
.L_x_17128:
[----:B------:R-:W-:Y:S02]  /*2ba0*/  IMAD.MOV.U32 R64, RZ, RZ, R2 ;  /* 0x000000ffff407224 */ /* 0x000fe400078e0002 */
[----:B------:R-:W-:Y:S01]  /*2bb0*/  IMAD.MOV.U32 R65, RZ, RZ, R3 ;  /* 0x000000ffff417224 */ /* 0x000fe200078e0003 */
[----:B------:R-:W-:Y:S06]  /*2bc0*/  BRA `(.L_x_17101) ;  /* 0x00000000006c7947 */ /* 0x000fec0003800000 */
.L_x_17102:
        /* <DEDUP_REMOVED lines=23> */
[----:B------:R-:W-:-:S07]  /*2d40*/  MOV R5, R3 ;  /* 0x0000000300057202 */ /* 0x000fce0000000f00 */
.L_x_17131:
[----:B------:R-:W-:Y:S05]  /*2d50*/  BSYNC B3 ;  /* 0x0000000000037941 */ /* 0x000fea0003800000 */
.L_x_17130:
[----:B------:R-:W-:Y:S02]  /*2d60*/  IMAD.MOV.U32 R64, RZ, RZ, R4 ;  /* 0x000000ffff407224 */ /* 0x000fe400078e0004 */
[----:B------:R-:W-:-:S07]  /*2d70*/  IMAD.MOV.U32 R65, RZ, RZ, R5 ;  /* 0x000000ffff417224 */ /* 0x000fce00078e0005 */
.L_x_17101:
[----:B------:R-:W-:Y:S05]  /*2d80*/  BSYNC B2 ;  /* 0x0000000000027941 */ /* 0x000fea0003800000 */
.L_x_17097:
        /* <DEDUP_REMOVED lines=25> */
.L_x_17136:
[----:B------:R-:W-:Y:S05]  /*2f20*/  BSYNC B4 ;  /* 0x0000000000047941 */ /* 0x000fea0003800000 */
.L_x_17135:
        /* <DEDUP_REMOVED lines=49> */
.L_x_17138:
        /* <DEDUP_REMOVED lines=71> */
.L_x_17137:
        /* <DEDUP_REMOVED lines=37> */
.L_x_17147:
[----:B------:R-:W-:Y:S05]  /*3900*/  BSYNC B6 ;  /* 0x0000000000067941 */ /* 0x000fea0003800000 */
.L_x_17146:
[----:B------:R-:W-:Y:S02]  /*3910*/  IMAD.MOV.U32 R52, RZ, RZ, R2 ;  /* 0x000000ffff347224 */ /* 0x000fe400078e0002 */
[----:B------:R-:W-:Y:S01]  /*3920*/  IMAD.MOV.U32 R53, RZ, RZ, R3 ;  /* 0x000000ffff357224 */ /* 0x000fe200078e0003 */
[----:B------:R-:W-:Y:S06]  /*3930*/  BRA `(.L_x_17145) ;  /* 0x0000000000047947 */ /* 0x000fec0003800000 */
.L_x_17144:
[----:B------:R-:W-:-:S11]  /*3940*/  DADD R52, -R62, R50 ;  /* 0x000000003e347229 */ /* 0x000fd60000000132 */
.L_x_17145:
[----:B------:R-:W-:Y:S05]  /*3950*/  BSYNC B5 ;  /* 0x0000000000057941 */ /* 0x000fea0003800000 */
.L_x_17143:
        /* <DEDUP_REMOVED lines=28> */
.L_x_17152:
[----:B------:R-:W-:Y:S05]  /*3b20*/  BSYNC B6 ;  /* 0x0000000000067941 */ /* 0x000fea0003800000 */
.L_x_17151:
[----:B------:R-:W-:Y:S01]  /*3b30*/  MOV R68, R2 ;  /* 0x0000000200447202 */ /* 0x000fe20000000f00 */
[----:B------:R-:W-:Y:S01]  /*3b40*/  IMAD.MOV.U32 R69, RZ, RZ, R3 ;  /* 0x000000ffff457224 */ /* 0x000fe200078e0003 */
[----:B------:R-:W-:Y:S06]  /*3b50*/  BRA `(.L_x_17150) ;  /* 0x0000000000047947 */ /* 0x000fec0003800000 */
.L_x_17149:
[----:B------:R-:W-:-:S11]  /*3b60*/  DADD R68, -R48, R46 ;  /* 0x0000000030447229 */ /* 0x000fd6000000012e */
.L_x_17150:
[----:B------:R-:W-:Y:S05]  /*3b70*/  BSYNC B5 ;  /* 0x0000000000057941 */ /* 0x000fea0003800000 */
.L_x_17148:
        /* <DEDUP_REMOVED lines=25> */
[----:B-----5:R-:W-:Y:S05]  /*3d10*/  CALL.REL.NOINC `($__internal_32_$__cuda_sm20_dsqrt_rn_f64_mediumpath_v1) ;  /* 0x00000a7000e07944 */ /* 0x020fea0003c00000 */
[----:B------:R-:W-:-:S07]  /*3d20*/  IMAD.MOV.U32 R5, RZ, RZ, R3 ;  /* 0x000000ffff057224 */ /* 0x000fce00078e0003 */
.L_x_17154:
[----:B------:R-:W-:Y:S05]  /*3d30*/  BSYNC B5 ;  /* 0x0000000000057941 */ /* 0x000fea0003800000 */
.L_x_17153:
[----:B------:R-:W-:Y:S02]  /*3d40*/  IMAD.MOV.U32 R46, RZ, RZ, R4 ;  /* 0x000000ffff2e7224 */ /* 0x000fe400078e0004 */
[----:B------:R-:W-:Y:S01]  /*3d50*/  IMAD.MOV.U32 R47, RZ, RZ, R5 ;  /* 0x000000ffff2f7224 */ /* 0x000fe200078e0005 */
[----:B------:R-:W-:Y:S06]  /*3d60*/  BRA `(.L_x_17155) ;  /* 0x0000000800347947 */ /* 0x000fec0003800000 */
.L_x_17142:
        /* <DEDUP_REMOVED lines=25> */
[----:B-----5:R-:W-:Y:S05]  /*3f00*/  CALL.REL.NOINC `($__internal_32_$__cuda_sm20_dsqrt_rn_f64_mediumpath_v1) ;  /* 0x00000a7000647944 */ /* 0x020fea0003c00000 */
[----:B------:R-:W-:-:S07]  /*3f10*/  IMAD.MOV.U32 R5, RZ, RZ, R3 ;  /* 0x000000ffff057224 */ /* 0x000fce00078e0003 */
.L_x_17158:
[----:B------:R-:W-:Y:S05]  /*3f20*/  BSYNC B5 ;  /* 0x0000000000057941 */ /* 0x000fea0003800000 */
.L_x_17157:
[----:B------:R-:W-:Y:S02]  /*3f30*/  IMAD.MOV.U32 R46, RZ, RZ, R4 ;  /* 0x000000ffff2e7224 */ /* 0x000fe400078e0004 */
[----:B------:R-:W-:Y:S01]  /*3f40*/  IMAD.MOV.U32 R47, RZ, RZ, R5 ;  /* 0x000000ffff2f7224 */ /* 0x000fe200078e0005 */
[----:B------:R-:W-:Y:S06]  /*3f50*/  BRA `(.L_x_17155) ;  /* 0x0000000400b87947 */ /* 0x000fec0003800000 */
.L_x_17156:
        /* <DEDUP_REMOVED lines=28> */
.L_x_17160:
[----:B------:R-:W-:Y:S05]  /*4120*/  BSYNC B5 ;  /* 0x0000000000057941 */ /* 0x000fea0003800000 */
.L_x_17159:
        /* <DEDUP_REMOVED lines=21> */
.L_x_17162:
[----:B------:R-:W-:Y:S05]  /*4280*/  BSYNC B5 ;  /* 0x0000000000057941 */ /* 0x000fea0003800000 */
.L_x_17161:
[----:B------:R-:W-:Y:S01]  /*4290*/  DMUL R66, R66, 8.11296384146066816958e+31 ;  /* 0x4690000042427828 */ /* 0x000fe20000000000 */
[----:B------:R-:W-:Y:S01]  /*42a0*/  MOV R46, R2 ;  /* 0x00000002002e7202 */ /* 0x000fe20000000f00 */
[----:B------:R-:W-:Y:S01]  /*42b0*/  IMAD.MOV.U32 R47, RZ, RZ, R3 ;  /* 0x000000ffff2f7224 */ /* 0x000fe200078e0003 */
[----:B------:R-:W-:Y:S08]  /*42c0*/  BRA `(.L_x_17155) ;  /* 0x0000000000dc7947 */ /* 0x000ff00003800000 */
.L_x_17141:
        /* <DEDUP_REMOVED lines=22> */
[----:B------:R-:W-:Y:S02]  /*4430*/  IMAD.MOV.U32 R46, RZ, RZ, R4 ;  /* 0x000000ffff2e7224 */ /* 0x000fe400078e0004 */
[----:B------:R-:W-:-:S07]  /*4440*/  IMAD.MOV.U32 R47, RZ, RZ, R3 ;  /* 0x000000ffff2f7224 */ /* 0x000fce00078e0003 */
.L_x_17164:
[----:B------:R-:W-:Y:S05]  /*4450*/  BSYNC B5 ;  /* 0x0000000000057941 */ /* 0x000fea0003800000 */
.L_x_17163:
        /* <DEDUP_REMOVED lines=28> */
.L_x_17166:
[----:B------:R-:W-:Y:S05]  /*4620*/  BSYNC B5 ;  /* 0x0000000000057941 */ /* 0x000fea0003800000 */
.L_x_17165:
[----:B------:R-:W-:-:S11]  /*4630*/  DMUL R46, R2, R46 ;  /* 0x0000002e022e7228 */ /* 0x000fd60000000000 */
.L_x_17155:
[----:B------:R-:W-:Y:S05]  /*4640*/  BSYNC B4 ;  /* 0x0000000000047941 */ /* 0x000fea0003800000 */
.L_x_17140:
[----:B------:R-:W-:Y:S05]  /*4650*/  BRA `(.L_x_17167) ;  /* 0x0000000000087947 */ /* 0x000fea0003800000 */
.L_x_17134:
[----:B------:R-:W-:Y:S02]  /*4660*/  DMUL R46, R44, 9.00719925474099200000e+15 ;  /* 0x434000002c2e7828 */ /* 0x000fe40000000000 */
[----:B------:R-:W-:-:S11]  /*4670*/  DMUL R66, R66, 9.00719925474099200000e+15 ;  /* 0x4340000042427828 */ /* 0x000fd60000000000 */
.L_x_17167:
[----:B------:R-:W-:Y:S05]  /*4680*/  BSYNC B2 ;  /* 0x0000000000027941 */ /* 0x000fea0003800000 */
.L_x_17133:
        /* <DEDUP_REMOVED lines=28> */
.L_x_17169:
[----:B------:R-:W-:Y:S05]  /*4850*/  BSYNC B2 ;  /* 0x0000000000027941 */ /* 0x000fea0003800000 */
.L_x_17168:
        /* <DEDUP_REMOVED lines=82> */
.L_x_17171:
[----:B------:R-:W-:Y:S02]  /*4d80*/  FSEL R2, RZ, 3.37028055040000000000e+12, P1 ;  /* 0x54442d18ff027808 */ /* 0x000fe40000800000 */
[----:B------:R-:W-:-:S07]  /*4d90*/  FSEL R3, RZ, 2.1426990032196044922, P1 ;  /* 0x400921fbff037808 */ /* 0x000fce0000800000 */
.L_x_17172:
[----:B------:R-:W-:Y:S05]  /*4da0*/  BSYNC B0 ;  /* 0x0000000000007941 */ /* 0x000fea0003800000 */
.L_x_17170:
[----:B------:R-:W-:Y:S01]  /*4db0*/  DADD R46, |R46|, |R66| ;  /* 0x000000002e2e7229 */ /* 0x000fe20000000642 */
[----:B------:R-:W-:-:S07]  /*4dc0*/  LOP3.LUT R67, R3, 0x80000000, R67, 0xb8, !PT ;  /* 0x8000000003437812 */ /* 0x000fce00078eb843 */
[----:B------:R-:W-:-:S06]  /*4dd0*/  DSETP.GTU.AND P0, PT, |R46|, +INF , PT ;  /* 0x7ff000002e00742a */ /* 0x000fcc0003f0c200 */
[----:B------:R-:W-:Y:S02]  /*4de0*/  FSEL R2, R46, R2, P0 ;  /* 0x000000022e027208 */ /* 0x000fe40000000000 */
[----:B------:R-:W-:-:S07]  /*4df0*/  FSEL R3, R47, R67, P0 ;  /* 0x000000432f037208 */ /* 0x000fce0000000000 */
.L_x_17139:
[----:B------:R-:W-:Y:S05]  /*4e00*/  BSYNC B3 ;  /* 0x0000000000037941 */ /* 0x000fea0003800000 */
.L_x_17132:
[----:B------:R-:W-:Y:S01]  /*4e10*/  LOP3.LUT R15, R3, 0x80000000, R15, 0xb8, !PT ;  /* 0x80000000030f7812 */ /* 0x000fe200078eb80f */
[----:B------:R-:W-:Y:S01]  /*4e20*/  IMAD.MOV.U32 R14, RZ, RZ, R2 ;  /* 0x000000ffff0e7224 */ /* 0x000fe200078e0002 */
[----:B------:R-:W-:Y:S01]  /*4e30*/  LOP3.LUT R13, R65, 0x80000000, R13, 0xb8, !PT ;  /* 0x80000000410d7812 */ /* 0x000fe200078eb80d */
[----:B------:R-:W-:Y:S01]  /*4e40*/  IMAD.MOV.U32 R12, RZ, RZ, R64 ;  /* 0x000000ffff0c7224 */ /* 0x000fe200078e0040 */
[----:B------:R-:W-:Y:S06]  /*4e50*/  BRA `(.L_x_17096) ;  /* 0x0000005800e87947 */ /* 0x000fec0003800000 */
.L_x_17095:
        /* <DEDUP_REMOVED lines=115> */
.L_x_17178:
[----:B------:R-:W-:Y:S05]  /*5590*/  BSYNC B0 ;  /* 0x0000000000007941 */ /* 0x000fea0003800000 */
.L_x_17177:
[----:B------:R-:W-:Y:S04]  /*55a0*/  BSSY B3, `(.L_x_17179) ;  /* 0x0000008000037945 */ /* 0x000fe80003800000 */
[----:B------:R-:W-:Y:S05]  /*55b0*/  @P3 BRA P5, `(.L_x_17180) ;  /* 0x0000000000183947 */ /* 0x000fea0002800000 */
[----:B------:R-:W-:Y:S01]  /*55c0*/  IMAD.MOV.U32 R6, RZ, RZ, R48 ;  /* 0x000000ffff067224 */ /* 0x000fe200078e0030 */
[----:B------:R-:W-:Y:S01]  /*55d0*/  MOV R2, R50 ;  /* 0x0000003200027202 */ /* 0x000fe20000000f00 */
[----:B------:R-:W-:Y:S01]  /*55e0*/  IMAD.MOV.U32 R5, RZ, RZ, R49 ;  /* 0x000000ffff057224 */ /* 0x000fe200078e0031 */
[----:B------:R-:W-:Y:S01]  /*55f0*/  MOV R4, 0x5620 ;  /* 0x0000562000047802 */ /* 0x000fe20000000f00 */
[----:B------:R-:W-:-:S07]  /*5600*/  IMAD.MOV.U32 R3, RZ, RZ, R51 ;  /* 0x000000ffff037224 */ /* 0x000fce00078e0033 */
[----:B-----5:R-:W-:Y:S05]  /*5610*/  CALL.REL.NOINC `($__internal_31_$__cuda_sm20_div_rn_f64_full) ;  /* 0x00000a54000c7944 */ /* 0x020fea0003c00000 */
.L_x_17180:
[----:B------:R-:W-:Y:S05]  /*5620*/  BSYNC B3 ;  /* 0x0000000000037941 */ /* 0x000fea0003800000 */
.L_x_17179:
        /* <DEDUP_REMOVED lines=82> */
.L_x_17182:
[----:B------:R-:W-:-:S04]  /*5b50*/  ISETP.GE.AND P0, PT, R45, RZ, PT ;  /* 0x000000ff2d00720c */ /* 0x000fc80003f06270 */
[----:B------:R-:W-:Y:S02]  /*5b60*/  FSEL R6, RZ, 3.37028055040000000000e+12, P0 ;  /* 0x54442d18ff067808 */ /* 0x000fe40000000000 */
[----:B------:R-:W-:-:S07]  /*5b70*/  FSEL R7, RZ, 2.1426990032196044922, P0 ;  /* 0x400921fbff077808 */ /* 0x000fce0000000000 */
.L_x_17183:
[----:B------:R-:W-:Y:S05]  /*5b80*/  BSYNC B0 ;  /* 0x0000000000007941 */ /* 0x000fea0003800000 */
.L_x_17181:
[----:B------:R-:W-:Y:S01]  /*5b90*/  DADD R2, |R12|, |R14| ;  /* 0x000000000c027229 */ /* 0x000fe2000000060e */
[----:B------:R-:W-:Y:S01]  /*5ba0*/  LOP3.LUT R11, R7, 0x80000000, R11, 0xb8, !PT ;  /* 0x80000000070b7812 */ /* 0x000fe200078eb80b */
[----:B------:R-:W-:-:S06]  /*5bb0*/  DMUL R46, R46, 0.5 ;  /* 0x3fe000002e2e7828 */ /* 0x000fcc0000000000 */
[----:B------:R-:W-:-:S06]  /*5bc0*/  DSETP.GTU.AND P0, PT, |R2|, +INF , PT ;  /* 0x7ff000000200742a */ /* 0x000fcc0003f0c200 */
[----:B------:R-:W-:Y:S02]  /*5bd0*/  FSEL R6, R2, R6, P0 ;  /* 0x0000000602067208 */ /* 0x000fe40000000000 */
[----:B------:R-:W-:Y:S01]  /*5be0*/  FSEL R7, R3, R11, P0 ;  /* 0x0000000b03077208 */ /* 0x000fe20000000000 */
[----:B------:R-:W-:Y:S06]  /*5bf0*/  BRA `(.L_x_17184) ;  /* 0x0000004c00187947 */ /* 0x000fec0003800000 */
.L_x_17176:
        /* <DEDUP_REMOVED lines=135> */
.L_x_17186:
[----:B------:R-:W-:Y:S05]  /*6470*/  BSYNC B0 ;  /* 0x0000000000007941 */ /* 0x000fea0003800000 */
.L_x_17185:
[----:B------:R-:W-:Y:S04]  /*6480*/  BSSY B3, `(.L_x_17187) ;  /* 0x0000008000037945 */ /* 0x000fe80003800000 */
[----:B------:R-:W-:Y:S05]  /*6490*/  @P3 BRA P5, `(.L_x_17188) ;  /* 0x0000000000183947 */ /* 0x000fea0002800000 */
[----:B------:R-:W-:Y:S01]  /*64a0*/  MOV R6, R48 ;  /* 0x0000003000067202 */ /* 0x000fe20000000f00 */
[----:B------:R-:W-:Y:S01]  /*64b0*/  IMAD.MOV.U32 R5, RZ, RZ, R49 ;  /* 0x000000ffff057224 */ /* 0x000fe200078e0031 */
[----:B------:R-:W-:Y:S01]  /*64c0*/  MOV R4, 0x6500 ;  /* 0x0000650000047802 */ /* 0x000fe20000000f00 */
[----:B------:R-:W-:Y:S02]  /*64d0*/  IMAD.MOV.U32 R2, RZ, RZ, R50 ;  /* 0x000000ffff027224 */ /* 0x000fe400078e0032 */
[----:B------:R-:W-:-:S07]  /*64e0*/  IMAD.MOV.U32 R3, RZ, RZ, R51 ;  /* 0x000000ffff037224 */ /* 0x000fce00078e0033 */
[----:B-----5:R-:W-:Y:S05]  /*64f0*/  CALL.REL.NOINC `($__internal_31_$__cuda_sm20_div_rn_f64_full) ;  /* 0x00000a4400547944 */ /* 0x020fea0003c00000 */
.L_x_17188:
[----:B------:R-:W-:Y:S05]  /*6500*/  BSYNC B3 ;  /* 0x0000000000037941 */ /* 0x000fea0003800000 */
.L_x_17187:
        /* <DEDUP_REMOVED lines=82> */
.L_x_17190:
[----:B------:R-:W-:-:S04]  /*6a30*/  ISETP.GE.AND P0, PT, R45, RZ, PT ;  /* 0x000000ff2d00720c */ /* 0x000fc80003f06270 */
[----:B------:R-:W-:Y:S02]  /*6a40*/  FSEL R6, RZ, 3.37028055040000000000e+12, P0 ;  /* 0x54442d18ff067808 */ /* 0x000fe40000000000 */
[----:B------:R-:W-:-:S07]  /*6a50*/  FSEL R7, RZ, 2.1426990032196044922, P0 ;  /* 0x400921fbff077808 */ /* 0x000fce0000000000 */
.L_x_17191:
[----:B------:R-:W-:Y:S05]  /*6a60*/  BSYNC B0 ;  /* 0x0000000000007941 */ /* 0x000fea0003800000 */
.L_x_17189:
[----:B------:R-:W-:Y:S01]  /*6a70*/  DADD R2, |R12|, |R14| ;  /* 0x000000000c027229 */ /* 0x000fe2000000060e */
[----:B------:R-:W-:-:S07]  /*6a80*/  LOP3.LUT R11, R7, 0x80000000, R11, 0xb8, !PT ;  /* 0x80000000070b7812 */ /* 0x000fce00078eb80b */
[----:B------:R-:W-:-:S06]  /*6a90*/  DSETP.GTU.AND P0, PT, |R2|, +INF , PT ;  /* 0x7ff000000200742a */ /* 0x000fcc0003f0c200 */
[----:B------:R-:W-:Y:S02]  /*6aa0*/  FSEL R6, R2, R6, P0 ;  /* 0x0000000602067208 */ /* 0x000fe40000000000 */
[----:B------:R-:W-:Y:S01]  /*6ab0*/  FSEL R7, R3, R11, P0 ;  /* 0x0000000b03077208 */ /* 0x000fe20000000000 */
[----:B------:R-:W-:Y:S06]  /*6ac0*/  BRA `(.L_x_17184) ;  /* 0x0000003c00647947 */ /* 0x000fec0003800000 */
.L_x_17175:
        /* <DEDUP_REMOVED lines=22> */
[----:B-----5:R-:W-:Y:S05]  /*6c30*/  CALL.REL.NOINC `($__internal_31_$__cuda_sm20_div_rn_f64_full) ;  /* 0x00000a3c00847944 */ /* 0x020fea0003c00000 */
.L_x_17193:
[----:B------:R-:W-:Y:S05]  /*6c40*/  BSYNC B3 ;  /* 0x0000000000037941 */ /* 0x000fea0003800000 */
.L_x_17192:
        /* <DEDUP_REMOVED lines=24> */
[----:B------:R-:W-:Y:S02]  /*6dd0*/  IMAD.MOV.U32 R4, RZ, RZ, R2 ;  /* 0x000000ffff047224 */ /* 0x000fe400078e0002 */
[----:B------:R-:W-:-:S07]  /*6de0*/  IMAD.MOV.U32 R5, RZ, RZ, R3 ;  /* 0x000000ffff057224 */ /* 0x000fce00078e0003 */
.L_x_17195:
[----:B------:R-:W-:Y:S05]  /*6df0*/  BSYNC B3 ;  /* 0x0000000000037941 */ /* 0x000fea0003800000 */
.L_x_17194:
        /* <DEDUP_REMOVED lines=136> */
.L_x_17197:
[----:B------:R-:W-:Y:S05]  /*7680*/  BSYNC B0 ;  /* 0x0000000000007941 */ /* 0x000fea0003800000 */
.L_x_17196:
[----:B------:R-:W-:Y:S04]  /*7690*/  BSSY B3, `(.L_x_17198) ;  /* 0x0000008000037945 */ /* 0x000fe80003800000 */
[----:B------:R-:W-:Y:S05]  /*76a0*/  @P3 BRA P5, `(.L_x_17199) ;  /* 0x0000000000183947 */ /* 0x000fea0002800000 */
[----:B------:R-:W-:Y:S01]  /*76b0*/  IMAD.MOV.U32 R6, RZ, RZ, R48 ;  /* 0x000000ffff067224 */ /* 0x000fe200078e0030 */
[----:B------:R-:W-:Y:S01]  /*76c0*/  MOV R4, 0x7710 ;  /* 0x0000771000047802 */ /* 0x000fe20000000f00 */
[----:B------:R-:W-:Y:S02]  /*76d0*/  IMAD.MOV.U32 R5, RZ, RZ, R49 ;  /* 0x000000ffff057224 */ /* 0x000fe400078e0031 */
[----:B------:R-:W-:Y:S02]  /*76e0*/  IMAD.MOV.U32 R2, RZ, RZ, R50 ;  /* 0x000000ffff027224 */ /* 0x000fe400078e0032 */
[----:B------:R-:W-:-:S07]  /*76f0*/  IMAD.MOV.U32 R3, RZ, RZ, R51 ;  /* 0x000000ffff037224 */ /* 0x000fce00078e0033 */
[----:B-----5:R-:W-:Y:S05]  /*7700*/  CALL.REL.NOINC `($__internal_31_$__cuda_sm20_div_rn_f64_full) ;  /* 0x00000a3000d07944 */ /* 0x020fea0003c00000 */
.L_x_17199:
[----:B------:R-:W-:Y:S05]  /*7710*/  BSYNC B3 ;  /* 0x0000000000037941 */ /* 0x000fea0003800000 */
.L_x_17198:
        /* <DEDUP_REMOVED lines=82> */
.L_x_17201:
[----:B------:R-:W-:-:S04]  /*7c40*/  ISETP.GE.AND P0, PT, R45, RZ, PT ;  /* 0x000000ff2d00720c */ /* 0x000fc80003f06270 */
[----:B------:R-:W-:Y:S02]  /*7c50*/  FSEL R6, RZ, 3.37028055040000000000e+12, P0 ;  /* 0x54442d18ff067808 */ /* 0x000fe40000000000 */
[----:B------:R-:W-:-:S07]  /*7c60*/  FSEL R7, RZ, 2.1426990032196044922, P0 ;  /* 0x400921fbff077808 */ /* 0x000fce0000000000 */
.L_x_17202:
[----:B------:R-:W-:Y:S05]  /*7c70*/  BSYNC B0 ;  /* 0x0000000000007941 */ /* 0x000fea0003800000 */
.L_x_17200:
[----:B------:R-:W-:Y:S01]  /*7c80*/  DADD R2, |R12|, |R14| ;  /* 0x000000000c027229 */ /* 0x000fe2000000060e */
[----:B------:R-:W-:Y:S01]  /*7c90*/  LOP3.LUT R11, R7, 0x80000000, R11, 0xb8, !PT ;  /* 0x80000000070b7812 */ /* 0x000fe200078eb80b */
[----:B------:R-:W-:-:S06]  /*7ca0*/  DADD R46, R46, 1 ;  /* 0x3ff000002e2e7429 */ /* 0x000fcc0000000000 */
[----:B------:R-:W-:-:S06]  /*7cb0*/  DSETP.GTU.AND P0, PT, |R2|, +INF , PT ;  /* 0x7ff000000200742a */ /* 0x000fcc0003f0c200 */
[----:B------:R-:W-:Y:S02]  /*7cc0*/  FSEL R6, R2, R6, P0 ;  /* 0x0000000602067208 */ /* 0x000fe40000000000 */
[----:B------:R-:W-:Y:S01]  /*7cd0*/  FSEL R7, R3, R11, P0 ;  /* 0x0000000b03077208 */ /* 0x000fe20000000000 */
[----:B------:R-:W-:Y:S06]  /*7ce0*/  BRA `(.L_x_17184) ;  /* 0x0000002800dc7947 */ /* 0x000fec0003800000 */
.L_x_17174:
        /* <DEDUP_REMOVED lines=108> */
.L_x_17206:
[----:B------:R-:W-:Y:S05]  /*83b0*/  BSYNC B0 ;  /* 0x0000000000007941 */ /* 0x000fea0003800000 */
.L_x_17205:
        /* <DEDUP_REMOVED lines=8> */
.L_x_17208:
[----:B------:R-:W-:Y:S05]  /*8440*/  BSYNC B3 ;  /* 0x0000000000037941 */ /* 0x000fea0003800000 */
.L_x_17207:
        /* <DEDUP_REMOVED lines=73> */
.L_x_17210:
[----:B------:R-:W-:Y:S05]  /*88e0*/  BSYNC B0 ;  /* 0x0000000000007941 */ /* 0x000fea0003800000 */
.L_x_17209:
[----:B------:R-:W-:Y:S01]  /*88f0*/  LOP3.LUT R3, R7, 0x80000000, R15, 0xb8, !PT ;  /* 0x8000000007037812 */ /* 0x000fe200078eb80f */
[----:B------:R-:W-:Y:S01]  /*8900*/  DMUL R46, R46, 0.5 ;  /* 0x3fe000002e2e7828 */ /* 0x000fe20000000000 */
[----:B------:R-:W-:Y:S02]  /*8910*/  FSEL R6, R4, R6, P0 ;  /* 0x0000000604067208 */ /* 0x000fe40000000000 */
[----:B------:R-:W-:Y:S01]  /*8920*/  FSEL R7, R5, R3, P0 ;  /* 0x0000000305077208 */ /* 0x000fe20000000000 */
[----:B------:R-:W-:Y:S07]  /*8930*/  BRA `(.L_x_17184) ;  /* 0x0000001c00c87947 */ /* 0x000fee0003800000 */
.L_x_17204:
        /* <DEDUP_REMOVED lines=135> */
.L_x_17212:
[----:B------:R-:W-:Y:S05]  /*91b0*/  BSYNC B0 ;  /* 0x0000000000007941 */ /* 0x000fea0003800000 */
.L_x_17211:
        /* <DEDUP_REMOVED lines=8> */
.L_x_17214:
[----:B------:R-:W-:Y:S05]  /*9240*/  BSYNC B3 ;  /* 0x0000000000037941 */ /* 0x000fea0003800000 */
.L_x_17213:
        /* <DEDUP_REMOVED lines=73> */
.L_x_17216:
[----:B------:R-:W-:Y:S05]  /*96e0*/  BSYNC B0 ;  /* 0x0000000000007941 */ /* 0x000fea0003800000 */
.L_x_17215:
[----:B------:R-:W-:Y:S02]  /*96f0*/  LOP3.LUT R3, R7, 0x80000000, R15, 0xb8, !PT ;  /* 0x8000000007037812 */ /* 0x000fe400078eb80f */
[----:B------:R-:W-:Y:S02]  /*9700*/  FSEL R6, R4, R6, P1 ;  /* 0x0000000604067208 */ /* 0x000fe40000800000 */
[----:B------:R-:W-:Y:S01]  /*9710*/  FSEL R7, R5, R3, P1 ;  /* 0x0000000305077208 */ /* 0x000fe20000800000 */
[----:B------:R-:W-:Y:S06]  /*9720*/  BRA `(.L_x_17184) ;  /* 0x00000010004c7947 */ /* 0x000fec0003800000 */
.L_x_17203:
        /* <DEDUP_REMOVED lines=22> */
[----:B-----5:R-:W-:Y:S05]  /*9890*/  CALL.REL.NOINC `($__internal_31_$__cuda_sm20_div_rn_f64_full) ;  /* 0x00000a10006c7944 */ /* 0x020fea0003c00000 */
.L_x_17218:
[----:B------:R-:W-:Y:S05]  /*98a0*/  BSYNC B3 ;  /* 0x0000000000037941 */ /* 0x000fea0003800000 */
.L_x_17217:
        /* <DEDUP_REMOVED lines=24> */
[----:B------:R-:W-:Y:S02]  /*9a30*/  IMAD.MOV.U32 R4, RZ, RZ, R2 ;  /* 0x000000ffff047224 */ /* 0x000fe400078e0002 */
[----:B------:R-:W-:-:S07]  /*9a40*/  IMAD.MOV.U32 R5, RZ, RZ, R3 ;  /* 0x000000ffff057224 */ /* 0x000fce00078e0003 */
.L_x_17220:
[----:B------:R-:W-:Y:S05]  /*9a50*/  BSYNC B3 ;  /* 0x0000000000037941 */ /* 0x000fea0003800000 */
.L_x_17219:
        /* <DEDUP_REMOVED lines=136> */
.L_x_17222:
[----:B------:R-:W-:Y:S05]  /*a2e0*/  BSYNC B0 ;  /* 0x0000000000007941 */ /* 0x000fea0003800000 */
.L_x_17221:
        /* <DEDUP_REMOVED lines=8> */
.L_x_17224:
[----:B------:R-:W-:Y:S05]  /*a370*/  BSYNC B3 ;  /* 0x0000000000037941 */ /* 0x000fea0003800000 */
.L_x_17223:
        /* <DEDUP_REMOVED lines=74> */
.L_x_17226:
[----:B------:R-:W-:Y:S05]  /*a820*/  BSYNC B0 ;  /* 0x0000000000007941 */ /* 0x000fea0003800000 */
.L_x_17225:
[----:B------:R-:W-:Y:S02]  /*a830*/  LOP3.LUT R3, R7, 0x80000000, R15, 0xb8, !PT ;  /* 0x8000000007037812 */ /* 0x000fe400078eb80f */
[----:B------:R-:W-:Y:S02]  /*a840*/  FSEL R6, R4, R6, P1 ;  /* 0x0000000604067208 */ /* 0x000fe40000800000 */
[----:B------:R-:W-:-:S07]  /*a850*/  FSEL R7, R5, R3, P1 ;  /* 0x0000000305077208 */ /* 0x000fce0000800000 */
.L_x_17184:
[----:B------:R-:W-:Y:S05]  /*a860*/  BSYNC B2 ;  /* 0x0000000000027941 */ /* 0x000fea0003800000 */
.L_x_17173:
        /* <DEDUP_REMOVED lines=8> */
.L_x_17094:
        /* <DEDUP_REMOVED lines=17> */
.L_x_17096:
[----:B------:R-:W-:Y:S05]  /*aa00*/  BSYNC B1 ;  /* 0x0000000000017941 */ /* 0x000fea0003800000 */
.L_x_17093:
        /* <DEDUP_REMOVED lines=132> */
[----:B------:R-:W-:Y:S05]  /*b250*/  CALL.REL.NOINC `($__internal_32_$__cuda_sm20_dsqrt_rn_f64_mediumpath_v1) ;  /* 0x000009fc00907944 */ /* 0x000fea0003c00000 */
[----:B------:R-:W-:-:S07]  /*b260*/  IMAD.MOV.U32 R2, RZ, RZ, R4 ;  /* 0x000000ffff027224 */ /* 0x000fce00078e0004 */
.L_x_17234:
[----:B------:R-:W-:Y:S05]  /*b270*/  BSYNC B3 ;  /* 0x0000000000037941 */ /* 0x000fea0003800000 */
.L_x_17233:
        /* <DEDUP_REMOVED lines=82> */
.L_x_17232:
        /* <DEDUP_REMOVED lines=35> */
[----:B------:R-:W-:Y:S05]  /*b9d0*/  CALL.REL.NOINC `($__internal_31_$__cuda_sm20_div_rn_f64_full) ;  /* 0x000009f0001c7944 */ /* 0x000fea0003c00000 */
.L_x_17242:
[----:B------:R-:W-:Y:S05]  /*b9e0*/  BSYNC B4 ;  /* 0x0000000000047941 */ /* 0x000fea0003800000 */
.L_x_17241:
[----:B------:R-:W-:Y:S01]  /*b9f0*/  IMAD.MOV.U32 R52, RZ, RZ, R2 ;  /* 0x000000ffff347224 */ /* 0x000fe200078e0002 */
[----:B------:R-:W-:Y:S01]  /*ba00*/  MOV R53, R3 ;  /* 0x0000000300357202 */ /* 0x000fe20000000f00 */
[----:B------:R-:W-:Y:S06]  /*ba10*/  BRA `(.L_x_17240) ;  /* 0x0000000000047947 */ /* 0x000fec0003800000 */
.L_x_17239:
[----:B------:R-:W-:-:S11]  /*ba20*/  DADD R52, -R62, R50 ;  /* 0x000000003e347229 */ /* 0x000fd60000000132 */
.L_x_17240:
[----:B------:R-:W-:Y:S05]  /*ba30*/  BSYNC B3 ;  /* 0x0000000000037941 */ /* 0x000fea0003800000 */
.L_x_17238:
        /* <DEDUP_REMOVED lines=31> */
.L_x_17247:
[----:B------:R-:W-:Y:S05]  /*bc30*/  BSYNC B4 ;  /* 0x0000000000047941 */ /* 0x000fea0003800000 */
.L_x_17246:
[----:B------:R-:W-:Y:S05]  /*bc40*/  BRA `(.L_x_17245) ;  /* 0x0000000000047947 */ /* 0x000fea0003800000 */
.L_x_17244:
[----:B------:R-:W-:-:S11]  /*bc50*/  DADD R2, R46, -R8 ;  /* 0x000000002e027229 */ /* 0x000fd60000000808 */
.L_x_17245:
[----:B------:R-:W-:Y:S05]  /*bc60*/  BSYNC B3 ;  /* 0x0000000000037941 */ /* 0x000fea0003800000 */
.L_x_17243:
        /* <DEDUP_REMOVED lines=26> */
[----:B------:R-:W-:Y:S05]  /*be10*/  CALL.REL.NOINC `($__internal_32_$__cuda_sm20_dsqrt_rn_f64_mediumpath_v1) ;  /* 0x000009f000a07944 */ /* 0x000fea0003c00000 */
[----:B------:R-:W-:Y:S02]  /*be20*/  IMAD.MOV.U32 R6, RZ, RZ, R4 ;  /* 0x000000ffff067224 */ /* 0x000fe400078e0004 */
[----:B------:R-:W-:-:S07]  /*be30*/  IMAD.MOV.U32 R7, RZ, RZ, R3 ;  /* 0x000000ffff077224 */ /* 0x000fce00078e0003 */
.L_x_17249:
[----:B------:R-:W-:Y:S05]  /*be40*/  BSYNC B3 ;  /* 0x0000000000037941 */ /* 0x000fea0003800000 */
.L_x_17248:
        /* <DEDUP_REMOVED lines=86> */
.L_x_17250:
        /* <DEDUP_REMOVED lines=21> */
[----:B------:R-:W-:Y:S05]  /*c500*/  CALL.REL.NOINC `($__internal_31_$__cuda_sm20_div_rn_f64_full) ;  /* 0x000009e400507944 */ /* 0x000fea0003c00000 */
.L_x_17252:
[----:B------:R-:W-:Y:S05]  /*c510*/  BSYNC B3 ;  /* 0x0000000000037941 */ /* 0x000fea0003800000 */
.L_x_17251:
        /* <DEDUP_REMOVED lines=30> */
.L_x_17237:
        /* <DEDUP_REMOVED lines=24> */
[----:B------:R-:W-:-:S07]  /*c880*/  IMAD.MOV.U32 R2, RZ, RZ, R4 ;  /* 0x000000ffff027224 */ /* 0x000fce00078e0004 */
.L_x_17255:
[----:B------:R-:W-:Y:S05]  /*c890*/  BSYNC B3 ;  /* 0x0000000000037941 */ /* 0x000fea0003800000 */
.L_x_17254:
        /* <DEDUP_REMOVED lines=27> */
.L_x_17258:
[----:B------:R-:W-:Y:S05]  /*ca50*/  BSYNC B3 ;  /* 0x0000000000037941 */ /* 0x000fea0003800000 */
.L_x_17257:
        /* <DEDUP_REMOVED lines=30> */
.L_x_17256:
        /* <DEDUP_REMOVED lines=76> */
.L_x_17259:
[----:B------:R-:W-:Y:S01]  /*d100*/  IMAD.MOV.U32 R2, RZ, RZ, 0x0 ;  /* 0x00000000ff027424 */ /* 0x000fe200078e00ff */
[----:B------:R-:W-:Y:S01]  /*d110*/  FSETP.NEU.FTZ.AND P0, PT, R5, RZ, PT ;  /* 0x000000ff0500720b */ /* 0x000fe20003f1d000 */
[----:B------:R-:W-:-:S06]  /*d120*/  IMAD.MOV.U32 R3, RZ, RZ, 0x7ff00000 ;  /* 0x7ff00000ff037424 */ /* 0x000fcc00078e00ff */
[----:B------:R-:W-:-:S10]  /*d130*/  DFMA R2, R4, R2, +INF ;  /* 0x7ff000000402742b */ /* 0x000fd40000000002 */
[----:B------:R-:W-:Y:S02]  /*d140*/  FSEL R64, R2, RZ, P0 ;  /* 0x000000ff02407208 */ /* 0x000fe40000000000 */
[----:B------:R-:W-:Y:S01]  /*d150*/  FSEL R65, R3, -QNAN , P0 ;  /* 0xfff0000003417808 */ /* 0x000fe20000000000 */
[----:B------:R-:W-:Y:S06]  /*d160*/  BRA `(.L_x_17235) ;  /* 0x00000004003c7947 */ /* 0x000fec0003800000 */
.L_x_17253:
        /* <DEDUP_REMOVED lines=24> */
[----:B------:R-:W-:Y:S05]  /*d2f0*/  CALL.REL.NOINC `($__internal_32_$__cuda_sm20_dsqrt_rn_f64_mediumpath_v1) ;  /* 0x000009dc00687944 */ /* 0x000fea0003c00000 */
[----:B------:R-:W-:-:S07]  /*d300*/  IMAD.MOV.U32 R5, RZ, RZ, R3 ;  /* 0x000000ffff057224 */ /* 0x000fce00078e0003 */
.L_x_17261:
[----:B------:R-:W-:Y:S05]  /*d310*/  BSYNC B3 ;  /* 0x0000000000037941 */ /* 0x000fea0003800000 */
.L_x_17260:
        /* <DEDUP_REMOVED lines=20> */
[----:B------:R-:W-:Y:S05]  /*d460*/  CALL.REL.NOINC `($__internal_31_$__cuda_sm20_div_rn_f64_full) ;  /* 0x000009d400787944 */ /* 0x000fea0003c00000 */
.L_x_17263:
[----:B------:R-:W-:Y:S05]  /*d470*/  BSYNC B3 ;  /* 0x0000000000037941 */ /* 0x000fea0003800000 */
.L_x_17262:
[----:B------:R-:W-:Y:S02]  /*d480*/  IMAD.MOV.U32 R64, RZ, RZ, R2 ;  /* 0x000000ffff407224 */ /* 0x000fe400078e0002 */
[----:B------:R-:W-:Y:S01]  /*d490*/  IMAD.MOV.U32 R65, RZ, RZ, R3 ;  /* 0x000000ffff417224 */ /* 0x000fe200078e0003 */
[----:B------:R-:W-:Y:S06]  /*d4a0*/  BRA `(.L_x_17235) ;  /* 0x00000000006c7947 */ /* 0x000fec0003800000 */
.L_x_17236:
        /* <DEDUP_REMOVED lines=22> */
[----:B------:R-:W-:Y:S05]  /*d610*/  CALL.REL.NOINC `($__internal_32_$__cuda_sm20_dsqrt_rn_f64_mediumpath_v1) ;  /* 0x000009d800a07944 */ /* 0x000fea0003c00000 */
[----:B------:R-:W-:-:S07]  /*d620*/  IMAD.MOV.U32 R5, RZ, RZ, R3 ;  /* 0x000000ffff057224 */ /* 0x000fce00078e0003 */
.L_x_17265:
[----:B------:R-:W-:Y:S05]  /*d630*/  BSYNC B3 ;  /* 0x0000000000037941 */ /* 0x000fea0003800000 */
.L_x_17264:
[----:B------:R-:W-:Y:S01]  /*d640*/  MOV R64, R4 ;  /* 0x0000000400407202 */ /* 0x000fe20000000f00 */
[----:B------:R-:W-:-:S07]  /*d650*/  IMAD.MOV.U32 R65, RZ, RZ, R5 ;  /* 0x000000ffff417224 */ /* 0x000fce00078e0005 */
.L_x_17235:
[----:B------:R-:W-:Y:S05]  /*d660*/  BSYNC B2 ;  /* 0x0000000000027941 */ /* 0x000fea0003800000 */
.L_x_17231:
        /* <DEDUP_REMOVED lines=25> */
.L_x_17270:
[----:B------:R-:W-:Y:S05]  /*d800*/  BSYNC B4 ;  /* 0x0000000000047941 */ /* 0x000fea0003800000 */
.L_x_17269:
        /* <DEDUP_REMOVED lines=49> */
.L_x_17272:
        /* <DEDUP_REMOVED lines=71> */
.L_x_17271:
        /* <DEDUP_REMOVED lines=37> */
.L_x_17281:
[----:B------:R-:W-:Y:S05]  /*e1e0*/  BSYNC B6 ;  /* 0x0000000000067941 */ /* 0x000fea0003800000 */
.L_x_17280:
[----:B------:R-:W-:Y:S01]  /*e1f0*/  MOV R52, R2 ;  /* 0x0000000200347202 */ /* 0x000fe20000000f00 */
[----:B------:R-:W-:Y:S01]  /*e200*/  IMAD.MOV.U32 R53, RZ, RZ, R3 ;  /* 0x000000ffff357224 */ /* 0x000fe200078e0003 */
[----:B------:R-:W-:Y:S06]  /*e210*/  BRA `(.L_x_17279) ;  /* 0x0000000000047947 */ /* 0x000fec0003800000 */
.L_x_17278:
[----:B------:R-:W-:-:S11]  /*e220*/  DADD R52, -R62, R50 ;  /* 0x000000003e347229 */ /* 0x000fd60000000132 */
.L_x_17279:
[----:B------:R-:W-:Y:S05]  /*e230*/  BSYNC B5 ;  /* 0x0000000000057941 */ /* 0x000fea0003800000 */
.L_x_17277:
        /* <DEDUP_REMOVED lines=28> */
.L_x_17286:
[----:B------:R-:W-:Y:S05]  /*e400*/  BSYNC B6 ;  /* 0x0000000000067941 */ /* 0x000fea0003800000 */
.L_x_17285:
[----:B------:R-:W-:Y:S01]  /*e410*/  IMAD.MOV.U32 R68, RZ, RZ, R2 ;  /* 0x000000ffff447224 */ /* 0x000fe200078e0002 */
[----:B------:R-:W-:Y:S01]  /*e420*/  MOV R69, R3 ;  /* 0x0000000300457202 */ /* 0x000fe20000000f00 */
[----:B------:R-:W-:Y:S06]  /*e430*/  BRA `(.L_x_17284) ;  /* 0x0000000000047947 */ /* 0x000fec0003800000 */
.L_x_17283:
[----:B------:R-:W-:-:S11]  /*e440*/  DADD R68, -R48, R46 ;  /* 0x0000000030447229 */ /* 0x000fd6000000012e */
.L_x_17284:
[----:B------:R-:W-:Y:S05]  /*e450*/  BSYNC B5 ;  /* 0x0000000000057941 */ /* 0x000fea0003800000 */
.L_x_17282:
        /* <DEDUP_REMOVED lines=25> */
[----:B------:R-:W-:Y:S05]  /*e5f0*/  CALL.REL.NOINC `($__internal_32_$__cuda_sm20_dsqrt_rn_f64_mediumpath_v1) ;  /* 0x000009c800a87944 */ /* 0x000fea0003c00000 */
[----:B------:R-:W-:-:S07]  /*e600*/  IMAD.MOV.U32 R5, RZ, RZ, R3 ;  /* 0x000000ffff057224 */ /* 0x000fce00078e0003 */
.L_x_17288:
[----:B------:R-:W-:Y:S05]  /*e610*/  BSYNC B5 ;  /* 0x0000000000057941 */ /* 0x000fea0003800000 */
.L_x_17287:
[----:B------:R-:W-:Y:S02]  /*e620*/  IMAD.MOV.U32 R46, RZ, RZ, R4 ;  /* 0x000000ffff2e7224 */ /* 0x000fe400078e0004 */
[----:B------:R-:W-:Y:S01]  /*e630*/  IMAD.MOV.U32 R47, RZ, RZ, R5 ;  /* 0x000000ffff2f7224 */ /* 0x000fe200078e0005 */
[----:B------:R-:W-:Y:S06]  /*e640*/  BRA `(.L_x_17289) ;  /* 0x0000000800347947 */ /* 0x000fec0003800000 */
.L_x_17276:
        /* <DEDUP_REMOVED lines=25> */
[----:B------:R-:W-:Y:S05]  /*e7e0*/  CALL.REL.NOINC `($__internal_32_$__cuda_sm20_dsqrt_rn_f64_mediumpath_v1) ;  /* 0x000009c8002c7944 */ /* 0x000fea0003c00000 */
[----:B------:R-:W-:-:S07]  /*e7f0*/  IMAD.MOV.U32 R5, RZ, RZ, R3 ;  /* 0x000000ffff057224 */ /* 0x000fce00078e0003 */
.L_x_17292:
[----:B------:R-:W-:Y:S05]  /*e800*/  BSYNC B5 ;  /* 0x0000000000057941 */ /* 0x000fea0003800000 */
.L_x_17291:
[----:B------:R-:W-:Y:S02]  /*e810*/  IMAD.MOV.U32 R46, RZ, RZ, R4 ;  /* 0x000000ffff2e7224 */ /* 0x000fe400078e0004 */
[----:B------:R-:W-:Y:S01]  /*e820*/  IMAD.MOV.U32 R47, RZ, RZ, R5 ;  /* 0x000000ffff2f7224 */ /* 0x000fe200078e0005 */
[----:B------:R-:W-:Y:S06]  /*e830*/  BRA `(.L_x_17289) ;  /* 0x0000000400b87947 */ /* 0x000fec0003800000 */
.L_x_17290:
        /* <DEDUP_REMOVED lines=26> */
[----:B------:R-:W-:Y:S01]  /*e9e0*/  MOV R8, R4 ;  /* 0x0000000400087202 */ /* 0x000fe20000000f00 */
[----:B------:R-:W-:-:S07]  /*e9f0*/  IMAD.MOV.U32 R9, RZ, RZ, R3 ;  /* 0x000000ffff097224 */ /* 0x000fce00078e0003 */
.L_x_17294:
[----:B------:R-:W-:Y:S05]  /*ea00*/  BSYNC B5 ;  /* 0x0000000000057941 */ /* 0x000fea0003800000 */
.L_x_17293:
        /* <DEDUP_REMOVED lines=21> */
.L_x_17296:
[----:B------:R-:W-:Y:S05]  /*eb60*/  BSYNC B5 ;  /* 0x0000000000057941 */ /* 0x000fea0003800000 */
.L_x_17295:
[----:B------:R-:W-:Y:S01]  /*eb70*/  DMUL R66, R66, 8.11296384146066816958e+31 ;  /* 0x4690000042427828 */ /* 0x000fe20000000000 */
[----:B------:R-:W-:Y:S01]  /*eb80*/  IMAD.MOV.U32 R46, RZ, RZ, R2 ;  /* 0x000000ffff2e7224 */ /* 0x000fe200078e0002 */
[----:B------:R-:W-:Y:S01]  /*eb90*/  MOV R47, R3 ;  /* 0x00000003002f7202 */ /* 0x000fe20000000f00 */
[----:B------:R-:W-:Y:S08]  /*eba0*/  BRA `(.L_x_17289) ;  /* 0x0000000000dc7947 */ /* 0x000ff00003800000 */
.L_x_17275:
        /* <DEDUP_REMOVED lines=22> */
[----:B------:R-:W-:Y:S02]  /*ed10*/  IMAD.MOV.U32 R46, RZ, RZ, R4 ;  /* 0x000000ffff2e7224 */ /* 0x000fe400078e0004 */
[----:B------:R-:W-:-:S07]  /*ed20*/  IMAD.MOV.U32 R47, RZ, RZ, R3 ;  /* 0x000000ffff2f7224 */ /* 0x000fce00078e0003 */
.L_x_17298:
[----:B------:R-:W-:Y:S05]  /*ed30*/  BSYNC B5 ;  /* 0x0000000000057941 */ /* 0x000fea0003800000 */
.L_x_17297:
        /* <DEDUP_REMOVED lines=28> */
.L_x_17300:
[----:B------:R-:W-:Y:S05]  /*ef00*/  BSYNC B5 ;  /* 0x0000000000057941 */ /* 0x000fea0003800000 */
.L_x_17299:
[----:B------:R-:W-:-:S11]  /*ef10*/  DMUL R46, R2, R46 ;  /* 0x0000002e022e7228 */ /* 0x000fd60000000000 */
.L_x_17289:
[----:B------:R-:W-:Y:S05]  /*ef20*/  BSYNC B4 ;  /* 0x0000000000047941 */ /* 0x000fea0003800000 */
.L_x_17274:
[----:B------:R-:W-:Y:S05]  /*ef30*/  BRA `(.L_x_17301) ;  /* 0x0000000000087947 */ /* 0x000fea0003800000 */
.L_x_17268:
[----:B------:R-:W-:Y:S02]  /*ef40*/  DMUL R46, R44, 9.00719925474099200000e+15 ;  /* 0x434000002c2e7828 */ /* 0x000fe40000000000 */
[----:B------:R-:W-:-:S11]  /*ef50*/  DMUL R66, R66, 9.00719925474099200000e+15 ;  /* 0x4340000042427828 */ /* 0x000fd60000000000 */
.L_x_17301:
[----:B------:R-:W-:Y:S05]  /*ef60*/  BSYNC B2 ;  /* 0x0000000000027941 */ /* 0x000fea0003800000 */
.L_x_17267:
        /* <DEDUP_REMOVED lines=28> */
.L_x_17303:
[----:B------:R-:W-:Y:S05]  /*f130*/  BSYNC B2 ;  /* 0x0000000000027941 */ /* 0x000fea0003800000 */
.L_x_17302:
        /* <DEDUP_REMOVED lines=82> */
.L_x_17305:
[----:B------:R-:W-:Y:S02]  /*f660*/  FSEL R2, RZ, 3.37028055040000000000e+12, P1 ;  /* 0x54442d18ff027808 */ /* 0x000fe40000800000 */
[----:B------:R-:W-:-:S07]  /*f670*/  FSEL R3, RZ, 2.1426990032196044922, P1 ;  /* 0x400921fbff037808 */ /* 0x000fce0000800000 */
.L_x_17306:
[----:B------:R-:W-:Y:S05]  /*f680*/  BSYNC B0 ;  /* 0x0000000000007941 */ /* 0x000fea0003800000 */
.L_x_17304:
[----:B------:R-:W-:Y:S01]  /*f690*/  DADD R46, |R46|, |R66| ;  /* 0x000000002e2e7229 */ /* 0x000fe20000000642 */
[----:B------:R-:W-:-:S07]  /*f6a0*/  LOP3.LUT R67, R3, 0x80000000, R67, 0xb8, !PT ;  /* 0x8000000003437812 */ /* 0x000fce00078eb843 */
[----:B------:R-:W-:-:S06]  /*f6b0*/  DSETP.GTU.AND P0, PT, |R46|, +INF , PT ;  /* 0x7ff000002e00742a */ /* 0x000fcc0003f0c200 */
[----:B------:R-:W-:Y:S02]  /*f6c0*/  FSEL R2, R46, R2, P0 ;  /* 0x000000022e027208 */ /* 0x000fe40000000000 */
[----:B------:R-:W-:-:S07]  /*f6d0*/  FSEL R3, R47, R67, P0 ;  /* 0x000000432f037208 */ /* 0x000fce0000000000 */
.L_x_17273:
[----:B------:R-:W-:Y:S05]  /*f6e0*/  BSYNC B3 ;  /* 0x0000000000037941 */ /* 0x000fea0003800000 */
.L_x_17266:
[----:B------:R-:W-:Y:S01]  /*f6f0*/  LOP3.LUT R43, R3, 0x80000000, R43, 0xb8, !PT ;  /* 0x80000000032b7812 */ /* 0x000fe200078eb82b */
[----:B------:R-:W-:Y:S01]  /*f700*/  IMAD.MOV.U32 R40, RZ, RZ, R64 ;  /* 0x000000ffff287224 */ /* 0x000fe200078e0040 */
[----:B------:R-:W-:Y:S02]  /*f710*/  LOP3.LUT R41, R65, 0x80000000, R41, 0xb8, !PT ;  /* 0x8000000041297812 */ /* 0x000fe400078eb829 */
[----:B------:R-:W-:Y:S01]  /*f720*/  MOV R42, R2 ;  /* 0x00000002002a7202 */ /* 0x000fe20000000f00 */
[----:B------:R-:W-:Y:S06]  /*f730*/  BRA `(.L_x_17230) ;  /* 0x0000005800e07947 */ /* 0x000fec0003800000 */
.L_x_17229:
        /* <DEDUP_REMOVED lines=113> */
.L_x_17312:
[----:B------:R-:W-:Y:S05]  /*fe50*/  BSYNC B0 ;  /* 0x0000000000007941 */ /* 0x000fea0003800000 */
.L_x_17311:
[----:B------:R-:W-:Y:S04]  /*fe60*/  BSSY B3, `(.L_x_17313) ;  /* 0x0000008000037945 */ /* 0x000fe80003800000 */
[----:B------:R-:W-:Y:S05]  /*fe70*/  @P3 BRA P5, `(.L_x_17314) ;  /* 0x0000000000183947 */ /* 0x000fea0002800000 */
[----:B------:R-:W-:Y:S01]  /*fe80*/  IMAD.MOV.U32 R6, RZ, RZ, R48 ;  /* 0x000000ffff067224 */ /* 0x000fe200078e0030 */
[----:B------:R-:W-:Y:S01]  /*fe90*/  MOV R3, R51 ;  /* 0x0000003300037202 */ /* 0x000fe20000000f00 */
[----:B------:R-:W-:Y:S01]  /*fea0*/  IMAD.MOV.U32 R5, RZ, RZ, R49 ;  /* 0x000000ffff057224 */ /* 0x000fe200078e0031 */
[----:B------:R-:W-:Y:S01]  /*feb0*/  MOV R4, 0xfee0 ;  /* 0x0000fee000047802 */ /* 0x000fe20000000f00 */
[----:B------:R-:W-:-:S07]  /*fec0*/  IMAD.MOV.U32 R2, RZ, RZ, R50 ;  /* 0x000000ffff027224 */ /* 0x000fce00078e0032 */
[----:B------:R-:W-:Y:S05]  /*fed0*/  CALL.REL.NOINC `($__internal_31_$__cuda_sm20_div_rn_f64_full) ;  /* 0x000009a800dc7944 */ /* 0x000fea0003c00000 */
.L_x_17314:
[----:B------:R-:W-:Y:S05]  /*fee0*/  BSYNC B3 ;  /* 0x0000000000037941 */ /* 0x000fea0003800000 */
.L_x_17313:
        /* <DEDUP_REMOVED lines=82> */
.L_x_17316:
[----:B------:R-:W-:-:S04]  /*10410*/  ISETP.GE.AND P0, PT, R45, RZ, PT ;  /* 0x000000ff2d00720c */ /* 0x000fc80003f06270 */
[----:B------:R-:W-:Y:S02]  /*10420*/  FSEL R6, RZ, 3.37028055040000000000e+12, P0 ;  /* 0x54442d18ff067808 */ /* 0x000fe40000000000 */
[----:B------:R-:W-:-:S07]  /*10430*/  FSEL R7, RZ, 2.1426990032196044922, P0 ;  /* 0x400921fbff077808 */ /* 0x000fce0000000000 */
.L_x_17317:
[----:B------:R-:W-:Y:S05]  /*10440*/  BSYNC B0 ;  /* 0x0000000000007941 */ /* 0x000fea0003800000 */
.L_x_17315:
[----:B------:R-:W-:Y:S01]  /*10450*/  DADD R2, |R40|, |R42| ;  /* 0x0000000028027229 */ /* 0x000fe2000000062a */
[----:B------:R-:W-:Y:S01]  /*10460*/  LOP3.LUT R11, R7, 0x80000000, R11, 0xb8, !PT ;  /* 0x80000000070b7812 */ /* 0x000fe200078eb80b */
[----:B------:R-:W-:-:S06]  /*10470*/  DMUL R46, R46, 0.5 ;  /* 0x3fe000002e2e7828 */ /* 0x000fcc0000000000 */
[----:B------:R-:W-:-:S06]  /*10480*/  DSETP.GTU.AND P0, PT, |R2|, +INF , PT ;  /* 0x7ff000000200742a */ /* 0x000fcc0003f0c200 */
[----:B------:R-:W-:Y:S02]  /*10490*/  FSEL R6, R2, R6, P0 ;  /* 0x0000000602067208 */ /* 0x000fe40000000000 */
[----:B------:R-:W-:Y:S01]  /*104a0*/  FSEL R7, R3, R11, P0 ;  /* 0x0000000b03077208 */ /* 0x000fe20000000000 */
[----:B------:R-:W-:Y:S06]  /*104b0*/  BRA `(.L_x_17318) ;  /* 0x0000004c00187947 */ /* 0x000fec0003800000 */
.L_x_17310:
        /* <DEDUP_REMOVED lines=135> */
.L_x_17320:
[----:B------:R-:W-:Y:S05]  /*10d30*/  BSYNC B0 ;  /* 0x0000000000007941 */ /* 0x000fea0003800000 */
.L_x_17319:
        /* <DEDUP_REMOVED lines=8> */
.L_x_17322:
[----:B------:R-:W-:Y:S05]  /*10dc0*/  BSYNC B3 ;  /* 0x0000000000037941 */ /* 0x000fea0003800000 */
.L_x_17321:
        /* <DEDUP_REMOVED lines=82> */
.L_x_17324:
[----:B------:R-:W-:-:S04]  /*112f0*/  ISETP.GE.AND P0, PT, R45, RZ, PT ;  /* 0x000000ff2d00720c */ /* 0x000fc80003f06270 */
[----:B------:R-:W-:Y:S02]  /*11300*/  FSEL R6, RZ, 3.37028055040000000000e+12, P0 ;  /* 0x54442d18ff067808 */ /* 0x000fe40000000000 */
[----:B------:R-:W-:-:S07]  /*11310*/  FSEL R7, RZ, 2.1426990032196044922, P0 ;  /* 0x400921fbff077808 */ /* 0x000fce0000000000 */
.L_x_17325:
[----:B------:R-:W-:Y:S05]  /*11320*/  BSYNC B0 ;  /* 0x0000000000007941 */ /* 0x000fea0003800000 */
.L_x_17323:
[----:B------:R-:W-:Y:S01]  /*11330*/  DADD R2, |R40|, |R42| ;  /* 0x0000000028027229 */ /* 0x000fe2000000062a */
[----:B------:R-:W-:-:S07]  /*11340*/  LOP3.LUT R11, R7, 0x80000000, R11, 0xb8, !PT ;  /* 0x80000000070b7812 */ /* 0x000fce00078eb80b */
[----:B------:R-:W-:-:S06]  /*11350*/  DSETP.GTU.AND P0, PT, |R2|, +INF , PT ;  /* 0x7ff000000200742a */ /* 0x000fcc0003f0c200 */
[----:B------:R-:W-:Y:S02]  /*11360*/  FSEL R6, R2, R6, P0 ;  /* 0x0000000602067208 */ /* 0x000fe40000000000 */
[----:B------:R-:W-:Y:S01]  /*11370*/  FSEL R7, R3, R11, P0 ;  /* 0x0000000b03077208 */ /* 0x000fe20000000000 */
[----:B------:R-:W-:Y:S06]  /*11380*/  BRA `(.L_x_17318) ;  /* 0x0000003c00647947 */ /* 0x000fec0003800000 */
.L_x_17309:
        /* <DEDUP_REMOVED lines=22> */
[----:B------:R-:W-:Y:S05]  /*114f0*/  CALL.REL.NOINC `($__internal_31_$__cuda_sm20_div_rn_f64_full) ;  /* 0x0000099400547944 */ /* 0x000fea0003c00000 */
.L_x_17327:
[----:B------:R-:W-:Y:S05]  /*11500*/  BSYNC B3 ;  /* 0x0000000000037941 */ /* 0x000fea0003800000 */
.L_x_17326:
        /* <DEDUP_REMOVED lines=24> */
[----:B------:R-:W-:Y:S02]  /*11690*/  IMAD.MOV.U32 R4, RZ, RZ, R2 ;  /* 0x000000ffff047224 */ /* 0x000fe400078e0002 */
[----:B------:R-:W-:-:S07]  /*116a0*/  IMAD.MOV.U32 R5, RZ, RZ, R3 ;  /* 0x000000ffff057224 */ /* 0x000fce00078e0003 */
.L_x_17329:
[----:B------:R-:W-:Y:S05]  /*116b0*/  BSYNC B3 ;  /* 0x0000000000037941 */ /* 0x000fea0003800000 */
.L_x_17328:
        /* <DEDUP_REMOVED lines=136> */
.L_x_17331:
[----:B------:R-:W-:Y:S05]  /*11f40*/  BSYNC B0 ;  /* 0x0000000000007941 */ /* 0x000fea0003800000 */
.L_x_17330:
[----:B------:R-:W-:Y:S04]  /*11f50*/  BSSY B3, `(.L_x_17332) ;  /* 0x0000008000037945 */ /* 0x000fe80003800000 */
[----:B------:R-:W-:Y:S05]  /*11f60*/  @P3 BRA P5, `(.L_x_17333) ;  /* 0x0000000000183947 */ /* 0x000fea0002800000 */
[----:B------:R-:W-:Y:S01]  /*11f70*/  IMAD.MOV.U32 R6, RZ, RZ, R48 ;  /* 0x000000ffff067224 */ /* 0x000fe200078e0030 */
[----:B------:R-:W-:Y:S01]  /*11f80*/  MOV R4, 0x11fd0 ;  /* 0x00011fd000047802 */ /* 0x000fe20000000f00 */
[----:B------:R-:W-:Y:S02]  /*11f90*/  IMAD.MOV.U32 R5, RZ, RZ, R49 ;  /* 0x000000ffff057224 */ /* 0x000fe400078e0031 */
[----:B------:R-:W-:Y:S02]  /*11fa0*/  IMAD.MOV.U32 R2, RZ, RZ, R50 ;  /* 0x000000ffff027224 */ /* 0x000fe400078e0032 */
[----:B------:R-:W-:-:S07]  /*11fb0*/  IMAD.MOV.U32 R3, RZ, RZ, R51 ;  /* 0x000000ffff037224 */ /* 0x000fce00078e0033 */
[----:B------:R-:W-:Y:S05]  /*11fc0*/  CALL.REL.NOINC `($__internal_31_$__cuda_sm20_div_rn_f64_full) ;  /* 0x0000098800a07944 */ /* 0x000fea0003c00000 */
.L_x_17333:
[----:B------:R-:W-:Y:S05]  /*11fd0*/  BSYNC B3 ;  /* 0x0000000000037941 */ /* 0x000fea0003800000 */
.L_x_17332:
        /* <DEDUP_REMOVED lines=82> */
.L_x_17335:
[----:B------:R-:W-:-:S04]  /*12500*/  ISETP.GE.AND P0, PT, R45, RZ, PT ;  /* 0x000000ff2d00720c */ /* 0x000fc80003f06270 */
[----:B------:R-:W-:Y:S02]  /*12510*/  FSEL R6, RZ, 3.37028055040000000000e+12, P0 ;  /* 0x54442d18ff067808 */ /* 0x000fe40000000000 */
[----:B------:R-:W-:-:S07]  /*12520*/  FSEL R7, RZ, 2.1426990032196044922, P0 ;  /* 0x400921fbff077808 */ /* 0x000fce0000000000 */
.L_x_17336:
[----:B------:R-:W-:Y:S05]  /*12530*/  BSYNC B0 ;  /* 0x0000000000007941 */ /* 0x000fea0003800000 */
.L_x_17334:
[----:B------:R-:W-:Y:S01]  /*12540*/  DADD R2, |R40|, |R42| ;  /* 0x0000000028027229 */ /* 0x000fe2000000062a */
[----:B------:R-:W-:Y:S01]  /*12550*/  LOP3.LUT R11, R7, 0x80000000, R11, 0xb8, !PT ;  /* 0x80000000070b7812 */ /* 0x000fe200078eb80b */
[----:B------:R-:W-:-:S06]  /*12560*/  DADD R46, R46, 1 ;  /* 0x3ff000002e2e7429 */ /* 0x000fcc0000000000 */
[----:B------:R-:W-:-:S06]  /*12570*/  DSETP.GTU.AND P0, PT, |R2|, +INF , PT ;  /* 0x7ff000000200742a */ /* 0x000fcc0003f0c200 */
[----:B------:R-:W-:Y:S02]  /*12580*/  FSEL R6, R2, R6, P0 ;  /* 0x0000000602067208 */ /* 0x000fe40000000000 */
[----:B------:R-:W-:Y:S01]  /*12590*/  FSEL R7, R3, R11, P0 ;  /* 0x0000000b03077208 */ /* 0x000fe20000000000 */
[----:B------:R-:W-:Y:S06]  /*125a0*/  BRA `(.L_x_17318) ;  /* 0x0000002800dc7947 */ /* 0x000fec0003800000 */
.L_x_17308:
        /* <DEDUP_REMOVED lines=108> */
.L_x_17340:
[----:B------:R-:W-:Y:S05]  /*12c70*/  BSYNC B0 ;  /* 0x0000000000007941 */ /* 0x000fea0003800000 */
.L_x_17339:
        /* <DEDUP_REMOVED lines=8> */
.L_x_17342:
[----:B------:R-:W-:Y:S05]  /*12d00*/  BSYNC B3 ;  /* 0x0000000000037941 */ /* 0x000fea0003800000 */
.L_x_17341:
        /* <DEDUP_REMOVED lines=73> */
.L_x_17344:
[----:B------:R-:W-:Y:S05]  /*131a0*/  BSYNC B0 ;  /* 0x0000000000007941 */ /* 0x000fea0003800000 */
.L_x_17343:
[----:B------:R-:W-:Y:S01]  /*131b0*/  LOP3.LUT R3, R7, 0x80000000, R43, 0xb8, !PT ;  /* 0x8000000007037812 */ /* 0x000fe200078eb82b */
[----:B------:R-:W-:Y:S01]  /*131c0*/  DMUL R46, R46, 0.5 ;  /* 0x3fe000002e2e7828 */ /* 0x000fe20000000000 */
[----:B------:R-:W-:Y:S02]  /*131d0*/  FSEL R6, R4, R6, P0 ;  /* 0x0000000604067208 */ /* 0x000fe40000000000 */
[----:B------:R-:W-:Y:S01]  /*131e0*/  FSEL R7, R5, R3, P0 ;  /* 0x0000000305077208 */ /* 0x000fe20000000000 */
[----:B------:R-:W-:Y:S07]  /*131f0*/  BRA `(.L_x_17318) ;  /* 0x0000001c00c87947 */ /* 0x000fee0003800000 */
.L_x_17338:
        /* <DEDUP_REMOVED lines=135> */
.L_x_17346:
[----:B------:R-:W-:Y:S05]  /*13a70*/  BSYNC B0 ;  /* 0x0000000000007941 */ /* 0x000fea0003800000 */
.L_x_17345:
        /* <DEDUP_REMOVED lines=8> */
.L_x_17348:
[----:B------:R-:W-:Y:S05]  /*13b00*/  BSYNC B3 ;  /* 0x0000000000037941 */ /* 0x000fea0003800000 */
.L_x_17347:
        /* <DEDUP_REMOVED lines=73> */
.L_x_17350:
[----:B------:R-:W-:Y:S05]  /*13fa0*/  BSYNC B0 ;  /* 0x0000000000007941 */ /* 0x000fea0003800000 */
.L_x_17349:
[----:B------:R-:W-:Y:S02]  /*13fb0*/  LOP3.LUT R3, R7, 0x80000000, R43, 0xb8, !PT ;  /* 0x8000000007037812 */ /* 0x000fe400078eb82b */
[----:B------:R-:W-:Y:S02]  /*13fc0*/  FSEL R6, R4, R6, P1 ;  /* 0x0000000604067208 */ /* 0x000fe40000800000 */
[----:B------:R-:W-:Y:S01]  /*13fd0*/  FSEL R7, R5, R3, P1 ;  /* 0x0000000305077208 */ /* 0x000fe20000800000 */
[----:B------:R-:W-:Y:S06]  /*13fe0*/  BRA `(.L_x_17318) ;  /* 0x00000010004c7947 */ /* 0x000fec0003800000 */
.L_x_17337:
        /* <DEDUP_REMOVED lines=22> */
[----:B------:R-:W-:Y:S05]  /*14150*/  CALL.REL.NOINC `($__internal_31_$__cuda_sm20_div_rn_f64_full) ;  /* 0x00000968003c7944 */ /* 0x000fea0003c00000 */
.L_x_17352:
[----:B------:R-:W-:Y:S05]  /*14160*/  BSYNC B3 ;  /* 0x0000000000037941 */ /* 0x000fea0003800000 */
.L_x_17351:
        /* <DEDUP_REMOVED lines=23> */
[----:B------:R-:W-:Y:S05]  /*142e0*/  CALL.REL.NOINC `($__internal_31_$__cuda_sm20_div_rn_f64_full) ;  /* 0x0000096400d87944 */ /* 0x000fea0003c00000 */
[----:B------:R-:W-:Y:S02]  /*142f0*/  IMAD.MOV.U32 R4, RZ, RZ, R2 ;  /* 0x000000ffff047224 */ /* 0x000fe400078e0002 */
[----:B------:R-:W-:-:S07]  /*14300*/  IMAD.MOV.U32 R5, RZ, RZ, R3 ;  /* 0x000000ffff057224 */ /* 0x000fce00078e0003 */
.L_x_17354:
[----:B------:R-:W-:Y:S05]  /*14310*/  BSYNC B3 ;  /* 0x0000000000037941 */ /* 0x000fea0003800000 */
.L_x_17353:
        /* <DEDUP_REMOVED lines=136> */
.L_x_17356:
[----:B------:R-:W-:Y:S05]  /*14ba0*/  BSYNC B0 ;  /* 0x0000000000007941 */ /* 0x000fea0003800000 */
.L_x_17355:
[----:B------:R-:W-:Y:S04]  /*14bb0*/  BSSY B3, `(.L_x_17357) ;  /* 0x0000008000037945 */ /* 0x000fe80003800000 */
[----:B------:R-:W-:Y:S05]  /*14bc0*/  @P3 BRA P5, `(.L_x_17358) ;  /* 0x0000000000183947 */ /* 0x000fea0002800000 */
[----:B------:R-:W-:Y:S01]  /*14bd0*/  MOV R6, R44 ;  /* 0x0000002c00067202 */ /* 0x000fe20000000f00 */
[----:B------:R-:W-:Y:S01]  /*14be0*/  IMAD.MOV.U32 R5, RZ, RZ, R45 ;  /* 0x000000ffff057224 */ /* 0x000fe200078e002d */
[----:B------:R-:W-:Y:S01]  /*14bf0*/  MOV R4, 0x14c30 ;  /* 0x00014c3000047802 */ /* 0x000fe20000000f00 */
[----:B------:R-:W-:Y:S02]  /*14c00*/  IMAD.MOV.U32 R2, RZ, RZ, R48 ;  /* 0x000000ffff027224 */ /* 0x000fe400078e0030 */
[----:B------:R-:W-:-:S07]  /*14c10*/  IMAD.MOV.U32 R3, RZ, RZ, R49 ;  /* 0x000000ffff037224 */ /* 0x000fce00078e0031 */
[----:B------:R-:W-:Y:S05]  /*14c20*/  CALL.REL.NOINC `($__internal_31_$__cuda_sm20_div_rn_f64_full) ;  /* 0x0000095c00887944 */ /* 0x000fea0003c00000 */
.L_x_17358:
[----:B------:R-:W-:Y:S05]  /*14c30*/  BSYNC B3 ;  /* 0x0000000000037941 */ /* 0x000fea0003800000 */
.L_x_17357:
        /* <DEDUP_REMOVED lines=74> */
.L_x_17360:
[----:B------:R-:W-:Y:S05]  /*150e0*/  BSYNC B0 ;  /* 0x0000000000007941 */ /* 0x000fea0003800000 */
.L_x_17359:
[----:B------:R-:W-:Y:S02]  /*150f0*/  LOP3.LUT R3, R7, 0x80000000, R43, 0xb8, !PT ;  /* 0x8000000007037812 */ /* 0x000fe400078eb82b */
[----:B------:R-:W-:Y:S02]  /*15100*/  FSEL R6, R4, R6, P1 ;  /* 0x0000000604067208 */ /* 0x000fe40000800000 */
[----:B------:R-:W-:-:S07]  /*15110*/  FSEL R7, R5, R3, P1 ;  /* 0x0000000305077208 */ /* 0x000fce0000800000 */
.L_x_17318:
[----:B------:R-:W-:Y:S05]  /*15120*/  BSYNC B2 ;  /* 0x0000000000027941 */ /* 0x000fea0003800000 */
.L_x_17307:
        /* <DEDUP_REMOVED lines=8> */
.L_x_17228:
        /* <DEDUP_REMOVED lines=17> */
.L_x_17230:
[----:B------:R-:W-:Y:S05]  /*152c0*/  BSYNC B1 ;  /* 0x0000000000017941 */ /* 0x000fea0003800000 */
.L_x_17227:
        /* <DEDUP_REMOVED lines=132> */
[----:B------:R-:W-:Y:S05]  /*15b10*/  CALL.REL.NOINC `($__internal_32_$__cuda_sm20_dsqrt_rn_f64_mediumpath_v1) ;  /* 0x0000095400607944 */ /* 0x000fea0003c00000 */
[----:B------:R-:W-:-:S07]  /*15b20*/  IMAD.MOV.U32 R2, RZ, RZ, R4 ;  /* 0x000000ffff027224 */ /* 0x000fce00078e0004 */
.L_x_17368:
[----:B------:R-:W-:Y:S05]  /*15b30*/  BSYNC B3 ;  /* 0x0000000000037941 */ /* 0x000fea0003800000 */
.L_x_17367:
        /* <DEDUP_REMOVED lines=82> */
.L_x_17366:
        /* <DEDUP_REMOVED lines=36> */
.L_x_17376:
[----:B------:R-:W-:Y:S05]  /*162a0*/  BSYNC B4 ;  /* 0x0000000000047941 */ /* 0x000fea0003800000 */
.L_x_17375:
[----:B------:R-:W-:Y:S02]  /*162b0*/  IMAD.MOV.U32 R52, RZ, RZ, R2 ;  /* 0x000000ffff347224 */ /* 0x000fe400078e0002 */
[----:B------:R-:W-:Y:S01]  /*162c0*/  IMAD.MOV.U32 R53, RZ, RZ, R3 ;  /* 0x000000ffff357224 */ /* 0x000fe200078e0003 */
[----:B------:R-:W-:Y:S06]  /*162d0*/  BRA `(.L_x_17374) ;  /* 0x0000000000047947 */ /* 0x000fec0003800000 */
.L_x_17373:
[----:B------:R-:W-:-:S11]  /*162e0*/  DADD R52, -R62, R50 ;  /* 0x000000003e347229 */ /* 0x000fd60000000132 */
.L_x_17374:
[----:B------:R-:W-:Y:S05]  /*162f0*/  BSYNC B3 ;  /* 0x0000000000037941 */ /* 0x000fea0003800000 */
.L_x_17372:
        /* <DEDUP_REMOVED lines=31> */
.L_x_17381:
[----:B------:R-:W-:Y:S05]  /*164f0*/  BSYNC B4 ;  /* 0x0000000000047941 */ /* 0x000fea0003800000 */
.L_x_17380:
[----:B------:R-:W-:Y:S05]  /*16500*/  BRA `(.L_x_17379) ;  /* 0x0000000000047947 */ /* 0x000fea0003800000 */
.L_x_17378:
[----:B------:R-:W-:-:S11]  /*16510*/  DADD R2, R46, -R8 ;  /* 0x000000002e027229 */ /* 0x000fd60000000808 */
.L_x_17379:
[----:B------:R-:W-:Y:S05]  /*16520*/  BSYNC B3 ;  /* 0x0000000000037941 */ /* 0x000fea0003800000 */
.L_x_17377:
        /* <DEDUP_REMOVED lines=26> */
[----:B------:R-:W-:Y:S05]  /*166d0*/  CALL.REL.NOINC `($__internal_32_$__cuda_sm20_dsqrt_rn_f64_mediumpath_v1) ;  /* 0x0000094800707944 */ /* 0x000fea0003c00000 */
[----:B------:R-:W-:Y:S01]  /*166e0*/  MOV R6, R4 ;  /* 0x0000000400067202 */ /* 0x000fe20000000f00 */
[----:B------:R-:W-:-:S07]  /*166f0*/  IMAD.MOV.U32 R7, RZ, RZ, R3 ;  /* 0x000000ffff077224 */ /* 0x000fce00078e0003 */
.L_x_17383:
[----:B------:R-:W-:Y:S05]  /*16700*/  BSYNC B3 ;  /* 0x0000000000037941 */ /* 0x000fea0003800000 */
.L_x_17382:
        /* <DEDUP_REMOVED lines=86> */
.L_x_17384:
        /* <DEDUP_REMOVED lines=22> */
.L_x_17386:
[----:B------:R-:W-:Y:S05]  /*16dd0*/  BSYNC B3 ;  /* 0x0000000000037941 */ /* 0x000fea0003800000 */
.L_x_17385:
        /* <DEDUP_REMOVED lines=30> */
.L_x_17371:
        /* <DEDUP_REMOVED lines=25> */
.L_x_17389:
[----:B------:R-:W-:Y:S05]  /*17150*/  BSYNC B3 ;  /* 0x0000000000037941 */ /* 0x000fea0003800000 */
.L_x_17388:
        /* <DEDUP_REMOVED lines=27> */
.L_x_17392:
[----:B------:R-:W-:Y:S05]  /*17310*/  BSYNC B3 ;  /* 0x0000000000037941 */ /* 0x000fea0003800000 */
.L_x_17391:
        /* <DEDUP_REMOVED lines=30> */
.L_x_17390:
        /* <DEDUP_REMOVED lines=76> */
.L_x_17393:
[----:B------:R-:W-:Y:S01]  /*179c0*/  IMAD.MOV.U32 R2, RZ, RZ, 0x0 ;  /* 0x00000000ff027424 */ /* 0x000fe200078e00ff */
[----:B------:R-:W-:Y:S01]  /*179d0*/  FSETP.NEU.FTZ.AND P0, PT, R5, RZ, PT ;  /* 0x000000ff0500720b */ /* 0x000fe20003f1d000 */
[----:B------:R-:W-:-:S06]  /*179e0*/  IMAD.MOV.U32 R3, RZ, RZ, 0x7ff00000 ;  /* 0x7ff00000ff037424 */ /* 0x000fcc00078e00ff */
[----:B------:R-:W-:-:S10]  /*179f0*/  DFMA R2, R4, R2, +INF ;  /* 0x7ff000000402742b */ /* 0x000fd40000000002 */
[----:B------:R-:W-:Y:S02]  /*17a00*/  FSEL R64, R2, RZ, P0 ;  /* 0x000000ff02407208 */ /* 0x000fe40000000000 */
[----:B------:R-:W-:Y:S01]  /*17a10*/  FSEL R65, R3, -QNAN , P0 ;  /* 0xfff0000003417808 */ /* 0x000fe20000000000 */
[----:B------:R-:W-:Y:S06]  /*17a20*/  BRA `(.L_x_17369) ;  /* 0x00000004003c7947 */ /* 0x000fec0003800000 */
.L_x_17387:
        /* <DEDUP_REMOVED lines=24> */
[----:B------:R-:W-:Y:S05]  /*17bb0*/  CALL.REL.NOINC `($__internal_32_$__cuda_sm20_dsqrt_rn_f64_mediumpath_v1) ;  /* 0x0000093400387944 */ /* 0x000fea0003c00000 */
[----:B------:R-:W-:-:S07]  /*17bc0*/  IMAD.MOV.U32 R5, RZ, RZ, R3 ;  /* 0x000000ffff057224 */ /* 0x000fce00078e0003 */
.L_x_17395:
[----:B------:R-:W-:Y:S05]  /*17bd0*/  BSYNC B3 ;  /* 0x0000000000037941 */ /* 0x000fea0003800000 */
.L_x_17394:
        /* <DEDUP_REMOVED lines=21> */
.L_x_17397:
[----:B------:R-:W-:Y:S05]  /*17d30*/  BSYNC B3 ;  /* 0x0000000000037941 */ /* 0x000fea0003800000 */
.L_x_17396:
[----:B------:R-:W-:Y:S02]  /*17d40*/  IMAD.MOV.U32 R64, RZ, RZ, R2 ;  /* 0x000000ffff407224 */ /* 0x000fe400078e0002 */
[----:B------:R-:W-:Y:S01]  /*17d50*/  IMAD.MOV.U32 R65, RZ, RZ, R3 ;  /* 0x000000ffff417224 */ /* 0x000fe200078e0003 */
[----:B------:R-:W-:Y:S06]  /*17d60*/  BRA `(.L_x_17369) ;  /* 0x00000000006c7947 */ /* 0x000fec0003800000 */
.L_x_17370:
        /* <DEDUP_REMOVED lines=24> */
.L_x_17399:
[----:B------:R-:W-:Y:S05]  /*17ef0*/  BSYNC B3 ;  /* 0x0000000000037941 */ /* 0x000fea0003800000 */
.L_x_17398:
[----:B------:R-:W-:Y:S01]  /*17f00*/  IMAD.MOV.U32 R64, RZ, RZ, R4 ;  /* 0x000000ffff407224 */ /* 0x000fe200078e0004 */
[----:B------:R-:W-:-:S07]  /*17f10*/  MOV R65, R5 ;  /* 0x0000000500417202 */ /* 0x000fce0000000f00 */
.L_x_17369:
[----:B------:R-:W-:Y:S05]  /*17f20*/  BSYNC B2 ;  /* 0x0000000000027941 */ /* 0x000fea0003800000 */
.L_x_17365:
        /* <DEDUP_REMOVED lines=25> */
.L_x_17404:
[----:B------:R-:W-:Y:S05]  /*180c0*/  BSYNC B4 ;  /* 0x0000000000047941 */ /* 0x000fea0003800000 */
.L_x_17403:
        /* <DEDUP_REMOVED lines=49> */
.L_x_17406:
        /* <DEDUP_REMOVED lines=71> */
.L_x_17405:
        /* <DEDUP_REMOVED lines=37> */
.L_x_17415:
[----:B------:R-:W-:Y:S05]  /*18aa0*/  BSYNC B6 ;  /* 0x0000000000067941 */ /* 0x000fea0003800000 */
.L_x_17414:
[----:B------:R-:W-:Y:S01]  /*18ab0*/  IMAD.MOV.U32 R52, RZ, RZ, R2 ;  /* 0x000000ffff347224 */ /* 0x000fe200078e0002 */
[----:B------:R-:W-:Y:S01]  /*18ac0*/  MOV R53, R3 ;  /* 0x0000000300357202 */ /* 0x000fe20000000f00 */
[----:B------:R-:W-:Y:S06]  /*18ad0*/  BRA `(.L_x_17413) ;  /* 0x0000000000047947 */ /* 0x000fec0003800000 */
.L_x_17412:
[----:B------:R-:W-:-:S11]  /*18ae0*/  DADD R52, -R62, R50 ;  /* 0x000000003e347229 */ /* 0x000fd60000000132 */
.L_x_17413:
[----:B------:R-:W-:Y:S05]  /*18af0*/  BSYNC B5 ;  /* 0x0000000000057941 */ /* 0x000fea0003800000 */
.L_x_17411:
        /* <DEDUP_REMOVED lines=28> */
.L_x_17420:
[----:B------:R-:W-:Y:S05]  /*18cc0*/  BSYNC B6 ;  /* 0x0000000000067941 */ /* 0x000fea0003800000 */
.L_x_17419:
[----:B------:R-:W-:Y:S02]  /*18cd0*/  IMAD.MOV.U32 R68, RZ, RZ, R2 ;  /* 0x000000ffff447224 */ /* 0x000fe400078e0002 */
[----:B------:R-:W-:Y:S01]  /*18ce0*/  IMAD.MOV.U32 R69, RZ, RZ, R3 ;  /* 0x000000ffff457224 */ /* 0x000fe200078e0003 */
[----:B------:R-:W-:Y:S06]  /*18cf0*/  BRA `(.L_x_17418) ;  /* 0x0000000000047947 */ /* 0x000fec0003800000 */
.L_x_17417:
[----:B------:R-:W-:-:S11]  /*18d00*/  DADD R68, -R48, R46 ;  /* 0x0000000030447229 */ /* 0x000fd6000000012e */
.L_x_17418:
[----:B------:R-:W-:Y:S05]  /*18d10*/  BSYNC B5 ;  /* 0x0000000000057941 */ /* 0x000fea0003800000 */
.L_x_17416:
        /* <DEDUP_REMOVED lines=26> */
[----:B------:R-:W-:-:S07]  /*18ec0*/  MOV R5, R3 ;  /* 0x0000000300057202 */ /* 0x000fce0000000f00 */
.L_x_17422:
[----:B------:R-:W-:Y:S05]  /*18ed0*/  BSYNC B5 ;  /* 0x0000000000057941 */ /* 0x000fea0003800000 */
.L_x_17421:
[----:B------:R-:W-:Y:S02]  /*18ee0*/  IMAD.MOV.U32 R46, RZ, RZ, R4 ;  /* 0x000000ffff2e7224 */ /* 0x000fe400078e0004 */
[----:B------:R-:W-:Y:S01]  /*18ef0*/  IMAD.MOV.U32 R47, RZ, RZ, R5 ;  /* 0x000000ffff2f7224 */ /* 0x000fe200078e0005 */
[----:B------:R-:W-:Y:S06]  /*18f00*/  BRA `(.L_x_17423) ;  /* 0x0000000800347947 */ /* 0x000fec0003800000 */
.L_x_17410:
        /* <DEDUP_REMOVED lines=25> */
[----:B------:R-:W-:Y:S05]  /*190a0*/  CALL.REL.NOINC `($__internal_32_$__cuda_sm20_dsqrt_rn_f64_mediumpath_v1) ;  /* 0x0000091c00fc7944 */ /* 0x000fea0003c00000 */
[----:B------:R-:W-:-:S07]  /*190b0*/  IMAD.MOV.U32 R5, RZ, RZ, R3 ;  /* 0x000000ffff057224 */ /* 0x000fce00078e0003 */
.L_x_17426:
[----:B------:R-:W-:Y:S05]  /*190c0*/  BSYNC B5 ;  /* 0x0000000000057941 */ /* 0x000fea0003800000 */
.L_x_17425:
[----:B------:R-:W-:Y:S02]  /*190d0*/  IMAD.MOV.U32 R46, RZ, RZ, R4 ;  /* 0x000000ffff2e7224 */ /* 0x000fe400078e0004 */
[----:B------:R-:W-:Y:S01]  /*190e0*/  IMAD.MOV.U32 R47, RZ, RZ, R5 ;  /* 0x000000ffff2f7224 */ /* 0x000fe200078e0005 */
[----:B------:R-:W-:Y:S06]  /*190f0*/  BRA `(.L_x_17423) ;  /* 0x0000000400b87947 */ /* 0x000fec0003800000 */
.L_x_17424:
        /* <DEDUP_REMOVED lines=26> */
[----:B------:R-:W-:Y:S01]  /*192a0*/  IMAD.MOV.U32 R8, RZ, RZ, R4 ;  /* 0x000000ffff087224 */ /* 0x000fe200078e0004 */
[----:B------:R-:W-:-:S07]  /*192b0*/  MOV R9, R3 ;  /* 0x0000000300097202 */ /* 0x000fce0000000f00 */
.L_x_17428:
[----:B------:R-:W-:Y:S05]  /*192c0*/  BSYNC B5 ;  /* 0x0000000000057941 */ /* 0x000fea0003800000 */
.L_x_17427:
        /* <DEDUP_REMOVED lines=21> */
.L_x_17430:
[----:B------:R-:W-:Y:S05]  /*19420*/  BSYNC B5 ;  /* 0x0000000000057941 */ /* 0x000fea0003800000 */
.L_x_17429:
[----:B------:R-:W-:Y:S01]  /*19430*/  DMUL R66, R66, 8.11296384146066816958e+31 ;  /* 0x4690000042427828 */ /* 0x000fe20000000000 */
[----:B------:R-:W-:Y:S02]  /*19440*/  IMAD.MOV.U32 R46, RZ, RZ, R2 ;  /* 0x000000ffff2e7224 */ /* 0x000fe400078e0002 */
[----:B------:R-:W-:Y:S01]  /*19450*/  IMAD.MOV.U32 R47, RZ, RZ, R3 ;  /* 0x000000ffff2f7224 */ /* 0x000fe200078e0003 */
[----:B------:R-:W-:Y:S07]  /*19460*/  BRA `(.L_x_17423) ;  /* 0x0000000000dc7947 */ /* 0x000fee0003800000 */
.L_x_17409:
        /* <DEDUP_REMOVED lines=22> */
[----:B------:R-:W-:Y:S01]  /*195d0*/  MOV R46, R4 ;  /* 0x00000004002e7202 */ /* 0x000fe20000000f00 */
[----:B------:R-:W-:-:S07]  /*195e0*/  IMAD.MOV.U32 R47, RZ, RZ, R3 ;  /* 0x000000ffff2f7224 */ /* 0x000fce00078e0003 */
.L_x_17432:
[----:B------:R-:W-:Y:S05]  /*195f0*/  BSYNC B5 ;  /* 0x0000000000057941 */ /* 0x000fea0003800000 */
.L_x_17431:
        /* <DEDUP_REMOVED lines=28> */
.L_x_17434:
[----:B------:R-:W-:Y:S05]  /*197c0*/  BSYNC B5 ;  /* 0x0000000000057941 */ /* 0x000fea0003800000 */
.L_x_17433:
[----:B------:R-:W-:-:S11]  /*197d0*/  DMUL R46, R2, R46 ;  /* 0x0000002e022e7228 */ /* 0x000fd60000000000 */
.L_x_17423:
[----:B------:R-:W-:Y:S05]  /*197e0*/  BSYNC B4 ;  /* 0x0000000000047941 */ /* 0x000fea0003800000 */
.L_x_17408:
[----:B------:R-:W-:Y:S05]  /*197f0*/  BRA `(.L_x_17435) ;  /* 0x0000000000087947 */ /* 0x000fea0003800000 */
.L_x_17402:
[----:B------:R-:W-:Y:S02]  /*19800*/  DMUL R46, R44, 9.00719925474099200000e+15 ;  /* 0x434000002c2e7828 */ /* 0x000fe40000000000 */
[----:B------:R-:W-:-:S11]  /*19810*/  DMUL R66, R66, 9.00719925474099200000e+15 ;  /* 0x4340000042427828 */ /* 0x000fd60000000000 */
.L_x_17435:
[----:B------:R-:W-:Y:S05]  /*19820*/  BSYNC B2 ;  /* 0x0000000000027941 */ /* 0x000fea0003800000 */
.L_x_17401:
        /* <DEDUP_REMOVED lines=28> */
.L_x_17437:
[----:B------:R-:W-:Y:S05]  /*199f0*/  BSYNC B2 ;  /* 0x0000000000027941 */ /* 0x000fea0003800000 */
.L_x_17436:
        /* <DEDUP_REMOVED lines=82> */
.L_x_17439:
[----:B------:R-:W-:Y:S02]  /*19f20*/  FSEL R2, RZ, 3.37028055040000000000e+12, P1 ;  /* 0x54442d18ff027808 */ /* 0x000fe40000800000 */
[----:B------:R-:W-:-:S07]  /*19f30*/  FSEL R3, RZ, 2.1426990032196044922, P1 ;  /* 0x400921fbff037808 */ /* 0x000fce0000800000 */
.L_x_17440:
[----:B------:R-:W-:Y:S05]  /*19f40*/  BSYNC B0 ;  /* 0x0000000000007941 */ /* 0x000fea0003800000 */
.L_x_17438:
[----:B------:R-:W-:Y:S01]  /*19f50*/  DADD R46, |R46|, |R66| ;  /* 0x000000002e2e7229 */ /* 0x000fe20000000642 */
[----:B------:R-:W-:-:S07]  /*19f60*/  LOP3.LUT R67, R3, 0x80000000, R67, 0xb8, !PT ;  /* 0x8000000003437812 */ /* 0x000fce00078eb843 */
[----:B------:R-:W-:-:S06]  /*19f70*/  DSETP.GTU.AND P0, PT, |R46|, +INF , PT ;  /* 0x7ff000002e00742a */ /* 0x000fcc0003f0c200 */
[----:B------:R-:W-:Y:S02]  /*19f80*/  FSEL R2, R46, R2, P0 ;  /* 0x000000022e027208 */ /* 0x000fe40000000000 */
[----:B------:R-:W-:-:S07]  /*19f90*/  FSEL R3, R47, R67, P0 ;  /* 0x000000432f037208 */ /* 0x000fce0000000000 */
.L_x_17407:
[----:B------:R-:W-:Y:S05]  /*19fa0*/  BSYNC B3 ;  /* 0x0000000000037941 */ /* 0x000fea0003800000 */
.L_x_17400:
[----:B------:R-:W-:Y:S01]  /*19fb0*/  LOP3.LUT R39, R3, 0x80000000, R39, 0xb8, !PT ;  /* 0x8000000003277812 */ /* 0x000fe200078eb827 */
[----:B------:R-:W-:Y:S01]  /*19fc0*/  IMAD.MOV.U32 R38, RZ, RZ, R2 ;  /* 0x000000ffff267224 */ /* 0x000fe200078e0002 */
[----:B------:R-:W-:Y:S02]  /*19fd0*/  LOP3.LUT R37, R65, 0x80000000, R37, 0xb8, !PT ;  /* 0x8000000041257812 */ /* 0x000fe400078eb825 */
[----:B------:R-:W-:Y:S01]  /*19fe0*/  MOV R36, R64 ;  /* 0x0000004000247202 */ /* 0x000fe20000000f00 */
[----:B------:R-:W-:Y:S06]  /*19ff0*/  BRA `(.L_x_17364) ;  /* 0x0000005800e07947 */ /* 0x000fec0003800000 */
.L_x_17363:
        /* <DEDUP_REMOVED lines=113> */
.L_x_17446:
[----:B------:R-:W-:Y:S05]  /*1a710*/  BSYNC B0 ;  /* 0x0000000000007941 */ /* 0x000fea0003800000 */
.L_x_17445:
        /* <DEDUP_REMOVED lines=8> */
.L_x_17448:
[----:B------:R-:W-:Y:S05]  /*1a7a0*/  BSYNC B3 ;  /* 0x0000000000037941 */ /* 0x000fea0003800000 */
.L_x_17447:
        /* <DEDUP_REMOVED lines=82> */
.L_x_17450:
[----:B------:R-:W-:-:S04]  /*1acd0*/  ISETP.GE.AND P0, PT, R45, RZ, PT ;  /* 0x000000ff2d00720c */ /* 0x000fc80003f06270 */
[----:B------:R-:W-:Y:S02]  /*1ace0*/  FSEL R6, RZ, 3.37028055040000000000e+12, P0 ;  /* 0x54442d18ff067808 */ /* 0x000fe40000000000 */
[----:B------:R-:W-:-:S07]  /*1acf0*/  FSEL R7, RZ, 2.1426990032196044922, P0 ;  /* 0x400921fbff077808 */ /* 0x000fce0000000000 */
.L_x_17451:
[----:B------:R-:W-:Y:S05]  /*1ad00*/  BSYNC B0 ;  /* 0x0000000000007941 */ /* 0x000fea0003800000 */
.L_x_17449:
[----:B------:R-:W-:Y:S01]  /*1ad10*/  DADD R2, |R36|, |R38| ;  /* 0x0000000024027229 */ /* 0x000fe20000000626 */
[----:B------:R-:W-:Y:S01]  /*1ad20*/  LOP3.LUT R11, R7, 0x80000000, R11, 0xb8, !PT ;  /* 0x80000000070b7812 */ /* 0x000fe200078eb80b */
[----:B------:R-:W-:-:S06]  /*1ad30*/  DMUL R46, R46, 0.5 ;  /* 0x3fe000002e2e7828 */ /* 0x000fcc0000000000 */
[----:B------:R-:W-:-:S06]  /*1ad40*/  DSETP.GTU.AND P0, PT, |R2|, +INF , PT ;  /* 0x7ff000000200742a */ /* 0x000fcc0003f0c200 */
[----:B------:R-:W-:Y:S02]  /*1ad50*/  FSEL R6, R2, R6, P0 ;  /* 0x0000000602067208 */ /* 0x000fe40000000000 */
[----:B------:R-:W-:Y:S01]  /*1ad60*/  FSEL R7, R3, R11, P0 ;  /* 0x0000000b03077208 */ /* 0x000fe20000000000 */
[----:B------:R-:W-:Y:S06]  /*1ad70*/  BRA `(.L_x_17452) ;  /* 0x0000004c00187947 */ /* 0x000fec0003800000 */
.L_x_17444:
        /* <DEDUP_REMOVED lines=135> */
.L_x_17454:
[----:B------:R-:W-:Y:S05]  /*1b5f0*/  BSYNC B0 ;  /* 0x0000000000007941 */ /* 0x000fea0003800000 */
.L_x_17453:
        /* <DEDUP_REMOVED lines=8> */
.L_x_17456:
[----:B------:R-:W-:Y:S05]  /*1b680*/  BSYNC B3 ;  /* 0x0000000000037941 */ /* 0x000fea0003800000 */
.L_x_17455:
        /* <DEDUP_REMOVED lines=82> */
.L_x_17458:
[----:B------:R-:W-:-:S04]  /*1bbb0*/  ISETP.GE.AND P0, PT, R45, RZ, PT ;  /* 0x000000ff2d00720c */ /* 0x000fc80003f06270 */
[----:B------:R-:W-:Y:S02]  /*1bbc0*/  FSEL R6, RZ, 3.37028055040000000000e+12, P0 ;  /* 0x54442d18ff067808 */ /* 0x000fe40000000000 */
[----:B------:R-:W-:-:S07]  /*1bbd0*/  FSEL R7, RZ, 2.1426990032196044922, P0 ;  /* 0x400921fbff077808 */ /* 0x000fce0000000000 */
.L_x_17459:
[----:B------:R-:W-:Y:S05]  /*1bbe0*/  BSYNC B0 ;  /* 0x0000000000007941 */ /* 0x000fea0003800000 */
.L_x_17457:
[----:B------:R-:W-:Y:S01]  /*1bbf0*/  DADD R2, |R36|, |R38| ;  /* 0x0000000024027229 */ /* 0x000fe20000000626 */
[----:B------:R-:W-:-:S07]  /*1bc00*/  LOP3.LUT R11, R7, 0x80000000, R11, 0xb8, !PT ;  /* 0x80000000070b7812 */ /* 0x000fce00078eb80b */
[----:B------:R-:W-:-:S06]  /*1bc10*/  DSETP.GTU.AND P0, PT, |R2|, +INF , PT ;  /* 0x7ff000000200742a */ /* 0x000fcc0003f0c200 */
[----:B------:R-:W-:Y:S02]  /*1bc20*/  FSEL R6, R2, R6, P0 ;  /* 0x0000000602067208 */ /* 0x000fe40000000000 */
[----:B------:R-:W-:Y:S01]  /*1bc30*/  FSEL R7, R3, R11, P0 ;  /* 0x0000000b03077208 */ /* 0x000fe20000000000 */
[----:B------:R-:W-:Y:S06]  /*1bc40*/  BRA `(.L_x_17452) ;  /* 0x0000003c00647947 */ /* 0x000fec0003800000 */
.L_x_17443:
        /* <DEDUP_REMOVED lines=23> */
.L_x_17461:
[----:B------:R-:W-:Y:S05]  /*1bdc0*/  BSYNC B3 ;  /* 0x0000000000037941 */ /* 0x000fea0003800000 */
.L_x_17460:
        /* <DEDUP_REMOVED lines=23> */
[----:B------:R-:W-:Y:S05]  /*1bf40*/  CALL.REL.NOINC `($__internal_31_$__cuda_sm20_div_rn_f64_full) ;  /* 0x000008e800c07944 */ /* 0x000fea0003c00000 */
[----:B------:R-:W-:Y:S02]  /*1bf50*/  IMAD.MOV.U32 R4, RZ, RZ, R2 ;  /* 0x000000ffff047224 */ /* 0x000fe400078e0002 */
[----:B------:R-:W-:-:S07]  /*1bf60*/  IMAD.MOV.U32 R5, RZ, RZ, R3 ;  /* 0x000000ffff057224 */ /* 0x000fce00078e0003 */
.L_x_17463:
[----:B------:R-:W-:Y:S05]  /*1bf70*/  BSYNC B3 ;  /* 0x0000000000037941 */ /* 0x000fea0003800000 */
.L_x_17462:
        /* <DEDUP_REMOVED lines=136> */
.L_x_17465:
[----:B------:R-:W-:Y:S05]  /*1c800*/  BSYNC B0 ;  /* 0x0000000000007941 */ /* 0x000fea0003800000 */
.L_x_17464:
        /* <DEDUP_REMOVED lines=8> */
.L_x_17467:
[----:B------:R-:W-:Y:S05]  /*1c890*/  BSYNC B3 ;  /* 0x0000000000037941 */ /* 0x000fea0003800000 */
.L_x_17466:
        /* <DEDUP_REMOVED lines=82> */
.L_x_17469:
[----:B------:R-:W-:-:S04]  /*1cdc0*/  ISETP.GE.AND P0, PT, R45, RZ, PT ;  /* 0x000000ff2d00720c */ /* 0x000fc80003f06270 */
[----:B------:R-:W-:Y:S02]  /*1cdd0*/  FSEL R6, RZ, 3.37028055040000000000e+12, P0 ;  /* 0x54442d18ff067808 */ /* 0x000fe40000000000 */
[----:B------:R-:W-:-:S07]  /*1cde0*/  FSEL R7, RZ, 2.1426990032196044922, P0 ;  /* 0x400921fbff077808 */ /* 0x000fce0000000000 */
.L_x_17470:
[----:B------:R-:W-:Y:S05]  /*1cdf0*/  BSYNC B0 ;  /* 0x0000000000007941 */ /* 0x000fea0003800000 */
.L_x_17468:
[----:B------:R-:W-:Y:S01]  /*1ce00*/  DADD R2, |R36|, |R38| ;  /* 0x0000000024027229 */ /* 0x000fe20000000626 */
[----:B------:R-:W-:Y:S01]  /*1ce10*/  LOP3.LUT R11, R7, 0x80000000, R11, 0xb8, !PT ;  /* 0x80000000070b7812 */ /* 0x000fe200078eb80b */
[----:B------:R-:W-:-:S06]  /*1ce20*/  DADD R46, R46, 1 ;  /* 0x3ff000002e2e7429 */ /* 0x000fcc0000000000 */
[----:B------:R-:W-:-:S06]  /*1ce30*/  DSETP.GTU.AND P0, PT, |R2|, +INF , PT ;  /* 0x7ff000000200742a */ /* 0x000fcc0003f0c200 */
[----:B------:R-:W-:Y:S02]  /*1ce40*/  FSEL R6, R2, R6, P0 ;  /* 0x0000000602067208 */ /* 0x000fe40000000000 */
[----:B------:R-:W-:Y:S01]  /*1ce50*/  FSEL R7, R3, R11, P0 ;  /* 0x0000000b03077208 */ /* 0x000fe20000000000 */
[----:B------:R-:W-:Y:S06]  /*1ce60*/  BRA `(.L_x_17452) ;  /* 0x0000002800dc7947 */ /* 0x000fec0003800000 */
.L_x_17442:
        /* <DEDUP_REMOVED lines=108> */
.L_x_17474:
[----:B------:R-:W-:Y:S05]  /*1d530*/  BSYNC B0 ;  /* 0x0000000000007941 */ /* 0x000fea0003800000 */
.L_x_17473:
        /* <DEDUP_REMOVED lines=8> */
.L_x_17476:
[----:B------:R-:W-:Y:S05]  /*1d5c0*/  BSYNC B3 ;  /* 0x0000000000037941 */ /* 0x000fea0003800000 */
.L_x_17475:
        /* <DEDUP_REMOVED lines=73> */
.L_x_17478:
[----:B------:R-:W-:Y:S05]  /*1da60*/  BSYNC B0 ;  /* 0x0000000000007941 */ /* 0x000fea0003800000 */
.L_x_17477:
[----:B------:R-:W-:Y:S01]  /*1da70*/  LOP3.LUT R3, R7, 0x80000000, R39, 0xb8, !PT ;  /* 0x8000000007037812 */ /* 0x000fe200078eb827 */
[----:B------:R-:W-:Y:S01]  /*1da80*/  DMUL R46, R46, 0.5 ;  /* 0x3fe000002e2e7828 */ /* 0x000fe20000000000 */
[----:B------:R-:W-:Y:S02]  /*1da90*/  FSEL R6, R4, R6, P0 ;  /* 0x0000000604067208 */ /* 0x000fe40000000000 */
[----:B------:R-:W-:Y:S01]  /*1daa0*/  FSEL R7, R5, R3, P0 ;  /* 0x0000000305077208 */ /* 0x000fe20000000000 */
[----:B------:R-:W-:Y:S07]  /*1dab0*/  BRA `(.L_x_17452) ;  /* 0x0000001c00c87947 */ /* 0x000fee0003800000 */
.L_x_17472:
        /* <DEDUP_REMOVED lines=135> */
.L_x_17480:
[----:B------:R-:W-:Y:S05]  /*1e330*/  BSYNC B0 ;  /* 0x0000000000007941 */ /* 0x000fea0003800000 */
.L_x_17479:
        /* <DEDUP_REMOVED lines=8> */
.L_x_17482:
[----:B------:R-:W-:Y:S05]  /*1e3c0*/  BSYNC B3 ;  /* 0x0000000000037941 */ /* 0x000fea0003800000 */
.L_x_17481:
        /* <DEDUP_REMOVED lines=73> */
.L_x_17484:
[----:B------:R-:W-:Y:S05]  /*1e860*/  BSYNC B0 ;  /* 0x0000000000007941 */ /* 0x000fea0003800000 */
.L_x_17483:
[----:B------:R-:W-:Y:S02]  /*1e870*/  LOP3.LUT R3, R7, 0x80000000, R39, 0xb8, !PT ;  /* 0x8000000007037812 */ /* 0x000fe400078eb827 */
[----:B------:R-:W-:Y:S02]  /*1e880*/  FSEL R6, R4, R6, P1 ;  /* 0x0000000604067208 */ /* 0x000fe40000800000 */
[----:B------:R-:W-:Y:S01]  /*1e890*/  FSEL R7, R5, R3, P1 ;  /* 0x0000000305077208 */ /* 0x000fe20000800000 */
[----:B------:R-:W-:Y:S06]  /*1e8a0*/  BRA `(.L_x_17452) ;  /* 0x00000010004c7947 */ /* 0x000fec0003800000 */
.L_x_17471:
        /* <DEDUP_REMOVED lines=23> */
.L_x_17486:
[----:B------:R-:W-:Y:S05]  /*1ea20*/  BSYNC B3 ;  /* 0x0000000000037941 */ /* 0x000fea0003800000 */
.L_x_17485:
        /* <DEDUP_REMOVED lines=23> */
[----:B------:R-:W-:Y:S05]  /*1eba0*/  CALL.REL.NOINC `($__internal_31_$__cuda_sm20_div_rn_f64_full) ;  /* 0x000008bc00a87944 */ /* 0x000fea0003c00000 */
[----:B------:R-:W-:Y:S02]  /*1ebb0*/  IMAD.MOV.U32 R4, RZ, RZ, R2 ;  /* 0x000000ffff047224 */ /* 0x000fe400078e0002 */
[----:B------:R-:W-:-:S07]  /*1ebc0*/  IMAD.MOV.U32 R5, RZ, RZ, R3 ;  /* 0x000000ffff057224 */ /* 0x000fce00078e0003 */
.L_x_17488:
[----:B------:R-:W-:Y:S05]  /*1ebd0*/  BSYNC B3 ;  /* 0x0000000000037941 */ /* 0x000fea0003800000 */
.L_x_17487:
        /* <DEDUP_REMOVED lines=136> */
.L_x_17490:
[----:B------:R-:W-:Y:S05]  /*1f460*/  BSYNC B0 ;  /* 0x0000000000007941 */ /* 0x000fea0003800000 */
.L_x_17489:
        /* <DEDUP_REMOVED lines=8> */
.L_x_17492:
[----:B------:R-:W-:Y:S05]  /*1f4f0*/  BSYNC B3 ;  /* 0x0000000000037941 */ /* 0x000fea0003800000 */
.L_x_17491:
        /* <DEDUP_REMOVED lines=74> */
.L_x_17494:
[----:B------:R-:W-:Y:S05]  /*1f9a0*/  BSYNC B0 ;  /* 0x0000000000007941 */ /* 0x000fea0003800000 */
.L_x_17493:
[----:B------:R-:W-:Y:S02]  /*1f9b0*/  LOP3.LUT R3, R7, 0x80000000, R39, 0xb8, !PT ;  /* 0x8000000007037812 */ /* 0x000fe400078eb827 */
[----:B------:R-:W-:Y:S02]  /*1f9c0*/  FSEL R6, R4, R6, P1 ;  /* 0x0000000604067208 */ /* 0x000fe40000800000 */
[----:B------:R-:W-:-:S07]  /*1f9d0*/  FSEL R7, R5, R3, P1 ;  /* 0x0000000305077208 */ /* 0x000fce0000800000 */
.L_x_17452:
[----:B------:R-:W-:Y:S05]  /*1f9e0*/  BSYNC B2 ;  /* 0x0000000000027941 */ /* 0x000fea0003800000 */
.L_x_17441:
        /* <DEDUP_REMOVED lines=8> */
.L_x_17362:
        /* <DEDUP_REMOVED lines=17> */
.L_x_17364:
[----:B------:R-:W-:Y:S05]  /*1fb80*/  BSYNC B1 ;  /* 0x0000000000017941 */ /* 0x000fea0003800000 */
.L_x_17361:
        /* <DEDUP_REMOVED lines=134> */
.L_x_17502:
[----:B------:R-:W-:Y:S05]  /*203f0*/  BSYNC B3 ;  /* 0x0000000000037941 */ /* 0x000fea0003800000 */
.L_x_17501:
        /* <DEDUP_REMOVED lines=82> */
.L_x_17500:
        /* <DEDUP_REMOVED lines=36> */
.L_x_17510:
[----:B------:R-:W-:Y:S05]  /*20b60*/  BSYNC B4 ;  /* 0x0000000000047941 */ /* 0x000fea0003800000 */
.L_x_17509:
[----:B------:R-:W-:Y:S02]  /*20b70*/  IMAD.MOV.U32 R52, RZ, RZ, R2 ;  /* 0x000000ffff347224 */ /* 0x000fe400078e0002 */
[----:B------:R-:W-:Y:S01]  /*20b80*/  IMAD.MOV.U32 R53, RZ, RZ, R3 ;  /* 0x000000ffff357224 */ /* 0x000fe200078e0003 */
[----:B------:R-:W-:Y:S06]  /*20b90*/  BRA `(.L_x_17508) ;  /* 0x0000000000047947 */ /* 0x000fec0003800000 */
.L_x_17507:
[----:B------:R-:W-:-:S11]  /*20ba0*/  DADD R52, -R62, R50 ;  /* 0x000000003e347229 */ /* 0x000fd60000000132 */
.L_x_17508:
[----:B------:R-:W-:Y:S05]  /*20bb0*/  BSYNC B3 ;  /* 0x0000000000037941 */ /* 0x000fea0003800000 */
.L_x_17506:
        /* <DEDUP_REMOVED lines=31> */
.L_x_17515:
[----:B------:R-:W-:Y:S05]  /*20db0*/  BSYNC B4 ;  /* 0x0000000000047941 */ /* 0x000fea0003800000 */
.L_x_17514:
[----:B------:R-:W-:Y:S05]  /*20dc0*/  BRA `(.L_x_17513) ;  /* 0x0000000000047947 */ /* 0x000fea0003800000 */
.L_x_17512:
[----:B------:R-:W-:-:S11]  /*20dd0*/  DADD R2, R46, -R8 ;  /* 0x000000002e027229 */ /* 0x000fd60000000808 */
.L_x_17513:
[----:B------:R-:W-:Y:S05]  /*20de0*/  BSYNC B3 ;  /* 0x0000000000037941 */ /* 0x000fea0003800000 */
.L_x_17511:
        /* <DEDUP_REMOVED lines=27> */
[----:B------:R-:W-:Y:S01]  /*20fa0*/  IMAD.MOV.U32 R6, RZ, RZ, R4 ;  /* 0x000000ffff067224 */ /* 0x000fe200078e0004 */
[----:B------:R-:W-:-:S07]  /*20fb0*/  MOV R7, R3 ;  /* 0x0000000300077202 */ /* 0x000fce0000000f00 */
.L_x_17517:
[----:B------:R-:W-:Y:S05]  /*20fc0*/  BSYNC B3 ;  /* 0x0000000000037941 */ /* 0x000fea0003800000 */
.L_x_17516:
        /* <DEDUP_REMOVED lines=86> */
.L_x_17518:
        /* <DEDUP_REMOVED lines=22> */
.L_x_17520:
[----:B------:R-:W-:Y:S05]  /*21690*/  BSYNC B3 ;  /* 0x0000000000037941 */ /* 0x000fea0003800000 */
.L_x_17519:
        /* <DEDUP_REMOVED lines=30> */
.L_x_17505:
        /* <DEDUP_REMOVED lines=25> */
.L_x_17523:
[----:B------:R-:W-:Y:S05]  /*21a10*/  BSYNC B3 ;  /* 0x0000000000037941 */ /* 0x000fea0003800000 */
.L_x_17522:
        /* <DEDUP_REMOVED lines=27> */
.L_x_17526:
[----:B------:R-:W-:Y:S05]  /*21bd0*/  BSYNC B3 ;  /* 0x0000000000037941 */ /* 0x000fea0003800000 */
.L_x_17525:
        /* <DEDUP_REMOVED lines=30> */
.L_x_17524:
        /* <DEDUP_REMOVED lines=76> */
.L_x_17527:
[----:B------:R-:W-:Y:S01]  /*22280*/  IMAD.MOV.U32 R2, RZ, RZ, 0x0 ;  /* 0x00000000ff027424 */ /* 0x000fe200078e00ff */
[----:B------:R-:W-:Y:S01]  /*22290*/  FSETP.NEU.FTZ.AND P0, PT, R5, RZ, PT ;  /* 0x000000ff0500720b */ /* 0x000fe20003f1d000 */
[----:B------:R-:W-:-:S06]  /*222a0*/  IMAD.MOV.U32 R3, RZ, RZ, 0x7ff00000 ;  /* 0x7ff00000ff037424 */ /* 0x000fcc00078e00ff */
[----:B------:R-:W-:-:S10]  /*222b0*/  DFMA R2, R4, R2, +INF ;  /* 0x7ff000000402742b */ /* 0x000fd40000000002 */
[----:B------:R-:W-:Y:S02]  /*222c0*/  FSEL R64, R2, RZ, P0 ;  /* 0x000000ff02407208 */ /* 0x000fe40000000000 */
[----:B------:R-:W-:Y:S01]  /*222d0*/  FSEL R65, R3, -QNAN , P0 ;  /* 0xfff0000003417808 */ /* 0x000fe20000000000 */
[----:B------:R-:W-:Y:S06]  /*222e0*/  BRA `(.L_x_17503) ;  /* 0x00000004003c7947 */ /* 0x000fec0003800000 */
.L_x_17521:
        /* <DEDUP_REMOVED lines=26> */
.L_x_17529:
[----:B------:R-:W-:Y:S05]  /*22490*/  BSYNC B3 ;  /* 0x0000000000037941 */ /* 0x000fea0003800000 */
.L_x_17528:
        /* <DEDUP_REMOVED lines=21> */
.L_x_17531:
[----:B------:R-:W-:Y:S05]  /*225f0*/  BSYNC B3 ;  /* 0x0000000000037941 */ /* 0x000fea0003800000 */
.L_x_17530:
[----:B------:R-:W-:Y:S02]  /*22600*/  IMAD.MOV.U32 R64, RZ, RZ, R2 ;  /* 0x000000ffff407224 */ /* 0x000fe400078e0002 */
[----:B------:R-:W-:Y:S01]  /*22610*/  IMAD.MOV.U32 R65, RZ, RZ, R3 ;  /* 0x000000ffff417224 */ /* 0x000fe200078e0003 */
[----:B------:R-:W-:Y:S06]  /*22620*/  BRA `(.L_x_17503) ;  /* 0x00000000006c7947 */ /* 0x000fec0003800000 */
.L_x_17504:
        /* <DEDUP_REMOVED lines=24> */
.L_x_17533:
[----:B------:R-:W-:Y:S05]  /*227b0*/  BSYNC B3 ;  /* 0x0000000000037941 */ /* 0x000fea0003800000 */
.L_x_17532:
[----:B------:R-:W-:Y:S02]  /*227c0*/  IMAD.MOV.U32 R64, RZ, RZ, R4 ;  /* 0x000000ffff407224 */ /* 0x000fe400078e0004 */
[----:B------:R-:W-:-:S07]  /*227d0*/  IMAD.MOV.U32 R65, RZ, RZ, R5 ;  /* 0x000000ffff417224 */ /* 0x000fce00078e0005 */
.L_x_17503:
[----:B------:R-:W-:Y:S05]  /*227e0*/  BSYNC B2 ;  /* 0x0000000000027941 */ /* 0x000fea0003800000 */
.L_x_17499:
        /* <DEDUP_REMOVED lines=25> */
.L_x_17538:
[----:B------:R-:W-:Y:S05]  /*22980*/  BSYNC B4 ;  /* 0x0000000000047941 */ /* 0x000fea0003800000 */
.L_x_17537:
        /* <DEDUP_REMOVED lines=49> */
.L_x_17540:
        /* <DEDUP_REMOVED lines=71> */
.L_x_17539:
        /* <DEDUP_REMOVED lines=37> */
.L_x_17549:
[----:B------:R-:W-:Y:S05]  /*23360*/  BSYNC B6 ;  /* 0x0000000000067941 */ /* 0x000fea0003800000 */
.L_x_17548:
[----:B------:R-:W-:Y:S02]  /*23370*/  IMAD.MOV.U32 R52, RZ, RZ, R2 ;  /* 0x000000ffff347224 */ /* 0x000fe400078e0002 */
[----:B------:R-:W-:Y:S01]  /*23380*/  IMAD.MOV.U32 R53, RZ, RZ, R3 ;  /* 0x000000ffff357224 */ /* 0x000fe200078e0003 */
[----:B------:R-:W-:Y:S06]  /*23390*/  BRA `(.L_x_17547) ;  /* 0x0000000000047947 */ /* 0x000fec0003800000 */
.L_x_17546:
[----:B------:R-:W-:-:S11]  /*233a0*/  DADD R52, -R62, R50 ;  /* 0x000000003e347229 */ /* 0x000fd60000000132 */
.L_x_17547:
[----:B------:R-:W-:Y:S05]  /*233b0*/  BSYNC B5 ;  /* 0x0000000000057941 */ /* 0x000fea0003800000 */
.L_x_17545:
        /* <DEDUP_REMOVED lines=28> */
.L_x_17554:
[----:B------:R-:W-:Y:S05]  /*23580*/  BSYNC B6 ;  /* 0x0000000000067941 */ /* 0x000fea0003800000 */
.L_x_17553:
[----:B------:R-:W-:Y:S02]  /*23590*/  IMAD.MOV.U32 R68, RZ, RZ, R2 ;  /* 0x000000ffff447224 */ /* 0x000fe400078e0002 */
[----:B------:R-:W-:Y:S01]  /*235a0*/  IMAD.MOV.U32 R69, RZ, RZ, R3 ;  /* 0x000000ffff457224 */ /* 0x000fe200078e0003 */
[----:B------:R-:W-:Y:S06]  /*235b0*/  BRA `(.L_x_17552) ;  /* 0x0000000000047947 */ /* 0x000fec0003800000 */
.L_x_17551:
[----:B------:R-:W-:-:S11]  /*235c0*/  DADD R68, -R48, R46 ;  /* 0x0000000030447229 */ /* 0x000fd6000000012e */
.L_x_17552:
[----:B------:R-:W-:Y:S05]  /*235d0*/  BSYNC B5 ;  /* 0x0000000000057941 */ /* 0x000fea0003800000 */
.L_x_17550:
        /* <DEDUP_REMOVED lines=27> */
.L_x_17556:
[----:B------:R-:W-:Y:S05]  /*23790*/  BSYNC B5 ;  /* 0x0000000000057941 */ /* 0x000fea0003800000 */
.L_x_17555:
[----:B------:R-:W-:Y:S01]  /*237a0*/  MOV R46, R4 ;  /* 0x00000004002e7202 */ /* 0x000fe20000000f00 */
[----:B------:R-:W-:Y:S01]  /*237b0*/  IMAD.MOV.U32 R47, RZ, RZ, R5 ;  /* 0x000000ffff2f7224 */ /* 0x000fe200078e0005 */
[----:B------:R-:W-:Y:S06]  /*237c0*/  BRA `(.L_x_17557) ;  /* 0x0000000800347947 */ /* 0x000fec0003800000 */
.L_x_17544:
        /* <DEDUP_REMOVED lines=27> */
.L_x_17560:
[----:B------:R-:W-:Y:S05]  /*23980*/  BSYNC B5 ;  /* 0x0000000000057941 */ /* 0x000fea0003800000 */
.L_x_17559:
[----:B------:R-:W-:Y:S02]  /*23990*/  IMAD.MOV.U32 R46, RZ, RZ, R4 ;  /* 0x000000ffff2e7224 */ /* 0x000fe400078e0004 */
[----:B------:R-:W-:Y:S01]  /*239a0*/  IMAD.MOV.U32 R47, RZ, RZ, R5 ;  /* 0x000000ffff2f7224 */ /* 0x000fe200078e0005 */
[----:B------:R-:W-:Y:S06]  /*239b0*/  BRA `(.L_x_17557) ;  /* 0x0000000400b87947 */ /* 0x000fec0003800000 */
.L_x_17558:
        /* <DEDUP_REMOVED lines=26> */
[----:B------:R-:W-:Y:S02]  /*23b60*/  IMAD.MOV.U32 R8, RZ, RZ, R4 ;  /* 0x000000ffff087224 */ /* 0x000fe400078e0004 */
[----:B------:R-:W-:-:S07]  /*23b70*/  IMAD.MOV.U32 R9, RZ, RZ, R3 ;  /* 0x000000ffff097224 */ /* 0x000fce00078e0003 */
.L_x_17562:
[----:B------:R-:W-:Y:S05]  /*23b80*/  BSYNC B5 ;  /* 0x0000000000057941 */ /* 0x000fea0003800000 */
.L_x_17561:
        /* <DEDUP_REMOVED lines=21> */
.L_x_17564:
[----:B------:R-:W-:Y:S05]  /*23ce0*/  BSYNC B5 ;  /* 0x0000000000057941 */ /* 0x000fea0003800000 */
.L_x_17563:
[----:B------:R-:W-:Y:S01]  /*23cf0*/  DMUL R66, R66, 8.11296384146066816958e+31 ;  /* 0x4690000042427828 */ /* 0x000fe20000000000 */
[----:B------:R-:W-:Y:S02]  /*23d00*/  IMAD.MOV.U32 R46, RZ, RZ, R2 ;  /* 0x000000ffff2e7224 */ /* 0x000fe400078e0002 */
[----:B------:R-:W-:Y:S01]  /*23d10*/  IMAD.MOV.U32 R47, RZ, RZ, R3 ;  /* 0x000000ffff2f7224 */ /* 0x000fe200078e0003 */
[----:B------:R-:W-:Y:S07]  /*23d20*/  BRA `(.L_x_17557) ;  /* 0x0000000000dc7947 */ /* 0x000fee0003800000 */
.L_x_17543:
        /* <DEDUP_REMOVED lines=22> */
[----:B------:R-:W-:Y:S01]  /*23e90*/  IMAD.MOV.U32 R46, RZ, RZ, R4 ;  /* 0x000000ffff2e7224 */ /* 0x000fe200078e0004 */
[----:B------:R-:W-:-:S07]  /*23ea0*/  MOV R47, R3 ;  /* 0x00000003002f7202 */ /* 0x000fce0000000f00 */
.L_x_17566:
[----:B------:R-:W-:Y:S05]  /*23eb0*/  BSYNC B5 ;  /* 0x0000000000057941 */ /* 0x000fea0003800000 */
.L_x_17565:
        /* <DEDUP_REMOVED lines=28> */
.L_x_17568:
[----:B------:R-:W-:Y:S05]  /*24080*/  BSYNC B5 ;  /* 0x0000000000057941 */ /* 0x000fea0003800000 */
.L_x_17567:
[----:B------:R-:W-:-:S11]  /*24090*/  DMUL R46, R2, R46 ;  /* 0x0000002e022e7228 */ /* 0x000fd60000000000 */
.L_x_17557:
[----:B------:R-:W-:Y:S05]  /*240a0*/  BSYNC B4 ;  /* 0x0000000000047941 */ /* 0x000fea0003800000 */
.L_x_17542:
[----:B------:R-:W-:Y:S05]  /*240b0*/  BRA `(.L_x_17569) ;  /* 0x0000000000087947 */ /* 0x000fea0003800000 */
.L_x_17536:
[----:B------:R-:W-:Y:S02]  /*240c0*/  DMUL R46, R44, 9.00719925474099200000e+15 ;  /* 0x434000002c2e7828 */ /* 0x000fe40000000000 */
[----:B------:R-:W-:-:S11]  /*240d0*/  DMUL R66, R66, 9.00719925474099200000e+15 ;  /* 0x4340000042427828 */ /* 0x000fd60000000000 */
.L_x_17569:
[----:B------:R-:W-:Y:S05]  /*240e0*/  BSYNC B2 ;  /* 0x0000000000027941 */ /* 0x000fea0003800000 */
.L_x_17535:
        /* <DEDUP_REMOVED lines=28> */
.L_x_17571:
[----:B------:R-:W-:Y:S05]  /*242b0*/  BSYNC B2 ;  /* 0x0000000000027941 */ /* 0x000fea0003800000 */
.L_x_17570:
        /* <DEDUP_REMOVED lines=82> */
.L_x_17573:
[----:B------:R-:W-:Y:S02]  /*247e0*/  FSEL R2, RZ, 3.37028055040000000000e+12, P1 ;  /* 0x54442d18ff027808 */ /* 0x000fe40000800000 */
[----:B------:R-:W-:-:S07]  /*247f0*/  FSEL R3, RZ, 2.1426990032196044922, P1 ;  /* 0x400921fbff037808 */ /* 0x000fce0000800000 */
.L_x_17574:
[----:B------:R-:W-:Y:S05]  /*24800*/  BSYNC B0 ;  /* 0x0000000000007941 */ /* 0x000fea0003800000 */
.L_x_17572:
[----:B------:R-:W-:Y:S01]  /*24810*/  DADD R46, |R46|, |R66| ;  /* 0x000000002e2e7229 */ /* 0x000fe20000000642 */
[----:B------:R-:W-:-:S07]  /*24820*/  LOP3.LUT R67, R3, 0x80000000, R67, 0xb8, !PT ;  /* 0x8000000003437812 */ /* 0x000fce00078eb843 */
[----:B------:R-:W-:-:S06]  /*24830*/  DSETP.GTU.AND P0, PT, |R46|, +INF , PT ;  /* 0x7ff000002e00742a */ /* 0x000fcc0003f0c200 */
[----:B------:R-:W-:Y:S02]  /*24840*/  FSEL R2, R46, R2, P0 ;  /* 0x000000022e027208 */ /* 0x000fe40000000000 */
[----:B------:R-:W-:-:S07]  /*24850*/  FSEL R3, R47, R67, P0 ;  /* 0x000000432f037208 */ /* 0x000fce0000000000 */
.L_x_17541:
[----:B------:R-:W-:Y:S05]  /*24860*/  BSYNC B3 ;  /* 0x0000000000037941 */ /* 0x000fea0003800000 */
.L_x_17534:
[----:B------:R-:W-:Y:S01]  /*24870*/  LOP3.LUT R35, R3, 0x80000000, R35, 0xb8, !PT ;  /* 0x8000000003237812 */ /* 0x000fe200078eb823 */
[----:B------:R-:W-:Y:S01]  /*24880*/  IMAD.MOV.U32 R34, RZ, RZ, R2 ;  /* 0x000000ffff227224 */ /* 0x000fe200078e0002 */
[----:B------:R-:W-:Y:S01]  /*24890*/  LOP3.LUT R33, R65, 0x80000000, R33, 0xb8, !PT ;  /* 0x8000000041217812 */ /* 0x000fe200078eb821 */
[----:B------:R-:W-:Y:S01]  /*248a0*/  IMAD.MOV.U32 R32, RZ, RZ, R64 ;  /* 0x000000ffff207224 */ /* 0x000fe200078e0040 */
[----:B------:R-:W-:Y:S06]  /*248b0*/  BRA `(.L_x_17498) ;  /* 0x0000005800e07947 */ /* 0x000fec0003800000 */
.L_x_17497:
        /* <DEDUP_REMOVED lines=113> */
.L_x_17580:
[----:B------:R-:W-:Y:S05]  /*24fd0*/  BSYNC B0 ;  /* 0x0000000000007941 */ /* 0x000fea0003800000 */
.L_x_17579:
        /* <DEDUP_REMOVED lines=8> */
.L_x_17582:
[----:B------:R-:W-:Y:S05]  /*25060*/  BSYNC B3 ;  /* 0x0000000000037941 */ /* 0x000fea0003800000 */
.L_x_17581:
        /* <DEDUP_REMOVED lines=82> */
.L_x_17584:
[----:B------:R-:W-:-:S04]  /*25590*/  ISETP.GE.AND P0, PT, R45, RZ, PT ;  /* 0x000000ff2d00720c */ /* 0x000fc80003f06270 */
[----:B------:R-:W-:Y:S02]  /*255a0*/  FSEL R6, RZ, 3.37028055040000000000e+12, P0 ;  /* 0x54442d18ff067808 */ /* 0x000fe40000000000 */
[----:B------:R-:W-:-:S07]  /*255b0*/  FSEL R7, RZ, 2.1426990032196044922, P0 ;  /* 0x400921fbff077808 */ /* 0x000fce0000000000 */
.L_x_17585:
[----:B------:R-:W-:Y:S05]  /*255c0*/  BSYNC B0 ;  /* 0x0000000000007941 */ /* 0x000fea0003800000 */
.L_x_17583:
[----:B------:R-:W-:Y:S01]  /*255d0*/  DADD R2, |R32|, |R34| ;  /* 0x0000000020027229 */ /* 0x000fe20000000622 */
[----:B------:R-:W-:Y:S01]  /*255e0*/  LOP3.LUT R11, R7, 0x80000000, R11, 0xb8, !PT ;  /* 0x80000000070b7812 */ /* 0x000fe200078eb80b */
[----:B------:R-:W-:-:S06]  /*255f0*/  DMUL R46, R46, 0.5 ;  /* 0x3fe000002e2e7828 */ /* 0x000fcc0000000000 */
[----:B------:R-:W-:-:S06]  /*25600*/  DSETP.GTU.AND P0, PT, |R2|, +INF , PT ;  /* 0x7ff000000200742a */ /* 0x000fcc0003f0c200 */
[----:B------:R-:W-:Y:S02]  /*25610*/  FSEL R6, R2, R6, P0 ;  /* 0x0000000602067208 */ /* 0x000fe40000000000 */
[----:B------:R-:W-:Y:S01]  /*25620*/  FSEL R7, R3, R11, P0 ;  /* 0x0000000b03077208 */ /* 0x000fe20000000000 */
[----:B------:R-:W-:Y:S06]  /*25630*/  BRA `(.L_x_17586) ;  /* 0x0000004c00187947 */ /* 0x000fec0003800000 */
.L_x_17578:
        /* <DEDUP_REMOVED lines=135> */
.L_x_17588:
[----:B------:R-:W-:Y:S05]  /*25eb0*/  BSYNC B0 ;  /* 0x0000000000007941 */ /* 0x000fea0003800000 */
.L_x_17587:
        /* <DEDUP_REMOVED lines=8> */
.L_x_17590:
[----:B------:R-:W-:Y:S05]  /*25f40*/  BSYNC B3 ;  /* 0x0000000000037941 */ /* 0x000fea0003800000 */
.L_x_17589:
        /* <DEDUP_REMOVED lines=82> */
.L_x_17592:
[----:B------:R-:W-:-:S04]  /*26470*/  ISETP.GE.AND P0, PT, R45, RZ, PT ;  /* 0x000000ff2d00720c */ /* 0x000fc80003f06270 */
[----:B------:R-:W-:Y:S02]  /*26480*/  FSEL R6, RZ, 3.37028055040000000000e+12, P0 ;  /* 0x54442d18ff067808 */ /* 0x000fe40000000000 */
[----:B------:R-:W-:-:S07]  /*26490*/  FSEL R7, RZ, 2.1426990032196044922, P0 ;  /* 0x400921fbff077808 */ /* 0x000fce0000000000 */
.L_x_17593:
[----:B------:R-:W-:Y:S05]  /*264a0*/  BSYNC B0 ;  /* 0x0000000000007941 */ /* 0x000fea0003800000 */
.L_x_17591:
[----:B------:R-:W-:Y:S01]  /*264b0*/  DADD R2, |R32|, |R34| ;  /* 0x0000000020027229 */ /* 0x000fe20000000622 */
[----:B------:R-:W-:-:S07]  /*264c0*/  LOP3.LUT R11, R7, 0x80000000, R11, 0xb8, !PT ;  /* 0x80000000070b7812 */ /* 0x000fce00078eb80b */
[----:B------:R-:W-:-:S06]  /*264d0*/  DSETP.GTU.AND P0, PT, |R2|, +INF , PT ;  /* 0x7ff000000200742a */ /* 0x000fcc0003f0c200 */
[----:B------:R-:W-:Y:S02]  /*264e0*/  FSEL R6, R2, R6, P0 ;  /* 0x0000000602067208 */ /* 0x000fe40000000000 */
[----:B------:R-:W-:Y:S01]  /*264f0*/  FSEL R7, R3, R11, P0 ;  /* 0x0000000b03077208 */ /* 0x000fe20000000000 */
[----:B------:R-:W-:Y:S06]  /*26500*/  BRA `(.L_x_17586) ;  /* 0x0000003c00647947 */ /* 0x000fec0003800000 */
.L_x_17577:
        /* <DEDUP_REMOVED lines=22> */
[----:B------:R-:W-:Y:S05]  /*26670*/  CALL.REL.NOINC `($__internal_31_$__cuda_sm20_div_rn_f64_full) ;  /* 0x0000084000f47944 */ /* 0x000fea0003c00000 */
.L_x_17595:
[----:B------:R-:W-:Y:S05]  /*26680*/  BSYNC B3 ;  /* 0x0000000000037941 */ /* 0x000fea0003800000 */
.L_x_17594:
        /* <DEDUP_REMOVED lines=24> */
[----:B------:R-:W-:Y:S02]  /*26810*/  IMAD.MOV.U32 R4, RZ, RZ, R2 ;  /* 0x000000ffff047224 */ /* 0x000fe400078e0002 */
[----:B------:R-:W-:-:S07]  /*26820*/  IMAD.MOV.U32 R5, RZ, RZ, R3 ;  /* 0x000000ffff057224 */ /* 0x000fce00078e0003 */
.L_x_17597:
[----:B------:R-:W-:Y:S05]  /*26830*/  BSYNC B3 ;  /* 0x0000000000037941 */ /* 0x000fea0003800000 */
.L_x_17596:
        /* <DEDUP_REMOVED lines=136> */
.L_x_17599:
[----:B------:R-:W-:Y:S05]  /*270c0*/  BSYNC B0 ;  /* 0x0000000000007941 */ /* 0x000fea0003800000 */
.L_x_17598:
        /* <DEDUP_REMOVED lines=8> */
.L_x_17601:
[----:B------:R-:W-:Y:S05]  /*27150*/  BSYNC B3 ;  /* 0x0000000000037941 */ /* 0x000fea0003800000 */
.L_x_17600:
        /* <DEDUP_REMOVED lines=82> */
.L_x_17603:
[----:B------:R-:W-:-:S04]  /*27680*/  ISETP.GE.AND P0, PT, R45, RZ, PT ;  /* 0x000000ff2d00720c */ /* 0x000fc80003f06270 */
[----:B------:R-:W-:Y:S02]  /*27690*/  FSEL R6, RZ, 3.37028055040000000000e+12, P0 ;  /* 0x54442d18ff067808 */ /* 0x000fe40000000000 */
[----:B------:R-:W-:-:S07]  /*276a0*/  FSEL R7, RZ, 2.1426990032196044922, P0 ;  /* 0x400921fbff077808 */ /* 0x000fce0000000000 */
.L_x_17604:
[----:B------:R-:W-:Y:S05]  /*276b0*/  BSYNC B0 ;  /* 0x0000000000007941 */ /* 0x000fea0003800000 */
.L_x_17602:
[----:B------:R-:W-:Y:S01]  /*276c0*/  DADD R2, |R32|, |R34| ;  /* 0x0000000020027229 */ /* 0x000fe20000000622 */
[----:B------:R-:W-:Y:S01]  /*276d0*/  LOP3.LUT R11, R7, 0x80000000, R11, 0xb8, !PT ;  /* 0x80000000070b7812 */ /* 0x000fe200078eb80b */
[----:B------:R-:W-:-:S06]  /*276e0*/  DADD R46, R46, 1 ;  /* 0x3ff000002e2e7429 */ /* 0x000fcc0000000000 */
[----:B------:R-:W-:-:S06]  /*276f0*/  DSETP.GTU.AND P0, PT, |R2|, +INF , PT ;  /* 0x7ff000000200742a */ /* 0x000fcc0003f0c200 */
[----:B------:R-:W-:Y:S02]  /*27700*/  FSEL R6, R2, R6, P0 ;  /* 0x0000000602067208 */ /* 0x000fe40000000000 */
[----:B------:R-:W-:Y:S01]  /*27710*/  FSEL R7, R3, R11, P0 ;  /* 0x0000000b03077208 */ /* 0x000fe20000000000 */
[----:B------:R-:W-:Y:S06]  /*27720*/  BRA `(.L_x_17586) ;  /* 0x0000002800dc7947 */ /* 0x000fec0003800000 */
.L_x_17576:
        /* <DEDUP_REMOVED lines=108> */
.L_x_17608:
[----:B------:R-:W-:Y:S05]  /*27df0*/  BSYNC B0 ;  /* 0x0000000000007941 */ /* 0x000fea0003800000 */
.L_x_17607:
        /* <DEDUP_REMOVED lines=8> */
.L_x_17610:
[----:B------:R-:W-:Y:S05]  /*27e80*/  BSYNC B3 ;  /* 0x0000000000037941 */ /* 0x000fea0003800000 */
.L_x_17609:
        /* <DEDUP_REMOVED lines=73> */
.L_x_17612:
[----:B------:R-:W-:Y:S05]  /*28320*/  BSYNC B0 ;  /* 0x0000000000007941 */ /* 0x000fea0003800000 */
.L_x_17611:
[----:B------:R-:W-:Y:S01]  /*28330*/  LOP3.LUT R3, R7, 0x80000000, R35, 0xb8, !PT ;  /* 0x8000000007037812 */ /* 0x000fe200078eb823 */
[----:B------:R-:W-:Y:S01]  /*28340*/  DMUL R46, R46, 0.5 ;  /* 0x3fe000002e2e7828 */ /* 0x000fe20000000000 */
[----:B------:R-:W-:Y:S02]  /*28350*/  FSEL R6, R4, R6, P0 ;  /* 0x0000000604067208 */ /* 0x000fe40000000000 */
[----:B------:R-:W-:Y:S01]  /*28360*/  FSEL R7, R5, R3, P0 ;  /* 0x0000000305077208 */ /* 0x000fe20000000000 */
[----:B------:R-:W-:Y:S07]  /*28370*/  BRA `(.L_x_17586) ;  /* 0x0000001c00c87947 */ /* 0x000fee0003800000 */
.L_x_17606:
        /* <DEDUP_REMOVED lines=135> */
.L_x_17614:
[----:B------:R-:W-:Y:S05]  /*28bf0*/  BSYNC B0 ;  /* 0x0000000000007941 */ /* 0x000fea0003800000 */
.L_x_17613:
        /* <DEDUP_REMOVED lines=8> */
.L_x_17616:
[----:B------:R-:W-:Y:S05]  /*28c80*/  BSYNC B3 ;  /* 0x0000000000037941 */ /* 0x000fea0003800000 */
.L_x_17615:
        /* <DEDUP_REMOVED lines=73> */
.L_x_17618:
[----:B------:R-:W-:Y:S05]  /*29120*/  BSYNC B0 ;  /* 0x0000000000007941 */ /* 0x000fea0003800000 */
.L_x_17617:
[----:B------:R-:W-:Y:S02]  /*29130*/  LOP3.LUT R3, R7, 0x80000000, R35, 0xb8, !PT ;  /* 0x8000000007037812 */ /* 0x000fe400078eb823 */
[----:B------:R-:W-:Y:S02]  /*29140*/  FSEL R6, R4, R6, P1 ;  /* 0x0000000604067208 */ /* 0x000fe40000800000 */
[----:B------:R-:W-:Y:S01]  /*29150*/  FSEL R7, R5, R3, P1 ;  /* 0x0000000305077208 */ /* 0x000fe20000800000 */
[----:B------:R-:W-:Y:S06]  /*29160*/  BRA `(.L_x_17586) ;  /* 0x00000010004c7947 */ /* 0x000fec0003800000 */
.L_x_17605:
        /* <DEDUP_REMOVED lines=23> */
.L_x_17620:
[----:B------:R-:W-:Y:S05]  /*292e0*/  BSYNC B3 ;  /* 0x0000000000037941 */ /* 0x000fea0003800000 */
.L_x_17619:
        /* <DEDUP_REMOVED lines=26> */
.L_x_17622:
[----:B------:R-:W-:Y:S05]  /*29490*/  BSYNC B3 ;  /* 0x0000000000037941 */ /* 0x000fea0003800000 */
.L_x_17621:
        /* <DEDUP_REMOVED lines=136> */
.L_x_17624:
[----:B------:R-:W-:Y:S05]  /*29d20*/  BSYNC B0 ;  /* 0x0000000000007941 */ /* 0x000fea0003800000 */
.L_x_17623:
        /* <DEDUP_REMOVED lines=8> */
.L_x_17626:
[----:B------:R-:W-:Y:S05]  /*29db0*/  BSYNC B3 ;  /* 0x0000000000037941 */ /* 0x000fea0003800000 */
.L_x_17625:
        /* <DEDUP_REMOVED lines=74> */
.L_x_17628:
[----:B------:R-:W-:Y:S05]  /*2a260*/  BSYNC B0 ;  /* 0x0000000000007941 */ /* 0x000fea0003800000 */
.L_x_17627:
[----:B------:R-:W-:Y:S02]  /*2a270*/  LOP3.LUT R3, R7, 0x80000000, R35, 0xb8, !PT ;  /* 0x8000000007037812 */ /* 0x000fe400078eb823 */
[----:B------:R-:W-:Y:S02]  /*2a280*/  FSEL R6, R4, R6, P1 ;  /* 0x0000000604067208 */ /* 0x000fe40000800000 */
[----:B------:R-:W-:-:S07]  /*2a290*/  FSEL R7, R5, R3, P1 ;  /* 0x0000000305077208 */ /* 0x000fce0000800000 */
.L_x_17586:
[----:B------:R-:W-:Y:S05]  /*2a2a0*/  BSYNC B2 ;  /* 0x0000000000027941 */ /* 0x000fea0003800000 */
.L_x_17575:
        /* <DEDUP_REMOVED lines=8> */
.L_x_17496:
        /* <DEDUP_REMOVED lines=17> */
.L_x_17498:
[----:B------:R-:W-:Y:S05]  /*2a440*/  BSYNC B1 ;  /* 0x0000000000017941 */ /* 0x000fea0003800000 */
.L_x_17495:
        /* <DEDUP_REMOVED lines=134> */
.L_x_17636:
[----:B------:R-:W-:Y:S05]  /*2acb0*/  BSYNC B3 ;  /* 0x0000000000037941 */ /* 0x000fea0003800000 */
.L_x_17635:
        /* <DEDUP_REMOVED lines=82> */
.L_x_17634:
        /* <DEDUP_REMOVED lines=36> */
.L_x_17644:
[----:B------:R-:W-:Y:S05]  /*2b420*/  BSYNC B4 ;  /* 0x0000000000047941 */ /* 0x000fea0003800000 */
.L_x_17643:
[----:B------:R-:W-:Y:S01]  /*2b430*/  MOV R52, R2 ;  /* 0x0000000200347202 */ /* 0x000fe20000000f00 */
[----:B------:R-:W-:Y:S01]  /*2b440*/  IMAD.MOV.U32 R53, RZ, RZ, R3 ;  /* 0x000000ffff357224 */ /* 0x000fe200078e0003 */
[----:B------:R-:W-:Y:S06]  /*2b450*/  BRA `(.L_x_17642) ;  /* 0x0000000000047947 */ /* 0x000fec0003800000 */
.L_x_17641:
[----:B------:R-:W-:-:S11]  /*2b460*/  DADD R52, -R62, R50 ;  /* 0x000000003e347229 */ /* 0x000fd60000000132 */
.L_x_17642:
[----:B------:R-:W-:Y:S05]  /*2b470*/  BSYNC B3 ;  /* 0x0000000000037941 */ /* 0x000fea0003800000 */
.L_x_17640:
        /* <DEDUP_REMOVED lines=31> */
.L_x_17649:
[----:B------:R-:W-:Y:S05]  /*2b670*/  BSYNC B4 ;  /* 0x0000000000047941 */ /* 0x000fea0003800000 */
.L_x_17648:
[----:B------:R-:W-:Y:S05]  /*2b680*/  BRA `(.L_x_17647) ;  /* 0x0000000000047947 */ /* 0x000fea0003800000 */
.L_x_17646:
[----:B------:R-:W-:-:S11]  /*2b690*/  DADD R2, R46, -R8 ;  /* 0x000000002e027229 */ /* 0x000fd60000000808 */
.L_x_17647:
[----:B------:R-:W-:Y:S05]  /*2b6a0*/  BSYNC B3 ;  /* 0x0000000000037941 */ /* 0x000fea0003800000 */
.L_x_17645:
        /* <DEDUP_REMOVED lines=27> */
[----:B------:R-:W-:Y:S02]  /*2b860*/  IMAD.MOV.U32 R6, RZ, RZ, R4 ;  /* 0x000000ffff067224 */ /* 0x000fe400078e0004 */
[----:B------:R-:W-:-:S07]  /*2b870*/  IMAD.MOV.U32 R7, RZ, RZ, R3 ;  /* 0x000000ffff077224 */ /* 0x000fce00078e0003 */
.L_x_17651:
[----:B------:R-:W-:Y:S05]  /*2b880*/  BSYNC B3 ;  /* 0x0000000000037941 */ /* 0x000fea0003800000 */
.L_x_17650:
        /* <DEDUP_REMOVED lines=86> */
.L_x_17652:
        /* <DEDUP_REMOVED lines=22> */
.L_x_17654:
[----:B------:R-:W-:Y:S05]  /*2bf50*/  BSYNC B3 ;  /* 0x0000000000037941 */ /* 0x000fea0003800000 */
.L_x_17653:
        /* <DEDUP_REMOVED lines=30> */
.L_x_17639:
        /* <DEDUP_REMOVED lines=25> */
.L_x_17657:
[----:B------:R-:W-:Y:S05]  /*2c2d0*/  BSYNC B3 ;  /* 0x0000000000037941 */ /* 0x000fea0003800000 */
.L_x_17656:
        /* <DEDUP_REMOVED lines=27> */
.L_x_17660:
[----:B------:R-:W-:Y:S05]  /*2c490*/  BSYNC B3 ;  /* 0x0000000000037941 */ /* 0x000fea0003800000 */
.L_x_17659:
        /* <DEDUP_REMOVED lines=30> */
.L_x_17658:
        /* <DEDUP_REMOVED lines=76> */
.L_x_17661:
[----:B------:R-:W-:Y:S01]  /*2cb40*/  IMAD.MOV.U32 R2, RZ, RZ, 0x0 ;  /* 0x00000000ff027424 */ /* 0x000fe200078e00ff */
[----:B------:R-:W-:Y:S02]  /*2cb50*/  MOV R3, 0x7ff00000 ;  /* 0x7ff0000000037802 */ /* 0x000fe40000000f00 */
[----:B------:R-:W-:-:S04]  /*2cb60*/  FSETP.NEU.FTZ.AND P0, PT, R5, RZ, PT ;  /* 0x000000ff0500720b */ /* 0x000fc80003f1d000 */
[----:B------:R-:W-:-:S10]  /*2cb70*/  DFMA R2, R4, R2, +INF ;  /* 0x7ff000000402742b */ /* 0x000fd40000000002 */
[----:B------:R-:W-:Y:S02]  /*2cb80*/  FSEL R64, R2, RZ, P0 ;  /* 0x000000ff02407208 */ /* 0x000fe40000000000 */
[----:B------:R-:W-:Y:S01]  /*2cb90*/  FSEL R65, R3, -QNAN , P0 ;  /* 0xfff0000003417808 */ /* 0x000fe20000000000 */
[----:B------:R-:W-:Y:S06]  /*2cba0*/  BRA `(.L_x_17637) ;  /* 0x00000004003c7947 */ /* 0x000fec0003800000 */
.L_x_17655:
        /* <DEDUP_REMOVED lines=24> */
[----:B------:R-:W-:Y:S05]  /*2cd30*/  CALL.REL.NOINC `($__internal_32_$__cuda_sm20_dsqrt_rn_f64_mediumpath_v1) ;  /* 0x000007e000d87944 */ /* 0x000fea0003c00000 */
[----:B------:R-:W-:-:S07]  /*2cd40*/  IMAD.MOV.U32 R5, RZ, RZ, R3 ;  /* 0x000000ffff057224 */ /* 0x000fce00078e0003 */
.L_x_17663:
[----:B------:R-:W-:Y:S05]  /*2cd50*/  BSYNC B3 ;  /* 0x0000000000037941 */ /* 0x000fea0003800000 */
.L_x_17662:
        /* <DEDUP_REMOVED lines=21> */
.L_x_17665:
[----:B------:R-:W-:Y:S05]  /*2ceb0*/  BSYNC B3 ;  /* 0x0000000000037941 */ /* 0x000fea0003800000 */
.L_x_17664:
[----:B------:R-:W-:Y:S02]  /*2cec0*/  IMAD.MOV.U32 R64, RZ, RZ, R2 ;  /* 0x000000ffff407224 */ /* 0x000fe400078e0002 */
[----:B------:R-:W-:Y:S01]  /*2ced0*/  IMAD.MOV.U32 R65, RZ, RZ, R3 ;  /* 0x000000ffff417224 */ /* 0x000fe200078e0003 */
[----:B------:R-:W-:Y:S06]  /*2cee0*/  BRA `(.L_x_17637) ;  /* 0x00000000006c7947 */ /* 0x000fec0003800000 */
.L_x_17638:
        /* <DEDUP_REMOVED lines=24> */
.L_x_17667:
[----:B------:R-:W-:Y:S05]  /*2d070*/  BSYNC B3 ;  /* 0x0000000000037941 */ /* 0x000fea0003800000 */
.L_x_17666:
[----:B------:R-:W-:Y:S01]  /*2d080*/  MOV R64, R4 ;  /* 0x0000000400407202 */ /* 0x000fe20000000f00 */
[----:B------:R-:W-:-:S07]  /*2d090*/  IMAD.MOV.U32 R65, RZ, RZ, R5 ;  /* 0x000000ffff417224 */ /* 0x000fce00078e0005 */
.L_x_17637:
[----:B------:R-:W-:Y:S05]  /*2d0a0*/  BSYNC B2 ;  /* 0x0000000000027941 */ /* 0x000fea0003800000 */
.L_x_17633:
        /* <DEDUP_REMOVED lines=25> */
.L_x_17672:
[----:B------:R-:W-:Y:S05]  /*2d240*/  BSYNC B4 ;  /* 0x0000000000047941 */ /* 0x000fea0003800000 */
.L_x_17671:
        /* <DEDUP_REMOVED lines=49> */
.L_x_17674:
        /* <DEDUP_REMOVED lines=71> */
.L_x_17673:
        /* <DEDUP_REMOVED lines=37> */
.L_x_17683:
[----:B------:R-:W-:Y:S05]  /*2dc20*/  BSYNC B6 ;  /* 0x0000000000067941 */ /* 0x000fea0003800000 */
.L_x_17682:
[----:B------:R-:W-:Y:S02]  /*2dc30*/  IMAD.MOV.U32 R52, RZ, RZ, R2 ;  /* 0x000000ffff347224 */ /* 0x000fe400078e0002 */
[----:B------:R-:W-:Y:S01]  /*2dc40*/  IMAD.MOV.U32 R53, RZ, RZ, R3 ;  /* 0x000000ffff357224 */ /* 0x000fe200078e0003 */
[----:B------:R-:W-:Y:S06]  /*2dc50*/  BRA `(.L_x_17681) ;  /* 0x0000000000047947 */ /* 0x000fec0003800000 */
.L_x_17680:
[----:B------:R-:W-:-:S11]  /*2dc60*/  DADD R52, -R62, R50 ;  /* 0x000000003e347229 */ /* 0x000fd60000000132 */
.L_x_17681:
[----:B------:R-:W-:Y:S05]  /*2dc70*/  BSYNC B5 ;  /* 0x0000000000057941 */ /* 0x000fea0003800000 */
.L_x_17679:
        /* <DEDUP_REMOVED lines=28> */
.L_x_17688:
[----:B------:R-:W-:Y:S05]  /*2de40*/  BSYNC B6 ;  /* 0x0000000000067941 */ /* 0x000fea0003800000 */
.L_x_17687:
[----:B------:R-:W-:Y:S02]  /*2de50*/  IMAD.MOV.U32 R68, RZ, RZ, R2 ;  /* 0x000000ffff447224 */ /* 0x000fe400078e0002 */
[----:B------:R-:W-:Y:S01]  /*2de60*/  IMAD.MOV.U32 R69, RZ, RZ, R3 ;  /* 0x000000ffff457224 */ /* 0x000fe200078e0003 */
[----:B------:R-:W-:Y:S06]  /*2de70*/  BRA `(.L_x_17686) ;  /* 0x0000000000047947 */ /* 0x000fec0003800000 */
.L_x_17685:
[----:B------:R-:W-:-:S11]  /*2de80*/  DADD R68, -R48, R46 ;  /* 0x0000000030447229 */ /* 0x000fd6000000012e */
.L_x_17686:
[----:B------:R-:W-:Y:S05]  /*2de90*/  BSYNC B5 ;  /* 0x0000000000057941 */ /* 0x000fea0003800000 */
.L_x_17684:
        /* <DEDUP_REMOVED lines=27> */
.L_x_17690:
[----:B------:R-:W-:Y:S05]  /*2e050*/  BSYNC B5 ;  /* 0x0000000000057941 */ /* 0x000fea0003800000 */
.L_x_17689:
[----:B------:R-:W-:Y:S01]  /*2e060*/  MOV R46, R4 ;  /* 0x00000004002e7202 */ /* 0x000fe20000000f00 */
[----:B------:R-:W-:Y:S01]  /*2e070*/  IMAD.MOV.U32 R47, RZ, RZ, R5 ;  /* 0x000000ffff2f7224 */ /* 0x000fe200078e0005 */
[----:B------:R-:W-:Y:S06]  /*2e080*/  BRA `(.L_x_17691) ;  /* 0x0000000800347947 */ /* 0x000fec0003800000 */
.L_x_17678:
        /* <DEDUP_REMOVED lines=27> */
.L_x_17694:
[----:B------:R-:W-:Y:S05]  /*2e240*/  BSYNC B5 ;  /* 0x0000000000057941 */ /* 0x000fea0003800000 */
.L_x_17693:
[----:B------:R-:W-:Y:S02]  /*2e250*/  IMAD.MOV.U32 R46, RZ, RZ, R4 ;  /* 0x000000ffff2e7224 */ /* 0x000fe400078e0004 */
[----:B------:R-:W-:Y:S01]  /*2e260*/  IMAD.MOV.U32 R47, RZ, RZ, R5 ;  /* 0x000000ffff2f7224 */ /* 0x000fe200078e0005 */
[----:B------:R-:W-:Y:S06]  /*2e270*/  BRA `(.L_x_17691) ;  /* 0x0000000400b87947 */ /* 0x000fec0003800000 */
.L_x_17692:
        /* <DEDUP_REMOVED lines=28> */
.L_x_17696:
[----:B------:R-:W-:Y:S05]  /*2e440*/  BSYNC B5 ;  /* 0x0000000000057941 */ /* 0x000fea0003800000 */
.L_x_17695:
        /* <DEDUP_REMOVED lines=21> */
.L_x_17698:
[----:B------:R-:W-:Y:S05]  /*2e5a0*/  BSYNC B5 ;  /* 0x0000000000057941 */ /* 0x000fea0003800000 */
.L_x_17697:
[----:B------:R-:W-:Y:S01]  /*2e5b0*/  DMUL R66, R66, 8.11296384146066816958e+31 ;  /* 0x4690000042427828 */ /* 0x000fe20000000000 */
[----:B------:R-:W-:Y:S02]  /*2e5c0*/  IMAD.MOV.U32 R46, RZ, RZ, R2 ;  /* 0x000000ffff2e7224 */ /* 0x000fe400078e0002 */
[----:B------:R-:W-:Y:S01]  /*2e5d0*/  IMAD.MOV.U32 R47, RZ, RZ, R3 ;  /* 0x000000ffff2f7224 */ /* 0x000fe200078e0003 */
[----:B------:R-:W-:Y:S07]  /*2e5e0*/  BRA `(.L_x_17691) ;  /* 0x0000000000dc7947 */ /* 0x000fee0003800000 */
.L_x_17677:
        /* <DEDUP_REMOVED lines=22> */
[----:B------:R-:W-:Y:S02]  /*2e750*/  IMAD.MOV.U32 R46, RZ, RZ, R4 ;  /* 0x000000ffff2e7224 */ /* 0x000fe400078e0004 */
[----:B------:R-:W-:-:S07]  /*2e760*/  IMAD.MOV.U32 R47, RZ, RZ, R3 ;  /* 0x000000ffff2f7224 */ /* 0x000fce00078e0003 */
.L_x_17700:
[----:B------:R-:W-:Y:S05]  /*2e770*/  BSYNC B5 ;  /* 0x0000000000057941 */ /* 0x000fea0003800000 */
.L_x_17699:
        /* <DEDUP_REMOVED lines=28> */
.L_x_17702:
[----:B------:R-:W-:Y:S05]  /*2e940*/  BSYNC B5 ;  /* 0x0000000000057941 */ /* 0x000fea0003800000 */
.L_x_17701:
[----:B------:R-:W-:-:S11]  /*2e950*/  DMUL R46, R2, R46 ;  /* 0x0000002e022e7228 */ /* 0x000fd60000000000 */
.L_x_17691:
[----:B------:R-:W-:Y:S05]  /*2e960*/  BSYNC B4 ;  /* 0x0000000000047941 */ /* 0x000fea0003800000 */
.L_x_17676:
[----:B------:R-:W-:Y:S05]  /*2e970*/  BRA `(.L_x_17703) ;  /* 0x0000000000087947 */ /* 0x000fea0003800000 */
.L_x_17670:
[----:B------:R-:W-:Y:S02]  /*2e980*/  DMUL R46, R44, 9.00719925474099200000e+15 ;  /* 0x434000002c2e7828 */ /* 0x000fe40000000000 */
[----:B------:R-:W-:-:S11]  /*2e990*/  DMUL R66, R66, 9.00719925474099200000e+15 ;  /* 0x4340000042427828 */ /* 0x000fd60000000000 */
.L_x_17703:
[----:B------:R-:W-:Y:S05]  /*2e9a0*/  BSYNC B2 ;  /* 0x0000000000027941 */ /* 0x000fea0003800000 */
.L_x_17669:
        /* <DEDUP_REMOVED lines=28> */
.L_x_17705:
[----:B------:R-:W-:Y:S05]  /*2eb70*/  BSYNC B2 ;  /* 0x0000000000027941 */ /* 0x000fea0003800000 */
.L_x_17704:
        /* <DEDUP_REMOVED lines=82> */
.L_x_17707:
[----:B------:R-:W-:Y:S02]  /*2f0a0*/  FSEL R2, RZ, 3.37028055040000000000e+12, P1 ;  /* 0x54442d18ff027808 */ /* 0x000fe40000800000 */
[----:B------:R-:W-:-:S07]  /*2f0b0*/  FSEL R3, RZ, 2.1426990032196044922, P1 ;  /* 0x400921fbff037808 */ /* 0x000fce0000800000 */
.L_x_17708:
[----:B------:R-:W-:Y:S05]  /*2f0c0*/  BSYNC B0 ;  /* 0x0000000000007941 */ /* 0x000fea0003800000 */
.L_x_17706:
[----:B------:R-:W-:Y:S01]  /*2f0d0*/  DADD R46, |R46|, |R66| ;  /* 0x000000002e2e7229 */ /* 0x000fe20000000642 */
[----:B------:R-:W-:-:S07]  /*2f0e0*/  LOP3.LUT R67, R3, 0x80000000, R67, 0xb8, !PT ;  /* 0x8000000003437812 */ /* 0x000fce00078eb843 */
[----:B------:R-:W-:-:S06]  /*2f0f0*/  DSETP.GTU.AND P0, PT, |R46|, +INF , PT ;  /* 0x7ff000002e00742a */ /* 0x000fcc0003f0c200 */
[----:B------:R-:W-:Y:S02]  /*2f100*/  FSEL R2, R46, R2, P0 ;  /* 0x000000022e027208 */ /* 0x000fe40000000000 */
[----:B------:R-:W-:-:S07]  /*2f110*/  FSEL R3, R47, R67, P0 ;  /* 0x000000432f037208 */ /* 0x000fce0000000000 */
.L_x_17675:
[----:B------:R-:W-:Y:S05]  /*2f120*/  BSYNC B3 ;  /* 0x0000000000037941 */ /* 0x000fea0003800000 */
.L_x_17668:
[----:B------:R-:W-:Y:S01]  /*2f130*/  LOP3.LUT R31, R3, 0x80000000, R31, 0xb8, !PT ;  /* 0x80000000031f7812 */ /* 0x000fe200078eb81f */
[----:B------:R-:W-:Y:S01]  /*2f140*/  IMAD.MOV.U32 R30, RZ, RZ, R2 ;  /* 0x000000ffff1e7224 */ /* 0x000fe200078e0002 */
[----:B------:R-:W-:Y:S02]  /*2f150*/  LOP3.LUT R29, R65, 0x80000000, R29, 0xb8, !PT ;  /* 0x80000000411d7812 */ /* 0x000fe400078eb81d */
[----:B------:R-:W-:Y:S01]  /*2f160*/  MOV R28, R64 ;  /* 0x00000040001c7202 */ /* 0x000fe20000000f00 */
[----:B------:R-:W-:Y:S06]  /*2f170*/  BRA `(.L_x_17632) ;  /* 0x0000005800e07947 */ /* 0x000fec0003800000 */
.L_x_17631:
        /* <DEDUP_REMOVED lines=113> */
.L_x_17714:
[----:B------:R-:W-:Y:S05]  /*2f890*/  BSYNC B0 ;  /* 0x0000000000007941 */ /* 0x000fea0003800000 */
.L_x_17713:
        /* <DEDUP_REMOVED lines=8> */
.L_x_17716:
[----:B------:R-:W-:Y:S05]  /*2f920*/  BSYNC B3 ;  /* 0x0000000000037941 */ /* 0x000fea0003800000 */
.L_x_17715:
        /* <DEDUP_REMOVED lines=82> */
.L_x_17718:
[----:B------:R-:W-:-:S04]  /*2fe50*/  ISETP.GE.AND P0, PT, R45, RZ, PT ;  /* 0x000000ff2d00720c */ /* 0x000fc80003f06270 */
[----:B------:R-:W-:Y:S02]  /*2fe60*/  FSEL R6, RZ, 3.37028055040000000000e+12, P0 ;  /* 0x54442d18ff067808 */ /* 0x000fe40000000000 */
[----:B------:R-:W-:-:S07]  /*2fe70*/  FSEL R7, RZ, 2.1426990032196044922, P0 ;  /* 0x400921fbff077808 */ /* 0x000fce0000000000 */
.L_x_17719:
[----:B------:R-:W-:Y:S05]  /*2fe80*/  BSYNC B0 ;  /* 0x0000000000007941 */ /* 0x000fea0003800000 */
.L_x_17717:
[----:B------:R-:W-:Y:S01]  /*2fe90*/  DADD R2, |R28|, |R30| ;  /* 0x000000001c027229 */ /* 0x000fe2000000061e */
[----:B------:R-:W-:Y:S01]  /*2fea0*/  LOP3.LUT R11, R7, 0x80000000, R11, 0xb8, !PT ;  /* 0x80000000070b7812 */ /* 0x000fe200078eb80b */
[----:B------:R-:W-:-:S06]  /*2feb0*/  DMUL R46, R46, 0.5 ;  /* 0x3fe000002e2e7828 */ /* 0x000fcc0000000000 */
[----:B------:R-:W-:-:S06]  /*2fec0*/  DSETP.GTU.AND P0, PT, |R2|, +INF , PT ;  /* 0x7ff000000200742a */ /* 0x000fcc0003f0c200 */
[----:B------:R-:W-:Y:S02]  /*2fed0*/  FSEL R6, R2, R6, P0 ;  /* 0x0000000602067208 */ /* 0x000fe40000000000 */
[----:B------:R-:W-:Y:S01]  /*2fee0*/  FSEL R7, R3, R11, P0 ;  /* 0x0000000b03077208 */ /* 0x000fe20000000000 */
[----:B------:R-:W-:Y:S06]  /*2fef0*/  BRA `(.L_x_17720) ;  /* 0x0000004c00187947 */ /* 0x000fec0003800000 */
.L_x_17712:
        /* <DEDUP_REMOVED lines=135> */
.L_x_17722:
[----:B------:R-:W-:Y:S05]  /*30770*/  BSYNC B0 ;  /* 0x0000000000007941 */ /* 0x000fea0003800000 */
.L_x_17721:
        /* <DEDUP_REMOVED lines=8> */
.L_x_17724:
[----:B------:R-:W-:Y:S05]  /*30800*/  BSYNC B3 ;  /* 0x0000000000037941 */ /* 0x000fea0003800000 */
.L_x_17723:
        /* <DEDUP_REMOVED lines=82> */
.L_x_17726:
[----:B------:R-:W-:-:S04]  /*30d30*/  ISETP.GE.AND P0, PT, R45, RZ, PT ;  /* 0x000000ff2d00720c */ /* 0x000fc80003f06270 */
[----:B------:R-:W-:Y:S02]  /*30d40*/  FSEL R6, RZ, 3.37028055040000000000e+12, P0 ;  /* 0x54442d18ff067808 */ /* 0x000fe40000000000 */
[----:B------:R-:W-:-:S07]  /*30d50*/  FSEL R7, RZ, 2.1426990032196044922, P0 ;  /* 0x400921fbff077808 */ /* 0x000fce0000000000 */
.L_x_17727:
[----:B------:R-:W-:Y:S05]  /*30d60*/  BSYNC B0 ;  /* 0x0000000000007941 */ /* 0x000fea0003800000 */
.L_x_17725:
[----:B------:R-:W-:Y:S01]  /*30d70*/  DADD R2, |R28|, |R30| ;  /* 0x000000001c027229 */ /* 0x000fe2000000061e */
[----:B------:R-:W-:-:S07]  /*30d80*/  LOP3.LUT R11, R7, 0x80000000, R11, 0xb8, !PT ;  /* 0x80000000070b7812 */ /* 0x000fce00078eb80b */
[----:B------:R-:W-:-:S06]  /*30d90*/  DSETP.GTU.AND P0, PT, |R2|, +INF , PT ;  /* 0x7ff000000200742a */ /* 0x000fcc0003f0c200 */
[----:B------:R-:W-:Y:S02]  /*30da0*/  FSEL R6, R2, R6, P0 ;  /* 0x0000000602067208 */ /* 0x000fe40000000000 */
[----:B------:R-:W-:Y:S01]  /*30db0*/  FSEL R7, R3, R11, P0 ;  /* 0x0000000b03077208 */ /* 0x000fe20000000000 */
[----:B------:R-:W-:Y:S06]  /*30dc0*/  BRA `(.L_x_17720) ;  /* 0x0000003c00647947 */ /* 0x000fec0003800000 */
.L_x_17711:
        /* <DEDUP_REMOVED lines=23> */
.L_x_17729:
[----:B------:R-:W-:Y:S05]  /*30f40*/  BSYNC B3 ;  /* 0x0000000000037941 */ /* 0x000fea0003800000 */
.L_x_17728:
        /* <DEDUP_REMOVED lines=24> */
[----:B------:R-:W-:Y:S01]  /*310d0*/  IMAD.MOV.U32 R4, RZ, RZ, R2 ;  /* 0x000000ffff047224 */ /* 0x000fe200078e0002 */
[----:B------:R-:W-:-:S07]  /*310e0*/  MOV R5, R3 ;  /* 0x0000000300057202 */ /* 0x000fce0000000f00 */
.L_x_17731:
[----:B------:R-:W-:Y:S05]  /*310f0*/  BSYNC B3 ;  /* 0x0000000000037941 */ /* 0x000fea0003800000 */
.L_x_17730:
        /* <DEDUP_REMOVED lines=136> */
.L_x_17733:
[----:B------:R-:W-:Y:S05]  /*31980*/  BSYNC B0 ;  /* 0x0000000000007941 */ /* 0x000fea0003800000 */
.L_x_17732:
        /* <DEDUP_REMOVED lines=8> */
.L_x_17735:
[----:B------:R-:W-:Y:S05]  /*31a10*/  BSYNC B3 ;  /* 0x0000000000037941 */ /* 0x000fea0003800000 */
.L_x_17734:
        /* <DEDUP_REMOVED lines=82> */
.L_x_17737:
[----:B------:R-:W-:-:S04]  /*31f40*/  ISETP.GE.AND P0, PT, R45, RZ, PT ;  /* 0x000000ff2d00720c */ /* 0x000fc80003f06270 */
[----:B------:R-:W-:Y:S02]  /*31f50*/  FSEL R6, RZ, 3.37028055040000000000e+12, P0 ;  /* 0x54442d18ff067808 */ /* 0x000fe40000000000 */
[----:B------:R-:W-:-:S07]  /*31f60*/  FSEL R7, RZ, 2.1426990032196044922, P0 ;  /* 0x400921fbff077808 */ /* 0x000fce0000000000 */
.L_x_17738:
[----:B------:R-:W-:Y:S05]  /*31f70*/  BSYNC B0 ;  /* 0x0000000000007941 */ /* 0x000fea0003800000 */
.L_x_17736:
[----:B------:R-:W-:Y:S01]  /*31f80*/  DADD R2, |R28|, |R30| ;  /* 0x000000001c027229 */ /* 0x000fe2000000061e */
[----:B------:R-:W-:Y:S01]  /*31f90*/  LOP3.LUT R11, R7, 0x80000000, R11, 0xb8, !PT ;  /* 0x80000000070b7812 */ /* 0x000fe200078eb80b */
[----:B------:R-:W-:-:S06]  /*31fa0*/  DADD R46, R46, 1 ;  /* 0x3ff000002e2e7429 */ /* 0x000fcc0000000000 */
[----:B------:R-:W-:-:S06]  /*31fb0*/  DSETP.GTU.AND P0, PT, |R2|, +INF , PT ;  /* 0x7ff000000200742a */ /* 0x000fcc0003f0c200 */
[----:B------:R-:W-:Y:S02]  /*31fc0*/  FSEL R6, R2, R6, P0 ;  /* 0x0000000602067208 */ /* 0x000fe40000000000 */
[----:B------:R-:W-:Y:S01]  /*31fd0*/  FSEL R7, R3, R11, P0 ;  /* 0x0000000b03077208 */ /* 0x000fe20000000000 */
[----:B------:R-:W-:Y:S06]  /*31fe0*/  BRA `(.L_x_17720) ;  /* 0x0000002800dc7947 */ /* 0x000fec0003800000 */
.L_x_17710:
        /* <DEDUP_REMOVED lines=108> */
.L_x_17742:
[----:B------:R-:W-:Y:S05]  /*326b0*/  BSYNC B0 ;  /* 0x0000000000007941 */ /* 0x000fea0003800000 */
.L_x_17741:
        /* <DEDUP_REMOVED lines=8> */
.L_x_17744:
[----:B------:R-:W-:Y:S05]  /*32740*/  BSYNC B3 ;  /* 0x0000000000037941 */ /* 0x000fea0003800000 */
.L_x_17743:
        /* <DEDUP_REMOVED lines=73> */
.L_x_17746:
[----:B------:R-:W-:Y:S05]  /*32be0*/  BSYNC B0 ;  /* 0x0000000000007941 */ /* 0x000fea0003800000 */
.L_x_17745:
[----:B------:R-:W-:Y:S01]  /*32bf0*/  LOP3.LUT R3, R7, 0x80000000, R31, 0xb8, !PT ;  /* 0x8000000007037812 */ /* 0x000fe200078eb81f */
[----:B------:R-:W-:Y:S01]  /*32c00*/  DMUL R46, R46, 0.5 ;  /* 0x3fe000002e2e7828 */ /* 0x000fe20000000000 */
[----:B------:R-:W-:Y:S02]  /*32c10*/  FSEL R6, R4, R6, P0 ;  /* 0x0000000604067208 */ /* 0x000fe40000000000 */
[----:B------:R-:W-:Y:S01]  /*32c20*/  FSEL R7, R5, R3, P0 ;  /* 0x0000000305077208 */ /* 0x000fe20000000000 */
[----:B------:R-:W-:Y:S07]  /*32c30*/  BRA `(.L_x_17720) ;  /* 0x0000001c00c87947 */ /* 0x000fee0003800000 */
.L_x_17740:
        /* <DEDUP_REMOVED lines=135> */
.L_x_17748:
[----:B------:R-:W-:Y:S05]  /*334b0*/  BSYNC B0 ;  /* 0x0000000000007941 */ /* 0x000fea0003800000 */
.L_x_17747:
        /* <DEDUP_REMOVED lines=8> */
.L_x_17750:
[----:B------:R-:W-:Y:S05]  /*33540*/  BSYNC B3 ;  /* 0x0000000000037941 */ /* 0x000fea0003800000 */
.L_x_17749:
        /* <DEDUP_REMOVED lines=73> */
.L_x_17752:
[----:B------:R-:W-:Y:S05]  /*339e0*/  BSYNC B0 ;  /* 0x0000000000007941 */ /* 0x000fea0003800000 */
.L_x_17751:
[----:B------:R-:W-:Y:S02]  /*339f0*/  LOP3.LUT R3, R7, 0x80000000, R31, 0xb8, !PT ;  /* 0x8000000007037812 */ /* 0x000fe400078eb81f */
[----:B------:R-:W-:Y:S02]  /*33a00*/  FSEL R6, R4, R6, P1 ;  /* 0x0000000604067208 */ /* 0x000fe40000800000 */
[----:B------:R-:W-:Y:S01]  /*33a10*/  FSEL R7, R5, R3, P1 ;  /* 0x0000000305077208 */ /* 0x000fe20000800000 */
[----:B------:R-:W-:Y:S06]  /*33a20*/  BRA `(.L_x_17720) ;  /* 0x00000010004c7947 */ /* 0x000fec0003800000 */
.L_x_17739:
        /* <DEDUP_REMOVED lines=23> */
.L_x_17754:
[----:B------:R-:W-:Y:S05]  /*33ba0*/  BSYNC B3 ;  /* 0x0000000000037941 */ /* 0x000fea0003800000 */
.L_x_17753:
        /* <DEDUP_REMOVED lines=24> */
[----:B------:R-:W-:Y:S02]  /*33d30*/  IMAD.MOV.U32 R4, RZ, RZ, R2 ;  /* 0x000000ffff047224 */ /* 0x000fe400078e0002 */
[----:B------:R-:W-:-:S07]  /*33d40*/  IMAD.MOV.U32 R5, RZ, RZ, R3 ;  /* 0x000000ffff057224 */ /* 0x000fce00078e0003 */
.L_x_17756:
[----:B------:R-:W-:Y:S05]  /*33d50*/  BSYNC B3 ;  /* 0x0000000000037941 */ /* 0x000fea0003800000 */
.L_x_17755:
        /* <DEDUP_REMOVED lines=136> */
.L_x_17758:
[----:B------:R-:W-:Y:S05]  /*345e0*/  BSYNC B0 ;  /* 0x0000000000007941 */ /* 0x000fea0003800000 */
.L_x_17757:
        /* <DEDUP_REMOVED lines=8> */
.L_x_17760:
[----:B------:R-:W-:Y:S05]  /*34670*/  BSYNC B3 ;  /* 0x0000000000037941 */ /* 0x000fea0003800000 */
.L_x_17759:
        /* <DEDUP_REMOVED lines=74> */
.L_x_17762:
[----:B------:R-:W-:Y:S05]  /*34b20*/  BSYNC B0 ;  /* 0x0000000000007941 */ /* 0x000fea0003800000 */
.L_x_17761:
[----:B------:R-:W-:Y:S02]  /*34b30*/  LOP3.LUT R3, R7, 0x80000000, R31, 0xb8, !PT ;  /* 0x8000000007037812 */ /* 0x000fe400078eb81f */
[----:B------:R-:W-:Y:S02]  /*34b40*/  FSEL R6, R4, R6, P1 ;  /* 0x0000000604067208 */ /* 0x000fe40000800000 */
[----:B------:R-:W-:-:S07]  /*34b50*/  FSEL R7, R5, R3, P1 ;  /* 0x0000000305077208 */ /* 0x000fce0000800000 */
.L_x_17720:
[----:B------:R-:W-:Y:S05]  /*34b60*/  BSYNC B2 ;  /* 0x0000000000027941 */ /* 0x000fea0003800000 */
.L_x_17709:
        /* <DEDUP_REMOVED lines=8> */
.L_x_17630:
        /* <DEDUP_REMOVED lines=17> */
.L_x_17632:
[----:B------:R-:W-:Y:S05]  /*34d00*/  BSYNC B1 ;  /* 0x0000000000017941 */ /* 0x000fea0003800000 */
.L_x_17629:
        /* <DEDUP_REMOVED lines=134> */
.L_x_17770:
[----:B------:R-:W-:Y:S05]  /*35570*/  BSYNC B3 ;  /* 0x0000000000037941 */ /* 0x000fea0003800000 */
.L_x_17769:
        /* <DEDUP_REMOVED lines=82> */
.L_x_17768:
        /* <DEDUP_REMOVED lines=36> */
.L_x_17778:
[----:B------:R-:W-:Y:S05]  /*35ce0*/  BSYNC B4 ;  /* 0x0000000000047941 */ /* 0x000fea0003800000 */
.L_x_17777:
[----:B------:R-:W-:Y:S02]  /*35cf0*/  IMAD.MOV.U32 R52, RZ, RZ, R2 ;  /* 0x000000ffff347224 */ /* 0x000fe400078e0002 */
[----:B------:R-:W-:Y:S01]  /*35d00*/  IMAD.MOV.U32 R53, RZ, RZ, R3 ;  /* 0x000000ffff357224 */ /* 0x000fe200078e0003 */
[----:B------:R-:W-:Y:S06]  /*35d10*/  BRA `(.L_x_17776) ;  /* 0x0000000000047947 */ /* 0x000fec0003800000 */
.L_x_17775:
[----:B------:R-:W-:-:S11]  /*35d20*/  DADD R52, -R62, R50 ;  /* 0x000000003e347229 */ /* 0x000fd60000000132 */
.L_x_17776:
[----:B------:R-:W-:Y:S05]  /*35d30*/  BSYNC B3 ;  /* 0x0000000000037941 */ /* 0x000fea0003800000 */
.L_x_17774:
        /* <DEDUP_REMOVED lines=31> */
.L_x_17783:
[----:B------:R-:W-:Y:S05]  /*35f30*/  BSYNC B4 ;  /* 0x0000000000047941 */ /* 0x000fea0003800000 */
.L_x_17782:
[----:B------:R-:W-:Y:S05]  /*35f40*/  BRA `(.L_x_17781) ;  /* 0x0000000000047947 */ /* 0x000fea0003800000 */
.L_x_17780:
[----:B------:R-:W-:-:S11]  /*35f50*/  DADD R2, R46, -R8 ;  /* 0x000000002e027229 */ /* 0x000fd60000000808 */
.L_x_17781:
[----:B------:R-:W-:Y:S05]  /*35f60*/  BSYNC B3 ;  /* 0x0000000000037941 */ /* 0x000fea0003800000 */
.L_x_17779:
        /* <DEDUP_REMOVED lines=29> */
.L_x_17785:
[----:B------:R-:W-:Y:S05]  /*36140*/  BSYNC B3 ;  /* 0x0000000000037941 */ /* 0x000fea0003800000 */
.L_x_17784:
        /* <DEDUP_REMOVED lines=86> */
.L_x_17786:
        /* <DEDUP_REMOVED lines=22> */
.L_x_17788:
[----:B------:R-:W-:Y:S05]  /*36810*/  BSYNC B3 ;  /* 0x0000000000037941 */ /* 0x000fea0003800000 */
.L_x_17787:
        /* <DEDUP_REMOVED lines=30> */
.L_x_17773:
        /* <DEDUP_REMOVED lines=24> */
[----:B------:R-:W-:-:S07]  /*36b80*/  MOV R2, R4 ;  /* 0x0000000400027202 */ /* 0x000fce0000000f00 */
.L_x_17791:
[----:B------:R-:W-:Y:S05]  /*36b90*/  BSYNC B3 ;  /* 0x0000000000037941 */ /* 0x000fea0003800000 */
.L_x_17790:
        /* <DEDUP_REMOVED lines=27> */
.L_x_17794:
[----:B------:R-:W-:Y:S05]  /*36d50*/  BSYNC B3 ;  /* 0x0000000000037941 */ /* 0x000fea0003800000 */
.L_x_17793:
        /* <DEDUP_REMOVED lines=30> */
.L_x_17792:
        /* <DEDUP_REMOVED lines=76> */
.L_x_17795:
[----:B------:R-:W-:Y:S01]  /*37400*/  IMAD.MOV.U32 R2, RZ, RZ, 0x0 ;  /* 0x00000000ff027424 */ /* 0x000fe200078e00ff */
[----:B------:R-:W-:Y:S01]  /*37410*/  FSETP.NEU.FTZ.AND P0, PT, R5, RZ, PT ;  /* 0x000000ff0500720b */ /* 0x000fe20003f1d000 */
[----:B------:R-:W-:-:S06]  /*37420*/  IMAD.MOV.U32 R3, RZ, RZ, 0x7ff00000 ;  /* 0x7ff00000ff037424 */ /* 0x000fcc00078e00ff */
[----:B------:R-:W-:-:S10]  /*37430*/  DFMA R2, R4, R2, +INF ;  /* 0x7ff000000402742b */ /* 0x000fd40000000002 */
[----:B------:R-:W-:Y:S02]  /*37440*/  FSEL R64, R2, RZ, P0 ;  /* 0x000000ff02407208 */ /* 0x000fe40000000000 */
[----:B------:R-:W-:Y:S01]  /*37450*/  FSEL R65, R3, -QNAN , P0 ;  /* 0xfff0000003417808 */ /* 0x000fe20000000000 */
[----:B------:R-:W-:Y:S06]  /*37460*/  BRA `(.L_x_17771) ;  /* 0x00000004003c7947 */ /* 0x000fec0003800000 */
.L_x_17789:
        /* <DEDUP_REMOVED lines=25> */
[----:B------:R-:W-:-:S07]  /*37600*/  MOV R5, R3 ;  /* 0x0000000300057202 */ /* 0x000fce0000000f00 */
.L_x_17797:
[----:B------:R-:W-:Y:S05]  /*37610*/  BSYNC B3 ;  /* 0x0000000000037941 */ /* 0x000fea0003800000 */
.L_x_17796:
        /* <DEDUP_REMOVED lines=21> */
.L_x_17799:
[----:B------:R-:W-:Y:S05]  /*37770*/  BSYNC B3 ;  /* 0x0000000000037941 */ /* 0x000fea0003800000 */
.L_x_17798:
[----:B------:R-:W-:Y:S01]  /*37780*/  IMAD.MOV.U32 R64, RZ, RZ, R2 ;  /* 0x000000ffff407224 */ /* 0x000fe200078e0002 */
[----:B------:R-:W-:Y:S01]  /*37790*/  MOV R65, R3 ;  /* 0x0000000300417202 */ /* 0x000fe20000000f00 */
[----:B------:R-:W-:Y:S06]  /*377a0*/  BRA `(.L_x_17771) ;  /* 0x00000000006c7947 */ /* 0x000fec0003800000 */
.L_x_17772:
        /* <DEDUP_REMOVED lines=24> */
.L_x_17801:
[----:B------:R-:W-:Y:S05]  /*37930*/  BSYNC B3 ;  /* 0x0000000000037941 */ /* 0x000fea0003800000 */
.L_x_17800:
[----:B------:R-:W-:Y:S02]  /*37940*/  IMAD.MOV.U32 R64, RZ, RZ, R4 ;  /* 0x000000ffff407224 */ /* 0x000fe400078e0004 */
[----:B------:R-:W-:-:S07]  /*37950*/  IMAD.MOV.U32 R65, RZ, RZ, R5 ;  /* 0x000000ffff417224 */ /* 0x000fce00078e0005 */
.L_x_17771:
[----:B------:R-:W-:Y:S05]  /*37960*/  BSYNC B2 ;  /* 0x0000000000027941 */ /* 0x000fea0003800000 */
.L_x_17767:
        /* <DEDUP_REMOVED lines=25> */
.L_x_17806:
[----:B------:R-:W-:Y:S05]  /*37b00*/  BSYNC B4 ;  /* 0x0000000000047941 */ /* 0x000fea0003800000 */
.L_x_17805:
        /* <DEDUP_REMOVED lines=49> */
.L_x_17808:
        /* <DEDUP_REMOVED lines=71> */
.L_x_17807:
        /* <DEDUP_REMOVED lines=37> */
.L_x_17817:
[----:B------:R-:W-:Y:S05]  /*384e0*/  BSYNC B6 ;  /* 0x0000000000067941 */ /* 0x000fea0003800000 */
.L_x_17816:
[----:B------:R-:W-:Y:S01]  /*384f0*/  MOV R52, R2 ;  /* 0x0000000200347202 */ /* 0x000fe20000000f00 */
[----:B------:R-:W-:Y:S01]  /*38500*/  IMAD.MOV.U32 R53, RZ, RZ, R3 ;  /* 0x000000ffff357224 */ /* 0x000fe200078e0003 */
[----:B------:R-:W-:Y:S06]  /*38510*/  BRA `(.L_x_17815) ;  /* 0x0000000000047947 */ /* 0x000fec0003800000 */
.L_x_17814:
[----:B------:R-:W-:-:S11]  /*38520*/  DADD R52, -R62, R50 ;  /* 0x000000003e347229 */ /* 0x000fd60000000132 */
.L_x_17815:
[----:B------:R-:W-:Y:S05]  /*38530*/  BSYNC B5 ;  /* 0x0000000000057941 */ /* 0x000fea0003800000 */
.L_x_17813:
        /* <DEDUP_REMOVED lines=28> */
.L_x_17822:
[----:B------:R-:W-:Y:S05]  /*38700*/  BSYNC B6 ;  /* 0x0000000000067941 */ /* 0x000fea0003800000 */
.L_x_17821:
[----:B------:R-:W-:Y:S01]  /*38710*/  MOV R68, R2 ;  /* 0x0000000200447202 */ /* 0x000fe20000000f00 */
[----:B------:R-:W-:Y:S01]  /*38720*/  IMAD.MOV.U32 R69, RZ, RZ, R3 ;  /* 0x000000ffff457224 */ /* 0x000fe200078e0003 */
[----:B------:R-:W-:Y:S06]  /*38730*/  BRA `(.L_x_17820) ;  /* 0x0000000000047947 */ /* 0x000fec0003800000 */
.L_x_17819:
[----:B------:R-:W-:-:S11]  /*38740*/  DADD R68, -R48, R46 ;  /* 0x0000000030447229 */ /* 0x000fd6000000012e */
.L_x_17820:
[----:B------:R-:W-:Y:S05]  /*38750*/  BSYNC B5 ;  /* 0x0000000000057941 */ /* 0x000fea0003800000 */
.L_x_17818:
        /* <DEDUP_REMOVED lines=27> */
.L_x_17824:
[----:B------:R-:W-:Y:S05]  /*38910*/  BSYNC B5 ;  /* 0x0000000000057941 */ /* 0x000fea0003800000 */
.L_x_17823:
[----:B------:R-:W-:Y:S02]  /*38920*/  IMAD.MOV.U32 R46, RZ, RZ, R4 ;  /* 0x000000ffff2e7224 */ /* 0x000fe400078e0004 */
[----:B------:R-:W-:Y:S01]  /*38930*/  IMAD.MOV.U32 R47, RZ, RZ, R5 ;  /* 0x000000ffff2f7224 */ /* 0x000fe200078e0005 */
[----:B------:R-:W-:Y:S06]  /*38940*/  BRA `(.L_x_17825) ;  /* 0x0000000800347947 */ /* 0x000fec0003800000 */
.L_x_17812:
        /* <DEDUP_REMOVED lines=27> */
.L_x_17828:
[----:B------:R-:W-:Y:S05]  /*38b00*/  BSYNC B5 ;  /* 0x0000000000057941 */ /* 0x000fea0003800000 */
.L_x_17827:
[----:B------:R-:W-:Y:S02]  /*38b10*/  IMAD.MOV.U32 R46, RZ, RZ, R4 ;  /* 0x000000ffff2e7224 */ /* 0x000fe400078e0004 */
[----:B------:R-:W-:Y:S01]  /*38b20*/  IMAD.MOV.U32 R47, RZ, RZ, R5 ;  /* 0x000000ffff2f7224 */ /* 0x000fe200078e0005 */
[----:B------:R-:W-:Y:S06]  /*38b30*/  BRA `(.L_x_17825) ;  /* 0x0000000400b87947 */ /* 0x000fec0003800000 */
.L_x_17826:
        /* <DEDUP_REMOVED lines=28> */
.L_x_17830:
[----:B------:R-:W-:Y:S05]  /*38d00*/  BSYNC B5 ;  /* 0x0000000000057941 */ /* 0x000fea0003800000 */
.L_x_17829:
        /* <DEDUP_REMOVED lines=21> */
.L_x_17832:
[----:B------:R-:W-:Y:S05]  /*38e60*/  BSYNC B5 ;  /* 0x0000000000057941 */ /* 0x000fea0003800000 */
.L_x_17831:
[----:B------:R-:W-:Y:S01]  /*38e70*/  DMUL R66, R66, 8.11296384146066816958e+31 ;  /* 0x4690000042427828 */ /* 0x000fe20000000000 */
[----:B------:R-:W-:Y:S02]  /*38e80*/  IMAD.MOV.U32 R46, RZ, RZ, R2 ;  /* 0x000000ffff2e7224 */ /* 0x000fe400078e0002 */
[----:B------:R-:W-:Y:S01]  /*38e90*/  IMAD.MOV.U32 R47, RZ, RZ, R3 ;  /* 0x000000ffff2f7224 */ /* 0x000fe200078e0003 */
[----:B------:R-:W-:Y:S07]  /*38ea0*/  BRA `(.L_x_17825) ;  /* 0x0000000000dc7947 */ /* 0x000fee0003800000 */
.L_x_17811:
        /* <DEDUP_REMOVED lines=24> */
.L_x_17834:
[----:B------:R-:W-:Y:S05]  /*39030*/  BSYNC B5 ;  /* 0x0000000000057941 */ /* 0x000fea0003800000 */
.L_x_17833:
        /* <DEDUP_REMOVED lines=28> */
.L_x_17836:
[----:B------:R-:W-:Y:S05]  /*39200*/  BSYNC B5 ;  /* 0x0000000000057941 */ /* 0x000fea0003800000 */
.L_x_17835:
[----:B------:R-:W-:-:S11]  /*39210*/  DMUL R46, R2, R46 ;  /* 0x0000002e022e7228 */ /* 0x000fd60000000000 */
.L_x_17825:
[----:B------:R-:W-:Y:S05]  /*39220*/  BSYNC B4 ;  /* 0x0000000000047941 */ /* 0x000fea0003800000 */
.L_x_17810:
[----:B------:R-:W-:Y:S05]  /*39230*/  BRA `(.L_x_17837) ;  /* 0x0000000000087947 */ /* 0x000fea0003800000 */
.L_x_17804:
[----:B------:R-:W-:Y:S02]  /*39240*/  DMUL R46, R44, 9.00719925474099200000e+15 ;  /* 0x434000002c2e7828 */ /* 0x000fe40000000000 */
[----:B------:R-:W-:-:S11]  /*39250*/  DMUL R66, R66, 9.00719925474099200000e+15 ;  /* 0x4340000042427828 */ /* 0x000fd60000000000 */
.L_x_17837:
[----:B------:R-:W-:Y:S05]  /*39260*/  BSYNC B2 ;  /* 0x0000000000027941 */ /* 0x000fea0003800000 */
.L_x_17803:
        /* <DEDUP_REMOVED lines=28> */
.L_x_17839:
[----:B------:R-:W-:Y:S05]  /*39430*/  BSYNC B2 ;  /* 0x0000000000027941 */ /* 0x000fea0003800000 */
.L_x_17838:
        /* <DEDUP_REMOVED lines=82> */
.L_x_17841:
[----:B------:R-:W-:Y:S02]  /*39960*/  FSEL R2, RZ, 3.37028055040000000000e+12, P1 ;  /* 0x54442d18ff027808 */ /* 0x000fe40000800000 */
[----:B------:R-:W-:-:S07]  /*39970*/  FSEL R3, RZ, 2.1426990032196044922, P1 ;  /* 0x400921fbff037808 */ /* 0x000fce0000800000 */
.L_x_17842:
[----:B------:R-:W-:Y:S05]  /*39980*/  BSYNC B0 ;  /* 0x0000000000007941 */ /* 0x000fea0003800000 */
.L_x_17840:
[----:B------:R-:W-:Y:S01]  /*39990*/  DADD R46, |R46|, |R66| ;  /* 0x000000002e2e7229 */ /* 0x000fe20000000642 */
[----:B------:R-:W-:-:S07]  /*399a0*/  LOP3.LUT R67, R3, 0x80000000, R67, 0xb8, !PT ;  /* 0x8000000003437812 */ /* 0x000fce00078eb843 */
[----:B------:R-:W-:-:S06]  /*399b0*/  DSETP.GTU.AND P0, PT, |R46|, +INF , PT ;  /* 0x7ff000002e00742a */ /* 0x000fcc0003f0c200 */
[----:B------:R-:W-:Y:S02]  /*399c0*/  FSEL R2, R46, R2, P0 ;  /* 0x000000022e027208 */ /* 0x000fe40000000000 */
[----:B------:R-:W-:-:S07]  /*399d0*/  FSEL R3, R47, R67, P0 ;  /* 0x000000432f037208 */ /* 0x000fce0000000000 */
.L_x_17809:
[----:B------:R-:W-:Y:S05]  /*399e0*/  BSYNC B3 ;  /* 0x0000000000037941 */ /* 0x000fea0003800000 */
.L_x_17802:
[----:B------:R-:W-:Y:S01]  /*399f0*/  LOP3.LUT R27, R3, 0x80000000, R27, 0xb8, !PT ;  /* 0x80000000031b7812 */ /* 0x000fe200078eb81b */
[----:B------:R-:W-:Y:S01]  /*39a00*/  IMAD.MOV.U32 R26, RZ, RZ, R2 ;  /* 0x000000ffff1a7224 */ /* 0x000fe200078e0002 */
[----:B------:R-:W-:Y:S01]  /*39a10*/  LOP3.LUT R25, R65, 0x80000000, R25, 0xb8, !PT ;  /* 0x8000000041197812 */ /* 0x000fe200078eb819 */
[----:B------:R-:W-:Y:S01]  /*39a20*/  IMAD.MOV.U32 R24, RZ, RZ, R64 ;  /* 0x000000ffff187224 */ /* 0x000fe200078e0040 */
[----:B------:R-:W-:Y:S06]  /*39a30*/  BRA `(.L_x_17766) ;  /* 0x0000005800e07947 */ /* 0x000fec0003800000 */
.L_x_17765:
        /* <DEDUP_REMOVED lines=113> */
.L_x_17848:
[----:B------:R-:W-:Y:S05]  /*3a150*/  BSYNC B0 ;  /* 0x0000000000007941 */ /* 0x000fea0003800000 */
.L_x_17847:
        /* <DEDUP_REMOVED lines=8> */
.L_x_17850:
[----:B------:R-:W-:Y:S05]  /*3a1e0*/  BSYNC B3 ;  /* 0x0000000000037941 */ /* 0x000fea0003800000 */
.L_x_17849:
        /* <DEDUP_REMOVED lines=82> */
.L_x_17852:
[----:B------:R-:W-:-:S04]  /*3a710*/  ISETP.GE.AND P0, PT, R45, RZ, PT ;  /* 0x000000ff2d00720c */ /* 0x000fc80003f06270 */
[----:B------:R-:W-:Y:S02]  /*3a720*/  FSEL R6, RZ, 3.37028055040000000000e+12, P0 ;  /* 0x54442d18ff067808 */ /* 0x000fe40000000000 */
[----:B------:R-:W-:-:S07]  /*3a730*/  FSEL R7, RZ, 2.1426990032196044922, P0 ;  /* 0x400921fbff077808 */ /* 0x000fce0000000000 */
.L_x_17853:
[----:B------:R-:W-:Y:S05]  /*3a740*/  BSYNC B0 ;  /* 0x0000000000007941 */ /* 0x000fea0003800000 */
.L_x_17851:
[----:B------:R-:W-:Y:S01]  /*3a750*/  DADD R2, |R24|, |R26| ;  /* 0x0000000018027229 */ /* 0x000fe2000000061a */
[----:B------:R-:W-:Y:S01]  /*3a760*/  LOP3.LUT R11, R7, 0x80000000, R11, 0xb8, !PT ;  /* 0x80000000070b7812 */ /* 0x000fe200078eb80b */
[----:B------:R-:W-:-:S06]  /*3a770*/  DMUL R46, R46, 0.5 ;  /* 0x3fe000002e2e7828 */ /* 0x000fcc0000000000 */
[----:B------:R-:W-:-:S06]  /*3a780*/  DSETP.GTU.AND P0, PT, |R2|, +INF , PT ;  /* 0x7ff000000200742a */ /* 0x000fcc0003f0c200 */
[----:B------:R-:W-:Y:S02]  /*3a790*/  FSEL R6, R2, R6, P0 ;  /* 0x0000000602067208 */ /* 0x000fe40000000000 */
[----:B------:R-:W-:Y:S01]  /*3a7a0*/  FSEL R7, R3, R11, P0 ;  /* 0x0000000b03077208 */ /* 0x000fe20000000000 */
[----:B------:R-:W-:Y:S06]  /*3a7b0*/  BRA `(.L_x_17854) ;  /* 0x0000004c00187947 */ /* 0x000fec0003800000 */
.L_x_17846:
        /* <DEDUP_REMOVED lines=135> */
.L_x_17856:
[----:B------:R-:W-:Y:S05]  /*3b030*/  BSYNC B0 ;  /* 0x0000000000007941 */ /* 0x000fea0003800000 */
.L_x_17855:
        /* <DEDUP_REMOVED lines=8> */
.L_x_17858:
[----:B------:R-:W-:Y:S05]  /*3b0c0*/  BSYNC B3 ;  /* 0x0000000000037941 */ /* 0x000fea0003800000 */
.L_x_17857:
        /* <DEDUP_REMOVED lines=82> */
.L_x_17860:
[----:B------:R-:W-:-:S04]  /*3b5f0*/  ISETP.GE.AND P0, PT, R45, RZ, PT ;  /* 0x000000ff2d00720c */ /* 0x000fc80003f06270 */
[----:B------:R-:W-:Y:S02]  /*3b600*/  FSEL R6, RZ, 3.37028055040000000000e+12, P0 ;  /* 0x54442d18ff067808 */ /* 0x000fe40000000000 */
[----:B------:R-:W-:-:S07]  /*3b610*/  FSEL R7, RZ, 2.1426990032196044922, P0 ;  /* 0x400921fbff077808 */ /* 0x000fce0000000000 */
.L_x_17861:
[----:B------:R-:W-:Y:S05]  /*3b620*/  BSYNC B0 ;  /* 0x0000000000007941 */ /* 0x000fea0003800000 */
.L_x_17859:
[----:B------:R-:W-:Y:S01]  /*3b630*/  DADD R2, |R24|, |R26| ;  /* 0x0000000018027229 */ /* 0x000fe2000000061a */
[----:B------:R-:W-:-:S07]  /*3b640*/  LOP3.LUT R11, R7, 0x80000000, R11, 0xb8, !PT ;  /* 0x80000000070b7812 */ /* 0x000fce00078eb80b */
[----:B------:R-:W-:-:S06]  /*3b650*/  DSETP.GTU.AND P0, PT, |R2|, +INF , PT ;  /* 0x7ff000000200742a */ /* 0x000fcc0003f0c200 */
[----:B------:R-:W-:Y:S02]  /*3b660*/  FSEL R6, R2, R6, P0 ;  /* 0x0000000602067208 */ /* 0x000fe40000000000 */
[----:B------:R-:W-:Y:S01]  /*3b670*/  FSEL R7, R3, R11, P0 ;  /* 0x0000000b03077208 */ /* 0x000fe20000000000 */
[----:B------:R-:W-:Y:S06]  /*3b680*/  BRA `(.L_x_17854) ;  /* 0x0000003c00647947 */ /* 0x000fec0003800000 */
.L_x_17845:
        /* <DEDUP_REMOVED lines=22> */
[----:B------:R-:W-:Y:S05]  /*3b7f0*/  CALL.REL.NOINC `($__internal_31_$__cuda_sm20_div_rn_f64_full) ;  /* 0x000006f000947944 */ /* 0x000fea0003c00000 */
.L_x_17863:
[----:B------:R-:W-:Y:S05]  /*3b800*/  BSYNC B3 ;  /* 0x0000000000037941 */ /* 0x000fea0003800000 */
.L_x_17862:
        /* <DEDUP_REMOVED lines=24> */
[----:B------:R-:W-:Y:S02]  /*3b990*/  IMAD.MOV.U32 R4, RZ, RZ, R2 ;  /* 0x000000ffff047224 */ /* 0x000fe400078e0002 */
[----:B------:R-:W-:-:S07]  /*3b9a0*/  IMAD.MOV.U32 R5, RZ, RZ, R3 ;  /* 0x000000ffff057224 */ /* 0x000fce00078e0003 */
.L_x_17865:
[----:B------:R-:W-:Y:S05]  /*3b9b0*/  BSYNC B3 ;  /* 0x0000000000037941 */ /* 0x000fea0003800000 */
.L_x_17864:
        /* <DEDUP_REMOVED lines=136> */
.L_x_17867:
[----:B------:R-:W-:Y:S05]  /*3c240*/  BSYNC B0 ;  /* 0x0000000000007941 */ /* 0x000fea0003800000 */
.L_x_17866:
        /* <DEDUP_REMOVED lines=8> */
.L_x_17869:
[----:B------:R-:W-:Y:S05]  /*3c2d0*/  BSYNC B3 ;  /* 0x0000000000037941 */ /* 0x000fea0003800000 */
.L_x_17868:
        /* <DEDUP_REMOVED lines=82> */
.L_x_17871:
[----:B------:R-:W-:-:S04]  /*3c800*/  ISETP.GE.AND P0, PT, R45, RZ, PT ;  /* 0x000000ff2d00720c */ /* 0x000fc80003f06270 */
[----:B------:R-:W-:Y:S02]  /*3c810*/  FSEL R6, RZ, 3.37028055040000000000e+12, P0 ;  /* 0x54442d18ff067808 */ /* 0x000fe40000000000 */
[----:B------:R-:W-:-:S07]  /*3c820*/  FSEL R7, RZ, 2.1426990032196044922, P0 ;  /* 0x400921fbff077808 */ /* 0x000fce0000000000 */
.L_x_17872:
[----:B------:R-:W-:Y:S05]  /*3c830*/  BSYNC B0 ;  /* 0x0000000000007941 */ /* 0x000fea0003800000 */
.L_x_17870:
[----:B------:R-:W-:Y:S01]  /*3c840*/  DADD R2, |R24|, |R26| ;  /* 0x0000000018027229 */ /* 0x000fe2000000061a */
[----:B------:R-:W-:Y:S01]  /*3c850*/  LOP3.LUT R11, R7, 0x80000000, R11, 0xb8, !PT ;  /* 0x80000000070b7812 */ /* 0x000fe200078eb80b */
[----:B------:R-:W-:-:S06]  /*3c860*/  DADD R46, R46, 1 ;  /* 0x3ff000002e2e7429 */ /* 0x000fcc0000000000 */
[----:B------:R-:W-:-:S06]  /*3c870*/  DSETP.GTU.AND P0, PT, |R2|, +INF , PT ;  /* 0x7ff000000200742a */ /* 0x000fcc0003f0c200 */
[----:B------:R-:W-:Y:S02]  /*3c880*/  FSEL R6, R2, R6, P0 ;  /* 0x0000000602067208 */ /* 0x000fe40000000000 */
[----:B------:R-:W-:Y:S01]  /*3c890*/  FSEL R7, R3, R11, P0 ;  /* 0x0000000b03077208 */ /* 0x000fe20000000000 */
[----:B------:R-:W-:Y:S06]  /*3c8a0*/  BRA `(.L_x_17854) ;  /* 0x0000002800dc7947 */ /* 0x000fec0003800000 */
.L_x_17844:
        /* <DEDUP_REMOVED lines=108> */
.L_x_17876:
[----:B------:R-:W-:Y:S05]  /*3cf70*/  BSYNC B0 ;  /* 0x0000000000007941 */ /* 0x000fea0003800000 */
.L_x_17875:
        /* <DEDUP_REMOVED lines=8> */
.L_x_17878:
[----:B------:R-:W-:Y:S05]  /*3d000*/  BSYNC B3 ;  /* 0x0000000000037941 */ /* 0x000fea0003800000 */
.L_x_17877:
        /* <DEDUP_REMOVED lines=73> */
.L_x_17880:
[----:B------:R-:W-:Y:S05]  /*3d4a0*/  BSYNC B0 ;  /* 0x0000000000007941 */ /* 0x000fea0003800000 */
.L_x_17879:
[----:B------:R-:W-:Y:S01]  /*3d4b0*/  LOP3.LUT R3, R7, 0x80000000, R27, 0xb8, !PT ;  /* 0x8000000007037812 */ /* 0x000fe200078eb81b */
[----:B------:R-:W-:Y:S01]  /*3d4c0*/  DMUL R46, R46, 0.5 ;  /* 0x3fe000002e2e7828 */ /* 0x000fe20000000000 */
[----:B------:R-:W-:Y:S02]  /*3d4d0*/  FSEL R6, R4, R6, P0 ;  /* 0x0000000604067208 */ /* 0x000fe40000000000 */
[----:B------:R-:W-:Y:S01]  /*3d4e0*/  FSEL R7, R5, R3, P0 ;  /* 0x0000000305077208 */ /* 0x000fe20000000000 */
[----:B------:R-:W-:Y:S07]  /*3d4f0*/  BRA `(.L_x_17854) ;  /* 0x0000001c00c87947 */ /* 0x000fee0003800000 */
.L_x_17874:
        /* <DEDUP_REMOVED lines=135> */
.L_x_17882:
[----:B------:R-:W-:Y:S05]  /*3dd70*/  BSYNC B0 ;  /* 0x0000000000007941 */ /* 0x000fea0003800000 */
.L_x_17881:
        /* <DEDUP_REMOVED lines=8> */
.L_x_17884:
[----:B------:R-:W-:Y:S05]  /*3de00*/  BSYNC B3 ;  /* 0x0000000000037941 */ /* 0x000fea0003800000 */
.L_x_17883:
        /* <DEDUP_REMOVED lines=73> */
.L_x_17886:
[----:B------:R-:W-:Y:S05]  /*3e2a0*/  BSYNC B0 ;  /* 0x0000000000007941 */ /* 0x000fea0003800000 */
.L_x_17885:
[----:B------:R-:W-:Y:S02]  /*3e2b0*/  LOP3.LUT R3, R7, 0x80000000, R27, 0xb8, !PT ;  /* 0x8000000007037812 */ /* 0x000fe400078eb81b */
[----:B------:R-:W-:Y:S02]  /*3e2c0*/  FSEL R6, R4, R6, P1 ;  /* 0x0000000604067208 */ /* 0x000fe40000800000 */
[----:B------:R-:W-:Y:S01]  /*3e2d0*/  FSEL R7, R5, R3, P1 ;  /* 0x0000000305077208 */ /* 0x000fe20000800000 */
[----:B------:R-:W-:Y:S06]  /*3e2e0*/  BRA `(.L_x_17854) ;  /* 0x00000010004c7947 */ /* 0x000fec0003800000 */
.L_x_17873:
        /* <DEDUP_REMOVED lines=22> */
[----:B------:R-:W-:Y:S05]  /*3e450*/  CALL.REL.NOINC `($__internal_31_$__cuda_sm20_div_rn_f64_full) ;  /* 0x000006c4007c7944 */ /* 0x000fea0003c00000 */
.L_x_17888:
[----:B------:R-:W-:Y:S05]  /*3e460*/  BSYNC B3 ;  /* 0x0000000000037941 */ /* 0x000fea0003800000 */
.L_x_17887:
        /* <DEDUP_REMOVED lines=24> */
[----:B------:R-:W-:Y:S02]  /*3e5f0*/  IMAD.MOV.U32 R4, RZ, RZ, R2 ;  /* 0x000000ffff047224 */ /* 0x000fe400078e0002 */
[----:B------:R-:W-:-:S07]  /*3e600*/  IMAD.MOV.U32 R5, RZ, RZ, R3 ;  /* 0x000000ffff057224 */ /* 0x000fce00078e0003 */
.L_x_17890:
[----:B------:R-:W-:Y:S05]  /*3e610*/  BSYNC B3 ;  /* 0x0000000000037941 */ /* 0x000fea0003800000 */
.L_x_17889:
        /* <DEDUP_REMOVED lines=136> */
.L_x_17892:
[----:B------:R-:W-:Y:S05]  /*3eea0*/  BSYNC B0 ;  /* 0x0000000000007941 */ /* 0x000fea0003800000 */
.L_x_17891:
        /* <DEDUP_REMOVED lines=8> */
.L_x_17894:
[----:B------:R-:W-:Y:S05]  /*3ef30*/  BSYNC B3 ;  /* 0x0000000000037941 */ /* 0x000fea0003800000 */
.L_x_17893:
        /* <DEDUP_REMOVED lines=74> */
.L_x_17896:
[----:B------:R-:W-:Y:S05]  /*3f3e0*/  BSYNC B0 ;  /* 0x0000000000007941 */ /* 0x000fea0003800000 */
.L_x_17895:
[----:B------:R-:W-:Y:S02]  /*3f3f0*/  LOP3.LUT R3, R7, 0x80000000, R27, 0xb8, !PT ;  /* 0x8000000007037812 */ /* 0x000fe400078eb81b */
[----:B------:R-:W-:Y:S02]  /*3f400*/  FSEL R6, R4, R6, P1 ;  /* 0x0000000604067208 */ /* 0x000fe40000800000 */
[----:B------:R-:W-:-:S07]  /*3f410*/  FSEL R7, R5, R3, P1 ;  /* 0x0000000305077208 */ /* 0x000fce0000800000 */
.L_x_17854:
[----:B------:R-:W-:Y:S05]  /*3f420*/  BSYNC B2 ;  /* 0x0000000000027941 */ /* 0x000fea0003800000 */
.L_x_17843:
        /* <DEDUP_REMOVED lines=8> */
.L_x_17764:
        /* <DEDUP_REMOVED lines=17> */
.L_x_17766:
[----:B------:R-:W-:Y:S05]  /*3f5c0*/  BSYNC B1 ;  /* 0x0000000000017941 */ /* 0x000fea0003800000 */
.L_x_17763:
        /* <DEDUP_REMOVED lines=134> */
.L_x_17904:
[----:B------:R-:W-:Y:S05]  /*3fe30*/  BSYNC B3 ;  /* 0x0000000000037941 */ /* 0x000fea0003800000 */
.L_x_17903:
        /* <DEDUP_REMOVED lines=82> */
.L_x_17902:
        /* <DEDUP_REMOVED lines=36> */
.L_x_17912:
[----:B------:R-:W-:Y:S05]  /*405a0*/  BSYNC B4 ;  /* 0x0000000000047941 */ /* 0x000fea0003800000 */
.L_x_17911:
[----:B------:R-:W-:Y:S02]  /*405b0*/  IMAD.MOV.U32 R52, RZ, RZ, R2 ;  /* 0x000000ffff347224 */ /* 0x000fe400078e0002 */
[----:B------:R-:W-:Y:S01]  /*405c0*/  IMAD.MOV.U32 R53, RZ, RZ, R3 ;  /* 0x000000ffff357224 */ /* 0x000fe200078e0003 */
[----:B------:R-:W-:Y:S06]  /*405d0*/  BRA `(.L_x_17910) ;  /* 0x0000000000047947 */ /* 0x000fec0003800000 */
.L_x_17909:
[----:B------:R-:W-:-:S11]  /*405e0*/  DADD R52, -R62, R50 ;  /* 0x000000003e347229 */ /* 0x000fd60000000132 */
.L_x_17910:
[----:B------:R-:W-:Y:S05]  /*405f0*/  BSYNC B3 ;  /* 0x0000000000037941 */ /* 0x000fea0003800000 */
.L_x_17908:
        /* <DEDUP_REMOVED lines=31> */
.L_x_17917:
[----:B------:R-:W-:Y:S05]  /*407f0*/  BSYNC B4 ;  /* 0x0000000000047941 */ /* 0x000fea0003800000 */
.L_x_17916:
[----:B------:R-:W-:Y:S05]  /*40800*/  BRA `(.L_x_17915) ;  /* 0x0000000000047947 */ /* 0x000fea0003800000 */
.L_x_17914:
[----:B------:R-:W-:-:S11]  /*40810*/  DADD R2, R46, -R8 ;  /* 0x000000002e027229 */ /* 0x000fd60000000808 */
.L_x_17915:
[----:B------:R-:W-:Y:S05]  /*40820*/  BSYNC B3 ;  /* 0x0000000000037941 */ /* 0x000fea0003800000 */
.L_x_17913:
        /* <DEDUP_REMOVED lines=27> */
[----:B------:R-:W-:Y:S02]  /*409e0*/  IMAD.MOV.U32 R6, RZ, RZ, R4 ;  /* 0x000000ffff067224 */ /* 0x000fe400078e0004 */
[----:B------:R-:W-:-:S07]  /*409f0*/  IMAD.MOV.U32 R7, RZ, RZ, R3 ;  /* 0x000000ffff077224 */ /* 0x000fce00078e0003 */
.L_x_17919:
[----:B------:R-:W-:Y:S05]  /*40a00*/  BSYNC B3 ;  /* 0x0000000000037941 */ /* 0x000fea0003800000 */
.L_x_17918:
        /* <DEDUP_REMOVED lines=86> */
.L_x_17920:
        /* <DEDUP_REMOVED lines=22> */
.L_x_17922:
[----:B------:R-:W-:Y:S05]  /*410d0*/  BSYNC B3 ;  /* 0x0000000000037941 */ /* 0x000fea0003800000 */
.L_x_17921:
        /* <DEDUP_REMOVED lines=30> */
.L_x_17907:
        /* <DEDUP_REMOVED lines=25> */
.L_x_17925:
[----:B------:R-:W-:Y:S05]  /*41450*/  BSYNC B3 ;  /* 0x0000000000037941 */ /* 0x000fea0003800000 */
.L_x_17924:
        /* <DEDUP_REMOVED lines=27> */
.L_x_17928:
[----:B------:R-:W-:Y:S05]  /*41610*/  BSYNC B3 ;  /* 0x0000000000037941 */ /* 0x000fea0003800000 */
.L_x_17927:
        /* <DEDUP_REMOVED lines=30> */
.L_x_17926:
        /* <DEDUP_REMOVED lines=76> */
.L_x_17929:
[----:B------:R-:W-:Y:S01]  /*41cc0*/  MOV R2, 0x0 ;  /* 0x0000000000027802 */ /* 0x000fe20000000f00 */
[----:B------:R-:W-:Y:S01]  /*41cd0*/  IMAD.MOV.U32 R3, RZ, RZ, 0x7ff00000 ;  /* 0x7ff00000ff037424 */ /* 0x000fe200078e00ff */
[----:B------:R-:W-:-:S05]  /*41ce0*/  FSETP.NEU.FTZ.AND P0, PT, R5, RZ, PT ;  /* 0x000000ff0500720b */ /* 0x000fca0003f1d000 */
[----:B------:R-:W-:-:S10]  /*41cf0*/  DFMA R2, R4, R2, +INF ;  /* 0x7ff000000402742b */ /* 0x000fd40000000002 */
[----:B------:R-:W-:Y:S02]  /*41d00*/  FSEL R64, R2, RZ, P0 ;  /* 0x000000ff02407208 */ /* 0x000fe40000000000 */
[----:B------:R-:W-:Y:S01]  /*41d10*/  FSEL R65, R3, -QNAN , P0 ;  /* 0xfff0000003417808 */ /* 0x000fe20000000000 */
[----:B------:R-:W-:Y:S06]  /*41d20*/  BRA `(.L_x_17905) ;  /* 0x00000004003c7947 */ /* 0x000fec0003800000 */
.L_x_17923:
        /* <DEDUP_REMOVED lines=26> */
.L_x_17931:
[----:B------:R-:W-:Y:S05]  /*41ed0*/  BSYNC B3 ;  /* 0x0000000000037941 */ /* 0x000fea0003800000 */
.L_x_17930:
        /* <DEDUP_REMOVED lines=21> */
.L_x_17933:
[----:B------:R-:W-:Y:S05]  /*42030*/  BSYNC B3 ;  /* 0x0000000000037941 */ /* 0x000fea0003800000 */
.L_x_17932:
[----:B------:R-:W-:Y:S02]  /*42040*/  IMAD.MOV.U32 R64, RZ, RZ, R2 ;  /* 0x000000ffff407224 */ /* 0x000fe400078e0002 */
[----:B------:R-:W-:Y:S01]  /*42050*/  IMAD.MOV.U32 R65, RZ, RZ, R3 ;  /* 0x000000ffff417224 */ /* 0x000fe200078e0003 */
[----:B------:R-:W-:Y:S06]  /*42060*/  BRA `(.L_x_17905) ;  /* 0x00000000006c7947 */ /* 0x000fec0003800000 */
.L_x_17906:
        /* <DEDUP_REMOVED lines=24> */
.L_x_17935:
[----:B------:R-:W-:Y:S05]  /*421f0*/  BSYNC B3 ;  /* 0x0000000000037941 */ /* 0x000fea0003800000 */
.L_x_17934:
[----:B------:R-:W-:Y:S02]  /*42200*/  IMAD.MOV.U32 R64, RZ, RZ, R4 ;  /* 0x000000ffff407224 */ /* 0x000fe400078e0004 */
[----:B------:R-:W-:-:S07]  /*42210*/  IMAD.MOV.U32 R65, RZ, RZ, R5 ;  /* 0x000000ffff417224 */ /* 0x000fce00078e0005 */
.L_x_17905:
[----:B------:R-:W-:Y:S05]  /*42220*/  BSYNC B2 ;  /* 0x0000000000027941 */ /* 0x000fea0003800000 */
.L_x_17901:
        /* <DEDUP_REMOVED lines=25> */
.L_x_17940:
[----:B------:R-:W-:Y:S05]  /*423c0*/  BSYNC B4 ;  /* 0x0000000000047941 */ /* 0x000fea0003800000 */
.L_x_17939:
        /* <DEDUP_REMOVED lines=49> */
.L_x_17942:
        /* <DEDUP_REMOVED lines=71> */
.L_x_17941:
        /* <DEDUP_REMOVED lines=37> */
.L_x_17951:
[----:B------:R-:W-:Y:S05]  /*42da0*/  BSYNC B6 ;  /* 0x0000000000067941 */ /* 0x000fea0003800000 */
.L_x_17950:
[----:B------:R-:W-:Y:S02]  /*42db0*/  IMAD.MOV.U32 R52, RZ, RZ, R2 ;  /* 0x000000ffff347224 */ /* 0x000fe400078e0002 */
[----:B------:R-:W-:Y:S01]  /*42dc0*/  IMAD.MOV.U32 R53, RZ, RZ, R3 ;  /* 0x000000ffff357224 */ /* 0x000fe200078e0003 */
[----:B------:R-:W-:Y:S06]  /*42dd0*/  BRA `(.L_x_17949) ;  /* 0x0000000000047947 */ /* 0x000fec0003800000 */
.L_x_17948:
[----:B------:R-:W-:-:S11]  /*42de0*/  DADD R52, -R62, R50 ;  /* 0x000000003e347229 */ /* 0x000fd60000000132 */
.L_x_17949:
[----:B------:R-:W-:Y:S05]  /*42df0*/  BSYNC B5 ;  /* 0x0000000000057941 */ /* 0x000fea0003800000 */
.L_x_17947:
        /* <DEDUP_REMOVED lines=28> */
.L_x_17956:
[----:B------:R-:W-:Y:S05]  /*42fc0*/  BSYNC B6 ;  /* 0x0000000000067941 */ /* 0x000fea0003800000 */
.L_x_17955:
[----:B------:R-:W-:Y:S02]  /*42fd0*/  IMAD.MOV.U32 R68, RZ, RZ, R2 ;  /* 0x000000ffff447224 */ /* 0x000fe400078e0002 */
[----:B------:R-:W-:Y:S01]  /*42fe0*/  IMAD.MOV.U32 R69, RZ, RZ, R3 ;  /* 0x000000ffff457224 */ /* 0x000fe200078e0003 */
[----:B------:R-:W-:Y:S06]  /*42ff0*/  BRA `(.L_x_17954) ;  /* 0x0000000000047947 */ /* 0x000fec0003800000 */
.L_x_17953:
[----:B------:R-:W-:-:S11]  /*43000*/  DADD R68, -R48, R46 ;  /* 0x0000000030447229 */ /* 0x000fd6000000012e */
.L_x_17954:
[----:B------:R-:W-:Y:S05]  /*43010*/  BSYNC B5 ;  /* 0x0000000000057941 */ /* 0x000fea0003800000 */
.L_x_17952:
        /* <DEDUP_REMOVED lines=27> */
.L_x_17958:
[----:B------:R-:W-:Y:S05]  /*431d0*/  BSYNC B5 ;  /* 0x0000000000057941 */ /* 0x000fea0003800000 */
.L_x_17957:
[----:B------:R-:W-:Y:S02]  /*431e0*/  IMAD.MOV.U32 R46, RZ, RZ, R4 ;  /* 0x000000ffff2e7224 */ /* 0x000fe400078e0004 */
[----:B------:R-:W-:Y:S01]  /*431f0*/  IMAD.MOV.U32 R47, RZ, RZ, R5 ;  /* 0x000000ffff2f7224 */ /* 0x000fe200078e0005 */
[----:B------:R-:W-:Y:S06]  /*43200*/  BRA `(.L_x_17959) ;  /* 0x0000000800347947 */ /* 0x000fec0003800000 */
.L_x_17946:
        /* <DEDUP_REMOVED lines=27> */
.L_x_17962:
[----:B------:R-:W-:Y:S05]  /*433c0*/  BSYNC B5 ;  /* 0x0000000000057941 */ /* 0x000fea0003800000 */
.L_x_17961:
[----:B------:R-:W-:Y:S02]  /*433d0*/  IMAD.MOV.U32 R46, RZ, RZ, R4 ;  /* 0x000000ffff2e7224 */ /* 0x000fe400078e0004 */
[----:B------:R-:W-:Y:S01]  /*433e0*/  IMAD.MOV.U32 R47, RZ, RZ, R5 ;  /* 0x000000ffff2f7224 */ /* 0x000fe200078e0005 */
[----:B------:R-:W-:Y:S06]  /*433f0*/  BRA `(.L_x_17959) ;  /* 0x0000000400b87947 */ /* 0x000fec0003800000 */
.L_x_17960:
        /* <DEDUP_REMOVED lines=28> */
.L_x_17964:
[----:B------:R-:W-:Y:S05]  /*435c0*/  BSYNC B5 ;  /* 0x0000000000057941 */ /* 0x000fea0003800000 */
.L_x_17963:
        /* <DEDUP_REMOVED lines=21> */
.L_x_17966:
[----:B------:R-:W-:Y:S05]  /*43720*/  BSYNC B5 ;  /* 0x0000000000057941 */ /* 0x000fea0003800000 */
.L_x_17965:
[----:B------:R-:W-:Y:S01]  /*43730*/  DMUL R66, R66, 8.11296384146066816958e+31 ;  /* 0x4690000042427828 */ /* 0x000fe20000000000 */
[----:B------:R-:W-:Y:S02]  /*43740*/  IMAD.MOV.U32 R46, RZ, RZ, R2 ;  /* 0x000000ffff2e7224 */ /* 0x000fe400078e0002 */
[----:B------:R-:W-:Y:S01]  /*43750*/  IMAD.MOV.U32 R47, RZ, RZ, R3 ;  /* 0x000000ffff2f7224 */ /* 0x000fe200078e0003 */
[----:B------:R-:W-:Y:S07]  /*43760*/  BRA `(.L_x_17959) ;  /* 0x0000000000dc7947 */ /* 0x000fee0003800000 */
.L_x_17945:
        /* <DEDUP_REMOVED lines=24> */
.L_x_17968:
[----:B------:R-:W-:Y:S05]  /*438f0*/  BSYNC B5 ;  /* 0x0000000000057941 */ /* 0x000fea0003800000 */
.L_x_17967:
        /* <DEDUP_REMOVED lines=28> */
.L_x_17970:
[----:B------:R-:W-:Y:S05]  /*43ac0*/  BSYNC B5 ;  /* 0x0000000000057941 */ /* 0x000fea0003800000 */
.L_x_17969:
[----:B------:R-:W-:-:S11]  /*43ad0*/  DMUL R46, R2, R46 ;  /* 0x0000002e022e7228 */ /* 0x000fd60000000000 */
.L_x_17959:
[----:B------:R-:W-:Y:S05]  /*43ae0*/  BSYNC B4 ;  /* 0x0000000000047941 */ /* 0x000fea0003800000 */
.L_x_17944:
[----:B------:R-:W-:Y:S05]  /*43af0*/  BRA `(.L_x_17971) ;  /* 0x0000000000087947 */ /* 0x000fea0003800000 */
.L_x_17938:
[----:B------:R-:W-:Y:S02]  /*43b00*/  DMUL R46, R44, 9.00719925474099200000e+15 ;  /* 0x434000002c2e7828 */ /* 0x000fe40000000000 */
[----:B------:R-:W-:-:S11]  /*43b10*/  DMUL R66, R66, 9.00719925474099200000e+15 ;  /* 0x4340000042427828 */ /* 0x000fd60000000000 */
.L_x_17971:
[----:B------:R-:W-:Y:S05]  /*43b20*/  BSYNC B2 ;  /* 0x0000000000027941 */ /* 0x000fea0003800000 */
.L_x_17937:
        /* <DEDUP_REMOVED lines=28> */
.L_x_17973:
[----:B------:R-:W-:Y:S05]  /*43cf0*/  BSYNC B2 ;  /* 0x0000000000027941 */ /* 0x000fea0003800000 */
.L_x_17972:
        /* <DEDUP_REMOVED lines=82> */
.L_x_17975:
[----:B------:R-:W-:Y:S02]  /*44220*/  FSEL R2, RZ, 3.37028055040000000000e+12, P1 ;  /* 0x54442d18ff027808 */ /* 0x000fe40000800000 */
[----:B------:R-:W-:-:S07]  /*44230*/  FSEL R3, RZ, 2.1426990032196044922, P1 ;  /* 0x400921fbff037808 */ /* 0x000fce0000800000 */
.L_x_17976:
[----:B------:R-:W-:Y:S05]  /*44240*/  BSYNC B0 ;  /* 0x0000000000007941 */ /* 0x000fea0003800000 */
.L_x_17974:
[----:B------:R-:W-:Y:S01]  /*44250*/  DADD R46, |R46|, |R66| ;  /* 0x000000002e2e7229 */ /* 0x000fe20000000642 */
[----:B------:R-:W-:-:S07]  /*44260*/  LOP3.LUT R67, R3, 0x80000000, R67, 0xb8, !PT ;  /* 0x8000000003437812 */ /* 0x000fce00078eb843 */
[----:B------:R-:W-:-:S06]  /*44270*/  DSETP.GTU.AND P0, PT, |R46|, +INF , PT ;  /* 0x7ff000002e00742a */ /* 0x000fcc0003f0c200 */
[----:B------:R-:W-:Y:S02]  /*44280*/  FSEL R2, R46, R2, P0 ;  /* 0x000000022e027208 */ /* 0x000fe40000000000 */
[----:B------:R-:W-:-:S07]  /*44290*/  FSEL R3, R47, R67, P0 ;  /* 0x000000432f037208 */ /* 0x000fce0000000000 */
.L_x_17943:
[----:B------:R-:W-:Y:S05]  /*442a0*/  BSYNC B3 ;  /* 0x0000000000037941 */ /* 0x000fea0003800000 */
.L_x_17936:
[----:B------:R-:W-:Y:S01]  /*442b0*/  LOP3.LUT R23, R3, 0x80000000, R23, 0xb8, !PT ;  /* 0x8000000003177812 */ /* 0x000fe200078eb817 */
[----:B------:R-:W-:Y:S01]  /*442c0*/  IMAD.MOV.U32 R20, RZ, RZ, R64 ;  /* 0x000000ffff147224 */ /* 0x000fe200078e0040 */
[----:B------:R-:W-:Y:S02]  /*442d0*/  LOP3.LUT R21, R65, 0x80000000, R21, 0xb8, !PT ;  /* 0x8000000041157812 */ /* 0x000fe400078eb815 */
[----:B------:R-:W-:Y:S01]  /*442e0*/  MOV R22, R2 ;  /* 0x0000000200167202 */ /* 0x000fe20000000f00 */
[----:B------:R-:W-:Y:S06]  /*442f0*/  BRA `(.L_x_17900) ;  /* 0x0000005800e07947 */ /* 0x000fec0003800000 */
.L_x_17899:
        /* <DEDUP_REMOVED lines=113> */
.L_x_17982:
[----:B------:R-:W-:Y:S05]  /*44a10*/  BSYNC B0 ;  /* 0x0000000000007941 */ /* 0x000fea0003800000 */
.L_x_17981:
        /* <DEDUP_REMOVED lines=8> */
.L_x_17984:
[----:B------:R-:W-:Y:S05]  /*44aa0*/  BSYNC B3 ;  /* 0x0000000000037941 */ /* 0x000fea0003800000 */
.L_x_17983:
        /* <DEDUP_REMOVED lines=82> */
.L_x_17986:
[----:B------:R-:W-:-:S04]  /*44fd0*/  ISETP.GE.AND P0, PT, R45, RZ, PT ;  /* 0x000000ff2d00720c */ /* 0x000fc80003f06270 */
[----:B------:R-:W-:Y:S02]  /*44fe0*/  FSEL R6, RZ, 3.37028055040000000000e+12, P0 ;  /* 0x54442d18ff067808 */ /* 0x000fe40000000000 */
[----:B------:R-:W-:-:S07]  /*44ff0*/  FSEL R7, RZ, 2.1426990032196044922, P0 ;  /* 0x400921fbff077808 */ /* 0x000fce0000000000 */
.L_x_17987:
[----:B------:R-:W-:Y:S05]  /*45000*/  BSYNC B0 ;  /* 0x0000000000007941 */ /* 0x000fea0003800000 */
.L_x_17985:
[----:B------:R-:W-:Y:S01]  /*45010*/  DADD R2, |R20|, |R22| ;  /* 0x0000000014027229 */ /* 0x000fe20000000616 */
[----:B------:R-:W-:Y:S01]  /*45020*/  LOP3.LUT R11, R7, 0x80000000, R11, 0xb8, !PT ;  /* 0x80000000070b7812 */ /* 0x000fe200078eb80b */
[----:B------:R-:W-:-:S06]  /*45030*/  DMUL R46, R46, 0.5 ;  /* 0x3fe000002e2e7828 */ /* 0x000fcc0000000000 */
[----:B------:R-:W-:-:S06]  /*45040*/  DSETP.GTU.AND P0, PT, |R2|, +INF , PT ;  /* 0x7ff000000200742a */ /* 0x000fcc0003f0c200 */
[----:B------:R-:W-:Y:S02]  /*45050*/  FSEL R6, R2, R6, P0 ;  /* 0x0000000602067208 */ /* 0x000fe40000000000 */
[----:B------:R-:W-:Y:S01]  /*45060*/  FSEL R7, R3, R11, P0 ;  /* 0x0000000b03077208 */ /* 0x000fe20000000000 */
[----:B------:R-:W-:Y:S06]  /*45070*/  BRA `(.L_x_17988) ;  /* 0x0000004c00187947 */ /* 0x000fec0003800000 */
.L_x_17980:
        /* <DEDUP_REMOVED lines=135> */
.L_x_17990:
[----:B------:R-:W-:Y:S05]  /*458f0*/  BSYNC B0 ;  /* 0x0000000000007941 */ /* 0x000fea0003800000 */
.L_x_17989:
        /* <DEDUP_REMOVED lines=8> */
.L_x_17992:
[----:B------:R-:W-:Y:S05]  /*45980*/  BSYNC B3 ;  /* 0x0000000000037941 */ /* 0x000fea0003800000 */
.L_x_17991:
        /* <DEDUP_REMOVED lines=82> */
.L_x_17994:
[----:B------:R-:W-:-:S04]  /*45eb0*/  ISETP.GE.AND P0, PT, R45, RZ, PT ;  /* 0x000000ff2d00720c */ /* 0x000fc80003f06270 */
[----:B------:R-:W-:Y:S02]  /*45ec0*/  FSEL R6, RZ, 3.37028055040000000000e+12, P0 ;  /* 0x54442d18ff067808 */ /* 0x000fe40000000000 */
[----:B------:R-:W-:-:S07]  /*45ed0*/  FSEL R7, RZ, 2.1426990032196044922, P0 ;  /* 0x400921fbff077808 */ /* 0x000fce0000000000 */
.L_x_17995:
[----:B------:R-:W-:Y:S05]  /*45ee0*/  BSYNC B0 ;  /* 0x0000000000007941 */ /* 0x000fea0003800000 */
.L_x_17993:
[----:B------:R-:W-:Y:S01]  /*45ef0*/  DADD R2, |R20|, |R22| ;  /* 0x0000000014027229 */ /* 0x000fe20000000616 */
[----:B------:R-:W-:-:S07]  /*45f00*/  LOP3.LUT R11, R7, 0x80000000, R11, 0xb8, !PT ;  /* 0x80000000070b7812 */ /* 0x000fce00078eb80b */
[----:B------:R-:W-:-:S06]  /*45f10*/  DSETP.GTU.AND P0, PT, |R2|, +INF , PT ;  /* 0x7ff000000200742a */ /* 0x000fcc0003f0c200 */
[----:B------:R-:W-:Y:S02]  /*45f20*/  FSEL R6, R2, R6, P0 ;  /* 0x0000000602067208 */ /* 0x000fe40000000000 */
[----:B------:R-:W-:Y:S01]  /*45f30*/  FSEL R7, R3, R11, P0 ;  /* 0x0000000b03077208 */ /* 0x000fe20000000000 */
[----:B------:R-:W-:Y:S06]  /*45f40*/  BRA `(.L_x_17988) ;  /* 0x0000003c00647947 */ /* 0x000fec0003800000 */
.L_x_17979:
        /* <DEDUP_REMOVED lines=23> */
.L_x_17997:
[----:B------:R-:W-:Y:S05]  /*460c0*/  BSYNC B3 ;  /* 0x0000000000037941 */ /* 0x000fea0003800000 */
.L_x_17996:
        /* <DEDUP_REMOVED lines=24> */
[----:B------:R-:W-:Y:S01]  /*46250*/  MOV R4, R2 ;  /* 0x0000000200047202 */ /* 0x000fe20000000f00 */
[----:B------:R-:W-:-:S07]  /*46260*/  IMAD.MOV.U32 R5, RZ, RZ, R3 ;  /* 0x000000ffff057224 */ /* 0x000fce00078e0003 */
.L_x_17999:
[----:B------:R-:W-:Y:S05]  /*46270*/  BSYNC B3 ;  /* 0x0000000000037941 */ /* 0x000fea0003800000 */
.L_x_17998:
        /* <DEDUP_REMOVED lines=136> */
.L_x_18001:
[----:B------:R-:W-:Y:S05]  /*46b00*/  BSYNC B0 ;  /* 0x0000000000007941 */ /* 0x000fea0003800000 */
.L_x_18000:
        /* <DEDUP_REMOVED lines=8> */
.L_x_18003:
[----:B------:R-:W-:Y:S05]  /*46b90*/  BSYNC B3 ;  /* 0x0000000000037941 */ /* 0x000fea0003800000 */
.L_x_18002:
        /* <DEDUP_REMOVED lines=82> */
.L_x_18005:
[----:B------:R-:W-:-:S04]  /*470c0*/  ISETP.GE.AND P0, PT, R45, RZ, PT ;  /* 0x000000ff2d00720c */ /* 0x000fc80003f06270 */
[----:B------:R-:W-:Y:S02]  /*470d0*/  FSEL R6, RZ, 3.37028055040000000000e+12, P0 ;  /* 0x54442d18ff067808 */ /* 0x000fe40000000000 */
[----:B------:R-:W-:-:S07]  /*470e0*/  FSEL R7, RZ, 2.1426990032196044922, P0 ;  /* 0x400921fbff077808 */ /* 0x000fce0000000000 */
.L_x_18006:
[----:B------:R-:W-:Y:S05]  /*470f0*/  BSYNC B0 ;  /* 0x0000000000007941 */ /* 0x000fea0003800000 */
.L_x_18004:
[----:B------:R-:W-:Y:S01]  /*47100*/  DADD R2, |R20|, |R22| ;  /* 0x0000000014027229 */ /* 0x000fe20000000616 */
[----:B------:R-:W-:Y:S01]  /*47110*/  LOP3.LUT R11, R7, 0x80000000, R11, 0xb8, !PT ;  /* 0x80000000070b7812 */ /* 0x000fe200078eb80b */
[----:B------:R-:W-:-:S06]  /*47120*/  DADD R46, R46, 1 ;  /* 0x3ff000002e2e7429 */ /* 0x000fcc0000000000 */
[----:B------:R-:W-:-:S06]  /*47130*/  DSETP.GTU.AND P0, PT, |R2|, +INF , PT ;  /* 0x7ff000000200742a */ /* 0x000fcc0003f0c200 */
[----:B------:R-:W-:Y:S02]  /*47140*/  FSEL R6, R2, R6, P0 ;  /* 0x0000000602067208 */ /* 0x000fe40000000000 */
[----:B------:R-:W-:Y:S01]  /*47150*/  FSEL R7, R3, R11, P0 ;  /* 0x0000000b03077208 */ /* 0x000fe20000000000 */
[----:B------:R-:W-:Y:S06]  /*47160*/  BRA `(.L_x_17988) ;  /* 0x0000002800dc7947 */ /* 0x000fec0003800000 */
.L_x_17978:
        /* <DEDUP_REMOVED lines=108> */
.L_x_18010:
[----:B------:R-:W-:Y:S05]  /*47830*/  BSYNC B0 ;  /* 0x0000000000007941 */ /* 0x000fea0003800000 */
.L_x_18009:
        /* <DEDUP_REMOVED lines=8> */
.L_x_18012:
[----:B------:R-:W-:Y:S05]  /*478c0*/  BSYNC B3 ;  /* 0x0000000000037941 */ /* 0x000fea0003800000 */
.L_x_18011:
        /* <DEDUP_REMOVED lines=73> */
.L_x_18014:
[----:B------:R-:W-:Y:S05]  /*47d60*/  BSYNC B0 ;  /* 0x0000000000007941 */ /* 0x000fea0003800000 */
.L_x_18013:
[----:B------:R-:W-:Y:S01]  /*47d70*/  LOP3.LUT R3, R7, 0x80000000, R23, 0xb8, !PT ;  /* 0x8000000007037812 */ /* 0x000fe200078eb817 */
[----:B------:R-:W-:Y:S01]  /*47d80*/  DMUL R46, R46, 0.5 ;  /* 0x3fe000002e2e7828 */ /* 0x000fe20000000000 */
[----:B------:R-:W-:Y:S02]  /*47d90*/  FSEL R6, R4, R6, P0 ;  /* 0x0000000604067208 */ /* 0x000fe40000000000 */
[----:B------:R-:W-:Y:S01]  /*47da0*/  FSEL R7, R5, R3, P0 ;  /* 0x0000000305077208 */ /* 0x000fe20000000000 */
[----:B------:R-:W-:Y:S07]  /*47db0*/  BRA `(.L_x_17988) ;  /* 0x0000001c00c87947 */ /* 0x000fee0003800000 */
.L_x_18008:
        /* <DEDUP_REMOVED lines=135> */
.L_x_18016:
[----:B------:R-:W-:Y:S05]  /*48630*/  BSYNC B0 ;  /* 0x0000000000007941 */ /* 0x000fea0003800000 */
.L_x_18015:
        /* <DEDUP_REMOVED lines=8> */
.L_x_18018:
[----:B------:R-:W-:Y:S05]  /*486c0*/  BSYNC B3 ;  /* 0x0000000000037941 */ /* 0x000fea0003800000 */
.L_x_18017:
        /* <DEDUP_REMOVED lines=73> */
.L_x_18020:
[----:B------:R-:W-:Y:S05]  /*48b60*/  BSYNC B0 ;  /* 0x0000000000007941 */ /* 0x000fea0003800000 */
.L_x_18019:
[----:B------:R-:W-:Y:S02]  /*48b70*/  LOP3.LUT R3, R7, 0x80000000, R23, 0xb8, !PT ;  /* 0x8000000007037812 */ /* 0x000fe400078eb817 */
[----:B------:R-:W-:Y:S02]  /*48b80*/  FSEL R6, R4, R6, P1 ;  /* 0x0000000604067208 */ /* 0x000fe40000800000 */
[----:B------:R-:W-:Y:S01]  /*48b90*/  FSEL R7, R5, R3, P1 ;  /* 0x0000000305077208 */ /* 0x000fe20000800000 */
[----:B------:R-:W-:Y:S06]  /*48ba0*/  BRA `(.L_x_17988) ;  /* 0x00000010004c7947 */ /* 0x000fec0003800000 */
.L_x_18007:
        /* <DEDUP_REMOVED lines=23> */
.L_x_18022:
[----:B------:R-:W-:Y:S05]  /*48d20*/  BSYNC B3 ;  /* 0x0000000000037941 */ /* 0x000fea0003800000 */
.L_x_18021:
        /* <DEDUP_REMOVED lines=24> */
[----:B------:R-:W-:Y:S01]  /*48eb0*/  IMAD.MOV.U32 R4, RZ, RZ, R2 ;  /* 0x000000ffff047224 */ /* 0x000fe200078e0002 */
[----:B------:R-:W-:-:S07]  /*48ec0*/  MOV R5, R3 ;  /* 0x0000000300057202 */ /* 0x000fce0000000f00 */
.L_x_18024:
[----:B------:R-:W-:Y:S05]  /*48ed0*/  BSYNC B3 ;  /* 0x0000000000037941 */ /* 0x000fea0003800000 */
.L_x_18023:
        /* <DEDUP_REMOVED lines=136> */
.L_x_18026:
[----:B------:R-:W-:Y:S05]  /*49760*/  BSYNC B0 ;  /* 0x0000000000007941 */ /* 0x000fea0003800000 */
.L_x_18025:
        /* <DEDUP_REMOVED lines=8> */
.L_x_18028:
[----:B------:R-:W-:Y:S05]  /*497f0*/  BSYNC B3 ;  /* 0x0000000000037941 */ /* 0x000fea0003800000 */
.L_x_18027:
        /* <DEDUP_REMOVED lines=74> */
.L_x_18030:
[----:B------:R-:W-:Y:S05]  /*49ca0*/  BSYNC B0 ;  /* 0x0000000000007941 */ /* 0x000fea0003800000 */
.L_x_18029:
[----:B------:R-:W-:Y:S02]  /*49cb0*/  LOP3.LUT R3, R7, 0x80000000, R23, 0xb8, !PT ;  /* 0x8000000007037812 */ /* 0x000fe400078eb817 */
[----:B------:R-:W-:Y:S02]  /*49cc0*/  FSEL R6, R4, R6, P1 ;  /* 0x0000000604067208 */ /* 0x000fe40000800000 */
[----:B------:R-:W-:-:S07]  /*49cd0*/  FSEL R7, R5, R3, P1 ;  /* 0x0000000305077208 */ /* 0x000fce0000800000 */
.L_x_17988:
[----:B------:R-:W-:Y:S05]  /*49ce0*/  BSYNC B2 ;  /* 0x0000000000027941 */ /* 0x000fea0003800000 */
.L_x_17977:
        /* <DEDUP_REMOVED lines=8> */
.L_x_17898:
        /* <DEDUP_REMOVED lines=17> */
.L_x_17900:
[----:B------:R-:W-:Y:S05]  /*49e80*/  BSYNC B1 ;  /* 0x0000000000017941 */ /* 0x000fea0003800000 */
.L_x_17897:
        /* <DEDUP_REMOVED lines=134> */
.L_x_18038:
[----:B------:R-:W-:Y:S05]  /*4a6f0*/  BSYNC B3 ;  /* 0x0000000000037941 */ /* 0x000fea0003800000 */
.L_x_18037:
        /* <DEDUP_REMOVED lines=82> */
.L_x_18036:
        /* <DEDUP_REMOVED lines=36> */
.L_x_18046:
[----:B------:R-:W-:Y:S05]  /*4ae60*/  BSYNC B4 ;  /* 0x0000000000047941 */ /* 0x000fea0003800000 */
.L_x_18045:
[----:B------:R-:W-:Y:S02]  /*4ae70*/  IMAD.MOV.U32 R52, RZ, RZ, R2 ;  /* 0x000000ffff347224 */ /* 0x000fe400078e0002 */
[----:B------:R-:W-:Y:S01]  /*4ae80*/  IMAD.MOV.U32 R53, RZ, RZ, R3 ;  /* 0x000000ffff357224 */ /* 0x000fe200078e0003 */
[----:B------:R-:W-:Y:S06]  /*4ae90*/  BRA `(.L_x_18044) ;  /* 0x0000000000047947 */ /* 0x000fec0003800000 */
.L_x_18043:
[----:B------:R-:W-:-:S11]  /*4aea0*/  DADD R52, -R62, R50 ;  /* 0x000000003e347229 */ /* 0x000fd60000000132 */
.L_x_18044:
[----:B------:R-:W-:Y:S05]  /*4aeb0*/  BSYNC B3 ;  /* 0x0000000000037941 */ /* 0x000fea0003800000 */
.L_x_18042:
        /* <DEDUP_REMOVED lines=31> */
.L_x_18051:
[----:B------:R-:W-:Y:S05]  /*4b0b0*/  BSYNC B4 ;  /* 0x0000000000047941 */ /* 0x000fea0003800000 */
.L_x_18050:
[----:B------:R-:W-:Y:S05]  /*4b0c0*/  BRA `(.L_x_18049) ;  /* 0x0000000000047947 */ /* 0x000fea0003800000 */
.L_x_18048:
[----:B------:R-:W-:-:S11]  /*4b0d0*/  DADD R2, R46, -R8 ;  /* 0x000000002e027229 */ /* 0x000fd60000000808 */
.L_x_18049:
[----:B------:R-:W-:Y:S05]  /*4b0e0*/  BSYNC B3 ;  /* 0x0000000000037941 */ /* 0x000fea0003800000 */
.L_x_18047:
        /* <DEDUP_REMOVED lines=29> */
.L_x_18053:
[----:B------:R-:W-:Y:S05]  /*4b2c0*/  BSYNC B3 ;  /* 0x0000000000037941 */ /* 0x000fea0003800000 */
.L_x_18052:
        /* <DEDUP_REMOVED lines=86> */
.L_x_18054:
        /* <DEDUP_REMOVED lines=22> */
.L_x_18056:
[----:B------:R-:W-:Y:S05]  /*4b990*/  BSYNC B3 ;  /* 0x0000000000037941 */ /* 0x000fea0003800000 */
.L_x_18055:
        /* <DEDUP_REMOVED lines=30> */
.L_x_18041:
        /* <DEDUP_REMOVED lines=25> */
.L_x_18059:
[----:B------:R-:W-:Y:S05]  /*4bd10*/  BSYNC B3 ;  /* 0x0000000000037941 */ /* 0x000fea0003800000 */
.L_x_18058:
        /* <DEDUP_REMOVED lines=27> */
.L_x_18062:
[----:B------:R-:W-:Y:S05]  /*4bed0*/  BSYNC B3 ;  /* 0x0000000000037941 */ /* 0x000fea0003800000 */
.L_x_18061:
        /* <DEDUP_REMOVED lines=30> */
.L_x_18060:
        /* <DEDUP_REMOVED lines=76> */
.L_x_18063:
[----:B------:R-:W-:Y:S01]  /*4c580*/  IMAD.MOV.U32 R2, RZ, RZ, 0x0 ;  /* 0x00000000ff027424 */ /* 0x000fe200078e00ff */
[----:B------:R-:W-:Y:S01]  /*4c590*/  FSETP.NEU.FTZ.AND P0, PT, R5, RZ, PT ;  /* 0x000000ff0500720b */ /* 0x000fe20003f1d000 */
[----:B------:R-:W-:-:S06]  /*4c5a0*/  IMAD.MOV.U32 R3, RZ, RZ, 0x7ff00000 ;  /* 0x7ff00000ff037424 */ /* 0x000fcc00078e00ff */
[----:B------:R-:W-:-:S10]  /*4c5b0*/  DFMA R2, R4, R2, +INF ;  /* 0x7ff000000402742b */ /* 0x000fd40000000002 */
[----:B------:R-:W-:Y:S02]  /*4c5c0*/  FSEL R64, R2, RZ, P0 ;  /* 0x000000ff02407208 */ /* 0x000fe40000000000 */
[----:B------:R-:W-:Y:S01]  /*4c5d0*/  FSEL R65, R3, -QNAN , P0 ;  /* 0xfff0000003417808 */ /* 0x000fe20000000000 */
[----:B------:R-:W-:Y:S06]  /*4c5e0*/  BRA `(.L_x_18039) ;  /* 0x00000004003c7947 */ /* 0x000fec0003800000 */
.L_x_18057:
        /* <DEDUP_REMOVED lines=26> */
.L_x_18065:
[----:B------:R-:W-:Y:S05]  /*4c790*/  BSYNC B3 ;  /* 0x0000000000037941 */ /* 0x000fea0003800000 */
.L_x_18064:
        /* <DEDUP_REMOVED lines=21> */
.L_x_18067:
[----:B------:R-:W-:Y:S05]  /*4c8f0*/  BSYNC B3 ;  /* 0x0000000000037941 */ /* 0x000fea0003800000 */
.L_x_18066:
[----:B------:R-:W-:Y:S01]  /*4c900*/  MOV R64, R2 ;  /* 0x0000000200407202 */ /* 0x000fe20000000f00 */
[----:B------:R-:W-:Y:S01]  /*4c910*/  IMAD.MOV.U32 R65, RZ, RZ, R3 ;  /* 0x000000ffff417224 */ /* 0x000fe200078e0003 */
[----:B------:R-:W-:Y:S06]  /*4c920*/  BRA `(.L_x_18039) ;  /* 0x00000000006c7947 */ /* 0x000fec0003800000 */
.L_x_18040:
        /* <DEDUP_REMOVED lines=24> */
.L_x_18069:
[----:B------:R-:W-:Y:S05]  /*4cab0*/  BSYNC B3 ;  /* 0x0000000000037941 */ /* 0x000fea0003800000 */
.L_x_18068:
[----:B------:R-:W-:Y:S02]  /*4cac0*/  IMAD.MOV.U32 R64, RZ, RZ, R4 ;  /* 0x000000ffff407224 */ /* 0x000fe400078e0004 */
[----:B------:R-:W-:-:S07]  /*4cad0*/  IMAD.MOV.U32 R65, RZ, RZ, R5 ;  /* 0x000000ffff417224 */ /* 0x000fce00078e0005 */
.L_x_18039:
[----:B------:R-:W-:Y:S05]  /*4cae0*/  BSYNC B2 ;  /* 0x0000000000027941 */ /* 0x000fea0003800000 */
.L_x_18035:
        /* <DEDUP_REMOVED lines=25> */
.L_x_18074:
[----:B------:R-:W-:Y:S05]  /*4cc80*/  BSYNC B4 ;  /* 0x0000000000047941 */ /* 0x000fea0003800000 */
.L_x_18073:
        /* <DEDUP_REMOVED lines=49> */
.L_x_18076:
        /* <DEDUP_REMOVED lines=71> */
.L_x_18075:
        /* <DEDUP_REMOVED lines=37> */
.L_x_18085:
[----:B------:R-:W-:Y:S05]  /*4d660*/  BSYNC B6 ;  /* 0x0000000000067941 */ /* 0x000fea0003800000 */
.L_x_18084:
[----:B------:R-:W-:Y:S02]  /*4d670*/  IMAD.MOV.U32 R52, RZ, RZ, R2 ;  /* 0x000000ffff347224 */ /* 0x000fe400078e0002 */
[----:B------:R-:W-:Y:S01]  /*4d680*/  IMAD.MOV.U32 R53, RZ, RZ, R3 ;  /* 0x000000ffff357224 */ /* 0x000fe200078e0003 */
[----:B------:R-:W-:Y:S06]  /*4d690*/  BRA `(.L_x_18083) ;  /* 0x0000000000047947 */ /* 0x000fec0003800000 */
.L_x_18082:
[----:B------:R-:W-:-:S11]  /*4d6a0*/  DADD R52, -R62, R50 ;  /* 0x000000003e347229 */ /* 0x000fd60000000132 */
.L_x_18083:
[----:B------:R-:W-:Y:S05]  /*4d6b0*/  BSYNC B5 ;  /* 0x0000000000057941 */ /* 0x000fea0003800000 */
.L_x_18081:
        /* <DEDUP_REMOVED lines=28> */
.L_x_18090:
[----:B------:R-:W-:Y:S05]  /*4d880*/  BSYNC B6 ;  /* 0x0000000000067941 */ /* 0x000fea0003800000 */
.L_x_18089:
[----:B------:R-:W-:Y:S02]  /*4d890*/  IMAD.MOV.U32 R68, RZ, RZ, R2 ;  /* 0x000000ffff447224 */ /* 0x000fe400078e0002 */
[----:B------:R-:W-:Y:S01]  /*4d8a0*/  IMAD.MOV.U32 R69, RZ, RZ, R3 ;  /* 0x000000ffff457224 */ /* 0x000fe200078e0003 */
[----:B------:R-:W-:Y:S06]  /*4d8b0*/  BRA `(.L_x_18088) ;  /* 0x0000000000047947 */ /* 0x000fec0003800000 */
.L_x_18087:
[----:B------:R-:W-:-:S11]  /*4d8c0*/  DADD R68, -R48, R46 ;  /* 0x0000000030447229 */ /* 0x000fd6000000012e */
.L_x_18088:
[----:B------:R-:W-:Y:S05]  /*4d8d0*/  BSYNC B5 ;  /* 0x0000000000057941 */ /* 0x000fea0003800000 */
.L_x_18086:
        /* <DEDUP_REMOVED lines=27> */
.L_x_18092:
[----:B------:R-:W-:Y:S05]  /*4da90*/  BSYNC B5 ;  /* 0x0000000000057941 */ /* 0x000fea0003800000 */
.L_x_18091:
[----:B------:R-:W-:Y:S02]  /*4daa0*/  IMAD.MOV.U32 R46, RZ, RZ, R4 ;  /* 0x000000ffff2e7224 */ /* 0x000fe400078e0004 */
[----:B------:R-:W-:Y:S01]  /*4dab0*/  IMAD.MOV.U32 R47, RZ, RZ, R5 ;  /* 0x000000ffff2f7224 */ /* 0x000fe200078e0005 */
[----:B------:R-:W-:Y:S06]  /*4dac0*/  BRA `(.L_x_18093) ;  /* 0x0000000800347947 */ /* 0x000fec0003800000 */
.L_x_18080:
        /* <DEDUP_REMOVED lines=27> */
.L_x_18096:
[----:B------:R-:W-:Y:S05]  /*4dc80*/  BSYNC B5 ;  /* 0x0000000000057941 */ /* 0x000fea0003800000 */
.L_x_18095:
[----:B------:R-:W-:Y:S02]  /*4dc90*/  IMAD.MOV.U32 R46, RZ, RZ, R4 ;  /* 0x000000ffff2e7224 */ /* 0x000fe400078e0004 */
[----:B------:R-:W-:Y:S01]  /*4dca0*/  IMAD.MOV.U32 R47, RZ, RZ, R5 ;  /* 0x000000ffff2f7224 */ /* 0x000fe200078e0005 */
[----:B------:R-:W-:Y:S06]  /*4dcb0*/  BRA `(.L_x_18093) ;  /* 0x0000000400b87947 */ /* 0x000fec0003800000 */
.L_x_18094:
        /* <DEDUP_REMOVED lines=28> */
.L_x_18098:
[----:B------:R-:W-:Y:S05]  /*4de80*/  BSYNC B5 ;  /* 0x0000000000057941 */ /* 0x000fea0003800000 */
.L_x_18097:
        /* <DEDUP_REMOVED lines=21> */
.L_x_18100:
[----:B------:R-:W-:Y:S05]  /*4dfe0*/  BSYNC B5 ;  /* 0x0000000000057941 */ /* 0x000fea0003800000 */
.L_x_18099:
[----:B------:R-:W-:Y:S01]  /*4dff0*/  DMUL R66, R66, 8.11296384146066816958e+31 ;  /* 0x4690000042427828 */ /* 0x000fe20000000000 */
[----:B------:R-:W-:Y:S01]  /*4e000*/  IMAD.MOV.U32 R46, RZ, RZ, R2 ;  /* 0x000000ffff2e7224 */ /* 0x000fe200078e0002 */
[----:B------:R-:W-:Y:S01]  /*4e010*/  MOV R47, R3 ;  /* 0x00000003002f7202 */ /* 0x000fe20000000f00 */
[----:B------:R-:W-:Y:S08]  /*4e020*/  BRA `(.L_x_18093) ;  /* 0x0000000000dc7947 */ /* 0x000ff00003800000 */
.L_x_18079:
        /* <DEDUP_REMOVED lines=24> */
.L_x_18102:
[----:B------:R-:W-:Y:S05]  /*4e1b0*/  BSYNC B5 ;  /* 0x0000000000057941 */ /* 0x000fea0003800000 */
.L_x_18101:
        /* <DEDUP_REMOVED lines=28> */
.L_x_18104:
[----:B------:R-:W-:Y:S05]  /*4e380*/  BSYNC B5 ;  /* 0x0000000000057941 */ /* 0x000fea0003800000 */
.L_x_18103:
[----:B------:R-:W-:-:S11]  /*4e390*/  DMUL R46, R2, R46 ;  /* 0x0000002e022e7228 */ /* 0x000fd60000000000 */
.L_x_18093:
[----:B------:R-:W-:Y:S05]  /*4e3a0*/  BSYNC B4 ;  /* 0x0000000000047941 */ /* 0x000fea0003800000 */
.L_x_18078:
[----:B------:R-:W-:Y:S05]  /*4e3b0*/  BRA `(.L_x_18105) ;  /* 0x0000000000087947 */ /* 0x000fea0003800000 */
.L_x_18072:
[----:B------:R-:W-:Y:S02]  /*4e3c0*/  DMUL R46, R44, 9.00719925474099200000e+15 ;  /* 0x434000002c2e7828 */ /* 0x000fe40000000000 */
[----:B------:R-:W-:-:S11]  /*4e3d0*/  DMUL R66, R66, 9.00719925474099200000e+15 ;  /* 0x4340000042427828 */ /* 0x000fd60000000000 */
.L_x_18105:
[----:B------:R-:W-:Y:S05]  /*4e3e0*/  BSYNC B2 ;  /* 0x0000000000027941 */ /* 0x000fea0003800000 */
.L_x_18071:
        /* <DEDUP_REMOVED lines=28> */
.L_x_18107:
[----:B------:R-:W-:Y:S05]  /*4e5b0*/  BSYNC B2 ;  /* 0x0000000000027941 */ /* 0x000fea0003800000 */
.L_x_18106:
        /* <DEDUP_REMOVED lines=82> */
.L_x_18109:
[----:B------:R-:W-:Y:S02]  /*4eae0*/  FSEL R2, RZ, 3.37028055040000000000e+12, P1 ;  /* 0x54442d18ff027808 */ /* 0x000fe40000800000 */
[----:B------:R-:W-:-:S07]  /*4eaf0*/  FSEL R3, RZ, 2.1426990032196044922, P1 ;  /* 0x400921fbff037808 */ /* 0x000fce0000800000 */
.L_x_18110:
[----:B------:R-:W-:Y:S05]  /*4eb00*/  BSYNC B0 ;  /* 0x0000000000007941 */ /* 0x000fea0003800000 */
.L_x_18108:
[----:B------:R-:W-:Y:S01]  /*4eb10*/  DADD R46, |R46|, |R66| ;  /* 0x000000002e2e7229 */ /* 0x000fe20000000642 */
[----:B------:R-:W-:-:S07]  /*4eb20*/  LOP3.LUT R67, R3, 0x80000000, R67, 0xb8, !PT ;  /* 0x8000000003437812 */ /* 0x000fce00078eb843 */
[----:B------:R-:W-:-:S06]  /*4eb30*/  DSETP.GTU.AND P0, PT, |R46|, +INF , PT ;  /* 0x7ff000002e00742a */ /* 0x000fcc0003f0c200 */
[----:B------:R-:W-:Y:S02]  /*4eb40*/  FSEL R2, R46, R2, P0 ;  /* 0x000000022e027208 */ /* 0x000fe40000000000 */
[----:B------:R-:W-:-:S07]  /*4eb50*/  FSEL R3, R47, R67, P0 ;  /* 0x000000432f037208 */ /* 0x000fce0000000000 */
.L_x_18077:
[----:B------:R-:W-:Y:S05]  /*4eb60*/  BSYNC B3 ;  /* 0x0000000000037941 */ /* 0x000fea0003800000 */
.L_x_18070:
[----:B------:R-:W-:Y:S01]  /*4eb70*/  LOP3.LUT R19, R3, 0x80000000, R19, 0xb8, !PT ;  /* 0x8000000003137812 */ /* 0x000fe200078eb813 */
[----:B------:R-:W-:Y:S01]  /*4eb80*/  IMAD.MOV.U32 R18, RZ, RZ, R2 ;  /* 0x000000ffff127224 */ /* 0x000fe200078e0002 */
[----:B------:R-:W-:Y:S01]  /*4eb90*/  LOP3.LUT R17, R65, 0x80000000, R17, 0xb8, !PT ;  /* 0x8000000041117812 */ /* 0x000fe200078eb811 */
[----:B------:R-:W-:Y:S01]  /*4eba0*/  IMAD.MOV.U32 R16, RZ, RZ, R64 ;  /* 0x000000ffff107224 */ /* 0x000fe200078e0040 */
[----:B------:R-:W-:Y:S06]  /*4ebb0*/  BRA `(.L_x_18034) ;  /* 0x0000005800e07947 */ /* 0x000fec0003800000 */
.L_x_18033:
        /* <DEDUP_REMOVED lines=113> */
.L_x_18116:
[----:B------:R-:W-:Y:S05]  /*4f2d0*/  BSYNC B0 ;  /* 0x0000000000007941 */ /* 0x000fea0003800000 */
.L_x_18115:
        /* <DEDUP_REMOVED lines=8> */
.L_x_18118:
[----:B------:R-:W-:Y:S05]  /*4f360*/  BSYNC B3 ;  /* 0x0000000000037941 */ /* 0x000fea0003800000 */
.L_x_18117:
        /* <DEDUP_REMOVED lines=82> */
.L_x_18120:
[----:B------:R-:W-:-:S04]  /*4f890*/  ISETP.GE.AND P0, PT, R45, RZ, PT ;  /* 0x000000ff2d00720c */ /* 0x000fc80003f06270 */
[----:B------:R-:W-:Y:S02]  /*4f8a0*/  FSEL R6, RZ, 3.37028055040000000000e+12, P0 ;  /* 0x54442d18ff067808 */ /* 0x000fe40000000000 */
[----:B------:R-:W-:-:S07]  /*4f8b0*/  FSEL R7, RZ, 2.1426990032196044922, P0 ;  /* 0x400921fbff077808 */ /* 0x000fce0000000000 */
.L_x_18121:
[----:B------:R-:W-:Y:S05]  /*4f8c0*/  BSYNC B0 ;  /* 0x0000000000007941 */ /* 0x000fea0003800000 */
.L_x_18119:
[----:B------:R-:W-:Y:S01]  /*4f8d0*/  DADD R2, |R16|, |R18| ;  /* 0x0000000010027229 */ /* 0x000fe20000000612 */
[----:B------:R-:W-:Y:S01]  /*4f8e0*/  LOP3.LUT R11, R7, 0x80000000, R11, 0xb8, !PT ;  /* 0x80000000070b7812 */ /* 0x000fe200078eb80b */
[----:B------:R-:W-:-:S06]  /*4f8f0*/  DMUL R46, R46, 0.5 ;  /* 0x3fe000002e2e7828 */ /* 0x000fcc0000000000 */
[----:B------:R-:W-:-:S06]  /*4f900*/  DSETP.GTU.AND P0, PT, |R2|, +INF , PT ;  /* 0x7ff000000200742a */ /* 0x000fcc0003f0c200 */
[----:B------:R-:W-:Y:S02]  /*4f910*/  FSEL R6, R2, R6, P0 ;  /* 0x0000000602067208 */ /* 0x000fe40000000000 */
[----:B------:R-:W-:Y:S01]  /*4f920*/  FSEL R7, R3, R11, P0 ;  /* 0x0000000b03077208 */ /* 0x000fe20000000000 */
[----:B------:R-:W-:Y:S06]  /*4f930*/  BRA `(.L_x_18122) ;  /* 0x0000004c00187947 */ /* 0x000fec0003800000 */
.L_x_18114:
        /* <DEDUP_REMOVED lines=135> */
.L_x_18124:
[----:B------:R-:W-:Y:S05]  /*501b0*/  BSYNC B0 ;  /* 0x0000000000007941 */ /* 0x000fea0003800000 */
.L_x_18123:
        /* <DEDUP_REMOVED lines=8> */
.L_x_18126:
[----:B------:R-:W-:Y:S05]  /*50240*/  BSYNC B3 ;  /* 0x0000000000037941 */ /* 0x000fea0003800000 */
.L_x_18125:
        /* <DEDUP_REMOVED lines=82> */
.L_x_18128:
[----:B------:R-:W-:-:S04]  /*50770*/  ISETP.GE.AND P0, PT, R45, RZ, PT ;  /* 0x000000ff2d00720c */ /* 0x000fc80003f06270 */
[----:B------:R-:W-:Y:S02]  /*50780*/  FSEL R6, RZ, 3.37028055040000000000e+12, P0 ;  /* 0x54442d18ff067808 */ /* 0x000fe40000000000 */
[----:B------:R-:W-:-:S07]  /*50790*/  FSEL R7, RZ, 2.1426990032196044922, P0 ;  /* 0x400921fbff077808 */ /* 0x000fce0000000000 */
.L_x_18129:
[----:B------:R-:W-:Y:S05]  /*507a0*/  BSYNC B0 ;  /* 0x0000000000007941 */ /* 0x000fea0003800000 */
.L_x_18127:
[----:B------:R-:W-:Y:S01]  /*507b0*/  DADD R2, |R16|, |R18| ;  /* 0x0000000010027229 */ /* 0x000fe20000000612 */
[----:B------:R-:W-:-:S07]  /*507c0*/  LOP3.LUT R11, R7, 0x80000000, R11, 0xb8, !PT ;  /* 0x80000000070b7812 */ /* 0x000fce00078eb80b */
[----:B------:R-:W-:-:S06]  /*507d0*/  DSETP.GTU.AND P0, PT, |R2|, +INF , PT ;  /* 0x7ff000000200742a */ /* 0x000fcc0003f0c200 */
[----:B------:R-:W-:Y:S02]  /*507e0*/  FSEL R6, R2, R6, P0 ;  /* 0x0000000602067208 */ /* 0x000fe40000000000 */
[----:B------:R-:W-:Y:S01]  /*507f0*/  FSEL R7, R3, R11, P0 ;  /* 0x0000000b03077208 */ /* 0x000fe20000000000 */
[----:B------:R-:W-:Y:S06]  /*50800*/  BRA `(.L_x_18122) ;  /* 0x0000003c00647947 */ /* 0x000fec0003800000 */
.L_x_18113:
        /* <DEDUP_REMOVED lines=23> */
.L_x_18131:
[----:B------:R-:W-:Y:S05]  /*50980*/  BSYNC B3 ;  /* 0x0000000000037941 */ /* 0x000fea0003800000 */
.L_x_18130:
        /* <DEDUP_REMOVED lines=26> */
.L_x_18133:
[----:B------:R-:W-:Y:S05]  /*50b30*/  BSYNC B3 ;  /* 0x0000000000037941 */ /* 0x000fea0003800000 */
.L_x_18132:
        /* <DEDUP_REMOVED lines=136> */
.L_x_18135:
[----:B------:R-:W-:Y:S05]  /*513c0*/  BSYNC B0 ;  /* 0x0000000000007941 */ /* 0x000fea0003800000 */
.L_x_18134:
        /* <DEDUP_REMOVED lines=8> */
.L_x_18137:
[----:B------:R-:W-:Y:S05]  /*51450*/  BSYNC B3 ;  /* 0x0000000000037941 */ /* 0x000fea0003800000 */
.L_x_18136:
        /* <DEDUP_REMOVED lines=82> */
.L_x_18139:
[----:B------:R-:W-:-:S04]  /*51980*/  ISETP.GE.AND P0, PT, R45, RZ, PT ;  /* 0x000000ff2d00720c */ /* 0x000fc80003f06270 */
[----:B------:R-:W-:Y:S02]  /*51990*/  FSEL R6, RZ, 3.37028055040000000000e+12, P0 ;  /* 0x54442d18ff067808 */ /* 0x000fe40000000000 */
[----:B------:R-:W-:-:S07]  /*519a0*/  FSEL R7, RZ, 2.1426990032196044922, P0 ;  /* 0x400921fbff077808 */ /* 0x000fce0000000000 */
.L_x_18140:
[----:B------:R-:W-:Y:S05]  /*519b0*/  BSYNC B0 ;  /* 0x0000000000007941 */ /* 0x000fea0003800000 */
.L_x_18138:
[----:B------:R-:W-:Y:S01]  /*519c0*/  DADD R2, |R16|, |R18| ;  /* 0x0000000010027229 */ /* 0x000fe20000000612 */
[----:B------:R-:W-:Y:S01]  /*519d0*/  LOP3.LUT R11, R7, 0x80000000, R11, 0xb8, !PT ;  /* 0x80000000070b7812 */ /* 0x000fe200078eb80b */
[----:B------:R-:W-:-:S06]  /*519e0*/  DADD R46, R46, 1 ;  /* 0x3ff000002e2e7429 */ /* 0x000fcc0000000000 */
[----:B------:R-:W-:-:S06]  /*519f0*/  DSETP.GTU.AND P0, PT, |R2|, +INF , PT ;  /* 0x7ff000000200742a */ /* 0x000fcc0003f0c200 */
[----:B------:R-:W-:Y:S02]  /*51a00*/  FSEL R6, R2, R6, P0 ;  /* 0x0000000602067208 */ /* 0x000fe40000000000 */
[----:B------:R-:W-:Y:S01]  /*51a10*/  FSEL R7, R3, R11, P0 ;  /* 0x0000000b03077208 */ /* 0x000fe20000000000 */
[----:B------:R-:W-:Y:S06]  /*51a20*/  BRA `(.L_x_18122) ;  /* 0x0000002800dc7947 */ /* 0x000fec0003800000 */
.L_x_18112:
        /* <DEDUP_REMOVED lines=108> */
.L_x_18144:
[----:B------:R-:W-:Y:S05]  /*520f0*/  BSYNC B0 ;  /* 0x0000000000007941 */ /* 0x000fea0003800000 */
.L_x_18143:
        /* <DEDUP_REMOVED lines=8> */
.L_x_18146:
[----:B------:R-:W-:Y:S05]  /*52180*/  BSYNC B3 ;  /* 0x0000000000037941 */ /* 0x000fea0003800000 */
.L_x_18145:
        /* <DEDUP_REMOVED lines=73> */
.L_x_18148:
[----:B------:R-:W-:Y:S05]  /*52620*/  BSYNC B0 ;  /* 0x0000000000007941 */ /* 0x000fea0003800000 */
.L_x_18147:
[----:B------:R-:W-:Y:S01]  /*52630*/  LOP3.LUT R3, R7, 0x80000000, R19, 0xb8, !PT ;  /* 0x8000000007037812 */ /* 0x000fe200078eb813 */
[----:B------:R-:W-:Y:S01]  /*52640*/  DMUL R46, R46, 0.5 ;  /* 0x3fe000002e2e7828 */ /* 0x000fe20000000000 */
[----:B------:R-:W-:Y:S02]  /*52650*/  FSEL R6, R4, R6, P0 ;  /* 0x0000000604067208 */ /* 0x000fe40000000000 */
[----:B------:R-:W-:Y:S01]  /*52660*/  FSEL R7, R5, R3, P0 ;  /* 0x0000000305077208 */ /* 0x000fe20000000000 */
[----:B------:R-:W-:Y:S07]  /*52670*/  BRA `(.L_x_18122) ;  /* 0x0000001c00c87947 */ /* 0x000fee0003800000 */
.L_x_18142:
        /* <DEDUP_REMOVED lines=135> */
.L_x_18150:
[----:B------:R-:W-:Y:S05]  /*52ef0*/  BSYNC B0 ;  /* 0x0000000000007941 */ /* 0x000fea0003800000 */
.L_x_18149:
        /* <DEDUP_REMOVED lines=8> */
.L_x_18152:
[----:B------:R-:W-:Y:S05]  /*52f80*/  BSYNC B3 ;  /* 0x0000000000037941 */ /* 0x000fea0003800000 */
.L_x_18151:
        /* <DEDUP_REMOVED lines=73> */
.L_x_18154:
[----:B------:R-:W-:Y:S05]  /*53420*/  BSYNC B0 ;  /* 0x0000000000007941 */ /* 0x000fea0003800000 */
.L_x_18153:
[----:B------:R-:W-:Y:S02]  /*53430*/  LOP3.LUT R3, R7, 0x80000000, R19, 0xb8, !PT ;  /* 0x8000000007037812 */ /* 0x000fe400078eb813 */
[----:B------:R-:W-:Y:S02]  /*53440*/  FSEL R6, R4, R6, P1 ;  /* 0x0000000604067208 */ /* 0x000fe40000800000 */
[----:B------:R-:W-:Y:S01]  /*53450*/  FSEL R7, R5, R3, P1 ;  /* 0x0000000305077208 */ /* 0x000fe20000800000 */
[----:B------:R-:W-:Y:S06]  /*53460*/  BRA `(.L_x_18122) ;  /* 0x00000010004c7947 */ /* 0x000fec0003800000 */
.L_x_18141:
        /* <DEDUP_REMOVED lines=23> */
.L_x_18156:
[----:B------:R-:W-:Y:S05]  /*535e0*/  BSYNC B3 ;  /* 0x0000000000037941 */ /* 0x000fea0003800000 */
.L_x_18155:
        /* <DEDUP_REMOVED lines=26> */
.L_x_18158:
[----:B------:R-:W-:Y:S05]  /*53790*/  BSYNC B3 ;  /* 0x0000000000037941 */ /* 0x000fea0003800000 */
.L_x_18157:
        /* <DEDUP_REMOVED lines=136> */
.L_x_18160:
[----:B------:R-:W-:Y:S05]  /*54020*/  BSYNC B0 ;  /* 0x0000000000007941 */ /* 0x000fea0003800000 */
.L_x_18159:
        /* <DEDUP_REMOVED lines=8> */
.L_x_18162:
[----:B------:R-:W-:Y:S05]  /*540b0*/  BSYNC B3 ;  /* 0x0000000000037941 */ /* 0x000fea0003800000 */
.L_x_18161:
        /* <DEDUP_REMOVED lines=74> */
.L_x_18164:
[----:B------:R-:W-:Y:S05]  /*54560*/  BSYNC B0 ;  /* 0x0000000000007941 */ /* 0x000fea0003800000 */
.L_x_18163:
[----:B------:R-:W-:Y:S02]  /*54570*/  LOP3.LUT R3, R7, 0x80000000, R19, 0xb8, !PT ;  /* 0x8000000007037812 */ /* 0x000fe400078eb813 */
[----:B------:R-:W-:Y:S02]  /*54580*/  FSEL R6, R4, R6, P1 ;  /* 0x0000000604067208 */ /* 0x000fe40000800000 */
[----:B------:R-:W-:-:S07]  /*54590*/  FSEL R7, R5, R3, P1 ;  /* 0x0000000305077208 */ /* 0x000fce0000800000 */
.L_x_18122:
[----:B------:R-:W-:Y:S05]  /*545a0*/  BSYNC B2 ;  /* 0x0000000000027941 */ /* 0x000fea0003800000 */
.L_x_18111:
        /* <DEDUP_REMOVED lines=8> */
.L_x_18032:
        /* <DEDUP_REMOVED lines=17> */
.L_x_18034:
[----:B------:R-:W-:Y:S05]  /*54740*/  BSYNC B1 ;  /* 0x0000000000017941 */ /* 0x000fea0003800000 */
.L_x_18031:
        /* <DEDUP_REMOVED lines=13> */
.L_x_17092:
        /* <DEDUP_REMOVED lines=209> */
[----:B------:R-:W-:Y:S05]  /*55530*/  CALL.REL.NOINC `($__internal_32_$__cuda_sm20_dsqrt_rn_f64_mediumpath_v1) ;  /* 0x0000055800d87944 */ /* 0x000fea0003c00000 */
[----:B------:R-:W-:-:S07]  /*55540*/  IMAD.MOV.U32 R2, RZ, RZ, R4 ;  /* 0x000000ffff027224 */ /* 0x000fce00078e0004 */
.L_x_18172:
[----:B------:R-:W-:Y:S05]  /*55550*/  BSYNC B3 ;  /* 0x0000000000037941 */ /* 0x000fea0003800000 */
.L_x_18171:
        /* <DEDUP_REMOVED lines=82> */
.L_x_18170:
        /* <DEDUP_REMOVED lines=36> */
.L_x_18180:
[----:B------:R-:W-:Y:S05]  /*55cc0*/  BSYNC B4 ;  /* 0x0000000000047941 */ /* 0x000fea0003800000 */
.L_x_18179:
[----:B------:R-:W-:Y:S01]  /*55cd0*/  MOV R36, R2 ;  /* 0x0000000200247202 */ /* 0x000fe20000000f00 */
[----:B------:R-:W-:Y:S01]  /*55ce0*/  IMAD.MOV.U32 R37, RZ, RZ, R3 ;  /* 0x000000ffff257224 */ /* 0x000fe200078e0003 */
[----:B------:R-:W-:Y:S06]  /*55cf0*/  BRA `(.L_x_18178) ;  /* 0x0000000000047947 */ /* 0x000fec0003800000 */
.L_x_18177:
[----:B------:R-:W-:-:S11]  /*55d00*/  DADD R36, -R66, R64 ;  /* 0x0000000042247229 */ /* 0x000fd60000000140 */
.L_x_18178:
[----:B------:R-:W-:Y:S05]  /*55d10*/  BSYNC B3 ;  /* 0x0000000000037941 */ /* 0x000fea0003800000 */
.L_x_18176:
        /* <DEDUP_REMOVED lines=31> */
.L_x_18185:
[----:B------:R-:W-:Y:S05]  /*55f10*/  BSYNC B4 ;  /* 0x0000000000047941 */ /* 0x000fea0003800000 */
.L_x_18184:
[----:B------:R-:W-:Y:S05]  /*55f20*/  BRA `(.L_x_18183) ;  /* 0x0000000000047947 */ /* 0x000fea0003800000 */
.L_x_18182:
[----:B------:R-:W-:-:S11]  /*55f30*/  DADD R2, R38, -R8 ;  /* 0x0000000026027229 */ /* 0x000fd60000000808 */
.L_x_18183:
[----:B------:R-:W-:Y:S05]  /*55f40*/  BSYNC B3 ;  /* 0x0000000000037941 */ /* 0x000fea0003800000 */
.L_x_18181:
        /* <DEDUP_REMOVED lines=30> */
.L_x_18187:
[----:B------:R-:W-:Y:S05]  /*56130*/  BSYNC B3 ;  /* 0x0000000000037941 */ /* 0x000fea0003800000 */
.L_x_18186:
        /* <DEDUP_REMOVED lines=86> */
.L_x_18188:
        /* <DEDUP_REMOVED lines=22> */
.L_x_18190:
[----:B------:R-:W-:Y:S05]  /*56800*/  BSYNC B3 ;  /* 0x0000000000037941 */ /* 0x000fea0003800000 */
.L_x_18189:
        /* <DEDUP_REMOVED lines=30> */
.L_x_18175:
        /* <DEDUP_REMOVED lines=26> */
.L_x_18193:
[----:B------:R-:W-:Y:S05]  /*56b90*/  BSYNC B3 ;  /* 0x0000000000037941 */ /* 0x000fea0003800000 */
.L_x_18192:
        /* <DEDUP_REMOVED lines=27> */
.L_x_18196:
[----:B------:R-:W-:Y:S05]  /*56d50*/  BSYNC B3 ;  /* 0x0000000000037941 */ /* 0x000fea0003800000 */
.L_x_18195:
        /* <DEDUP_REMOVED lines=30> */
.L_x_18194:
        /* <DEDUP_REMOVED lines=76> */
.L_x_18197:
[----:B------:R-:W-:Y:S01]  /*57400*/  IMAD.MOV.U32 R2, RZ, RZ, 0x0 ;  /* 0x00000000ff027424 */ /* 0x000fe200078e00ff */
[----:B------:R-:W-:Y:S01]  /*57410*/  FSETP.NEU.FTZ.AND P0, PT, R5, RZ, PT ;  /* 0x000000ff0500720b */ /* 0x000fe20003f1d000 */
[----:B------:R-:W-:-:S06]  /*57420*/  IMAD.MOV.U32 R3, RZ, RZ, 0x7ff00000 ;  /* 0x7ff00000ff037424 */ /* 0x000fcc00078e00ff */
[----:B------:R-:W-:-:S10]  /*57430*/  DFMA R2, R4, R2, +INF ;  /* 0x7ff000000402742b */ /* 0x000fd40000000002 */
[----:B------:R-:W-:Y:S02]  /*57440*/  FSEL R36, R2, RZ, P0 ;  /* 0x000000ff02247208 */ /* 0x000fe40000000000 */
[----:B------:R-:W-:Y:S01]  /*57450*/  FSEL R37, R3, -QNAN , P0 ;  /* 0xfff0000003257808 */ /* 0x000fe20000000000 */
[----:B------:R-:W-:Y:S06]  /*57460*/  BRA `(.L_x_18173) ;  /* 0x0000000400447947 */ /* 0x000fec0003800000 */
.L_x_18191:
        /* <DEDUP_REMOVED lines=27> */
.L_x_18199:
[----:B------:R-:W-:Y:S05]  /*57620*/  BSYNC B3 ;  /* 0x0000000000037941 */ /* 0x000fea0003800000 */
.L_x_18198:
        /* <DEDUP_REMOVED lines=21> */
.L_x_18201:
[----:B------:R-:W-:Y:S05]  /*57780*/  BSYNC B3 ;  /* 0x0000000000037941 */ /* 0x000fea0003800000 */
.L_x_18200:
[----:B------:R-:W-:Y:S02]  /*57790*/  IMAD.MOV.U32 R36, RZ, RZ, R2 ;  /* 0x000000ffff247224 */ /* 0x000fe400078e0002 */
[----:B------:R-:W-:Y:S01]  /*577a0*/  IMAD.MOV.U32 R37, RZ, RZ, R3 ;  /* 0x000000ffff257224 */ /* 0x000fe200078e0003 */
[----:B------:R-:W-:Y:S06]  /*577b0*/  BRA `(.L_x_18173) ;  /* 0x0000000000707947 */ /* 0x000fec0003800000 */
.L_x_18174:
        /* <DEDUP_REMOVED lines=25> */
.L_x_18203:
[----:B------:R-:W-:Y:S05]  /*57950*/  BSYNC B3 ;  /* 0x0000000000037941 */ /* 0x000fea0003800000 */
.L_x_18202:
[----:B------:R-:W-:Y:S02]  /*57960*/  IMAD.MOV.U32 R36, RZ, RZ, R4 ;  /* 0x000000ffff247224 */ /* 0x000fe400078e0004 */
[----:B------:R-:W-:-:S07]  /*57970*/  IMAD.MOV.U32 R37, RZ, RZ, R5 ;  /* 0x000000ffff257224 */ /* 0x000fce00078e0005 */
.L_x_18173:
[----:B------:R-:W-:Y:S05]  /*57980*/  BSYNC B2 ;  /* 0x0000000000027941 */ /* 0x000fea0003800000 */
.L_x_18169:
        /* <DEDUP_REMOVED lines=25> */
.L_x_18208:
[----:B------:R-:W-:Y:S05]  /*57b20*/  BSYNC B4 ;  /* 0x0000000000047941 */ /* 0x000fea0003800000 */
.L_x_18207:
        /* <DEDUP_REMOVED lines=49> */
.L_x_18210:
        /* <DEDUP_REMOVED lines=71> */
.L_x_18209:
        /* <DEDUP_REMOVED lines=38> */
.L_x_18219:
[----:B------:R-:W-:Y:S05]  /*58510*/  BSYNC B6 ;  /* 0x0000000000067941 */ /* 0x000fea0003800000 */
.L_x_18218:
[----:B------:R-:W-:Y:S01]  /*58520*/  MOV R68, R2 ;  /* 0x0000000200447202 */ /* 0x000fe20000000f00 */
[----:B------:R-:W-:Y:S01]  /*58530*/  IMAD.MOV.U32 R69, RZ, RZ, R3 ;  /* 0x000000ffff457224 */ /* 0x000fe200078e0003 */
[----:B------:R-:W-:Y:S06]  /*58540*/  BRA `(.L_x_18217) ;  /* 0x0000000000047947 */ /* 0x000fec0003800000 */
.L_x_18216:
[----:B------:R-:W-:-:S11]  /*58550*/  DADD R68, -R66, R64 ;  /* 0x0000000042447229 */ /* 0x000fd60000000140 */
.L_x_18217:
[----:B------:R-:W-:Y:S05]  /*58560*/  BSYNC B5 ;  /* 0x0000000000057941 */ /* 0x000fea0003800000 */
.L_x_18215:
        /* <DEDUP_REMOVED lines=28> */
.L_x_18224:
[----:B------:R-:W-:Y:S05]  /*58730*/  BSYNC B6 ;  /* 0x0000000000067941 */ /* 0x000fea0003800000 */
.L_x_18223:
[----:B------:R-:W-:Y:S01]  /*58740*/  MOV R32, R2 ;  /* 0x0000000200207202 */ /* 0x000fe20000000f00 */
[----:B------:R-:W-:Y:S01]  /*58750*/  IMAD.MOV.U32 R33, RZ, RZ, R3 ;  /* 0x000000ffff217224 */ /* 0x000fe200078e0003 */
[----:B------:R-:W-:Y:S06]  /*58760*/  BRA `(.L_x_18222) ;  /* 0x0000000000047947 */ /* 0x000fec0003800000 */
.L_x_18221:
[----:B------:R-:W-:-:S11]  /*58770*/  DADD R32, -R62, R38 ;  /* 0x000000003e207229 */ /* 0x000fd60000000126 */
.L_x_18222:
[----:B------:R-:W-:Y:S05]  /*58780*/  BSYNC B5 ;  /* 0x0000000000057941 */ /* 0x000fea0003800000 */
.L_x_18220:
        /* <DEDUP_REMOVED lines=30> */
.L_x_18226:
[----:B------:R-:W-:Y:S05]  /*58970*/  BSYNC B5 ;  /* 0x0000000000057941 */ /* 0x000fea0003800000 */
.L_x_18225:
[----:B------:R-:W-:Y:S01]  /*58980*/  MOV R34, R4 ;  /* 0x0000000400227202 */ /* 0x000fe20000000f00 */
[----:B------:R-:W-:Y:S01]  /*58990*/  IMAD.MOV.U32 R35, RZ, RZ, R5 ;  /* 0x000000ffff237224 */ /* 0x000fe200078e0005 */
[----:B------:R-:W-:Y:S06]  /*589a0*/  BRA `(.L_x_18227) ;  /* 0x0000000800607947 */ /* 0x000fec0003800000 */
.L_x_18214:
        /* <DEDUP_REMOVED lines=30> */
.L_x_18230:
[----:B------:R-:W-:Y:S05]  /*58b90*/  BSYNC B5 ;  /* 0x0000000000057941 */ /* 0x000fea0003800000 */
.L_x_18229:
[----:B------:R-:W-:Y:S01]  /*58ba0*/  MOV R34, R4 ;  /* 0x0000000400227202 */ /* 0x000fe20000000f00 */
[----:B------:R-:W-:Y:S01]  /*58bb0*/  IMAD.MOV.U32 R35, RZ, RZ, R5 ;  /* 0x000000ffff237224 */ /* 0x000fe200078e0005 */
[----:B------:R-:W-:Y:S06]  /*58bc0*/  BRA `(.L_x_18227) ;  /* 0x0000000400d87947 */ /* 0x000fec0003800000 */
.L_x_18228:
        /* <DEDUP_REMOVED lines=29> */
[----:B------:R-:W-:Y:S01]  /*58da0*/  MOV R8, R4 ;  /* 0x0000000400087202 */ /* 0x000fe20000000f00 */
[----:B------:R-:W-:-:S07]  /*58db0*/  IMAD.MOV.U32 R9, RZ, RZ, R3 ;  /* 0x000000ffff097224 */ /* 0x000fce00078e0003 */
.L_x_18232:
[----:B------:R-:W-:Y:S05]  /*58dc0*/  BSYNC B5 ;  /* 0x0000000000057941 */ /* 0x000fea0003800000 */
.L_x_18231:
        /* <DEDUP_REMOVED lines=21> */
.L_x_18234:
[----:B------:R-:W-:Y:S05]  /*58f20*/  BSYNC B5 ;  /* 0x0000000000057941 */ /* 0x000fea0003800000 */
.L_x_18233:
[----:B------:R-:W-:Y:S01]  /*58f30*/  DMUL R10, R10, 8.11296384146066816958e+31 ;  /* 0x469000000a0a7828 */ /* 0x000fe20000000000 */
[----:B------:R-:W-:Y:S01]  /*58f40*/  MOV R34, R2 ;  /* 0x0000000200227202 */ /* 0x000fe20000000f00 */
[----:B------:R-:W-:Y:S01]  /*58f50*/  IMAD.MOV.U32 R35, RZ, RZ, R3 ;  /* 0x000000ffff237224 */ /* 0x000fe200078e0003 */
[----:B------:R-:W-:Y:S08]  /*58f60*/  BRA `(.L_x_18227) ;  /* 0x0000000000f07947 */ /* 0x000ff00003800000 */
.L_x_18213:
        /* <DEDUP_REMOVED lines=25> */
[----:B------:R-:W-:Y:S01]  /*59100*/  IMAD.MOV.U32 R38, RZ, RZ, R4 ;  /* 0x000000ffff267224 */ /* 0x000fe200078e0004 */
[----:B------:R-:W-:-:S07]  /*59110*/  MOV R39, R3 ;  /* 0x0000000300277202 */ /* 0x000fce0000000f00 */
.L_x_18236:
[----:B------:R-:W-:Y:S05]  /*59120*/  BSYNC B5 ;  /* 0x0000000000057941 */ /* 0x000fea0003800000 */
.L_x_18235:
        /* <DEDUP_REMOVED lines=28> */
[----:B------:R-:W-:Y:S05]  /*592f0*/  CALL.REL.NOINC `($__internal_32_$__cuda_sm20_dsqrt_rn_f64_mediumpath_v1) ;  /* 0x0000051c00687944 */ /* 0x000fea0003c00000 */
[----:B------:R-:W-:-:S07]  /*59300*/  MOV R5, R3 ;  /* 0x0000000300057202 */ /* 0x000fce0000000f00 */
.L_x_18238:
[----:B------:R-:W-:Y:S05]  /*59310*/  BSYNC B5 ;  /* 0x0000000000057941 */ /* 0x000fea0003800000 */
.L_x_18237:
[----:B------:R-:W-:-:S11]  /*59320*/  DMUL R34, R4, R38 ;  /* 0x0000002604227228 */ /* 0x000fd60000000000 */
.L_x_18227:
[----:B------:R-:W-:Y:S05]  /*59330*/  BSYNC B4 ;  /* 0x0000000000047941 */ /* 0x000fea0003800000 */
.L_x_18212:
[----:B------:R-:W-:Y:S05]  /*59340*/  BRA `(.L_x_18239) ;  /* 0x0000000000087947 */ /* 0x000fea0003800000 */
.L_x_18206:
[----:B------:R-:W-:Y:S02]  /*59350*/  DMUL R34, R34, 9.00719925474099200000e+15 ;  /* 0x4340000022227828 */ /* 0x000fe40000000000 */
[----:B------:R-:W-:-:S11]  /*59360*/  DMUL R10, R10, 9.00719925474099200000e+15 ;  /* 0x434000000a0a7828 */ /* 0x000fd60000000000 */
.L_x_18239:
[----:B------:R-:W-:Y:S05]  /*59370*/  BSYNC B2 ;  /* 0x0000000000027941 */ /* 0x000fea0003800000 */
.L_x_18205:
        /* <DEDUP_REMOVED lines=28> */
.L_x_18241:
[----:B------:R-:W-:Y:S05]  /*59540*/  BSYNC B2 ;  /* 0x0000000000027941 */ /* 0x000fea0003800000 */
.L_x_18240:
        /* <DEDUP_REMOVED lines=82> */
.L_x_18243:
[----:B------:R-:W-:Y:S02]  /*59a70*/  FSEL R2, RZ, 3.37028055040000000000e+12, P0 ;  /* 0x54442d18ff027808 */ /* 0x000fe40000000000 */
[----:B------:R-:W-:-:S07]  /*59a80*/  FSEL R3, RZ, 2.1426990032196044922, P0 ;  /* 0x400921fbff037808 */ /* 0x000fce0000000000 */
.L_x_18244:
[----:B------:R-:W-:Y:S05]  /*59a90*/  BSYNC B0 ;  /* 0x0000000000007941 */ /* 0x000fea0003800000 */
.L_x_18242:
[----:B------:R-:W-:Y:S01]  /*59aa0*/  DADD R34, |R34|, |R10| ;  /* 0x0000000022227229 */ /* 0x000fe2000000060a */
[----:B------:R-:W-:-:S07]  /*59ab0*/  LOP3.LUT R11, R3, 0x80000000, R11, 0xb8, !PT ;  /* 0x80000000030b7812 */ /* 0x000fce00078eb80b */
[----:B------:R-:W-:-:S06]  /*59ac0*/  DSETP.GTU.AND P0, PT, |R34|, +INF , PT ;  /* 0x7ff000002200742a */ /* 0x000fcc0003f0c200 */
[----:B------:R-:W-:Y:S02]  /*59ad0*/  FSEL R2, R34, R2, P0 ;  /* 0x0000000222027208 */ /* 0x000fe40000000000 */
[----:B------:R-:W-:-:S07]  /*59ae0*/  FSEL R3, R35, R11, P0 ;  /* 0x0000000b23037208 */ /* 0x000fce0000000000 */
.L_x_18211:
[----:B------:R-:W-:Y:S05]  /*59af0*/  BSYNC B3 ;  /* 0x0000000000037941 */ /* 0x000fea0003800000 */
.L_x_18204:
[----:B------:R-:W-:Y:S01]  /*59b00*/  LOP3.LUT R39, R3, 0x80000000, R31, 0xb8, !PT ;  /* 0x8000000003277812 */ /* 0x000fe200078eb81f */
[----:B------:R-:W-:Y:S01]  /*59b10*/  IMAD.MOV.U32 R38, RZ, RZ, R2 ;  /* 0x000000ffff267224 */ /* 0x000fe200078e0002 */
[----:B------:R-:W-:Y:S01]  /*59b20*/  LOP3.LUT R37, R37, 0x80000000, R29, 0xb8, !PT ;  /* 0x8000000025257812 */ /* 0x000fe200078eb81d */
[----:B------:R-:W-:Y:S06]  /*59b30*/  BRA `(.L_x_18166) ;  /* 0x0000005c00687947 */ /* 0x000fec0003800000 */
.L_x_18168:
        /* <DEDUP_REMOVED lines=114> */
.L_x_18250:
[----:B------:R-:W-:Y:S05]  /*5a260*/  BSYNC B0 ;  /* 0x0000000000007941 */ /* 0x000fea0003800000 */
.L_x_18249:
[----:B------:R-:W-:Y:S04]  /*5a270*/  BSSY B3, `(.L_x_18251) ;  /* 0x0000007000037945 */ /* 0x000fe80003800000 */
[----:B------:R-:W-:Y:S05]  /*5a280*/  @P2 BRA P3, `(.L_x_18252) ;  /* 0x0000000000142947 */ /* 0x000fea0001800000 */
[----:B------:R-:W-:Y:S01]  /*5a290*/  IMAD.MOV.U32 R6, RZ, RZ, R4 ;  /* 0x000000ffff067224 */ /* 0x000fe200078e0004 */
[----:B------:R-:W-:Y:S01]  /*5a2a0*/  MOV R4, 0x5a2e0 ;  /* 0x0005a2e000047802 */ /* 0x000fe20000000f00 */
[----:B------:R-:W-:Y:S02]  /*5a2b0*/  IMAD.MOV.U32 R2, RZ, RZ, R8 ;  /* 0x000000ffff027224 */ /* 0x000fe400078e0008 */
[----:B------:R-:W-:-:S07]  /*5a2c0*/  IMAD.MOV.U32 R3, RZ, RZ, R9 ;  /* 0x000000ffff037224 */ /* 0x000fce00078e0009 */
[----:B------:R-:W-:Y:S05]  /*5a2d0*/  CALL.REL.NOINC `($__internal_31_$__cuda_sm20_div_rn_f64_full) ;  /* 0x0000050400dc7944 */ /* 0x000fea0003c00000 */
.L_x_18252:
[----:B------:R-:W-:Y:S05]  /*5a2e0*/  BSYNC B3 ;  /* 0x0000000000037941 */ /* 0x000fea0003800000 */
.L_x_18251:
        /* <DEDUP_REMOVED lines=83> */
.L_x_18254:
[----:B------:R-:W-:-:S04]  /*5a820*/  ISETP.GE.AND P0, PT, R11, RZ, PT ;  /* 0x000000ff0b00720c */ /* 0x000fc80003f06270 */
[----:B------:R-:W-:Y:S02]  /*5a830*/  FSEL R6, RZ, 3.37028055040000000000e+12, P0 ;  /* 0x54442d18ff067808 */ /* 0x000fe40000000000 */
[----:B------:R-:W-:-:S07]  /*5a840*/  FSEL R7, RZ, 2.1426990032196044922, P0 ;  /* 0x400921fbff077808 */ /* 0x000fce0000000000 */
.L_x_18255:
[----:B------:R-:W-:Y:S05]  /*5a850*/  BSYNC B0 ;  /* 0x0000000000007941 */ /* 0x000fea0003800000 */
.L_x_18253:
        /* <DEDUP_REMOVED lines=8> */
.L_x_18248:
        /* <DEDUP_REMOVED lines=139> */
.L_x_18258:
[----:B------:R-:W-:Y:S05]  /*5b190*/  BSYNC B0 ;  /* 0x0000000000007941 */ /* 0x000fea0003800000 */
.L_x_18257:
[----:B------:R-:W-:Y:S04]  /*5b1a0*/  BSSY B3, `(.L_x_18259) ;  /* 0x0000007000037945 */ /* 0x000fe80003800000 */
[----:B------:R-:W-:Y:S05]  /*5b1b0*/  @P3 BRA P1, `(.L_x_18260) ;  /* 0x0000000000143947 */ /* 0x000fea0000800000 */
[----:B------:R-:W-:Y:S01]  /*5b1c0*/  IMAD.MOV.U32 R6, RZ, RZ, R4 ;  /* 0x000000ffff067224 */ /* 0x000fe200078e0004 */
[----:B------:R-:W-:Y:S01]  /*5b1d0*/  MOV R3, R9 ;  /* 0x0000000900037202 */ /* 0x000fe20000000f00 */
[----:B------:R-:W-:Y:S01]  /*5b1e0*/  IMAD.MOV.U32 R2, RZ, RZ, R8 ;  /* 0x000000ffff027224 */ /* 0x000fe200078e0008 */
[----:B------:R-:W-:-:S07]  /*5b1f0*/  MOV R4, 0x5b210 ;  /* 0x0005b21000047802 */ /* 0x000fce0000000f00 */
[----:B------:R-:W-:Y:S05]  /*5b200*/  CALL.REL.NOINC `($__internal_31_$__cuda_sm20_div_rn_f64_full) ;  /* 0x000004f800107944 */ /* 0x000fea0003c00000 */
.L_x_18260:
[----:B------:R-:W-:Y:S05]  /*5b210*/  BSYNC B3 ;  /* 0x0000000000037941 */ /* 0x000fea0003800000 */
.L_x_18259:
        /* <DEDUP_REMOVED lines=83> */
.L_x_18262:
[----:B------:R-:W-:-:S04]  /*5b750*/  ISETP.GE.AND P0, PT, R11, RZ, PT ;  /* 0x000000ff0b00720c */ /* 0x000fc80003f06270 */
[----:B------:R-:W-:Y:S02]  /*5b760*/  FSEL R6, RZ, 3.37028055040000000000e+12, P0 ;  /* 0x54442d18ff067808 */ /* 0x000fe40000000000 */
[----:B------:R-:W-:-:S07]  /*5b770*/  FSEL R7, RZ, 2.1426990032196044922, P0 ;  /* 0x400921fbff077808 */ /* 0x000fce0000000000 */
.L_x_18263:
[----:B------:R-:W-:Y:S05]  /*5b780*/  BSYNC B0 ;  /* 0x0000000000007941 */ /* 0x000fea0003800000 */
.L_x_18261:
[--C-:B------:R-:W-:Y:S02]  /*5b790*/  DADD R2, |R28|, |R30|.reuse ;  /* 0x000000001c027229 */ /* 0x100fe4000000061e */
[----:B------:R-:W-:-:S06]  /*5b7a0*/  DADD R4, -RZ, -R30 ;  /* 0x00000000ff047229 */ /* 0x000fcc000000091e */
[----:B------:R-:W-:-:S04]  /*5b7b0*/  DSETP.GTU.AND P0, PT, |R2|, +INF , PT ;  /* 0x7ff000000200742a */ /* 0x000fc80003f0c200 */
[----:B------:R-:W-:Y:S02]  /*5b7c0*/  LOP3.LUT R5, R7, 0x80000000, R5, 0xb8, !PT ;  /* 0x8000000007057812 */ /* 0x000fe400078eb805 */
[----:B------:R-:W-:Y:S02]  /*5b7d0*/  FSEL R6, R2, R6, P0 ;  /* 0x0000000602067208 */ /* 0x000fe40000000000 */
[----:B------:R-:W-:Y:S01]  /*5b7e0*/  FSEL R7, R3, R5, P0 ;  /* 0x0000000503077208 */ /* 0x000fe20000000000 */
[----:B------:R-:W-:Y:S06]  /*5b7f0*/  BRA `(.L_x_18256) ;  /* 0x0000003c00c87947 */ /* 0x000fec0003800000 */
.L_x_18247:
        /* <DEDUP_REMOVED lines=23> */
.L_x_18265:
[----:B------:R-:W-:Y:S05]  /*5b970*/  BSYNC B3 ;  /* 0x0000000000037941 */ /* 0x000fea0003800000 */
.L_x_18264:
        /* <DEDUP_REMOVED lines=26> */
.L_x_18267:
[----:B------:R-:W-:Y:S05]  /*5bb20*/  BSYNC B3 ;  /* 0x0000000000037941 */ /* 0x000fea0003800000 */
.L_x_18266:
        /* <DEDUP_REMOVED lines=144> */
.L_x_18269:
[----:B------:R-:W-:Y:S05]  /*5c430*/  BSYNC B0 ;  /* 0x0000000000007941 */ /* 0x000fea0003800000 */
.L_x_18268:
[----:B------:R-:W-:Y:S04]  /*5c440*/  BSSY B3, `(.L_x_18270) ;  /* 0x0000007000037945 */ /* 0x000fe80003800000 */
[----:B------:R-:W-:Y:S05]  /*5c450*/  @P3 BRA P2, `(.L_x_18271) ;  /* 0x0000000000143947 */ /* 0x000fea0001000000 */
[----:B------:R-:W-:Y:S01]  /*5c460*/  IMAD.MOV.U32 R5, RZ, RZ, R7 ;  /* 0x000000ffff057224 */ /* 0x000fe200078e0007 */
[----:B------:R-:W-:Y:S01]  /*5c470*/  MOV R3, R33 ;  /* 0x0000002100037202 */ /* 0x000fe20000000f00 */
[----:B------:R-:W-:Y:S01]  /*5c480*/  IMAD.MOV.U32 R2, RZ, RZ, R32 ;  /* 0x000000ffff027224 */ /* 0x000fe200078e0020 */
[----:B------:R-:W-:-:S07]  /*5c490*/  MOV R4, 0x5c4b0 ;  /* 0x0005c4b000047802 */ /* 0x000fce0000000f00 */
[----:B------:R-:W-:Y:S05]  /*5c4a0*/  CALL.REL.NOINC `($__internal_31_$__cuda_sm20_div_rn_f64_full) ;  /* 0x000004e400687944 */ /* 0x000fea0003c00000 */
.L_x_18271:
[----:B------:R-:W-:Y:S05]  /*5c4b0*/  BSYNC B3 ;  /* 0x0000000000037941 */ /* 0x000fea0003800000 */
.L_x_18270:
        /* <DEDUP_REMOVED lines=83> */
.L_x_18273:
[----:B------:R-:W-:-:S04]  /*5c9f0*/  ISETP.GE.AND P0, PT, R11, RZ, PT ;  /* 0x000000ff0b00720c */ /* 0x000fc80003f06270 */
[----:B------:R-:W-:Y:S02]  /*5ca00*/  FSEL R6, RZ, 3.37028055040000000000e+12, P0 ;  /* 0x54442d18ff067808 */ /* 0x000fe40000000000 */
[----:B------:R-:W-:-:S07]  /*5ca10*/  FSEL R7, RZ, 2.1426990032196044922, P0 ;  /* 0x400921fbff077808 */ /* 0x000fce0000000000 */
.L_x_18274:
[----:B------:R-:W-:Y:S05]  /*5ca20*/  BSYNC B0 ;  /* 0x0000000000007941 */ /* 0x000fea0003800000 */
.L_x_18272:
        /* <DEDUP_REMOVED lines=8> */
.L_x_18246:
        /* <DEDUP_REMOVED lines=112> */
.L_x_18278:
[----:B------:R-:W-:Y:S05]  /*5d1b0*/  BSYNC B0 ;  /* 0x0000000000007941 */ /* 0x000fea0003800000 */
.L_x_18277:
[----:B------:R-:W-:Y:S04]  /*5d1c0*/  BSSY B3, `(.L_x_18279) ;  /* 0x0000007000037945 */ /* 0x000fe80003800000 */
[----:B------:R-:W-:Y:S05]  /*5d1d0*/  @P3 BRA P4, `(.L_x_18280) ;  /* 0x0000000000143947 */ /* 0x000fea0002000000 */
[----:B------:R-:W-:Y:S01]  /*5d1e0*/  IMAD.MOV.U32 R6, RZ, RZ, R4 ;  /* 0x000000ffff067224 */ /* 0x000fe200078e0004 */
[----:B------:R-:W-:Y:S01]  /*5d1f0*/  MOV R4, 0x5d230 ;  /* 0x0005d23000047802 */ /* 0x000fe20000000f00 */
[----:B------:R-:W-:Y:S02]  /*5d200*/  IMAD.MOV.U32 R2, RZ, RZ, R10 ;  /* 0x000000ffff027224 */ /* 0x000fe400078e000a */
[----:B------:R-:W-:-:S07]  /*5d210*/  IMAD.MOV.U32 R3, RZ, RZ, R11 ;  /* 0x000000ffff037224 */ /* 0x000fce00078e000b */
[----:B------:R-:W-:Y:S05]  /*5d220*/  CALL.REL.NOINC `($__internal_31_$__cuda_sm20_div_rn_f64_full) ;  /* 0x000004d800087944 */ /* 0x000fea0003c00000 */
.L_x_18280:
[----:B------:R-:W-:Y:S05]  /*5d230*/  BSYNC B3 ;  /* 0x0000000000037941 */ /* 0x000fea0003800000 */
.L_x_18279:
        /* <DEDUP_REMOVED lines=74> */
.L_x_18282:
[----:B------:R-:W-:Y:S05]  /*5d6e0*/  BSYNC B0 ;  /* 0x0000000000007941 */ /* 0x000fea0003800000 */
.L_x_18281:
[----:B------:R-:W-:Y:S01]  /*5d6f0*/  LOP3.LUT R3, R7, 0x80000000, R31, 0xb8, !PT ;  /* 0x8000000007037812 */ /* 0x000fe200078eb81f */
[----:B------:R-:W-:Y:S01]  /*5d700*/  DMUL R34, R34, 0.5 ;  /* 0x3fe0000022227828 */ /* 0x000fe20000000000 */
[----:B------:R-:W-:Y:S02]  /*5d710*/  FSEL R6, R4, R6, P2 ;  /* 0x0000000604067208 */ /* 0x000fe40001000000 */
[----:B------:R-:W-:Y:S01]  /*5d720*/  FSEL R7, R5, R3, P2 ;  /* 0x0000000305077208 */ /* 0x000fe20001000000 */
[----:B------:R-:W-:Y:S07]  /*5d730*/  BRA `(.L_x_18256) ;  /* 0x0000001c00f87947 */ /* 0x000fee0003800000 */
.L_x_18276:
        /* <DEDUP_REMOVED lines=140> */
.L_x_18284:
[----:B------:R-:W-:Y:S05]  /*5e000*/  BSYNC B0 ;  /* 0x0000000000007941 */ /* 0x000fea0003800000 */
.L_x_18283:
[----:B------:R-:W-:Y:S04]  /*5e010*/  BSSY B3, `(.L_x_18285) ;  /* 0x0000007000037945 */ /* 0x000fe80003800000 */
[----:B------:R-:W-:Y:S05]  /*5e020*/  @P3 BRA P4, `(.L_x_18286) ;  /* 0x0000000000143947 */ /* 0x000fea0002000000 */
[----:B------:R-:W-:Y:S01]  /*5e030*/  MOV R5, R7 ;  /* 0x0000000700057202 */ /* 0x000fe20000000f00 */
[----:B------:R-:W-:Y:S01]  /*5e040*/  IMAD.MOV.U32 R2, RZ, RZ, R10 ;  /* 0x000000ffff027224 */ /* 0x000fe200078e000a */
[----:B------:R-:W-:Y:S01]  /*5e050*/  MOV R4, 0x5e080 ;  /* 0x0005e08000047802 */ /* 0x000fe20000000f00 */
[----:B------:R-:W-:-:S07]  /*5e060*/  IMAD.MOV.U32 R3, RZ, RZ, R11 ;  /* 0x000000ffff037224 */ /* 0x000fce00078e000b */
[----:B------:R-:W-:Y:S05]  /*5e070*/  CALL.REL.NOINC `($__internal_31_$__cuda_sm20_div_rn_f64_full) ;  /* 0x000004c800747944 */ /* 0x000fea0003c00000 */
.L_x_18286:
[----:B------:R-:W-:Y:S05]  /*5e080*/  BSYNC B3 ;  /* 0x0000000000037941 */ /* 0x000fea0003800000 */
.L_x_18285:
        /* <DEDUP_REMOVED lines=74> */
.L_x_18288:
[----:B------:R-:W-:Y:S05]  /*5e530*/  BSYNC B0 ;  /* 0x0000000000007941 */ /* 0x000fea0003800000 */
.L_x_18287:
[----:B------:R-:W-:Y:S02]  /*5e540*/  LOP3.LUT R3, R7, 0x80000000, R31, 0xb8, !PT ;  /* 0x8000000007037812 */ /* 0x000fe400078eb81f */
[----:B------:R-:W-:Y:S02]  /*5e550*/  FSEL R6, R4, R6, P2 ;  /* 0x0000000604067208 */ /* 0x000fe40001000000 */
[----:B------:R-:W-:Y:S01]  /*5e560*/  FSEL R7, R5, R3, P2 ;  /* 0x0000000305077208 */ /* 0x000fe20001000000 */
[----:B------:R-:W-:Y:S06]  /*5e570*/  BRA `(.L_x_18256) ;  /* 0x0000001000687947 */ /* 0x000fec0003800000 */
.L_x_18275:
        /* <DEDUP_REMOVED lines=23> */
.L_x_18290:
[----:B------:R-:W-:Y:S05]  /*5e6f0*/  BSYNC B3 ;  /* 0x0000000000037941 */ /* 0x000fea0003800000 */
.L_x_18289:
        /* <DEDUP_REMOVED lines=24> */
[----:B------:R-:W-:Y:S01]  /*5e880*/  MOV R4, R2 ;  /* 0x0000000200047202 */ /* 0x000fe20000000f00 */
[----:B------:R-:W-:-:S07]  /*5e890*/  IMAD.MOV.U32 R5, RZ, RZ, R3 ;  /* 0x000000ffff057224 */ /* 0x000fce00078e0003 */
.L_x_18292:
[----:B------:R-:W-:Y:S05]  /*5e8a0*/  BSYNC B3 ;  /* 0x0000000000037941 */ /* 0x000fea0003800000 */
.L_x_18291:
        /* <DEDUP_REMOVED lines=143> */
.L_x_18294:
[----:B------:R-:W-:Y:S05]  /*5f1a0*/  BSYNC B0 ;  /* 0x0000000000007941 */ /* 0x000fea0003800000 */
.L_x_18293:
[----:B------:R-:W-:Y:S04]  /*5f1b0*/  BSSY B3, `(.L_x_18295) ;  /* 0x0000007000037945 */ /* 0x000fe80003800000 */
[----:B------:R-:W-:Y:S05]  /*5f1c0*/  @P3 BRA P4, `(.L_x_18296) ;  /* 0x0000000000143947 */ /* 0x000fea0002000000 */
[----:B------:R-:W-:Y:S01]  /*5f1d0*/  MOV R5, R7 ;  /* 0x0000000700057202 */ /* 0x000fe20000000f00 */
[----:B------:R-:W-:Y:S01]  /*5f1e0*/  IMAD.MOV.U32 R2, RZ, RZ, R10 ;  /* 0x000000ffff027224 */ /* 0x000fe200078e000a */
[----:B------:R-:W-:Y:S01]  /*5f1f0*/  MOV R4, 0x5f220 ;  /* 0x0005f22000047802 */ /* 0x000fe20000000f00 */
[----:B------:R-:W-:-:S07]  /*5f200*/  IMAD.MOV.U32 R3, RZ, RZ, R11 ;  /* 0x000000ffff037224 */ /* 0x000fce00078e000b */
[----:B------:R-:W-:Y:S05]  /*5f210*/  CALL.REL.NOINC `($__internal_31_$__cuda_sm20_div_rn_f64_full) ;  /* 0x000004b8000c7944 */ /* 0x000fea0003c00000 */
.L_x_18296:
[----:B------:R-:W-:Y:S05]  /*5f220*/  BSYNC B3 ;  /* 0x0000000000037941 */ /* 0x000fea0003800000 */
.L_x_18295:
        /* <DEDUP_REMOVED lines=75> */
.L_x_18298:
[----:B------:R-:W-:Y:S05]  /*5f6e0*/  BSYNC B0 ;  /* 0x0000000000007941 */ /* 0x000fea0003800000 */
.L_x_18297:
[----:B------:R-:W-:Y:S02]  /*5f6f0*/  LOP3.LUT R3, R7, 0x80000000, R31, 0xb8, !PT ;  /* 0x8000000007037812 */ /* 0x000fe400078eb81f */
[----:B------:R-:W-:Y:S02]  /*5f700*/  FSEL R6, R4, R6, P2 ;  /* 0x0000000604067208 */ /* 0x000fe40001000000 */
[----:B------:R-:W-:-:S07]  /*5f710*/  FSEL R7, R5, R3, P2 ;  /* 0x0000000305077208 */ /* 0x000fce0001000000 */
.L_x_18256:
[----:B------:R-:W-:Y:S05]  /*5f720*/  BSYNC B2 ;  /* 0x0000000000027941 */ /* 0x000fea0003800000 */
.L_x_18245:
        /* <DEDUP_REMOVED lines=8> */
.L_x_18167:
        /* <DEDUP_REMOVED lines=19> */
.L_x_18166:
[----:B------:R-:W-:Y:S05]  /*5f8e0*/  BSYNC B1 ;  /* 0x0000000000017941 */ /* 0x000fea0003800000 */
.L_x_18165:
        /* <DEDUP_REMOVED lines=153> */
.L_x_18306:
[----:B------:R-:W-:Y:S05]  /*60280*/  BSYNC B3 ;  /* 0x0000000000037941 */ /* 0x000fea0003800000 */
.L_x_18305:
        /* <DEDUP_REMOVED lines=82> */
.L_x_18304:
        /* <DEDUP_REMOVED lines=36> */
.L_x_18314:
[----:B------:R-:W-:Y:S05]  /*609f0*/  BSYNC B4 ;  /* 0x0000000000047941 */ /* 0x000fea0003800000 */
.L_x_18313:
[----:B------:R-:W-:Y:S01]  /*60a00*/  MOV R32, R2 ;  /* 0x0000000200207202 */ /* 0x000fe20000000f00 */
[----:B------:R-:W-:Y:S01]  /*60a10*/  IMAD.MOV.U32 R33, RZ, RZ, R3 ;  /* 0x000000ffff217224 */ /* 0x000fe200078e0003 */
[----:B------:R-:W-:Y:S06]  /*60a20*/  BRA `(.L_x_18312) ;  /* 0x0000000000047947 */ /* 0x000fec0003800000 */
.L_x_18311:
[----:B------:R-:W-:-:S11]  /*60a30*/  DADD R32, -R66, R64 ;  /* 0x0000000042207229 */ /* 0x000fd60000000140 */
.L_x_18312:
[----:B------:R-:W-:Y:S05]  /*60a40*/  BSYNC B3 ;  /* 0x0000000000037941 */ /* 0x000fea0003800000 */
.L_x_18310:
        /* <DEDUP_REMOVED lines=31> */
.L_x_18319:
[----:B------:R-:W-:Y:S05]  /*60c40*/  BSYNC B4 ;  /* 0x0000000000047941 */ /* 0x000fea0003800000 */
.L_x_18318:
[----:B------:R-:W-:Y:S05]  /*60c50*/  BRA `(.L_x_18317) ;  /* 0x0000000000047947 */ /* 0x000fea0003800000 */
.L_x_18316:
[----:B------:R-:W-:-:S11]  /*60c60*/  DADD R2, R34, -R8 ;  /* 0x0000000022027229 */ /* 0x000fd60000000808 */
.L_x_18317:
[----:B------:R-:W-:Y:S05]  /*60c70*/  BSYNC B3 ;  /* 0x0000000000037941 */ /* 0x000fea0003800000 */
.L_x_18315:
        /* <DEDUP_REMOVED lines=30> */
.L_x_18321:
[----:B------:R-:W-:Y:S05]  /*60e60*/  BSYNC B3 ;  /* 0x0000000000037941 */ /* 0x000fea0003800000 */
.L_x_18320:
        /* <DEDUP_REMOVED lines=86> */
.L_x_18322:
        /* <DEDUP_REMOVED lines=22> */
.L_x_18324:
[----:B------:R-:W-:Y:S05]  /*61530*/  BSYNC B3 ;  /* 0x0000000000037941 */ /* 0x000fea0003800000 */
.L_x_18323:
        /* <DEDUP_REMOVED lines=30> */
.L_x_18309:
        /* <DEDUP_REMOVED lines=26> */
.L_x_18327:
[----:B------:R-:W-:Y:S05]  /*618c0*/  BSYNC B3 ;  /* 0x0000000000037941 */ /* 0x000fea0003800000 */
.L_x_18326:
        /* <DEDUP_REMOVED lines=27> */
.L_x_18330:
[----:B------:R-:W-:Y:S05]  /*61a80*/  BSYNC B3 ;  /* 0x0000000000037941 */ /* 0x000fea0003800000 */
.L_x_18329:
        /* <DEDUP_REMOVED lines=30> */
.L_x_18328:
        /* <DEDUP_REMOVED lines=76> */
.L_x_18331:
[----:B------:R-:W-:Y:S01]  /*62130*/  IMAD.MOV.U32 R2, RZ, RZ, 0x0 ;  /* 0x00000000ff027424 */ /* 0x000fe200078e00ff */
[----:B------:R-:W-:Y:S01]  /*62140*/  FSETP.NEU.FTZ.AND P0, PT, R5, RZ, PT ;  /* 0x000000ff0500720b */ /* 0x000fe20003f1d000 */
[----:B------:R-:W-:-:S06]  /*62150*/  IMAD.MOV.U32 R3, RZ, RZ, 0x7ff00000 ;  /* 0x7ff00000ff037424 */ /* 0x000fcc00078e00ff */
[----:B------:R-:W-:-:S10]  /*62160*/  DFMA R2, R4, R2, +INF ;  /* 0x7ff000000402742b */ /* 0x000fd40000000002 */
[----:B------:R-:W-:Y:S02]  /*62170*/  FSEL R32, R2, RZ, P0 ;  /* 0x000000ff02207208 */ /* 0x000fe40000000000 */
[----:B------:R-:W-:Y:S01]  /*62180*/  FSEL R33, R3, -QNAN , P0 ;  /* 0xfff0000003217808 */ /* 0x000fe20000000000 */
[----:B------:R-:W-:Y:S06]  /*62190*/  BRA `(.L_x_18307) ;  /* 0x0000000400447947 */ /* 0x000fec0003800000 */
.L_x_18325:
        /* <DEDUP_REMOVED lines=27> */
.L_x_18333:
[----:B------:R-:W-:Y:S05]  /*62350*/  BSYNC B3 ;  /* 0x0000000000037941 */ /* 0x000fea0003800000 */
.L_x_18332:
        /* <DEDUP_REMOVED lines=21> */
.L_x_18335:
[----:B------:R-:W-:Y:S05]  /*624b0*/  BSYNC B3 ;  /* 0x0000000000037941 */ /* 0x000fea0003800000 */
.L_x_18334:
[----:B------:R-:W-:Y:S02]  /*624c0*/  IMAD.MOV.U32 R32, RZ, RZ, R2 ;  /* 0x000000ffff207224 */ /* 0x000fe400078e0002 */
[----:B------:R-:W-:Y:S01]  /*624d0*/  IMAD.MOV.U32 R33, RZ, RZ, R3 ;  /* 0x000000ffff217224 */ /* 0x000fe200078e0003 */
[----:B------:R-:W-:Y:S06]  /*624e0*/  BRA `(.L_x_18307) ;  /* 0x0000000000707947 */ /* 0x000fec0003800000 */
.L_x_18308:
        /* <DEDUP_REMOVED lines=25> */
.L_x_18337:
[----:B------:R-:W-:Y:S05]  /*62680*/  BSYNC B3 ;  /* 0x0000000000037941 */ /* 0x000fea0003800000 */
.L_x_18336:
[----:B------:R-:W-:Y:S02]  /*62690*/  IMAD.MOV.U32 R32, RZ, RZ, R4 ;  /* 0x000000ffff207224 */ /* 0x000fe400078e0004 */
[----:B------:R-:W-:-:S07]  /*626a0*/  IMAD.MOV.U32 R33, RZ, RZ, R5 ;  /* 0x000000ffff217224 */ /* 0x000fce00078e0005 */
.L_x_18307:
[----:B------:R-:W-:Y:S05]  /*626b0*/  BSYNC B2 ;  /* 0x0000000000027941 */ /* 0x000fea0003800000 */
.L_x_18303:
        /* <DEDUP_REMOVED lines=25> */
.L_x_18342:
[----:B------:R-:W-:Y:S05]  /*62850*/  BSYNC B4 ;  /* 0x0000000000047941 */ /* 0x000fea0003800000 */
.L_x_18341:
        /* <DEDUP_REMOVED lines=49> */
.L_x_18344:
        /* <DEDUP_REMOVED lines=71> */
.L_x_18343:
        /* <DEDUP_REMOVED lines=38> */
.L_x_18353:
[----:B------:R-:W-:Y:S05]  /*63240*/  BSYNC B6 ;  /* 0x0000000000067941 */ /* 0x000fea0003800000 */
.L_x_18352:
[----:B------:R-:W-:Y:S01]  /*63250*/  MOV R68, R2 ;  /* 0x0000000200447202 */ /* 0x000fe20000000f00 */
[----:B------:R-:W-:Y:S01]  /*63260*/  IMAD.MOV.U32 R69, RZ, RZ, R3 ;  /* 0x000000ffff457224 */ /* 0x000fe200078e0003 */
[----:B------:R-:W-:Y:S06]  /*63270*/  BRA `(.L_x_18351) ;  /* 0x0000000000047947 */ /* 0x000fec0003800000 */
.L_x_18350:
[----:B------:R-:W-:-:S11]  /*63280*/  DADD R68, -R66, R64 ;  /* 0x0000000042447229 */ /* 0x000fd60000000140 */
.L_x_18351:
[----:B------:R-:W-:Y:S05]  /*63290*/  BSYNC B5 ;  /* 0x0000000000057941 */ /* 0x000fea0003800000 */
.L_x_18349:
        /* <DEDUP_REMOVED lines=28> */
.L_x_18358:
[----:B------:R-:W-:Y:S05]  /*63460*/  BSYNC B6 ;  /* 0x0000000000067941 */ /* 0x000fea0003800000 */
.L_x_18357:
[----:B------:R-:W-:Y:S01]  /*63470*/  MOV R28, R2 ;  /* 0x00000002001c7202 */ /* 0x000fe20000000f00 */
[----:B------:R-:W-:Y:S01]  /*63480*/  IMAD.MOV.U32 R29, RZ, RZ, R3 ;  /* 0x000000ffff1d7224 */ /* 0x000fe200078e0003 */
[----:B------:R-:W-:Y:S06]  /*63490*/  BRA `(.L_x_18356) ;  /* 0x0000000000047947 */ /* 0x000fec0003800000 */
.L_x_18355:
[----:B------:R-:W-:-:S11]  /*634a0*/  DADD R28, -R62, R34 ;  /* 0x000000003e1c7229 */ /* 0x000fd60000000122 */
.L_x_18356:
[----:B------:R-:W-:Y:S05]  /*634b0*/  BSYNC B5 ;  /* 0x0000000000057941 */ /* 0x000fea0003800000 */
.L_x_18354:
        /* <DEDUP_REMOVED lines=30> */
.L_x_18360:
[----:B------:R-:W-:Y:S05]  /*636a0*/  BSYNC B5 ;  /* 0x0000000000057941 */ /* 0x000fea0003800000 */
.L_x_18359:
[----:B------:R-:W-:Y:S01]  /*636b0*/  MOV R30, R4 ;  /* 0x00000004001e7202 */ /* 0x000fe20000000f00 */
[----:B------:R-:W-:Y:S01]  /*636c0*/  IMAD.MOV.U32 R31, RZ, RZ, R5 ;  /* 0x000000ffff1f7224 */ /* 0x000fe200078e0005 */
[----:B------:R-:W-:Y:S06]  /*636d0*/  BRA `(.L_x_18361) ;  /* 0x0000000800607947 */ /* 0x000fec0003800000 */
.L_x_18348:
        /* <DEDUP_REMOVED lines=30> */
.L_x_18364:
[----:B------:R-:W-:Y:S05]  /*638c0*/  BSYNC B5 ;  /* 0x0000000000057941 */ /* 0x000fea0003800000 */
.L_x_18363:
[----:B------:R-:W-:Y:S01]  /*638d0*/  MOV R30, R4 ;  /* 0x00000004001e7202 */ /* 0x000fe20000000f00 */
[----:B------:R-:W-:Y:S01]  /*638e0*/  IMAD.MOV.U32 R31, RZ, RZ, R5 ;  /* 0x000000ffff1f7224 */ /* 0x000fe200078e0005 */
[----:B------:R-:W-:Y:S06]  /*638f0*/  BRA `(.L_x_18361) ;  /* 0x0000000400d87947 */ /* 0x000fec0003800000 */
.L_x_18362:
        /* <DEDUP_REMOVED lines=31> */
.L_x_18366:
[----:B------:R-:W-:Y:S05]  /*63af0*/  BSYNC B5 ;  /* 0x0000000000057941 */ /* 0x000fea0003800000 */
.L_x_18365:
        /* <DEDUP_REMOVED lines=21> */
.L_x_18368:
[----:B------:R-:W-:Y:S05]  /*63c50*/  BSYNC B5 ;  /* 0x0000000000057941 */ /* 0x000fea0003800000 */
.L_x_18367:
[----:B------:R-:W-:Y:S01]  /*63c60*/  DMUL R10, R10, 8.11296384146066816958e+31 ;  /* 0x469000000a0a7828 */ /* 0x000fe20000000000 */
[----:B------:R-:W-:Y:S01]  /*63c70*/  MOV R30, R2 ;  /* 0x00000002001e7202 */ /* 0x000fe20000000f00 */
[----:B------:R-:W-:Y:S01]  /*63c80*/  IMAD.MOV.U32 R31, RZ, RZ, R3 ;  /* 0x000000ffff1f7224 */ /* 0x000fe200078e0003 */
[----:B------:R-:W-:Y:S08]  /*63c90*/  BRA `(.L_x_18361) ;  /* 0x0000000000f07947 */ /* 0x000ff00003800000 */
.L_x_18347:
        /* <DEDUP_REMOVED lines=27> */
.L_x_18370:
[----:B------:R-:W-:Y:S05]  /*63e50*/  BSYNC B5 ;  /* 0x0000000000057941 */ /* 0x000fea0003800000 */
.L_x_18369:
        /* <DEDUP_REMOVED lines=30> */
.L_x_18372:
[----:B------:R-:W-:Y:S05]  /*64040*/  BSYNC B5 ;  /* 0x0000000000057941 */ /* 0x000fea0003800000 */
.L_x_18371:
[----:B------:R-:W-:-:S11]  /*64050*/  DMUL R30, R4, R34 ;  /* 0x00000022041e7228 */ /* 0x000fd60000000000 */
.L_x_18361:
[----:B------:R-:W-:Y:S05]  /*64060*/  BSYNC B4 ;  /* 0x0000000000047941 */ /* 0x000fea0003800000 */
.L_x_18346:
[----:B------:R-:W-:Y:S05]  /*64070*/  BRA `(.L_x_18373) ;  /* 0x0000000000087947 */ /* 0x000fea0003800000 */
.L_x_18340:
[----:B------:R-:W-:Y:S02]  /*64080*/  DMUL R30, R30, 9.00719925474099200000e+15 ;  /* 0x434000001e1e7828 */ /* 0x000fe40000000000 */
[----:B------:R-:W-:-:S11]  /*64090*/  DMUL R10, R10, 9.00719925474099200000e+15 ;  /* 0x434000000a0a7828 */ /* 0x000fd60000000000 */
.L_x_18373:
[----:B------:R-:W-:Y:S05]  /*640a0*/  BSYNC B2 ;  /* 0x0000000000027941 */ /* 0x000fea0003800000 */
.L_x_18339:
        /* <DEDUP_REMOVED lines=28> */
.L_x_18375:
[----:B------:R-:W-:Y:S05]  /*64270*/  BSYNC B2 ;  /* 0x0000000000027941 */ /* 0x000fea0003800000 */
.L_x_18374:
        /* <DEDUP_REMOVED lines=82> */
.L_x_18377:
[----:B------:R-:W-:Y:S02]  /*647a0*/  FSEL R2, RZ, 3.37028055040000000000e+12, P0 ;  /* 0x54442d18ff027808 */ /* 0x000fe40000000000 */
[----:B------:R-:W-:-:S07]  /*647b0*/  FSEL R3, RZ, 2.1426990032196044922, P0 ;  /* 0x400921fbff037808 */ /* 0x000fce0000000000 */
.L_x_18378:
[----:B------:R-:W-:Y:S05]  /*647c0*/  BSYNC B0 ;  /* 0x0000000000007941 */ /* 0x000fea0003800000 */
.L_x_18376:
[----:B------:R-:W-:Y:S01]  /*647d0*/  DADD R30, |R30|, |R10| ;  /* 0x000000001e1e7229 */ /* 0x000fe2000000060a */
[----:B------:R-:W-:-:S07]  /*647e0*/  LOP3.LUT R11, R3, 0x80000000, R11, 0xb8, !PT ;  /* 0x80000000030b7812 */ /* 0x000fce00078eb80b */
[----:B------:R-:W-:-:S06]  /*647f0*/  DSETP.GTU.AND P0, PT, |R30|, +INF , PT ;  /* 0x7ff000001e00742a */ /* 0x000fcc0003f0c200 */
[----:B------:R-:W-:Y:S02]  /*64800*/  FSEL R2, R30, R2, P0 ;  /* 0x000000021e027208 */ /* 0x000fe40000000000 */
[----:B------:R-:W-:-:S07]  /*64810*/  FSEL R3, R31, R11, P0 ;  /* 0x0000000b1f037208 */ /* 0x000fce0000000000 */
.L_x_18345:
[----:B------:R-:W-:Y:S05]  /*64820*/  BSYNC B3 ;  /* 0x0000000000037941 */ /* 0x000fea0003800000 */
.L_x_18338:
[----:B------:R-:W-:Y:S01]  /*64830*/  LOP3.LUT R35, R3, 0x80000000, R27, 0xb8, !PT ;  /* 0x8000000003237812 */ /* 0x000fe200078eb81b */
[----:B------:R-:W-:Y:S01]  /*64840*/  IMAD.MOV.U32 R34, RZ, RZ, R2 ;  /* 0x000000ffff227224 */ /* 0x000fe200078e0002 */
[----:B------:R-:W-:Y:S01]  /*64850*/  LOP3.LUT R33, R33, 0x80000000, R25, 0xb8, !PT ;  /* 0x8000000021217812 */ /* 0x000fe200078eb819 */
[----:B------:R-:W-:Y:S06]  /*64860*/  BRA `(.L_x_18300) ;  /* 0x0000005800e47947 */ /* 0x000fec0003800000 */
.L_x_18302:
        /* <DEDUP_REMOVED lines=112> */
.L_x_18384:
[----:B------:R-:W-:Y:S05]  /*64f70*/  BSYNC B0 ;  /* 0x0000000000007941 */ /* 0x000fea0003800000 */
.L_x_18383:
        /* <DEDUP_REMOVED lines=8> */
.L_x_18386:
[----:B------:R-:W-:Y:S05]  /*65000*/  BSYNC B3 ;  /* 0x0000000000037941 */ /* 0x000fea0003800000 */
.L_x_18385:
        /* <DEDUP_REMOVED lines=82> */
.L_x_18388:
[----:B------:R-:W-:-:S04]  /*65530*/  ISETP.GE.AND P0, PT, R29, RZ, PT ;  /* 0x000000ff1d00720c */ /* 0x000fc80003f06270 */
[----:B------:R-:W-:Y:S02]  /*65540*/  FSEL R6, RZ, 3.37028055040000000000e+12, P0 ;  /* 0x54442d18ff067808 */ /* 0x000fe40000000000 */
[----:B------:R-:W-:-:S07]  /*65550*/  FSEL R7, RZ, 2.1426990032196044922, P0 ;  /* 0x400921fbff077808 */ /* 0x000fce0000000000 */
.L_x_18389:
[----:B------:R-:W-:Y:S05]  /*65560*/  BSYNC B0 ;  /* 0x0000000000007941 */ /* 0x000fea0003800000 */
.L_x_18387:
[----:B------:R-:W-:Y:S01]  /*65570*/  DADD R2, |R24|, |R26| ;  /* 0x0000000018027229 */ /* 0x000fe2000000061a */
[----:B------:R-:W-:Y:S01]  /*65580*/  LOP3.LUT R11, R7, 0x80000000, R11, 0xb8, !PT ;  /* 0x80000000070b7812 */ /* 0x000fe200078eb80b */
[----:B------:R-:W-:-:S06]  /*65590*/  DMUL R30, R30, 0.5 ;  /* 0x3fe000001e1e7828 */ /* 0x000fcc0000000000 */
[----:B------:R-:W-:-:S06]  /*655a0*/  DSETP.GTU.AND P0, PT, |R2|, +INF , PT ;  /* 0x7ff000000200742a */ /* 0x000fcc0003f0c200 */
[----:B------:R-:W-:Y:S02]  /*655b0*/  FSEL R6, R2, R6, P0 ;  /* 0x0000000602067208 */ /* 0x000fe40000000000 */
[----:B------:R-:W-:Y:S01]  /*655c0*/  FSEL R7, R3, R11, P0 ;  /* 0x0000000b03077208 */ /* 0x000fe20000000000 */
[----:B------:R-:W-:Y:S06]  /*655d0*/  BRA `(.L_x_18390) ;  /* 0x0000004c00187947 */ /* 0x000fec0003800000 */
.L_x_18382:
        /* <DEDUP_REMOVED lines=135> */
.L_x_18392:
[----:B------:R-:W-:Y:S05]  /*65e50*/  BSYNC B0 ;  /* 0x0000000000007941 */ /* 0x000fea0003800000 */
.L_x_18391:
        /* <DEDUP_REMOVED lines=8> */
.L_x_18394:
[----:B------:R-:W-:Y:S05]  /*65ee0*/  BSYNC B3 ;  /* 0x0000000000037941 */ /* 0x000fea0003800000 */
.L_x_18393:
        /* <DEDUP_REMOVED lines=82> */
.L_x_18396:
[----:B------:R-:W-:-:S04]  /*66410*/  ISETP.GE.AND P0, PT, R29, RZ, PT ;  /* 0x000000ff1d00720c */ /* 0x000fc80003f06270 */
[----:B------:R-:W-:Y:S02]  /*66420*/  FSEL R6, RZ, 3.37028055040000000000e+12, P0 ;  /* 0x54442d18ff067808 */ /* 0x000fe40000000000 */
[----:B------:R-:W-:-:S07]  /*66430*/  FSEL R7, RZ, 2.1426990032196044922, P0 ;  /* 0x400921fbff077808 */ /* 0x000fce0000000000 */
.L_x_18397:
[----:B------:R-:W-:Y:S05]  /*66440*/  BSYNC B0 ;  /* 0x0000000000007941 */ /* 0x000fea0003800000 */
.L_x_18395:
[----:B------:R-:W-:Y:S01]  /*66450*/  DADD R2, |R24|, |R26| ;  /* 0x0000000018027229 */ /* 0x000fe2000000061a */
[----:B------:R-:W-:-:S07]  /*66460*/  LOP3.LUT R11, R7, 0x80000000, R11, 0xb8, !PT ;  /* 0x80000000070b7812 */ /* 0x000fce00078eb80b */
[----:B------:R-:W-:-:S06]  /*66470*/  DSETP.GTU.AND P0, PT, |R2|, +INF , PT ;  /* 0x7ff000000200742a */ /* 0x000fcc0003f0c200 */
[----:B------:R-:W-:Y:S02]  /*66480*/  FSEL R6, R2, R6, P0 ;  /* 0x0000000602067208 */ /* 0x000fe40000000000 */
[----:B------:R-:W-:Y:S01]  /*66490*/  FSEL R7, R3, R11, P0 ;  /* 0x0000000b03077208 */ /* 0x000fe20000000000 */
[----:B------:R-:W-:Y:S06]  /*664a0*/  BRA `(.L_x_18390) ;  /* 0x0000003c00647947 */ /* 0x000fec0003800000 */
.L_x_18381:
        /* <DEDUP_REMOVED lines=23> */
.L_x_18399:
[----:B------:R-:W-:Y:S05]  /*66620*/  BSYNC B3 ;  /* 0x0000000000037941 */ /* 0x000fea0003800000 */
.L_x_18398:
        /* <DEDUP_REMOVED lines=26> */
.L_x_18401:
[----:B------:R-:W-:Y:S05]  /*667d0*/  BSYNC B3 ;  /* 0x0000000000037941 */ /* 0x000fea0003800000 */
.L_x_18400:
        /* <DEDUP_REMOVED lines=136> */
.L_x_18403:
[----:B------:R-:W-:Y:S05]  /*67060*/  BSYNC B0 ;  /* 0x0000000000007941 */ /* 0x000fea0003800000 */
.L_x_18402:
        /* <DEDUP_REMOVED lines=8> */
.L_x_18405:
[----:B------:R-:W-:Y:S05]  /*670f0*/  BSYNC B3 ;  /* 0x0000000000037941 */ /* 0x000fea0003800000 */
.L_x_18404:
        /* <DEDUP_REMOVED lines=82> */
.L_x_18407:
[----:B------:R-:W-:-:S04]  /*67620*/  ISETP.GE.AND P0, PT, R29, RZ, PT ;  /* 0x000000ff1d00720c */ /* 0x000fc80003f06270 */
[----:B------:R-:W-:Y:S02]  /*67630*/  FSEL R6, RZ, 3.37028055040000000000e+12, P0 ;  /* 0x54442d18ff067808 */ /* 0x000fe40000000000 */
[----:B------:R-:W-:-:S07]  /*67640*/  FSEL R7, RZ, 2.1426990032196044922, P0 ;  /* 0x400921fbff077808 */ /* 0x000fce0000000000 */
.L_x_18408:
[----:B------:R-:W-:Y:S05]  /*67650*/  BSYNC B0 ;  /* 0x0000000000007941 */ /* 0x000fea0003800000 */
.L_x_18406:
[----:B------:R-:W-:Y:S01]  /*67660*/  DADD R2, |R24|, |R26| ;  /* 0x0000000018027229 */ /* 0x000fe2000000061a */
[----:B------:R-:W-:Y:S01]  /*67670*/  LOP3.LUT R11, R7, 0x80000000, R11, 0xb8, !PT ;  /* 0x80000000070b7812 */ /* 0x000fe200078eb80b */
[----:B------:R-:W-:-:S06]  /*67680*/  DADD R30, R30, 1 ;  /* 0x3ff000001e1e7429 */ /* 0x000fcc0000000000 */
[----:B------:R-:W-:-:S06]  /*67690*/  DSETP.GTU.AND P0, PT, |R2|, +INF , PT ;  /* 0x7ff000000200742a */ /* 0x000fcc0003f0c200 */
[----:B------:R-:W-:Y:S02]  /*676a0*/  FSEL R6, R2, R6, P0 ;  /* 0x0000000602067208 */ /* 0x000fe40000000000 */
[----:B------:R-:W-:Y:S01]  /*676b0*/  FSEL R7, R3, R11, P0 ;  /* 0x0000000b03077208 */ /* 0x000fe20000000000 */
[----:B------:R-:W-:Y:S06]  /*676c0*/  BRA `(.L_x_18390) ;  /* 0x0000002800dc7947 */ /* 0x000fec0003800000 */
.L_x_18380:
        /* <DEDUP_REMOVED lines=108> */
.L_x_18412:
[----:B------:R-:W-:Y:S05]  /*67d90*/  BSYNC B0 ;  /* 0x0000000000007941 */ /* 0x000fea0003800000 */
.L_x_18411:
        /* <DEDUP_REMOVED lines=8> */
.L_x_18414:
[----:B------:R-:W-:Y:S05]  /*67e20*/  BSYNC B3 ;  /* 0x0000000000037941 */ /* 0x000fea0003800000 */
.L_x_18413:
        /* <DEDUP_REMOVED lines=73> */
.L_x_18416:
[----:B------:R-:W-:Y:S05]  /*682c0*/  BSYNC B0 ;  /* 0x0000000000007941 */ /* 0x000fea0003800000 */
.L_x_18415:
[----:B------:R-:W-:Y:S01]  /*682d0*/  LOP3.LUT R3, R7, 0x80000000, R27, 0xb8, !PT ;  /* 0x8000000007037812 */ /* 0x000fe200078eb81b */
[----:B------:R-:W-:Y:S01]  /*682e0*/  DMUL R30, R30, 0.5 ;  /* 0x3fe000001e1e7828 */ /* 0x000fe20000000000 */
[----:B------:R-:W-:Y:S02]  /*682f0*/  FSEL R6, R4, R6, P0 ;  /* 0x0000000604067208 */ /* 0x000fe40000000000 */
[----:B------:R-:W-:Y:S01]  /*68300*/  FSEL R7, R5, R3, P0 ;  /* 0x0000000305077208 */ /* 0x000fe20000000000 */
[----:B------:R-:W-:Y:S07]  /*68310*/  BRA `(.L_x_18390) ;  /* 0x0000001c00c87947 */ /* 0x000fee0003800000 */
.L_x_18410:
        /* <DEDUP_REMOVED lines=135> */
.L_x_18418:
[----:B------:R-:W-:Y:S05]  /*68b90*/  BSYNC B0 ;  /* 0x0000000000007941 */ /* 0x000fea0003800000 */
.L_x_18417:
        /* <DEDUP_REMOVED lines=8> */
.L_x_18420:
[----:B------:R-:W-:Y:S05]  /*68c20*/  BSYNC B3 ;  /* 0x0000000000037941 */ /* 0x000fea0003800000 */
.L_x_18419:
        /* <DEDUP_REMOVED lines=73> */
.L_x_18422:
[----:B------:R-:W-:Y:S05]  /*690c0*/  BSYNC B0 ;  /* 0x0000000000007941 */ /* 0x000fea0003800000 */
.L_x_18421:
[----:B------:R-:W-:Y:S02]  /*690d0*/  LOP3.LUT R3, R7, 0x80000000, R27, 0xb8, !PT ;  /* 0x8000000007037812 */ /* 0x000fe400078eb81b */
[----:B------:R-:W-:Y:S02]  /*690e0*/  FSEL R6, R4, R6, P1 ;  /* 0x0000000604067208 */ /* 0x000fe40000800000 */
[----:B------:R-:W-:Y:S01]  /*690f0*/  FSEL R7, R5, R3, P1 ;  /* 0x0000000305077208 */ /* 0x000fe20000800000 */
[----:B------:R-:W-:Y:S06]  /*69100*/  BRA `(.L_x_18390) ;  /* 0x00000010004c7947 */ /* 0x000fec0003800000 */
.L_x_18409:
        /* <DEDUP_REMOVED lines=23> */
.L_x_18424:
[----:B------:R-:W-:Y:S05]  /*69280*/  BSYNC B3 ;  /* 0x0000000000037941 */ /* 0x000fea0003800000 */
.L_x_18423:
        /* <DEDUP_REMOVED lines=26> */
.L_x_18426:
[----:B------:R-:W-:Y:S05]  /*69430*/  BSYNC B3 ;  /* 0x0000000000037941 */ /* 0x000fea0003800000 */
.L_x_18425:
        /* <DEDUP_REMOVED lines=136> */
.L_x_18428:
[----:B------:R-:W-:Y:S05]  /*69cc0*/  BSYNC B0 ;  /* 0x0000000000007941 */ /* 0x000fea0003800000 */
.L_x_18427:
        /* <DEDUP_REMOVED lines=8> */
.L_x_18430:
[----:B------:R-:W-:Y:S05]  /*69d50*/  BSYNC B3 ;  /* 0x0000000000037941 */ /* 0x000fea0003800000 */
.L_x_18429:
        /* <DEDUP_REMOVED lines=74> */
.L_x_18432:
[----:B------:R-:W-:Y:S05]  /*6a200*/  BSYNC B0 ;  /* 0x0000000000007941 */ /* 0x000fea0003800000 */
.L_x_18431:
[----:B------:R-:W-:Y:S02]  /*6a210*/  LOP3.LUT R3, R7, 0x80000000, R27, 0xb8, !PT ;  /* 0x8000000007037812 */ /* 0x000fe400078eb81b */
[----:B------:R-:W-:Y:S02]  /*6a220*/  FSEL R6, R4, R6, P1 ;  /* 0x0000000604067208 */ /* 0x000fe40000800000 */
[----:B------:R-:W-:-:S07]  /*6a230*/  FSEL R7, R5, R3, P1 ;  /* 0x0000000305077208 */ /* 0x000fce0000800000 */
.L_x_18390:
[----:B------:R-:W-:Y:S05]  /*6a240*/  BSYNC B2 ;  /* 0x0000000000027941 */ /* 0x000fea0003800000 */
.L_x_18379:
        /* <DEDUP_REMOVED lines=8> */
.L_x_18301:
        /* <DEDUP_REMOVED lines=19> */
.L_x_18300:
[----:B------:R-:W-:Y:S05]  /*6a400*/  BSYNC B1 ;  /* 0x0000000000017941 */ /* 0x000fea0003800000 */
.L_x_18299:
        /* <DEDUP_REMOVED lines=153> */
.L_x_18440:
[----:B------:R-:W-:Y:S05]  /*6ada0*/  BSYNC B3 ;  /* 0x0000000000037941 */ /* 0x000fea0003800000 */
.L_x_18439:
        /* <DEDUP_REMOVED lines=82> */
.L_x_18438:
        /* <DEDUP_REMOVED lines=36> */
.L_x_18448:
[----:B------:R-:W-:Y:S05]  /*6b510*/  BSYNC B4 ;  /* 0x0000000000047941 */ /* 0x000fea0003800000 */
.L_x_18447:
[----:B------:R-:W-:Y:S02]  /*6b520*/  IMAD.MOV.U32 R28, RZ, RZ, R2 ;  /* 0x000000ffff1c7224 */ /* 0x000fe400078e0002 */
[----:B------:R-:W-:Y:S01]  /*6b530*/  IMAD.MOV.U32 R29, RZ, RZ, R3 ;  /* 0x000000ffff1d7224 */ /* 0x000fe200078e0003 */
[----:B------:R-:W-:Y:S06]  /*6b540*/  BRA `(.L_x_18446) ;  /* 0x0000000000047947 */ /* 0x000fec0003800000 */
.L_x_18445:
[----:B------:R-:W-:-:S11]  /*6b550*/  DADD R28, -R66, R64 ;  /* 0x00000000421c7229 */ /* 0x000fd60000000140 */
.L_x_18446:
[----:B------:R-:W-:Y:S05]  /*6b560*/  BSYNC B3 ;  /* 0x0000000000037941 */ /* 0x000fea0003800000 */
.L_x_18444:
        /* <DEDUP_REMOVED lines=31> */
.L_x_18453:
[----:B------:R-:W-:Y:S05]  /*6b760*/  BSYNC B4 ;  /* 0x0000000000047941 */ /* 0x000fea0003800000 */
.L_x_18452:
[----:B------:R-:W-:Y:S05]  /*6b770*/  BRA `(.L_x_18451) ;  /* 0x0000000000047947 */ /* 0x000fea0003800000 */
.L_x_18450:
[----:B------:R-:W-:-:S11]  /*6b780*/  DADD R2, R30, -R8 ;  /* 0x000000001e027229 */ /* 0x000fd60000000808 */
.L_x_18451:
[----:B------:R-:W-:Y:S05]  /*6b790*/  BSYNC B3 ;  /* 0x0000000000037941 */ /* 0x000fea0003800000 */
.L_x_18449:
        /* <DEDUP_REMOVED lines=30> */
.L_x_18455:
[----:B------:R-:W-:Y:S05]  /*6b980*/  BSYNC B3 ;  /* 0x0000000000037941 */ /* 0x000fea0003800000 */
.L_x_18454:
        /* <DEDUP_REMOVED lines=86> */
.L_x_18456:
        /* <DEDUP_REMOVED lines=22> */
.L_x_18458:
[----:B------:R-:W-:Y:S05]  /*6c050*/  BSYNC B3 ;  /* 0x0000000000037941 */ /* 0x000fea0003800000 */
.L_x_18457:
        /* <DEDUP_REMOVED lines=30> */
.L_x_18443:
        /* <DEDUP_REMOVED lines=26> */
.L_x_18461:
[----:B------:R-:W-:Y:S05]  /*6c3e0*/  BSYNC B3 ;  /* 0x0000000000037941 */ /* 0x000fea0003800000 */
.L_x_18460:
        /* <DEDUP_REMOVED lines=27> */
.L_x_18464:
[----:B------:R-:W-:Y:S05]  /*6c5a0*/  BSYNC B3 ;  /* 0x0000000000037941 */ /* 0x000fea0003800000 */
.L_x_18463:
        /* <DEDUP_REMOVED lines=30> */
.L_x_18462:
        /* <DEDUP_REMOVED lines=76> */
.L_x_18465:
[----:B------:R-:W-:Y:S01]  /*6cc50*/  IMAD.MOV.U32 R2, RZ, RZ, 0x0 ;  /* 0x00000000ff027424 */ /* 0x000fe200078e00ff */
[----:B------:R-:W-:Y:S01]  /*6cc60*/  FSETP.NEU.FTZ.AND P0, PT, R5, RZ, PT ;  /* 0x000000ff0500720b */ /* 0x000fe20003f1d000 */
[----:B------:R-:W-:-:S06]  /*6cc70*/  IMAD.MOV.U32 R3, RZ, RZ, 0x7ff00000 ;  /* 0x7ff00000ff037424 */ /* 0x000fcc00078e00ff */
[----:B------:R-:W-:-:S10]  /*6cc80*/  DFMA R2, R4, R2, +INF ;  /* 0x7ff000000402742b */ /* 0x000fd40000000002 */
[----:B------:R-:W-:Y:S02]  /*6cc90*/  FSEL R28, R2, RZ, P0 ;  /* 0x000000ff021c7208 */ /* 0x000fe40000000000 */
[----:B------:R-:W-:Y:S01]  /*6cca0*/  FSEL R29, R3, -QNAN , P0 ;  /* 0xfff00000031d7808 */ /* 0x000fe20000000000 */
[----:B------:R-:W-:Y:S06]  /*6ccb0*/  BRA `(.L_x_18441) ;  /* 0x0000000400447947 */ /* 0x000fec0003800000 */
.L_x_18459:
        /* <DEDUP_REMOVED lines=27> */
.L_x_18467:
[----:B------:R-:W-:Y:S05]  /*6ce70*/  BSYNC B3 ;  /* 0x0000000000037941 */ /* 0x000fea0003800000 */
.L_x_18466:
        /* <DEDUP_REMOVED lines=21> */
.L_x_18469:
[----:B------:R-:W-:Y:S05]  /*6cfd0*/  BSYNC B3 ;  /* 0x0000000000037941 */ /* 0x000fea0003800000 */
.L_x_18468:
[----:B------:R-:W-:Y:S01]  /*6cfe0*/  IMAD.MOV.U32 R28, RZ, RZ, R2 ;  /* 0x000000ffff1c7224 */ /* 0x000fe200078e0002 */
[----:B------:R-:W-:Y:S01]  /*6cff0*/  MOV R29, R3 ;  /* 0x00000003001d7202 */ /* 0x000fe20000000f00 */
[----:B------:R-:W-:Y:S06]  /*6d000*/  BRA `(.L_x_18441) ;  /* 0x0000000000707947 */ /* 0x000fec0003800000 */
.L_x_18442:
        /* <DEDUP_REMOVED lines=25> */
.L_x_18471:
[----:B------:R-:W-:Y:S05]  /*6d1a0*/  BSYNC B3 ;  /* 0x0000000000037941 */ /* 0x000fea0003800000 */
.L_x_18470:
[----:B------:R-:W-:Y:S02]  /*6d1b0*/  IMAD.MOV.U32 R28, RZ, RZ, R4 ;  /* 0x000000ffff1c7224 */ /* 0x000fe400078e0004 */
[----:B------:R-:W-:-:S07]  /*6d1c0*/  IMAD.MOV.U32 R29, RZ, RZ, R5 ;  /* 0x000000ffff1d7224 */ /* 0x000fce00078e0005 */
.L_x_18441:
[----:B------:R-:W-:Y:S05]  /*6d1d0*/  BSYNC B2 ;  /* 0x0000000000027941 */ /* 0x000fea0003800000 */
.L_x_18437:
        /* <DEDUP_REMOVED lines=25> */
.L_x_18476:
[----:B------:R-:W-:Y:S05]  /*6d370*/  BSYNC B4 ;  /* 0x0000000000047941 */ /* 0x000fea0003800000 */
.L_x_18475:
        /* <DEDUP_REMOVED lines=49> */
.L_x_18478:
        /* <DEDUP_REMOVED lines=71> */
.L_x_18477:
        /* <DEDUP_REMOVED lines=38> */
.L_x_18487:
[----:B------:R-:W-:Y:S05]  /*6dd60*/  BSYNC B6 ;  /* 0x0000000000067941 */ /* 0x000fea0003800000 */
.L_x_18486:
[----:B------:R-:W-:Y:S02]  /*6dd70*/  IMAD.MOV.U32 R68, RZ, RZ, R2 ;  /* 0x000000ffff447224 */ /* 0x000fe400078e0002 */
[----:B------:R-:W-:Y:S01]  /*6dd80*/  IMAD.MOV.U32 R69, RZ, RZ, R3 ;  /* 0x000000ffff457224 */ /* 0x000fe200078e0003 */
[----:B------:R-:W-:Y:S06]  /*6dd90*/  BRA `(.L_x_18485) ;  /* 0x0000000000047947 */ /* 0x000fec0003800000 */
.L_x_18484:
[----:B------:R-:W-:-:S11]  /*6dda0*/  DADD R68, -R66, R64 ;  /* 0x0000000042447229 */ /* 0x000fd60000000140 */
.L_x_18485:
[----:B------:R-:W-:Y:S05]  /*6ddb0*/  BSYNC B5 ;  /* 0x0000000000057941 */ /* 0x000fea0003800000 */
.L_x_18483:
        /* <DEDUP_REMOVED lines=28> */
.L_x_18492:
[----:B------:R-:W-:Y:S05]  /*6df80*/  BSYNC B6 ;  /* 0x0000000000067941 */ /* 0x000fea0003800000 */
.L_x_18491:
[----:B------:R-:W-:Y:S02]  /*6df90*/  IMAD.MOV.U32 R24, RZ, RZ, R2 ;  /* 0x000000ffff187224 */ /* 0x000fe400078e0002 */
[----:B------:R-:W-:Y:S01]  /*6dfa0*/  IMAD.MOV.U32 R25, RZ, RZ, R3 ;  /* 0x000000ffff197224 */ /* 0x000fe200078e0003 */
[----:B------:R-:W-:Y:S06]  /*6dfb0*/  BRA `(.L_x_18490) ;  /* 0x0000000000047947 */ /* 0x000fec0003800000 */
.L_x_18489:
[----:B------:R-:W-:-:S11]  /*6dfc0*/  DADD R24, -R62, R30 ;  /* 0x000000003e187229 */ /* 0x000fd6000000011e */
.L_x_18490:
[----:B------:R-:W-:Y:S05]  /*6dfd0*/  BSYNC B5 ;  /* 0x0000000000057941 */ /* 0x000fea0003800000 */
.L_x_18488:
        /* <DEDUP_REMOVED lines=30> */
.L_x_18494:
[----:B------:R-:W-:Y:S05]  /*6e1c0*/  BSYNC B5 ;  /* 0x0000000000057941 */ /* 0x000fea0003800000 */
.L_x_18493:
[----:B------:R-:W-:Y:S02]  /*6e1d0*/  IMAD.MOV.U32 R26, RZ, RZ, R4 ;  /* 0x000000ffff1a7224 */ /* 0x000fe400078e0004 */
[----:B------:R-:W-:Y:S01]  /*6e1e0*/  IMAD.MOV.U32 R27, RZ, RZ, R5 ;  /* 0x000000ffff1b7224 */ /* 0x000fe200078e0005 */
[----:B------:R-:W-:Y:S06]  /*6e1f0*/  BRA `(.L_x_18495) ;  /* 0x0000000800607947 */ /* 0x000fec0003800000 */
.L_x_18482:
        /* <DEDUP_REMOVED lines=30> */
.L_x_18498:
[----:B------:R-:W-:Y:S05]  /*6e3e0*/  BSYNC B5 ;  /* 0x0000000000057941 */ /* 0x000fea0003800000 */
.L_x_18497:
[----:B------:R-:W-:Y:S02]  /*6e3f0*/  IMAD.MOV.U32 R26, RZ, RZ, R4 ;  /* 0x000000ffff1a7224 */ /* 0x000fe400078e0004 */
[----:B------:R-:W-:Y:S01]  /*6e400*/  IMAD.MOV.U32 R27, RZ, RZ, R5 ;  /* 0x000000ffff1b7224 */ /* 0x000fe200078e0005 */
[----:B------:R-:W-:Y:S06]  /*6e410*/  BRA `(.L_x_18495) ;  /* 0x0000000400d87947 */ /* 0x000fec0003800000 */
.L_x_18496:
        /* <DEDUP_REMOVED lines=29> */
[----:B------:R-:W-:Y:S02]  /*6e5f0*/  IMAD.MOV.U32 R8, RZ, RZ, R4 ;  /* 0x000000ffff087224 */ /* 0x000fe400078e0004 */
[----:B------:R-:W-:-:S07]  /*6e600*/  IMAD.MOV.U32 R9, RZ, RZ, R3 ;  /* 0x000000ffff097224 */ /* 0x000fce00078e0003 */
.L_x_18500:
[----:B------:R-:W-:Y:S05]  /*6e610*/  BSYNC B5 ;  /* 0x0000000000057941 */ /* 0x000fea0003800000 */
.L_x_18499:
        /* <DEDUP_REMOVED lines=21> */
.L_x_18502:
[----:B------:R-:W-:Y:S05]  /*6e770*/  BSYNC B5 ;  /* 0x0000000000057941 */ /* 0x000fea0003800000 */
.L_x_18501:
[----:B------:R-:W-:Y:S01]  /*6e780*/  DMUL R10, R10, 8.11296384146066816958e+31 ;  /* 0x469000000a0a7828 */ /* 0x000fe20000000000 */
[----:B------:R-:W-:Y:S02]  /*6e790*/  IMAD.MOV.U32 R26, RZ, RZ, R2 ;  /* 0x000000ffff1a7224 */ /* 0x000fe400078e0002 */
[----:B------:R-:W-:Y:S01]  /*6e7a0*/  IMAD.MOV.U32 R27, RZ, RZ, R3 ;  /* 0x000000ffff1b7224 */ /* 0x000fe200078e0003 */
[----:B------:R-:W-:Y:S07]  /*6e7b0*/  BRA `(.L_x_18495) ;  /* 0x0000000000f07947 */ /* 0x000fee0003800000 */
.L_x_18481:
        /* <DEDUP_REMOVED lines=25> */
[----:B------:R-:W-:Y:S01]  /*6e950*/  MOV R30, R4 ;  /* 0x00000004001e7202 */ /* 0x000fe20000000f00 */
[----:B------:R-:W-:-:S07]  /*6e960*/  IMAD.MOV.U32 R31, RZ, RZ, R3 ;  /* 0x000000ffff1f7224 */ /* 0x000fce00078e0003 */
.L_x_18504:
[----:B------:R-:W-:Y:S05]  /*6e970*/  BSYNC B5 ;  /* 0x0000000000057941 */ /* 0x000fea0003800000 */
.L_x_18503:
        /* <DEDUP_REMOVED lines=30> */
.L_x_18506:
[----:B------:R-:W-:Y:S05]  /*6eb60*/  BSYNC B5 ;  /* 0x0000000000057941 */ /* 0x000fea0003800000 */
.L_x_18505:
[----:B------:R-:W-:-:S11]  /*6eb70*/  DMUL R26, R4, R30 ;  /* 0x0000001e041a7228 */ /* 0x000fd60000000000 */
.L_x_18495:
[----:B------:R-:W-:Y:S05]  /*6eb80*/  BSYNC B4 ;  /* 0x0000000000047941 */ /* 0x000fea0003800000 */
.L_x_18480:
[----:B------:R-:W-:Y:S05]  /*6eb90*/  BRA `(.L_x_18507) ;  /* 0x0000000000087947 */ /* 0x000fea0003800000 */
.L_x_18474:
[----:B------:R-:W-:Y:S02]  /*6eba0*/  DMUL R26, R26, 9.00719925474099200000e+15 ;  /* 0x434000001a1a7828 */ /* 0x000fe40000000000 */
[----:B------:R-:W-:-:S11]  /*6ebb0*/  DMUL R10, R10, 9.00719925474099200000e+15 ;  /* 0x434000000a0a7828 */ /* 0x000fd60000000000 */
.L_x_18507:
[----:B------:R-:W-:Y:S05]  /*6ebc0*/  BSYNC B2 ;  /* 0x0000000000027941 */ /* 0x000fea0003800000 */
.L_x_18473:
        /* <DEDUP_REMOVED lines=28> */
.L_x_18509:
[----:B------:R-:W-:Y:S05]  /*6ed90*/  BSYNC B2 ;  /* 0x0000000000027941 */ /* 0x000fea0003800000 */
.L_x_18508:
        /* <DEDUP_REMOVED lines=82> */
.L_x_18511:
[----:B------:R-:W-:Y:S02]  /*6f2c0*/  FSEL R2, RZ, 3.37028055040000000000e+12, P0 ;  /* 0x54442d18ff027808 */ /* 0x000fe40000000000 */
[----:B------:R-:W-:-:S07]  /*6f2d0*/  FSEL R3, RZ, 2.1426990032196044922, P0 ;  /* 0x400921fbff037808 */ /* 0x000fce0000000000 */
.L_x_18512:
[----:B------:R-:W-:Y:S05]  /*6f2e0*/  BSYNC B0 ;  /* 0x0000000000007941 */ /* 0x000fea0003800000 */
.L_x_18510:
[----:B------:R-:W-:Y:S01]  /*6f2f0*/  DADD R26, |R26|, |R10| ;  /* 0x000000001a1a7229 */ /* 0x000fe2000000060a */
[----:B------:R-:W-:-:S07]  /*6f300*/  LOP3.LUT R11, R3, 0x80000000, R11, 0xb8, !PT ;  /* 0x80000000030b7812 */ /* 0x000fce00078eb80b */
[----:B------:R-:W-:-:S06]  /*6f310*/  DSETP.GTU.AND P0, PT, |R26|, +INF , PT ;  /* 0x7ff000001a00742a */ /* 0x000fcc0003f0c200 */
[----:B------:R-:W-:Y:S02]  /*6f320*/  FSEL R2, R26, R2, P0 ;  /* 0x000000021a027208 */ /* 0x000fe40000000000 */
[----:B------:R-:W-:-:S07]  /*6f330*/  FSEL R3, R27, R11, P0 ;  /* 0x0000000b1b037208 */ /* 0x000fce0000000000 */
.L_x_18479:
[----:B------:R-:W-:Y:S05]  /*6f340*/  BSYNC B3 ;  /* 0x0000000000037941 */ /* 0x000fea0003800000 */
.L_x_18472:
[----:B------:R-:W-:Y:S01]  /*6f350*/  LOP3.LUT R31, R3, 0x80000000, R23, 0xb8, !PT ;  /* 0x80000000031f7812 */ /* 0x000fe200078eb817 */
[----:B------:R-:W-:Y:S01]  /*6f360*/  IMAD.MOV.U32 R30, RZ, RZ, R2 ;  /* 0x000000ffff1e7224 */ /* 0x000fe200078e0002 */
[----:B------:R-:W-:Y:S01]  /*6f370*/  LOP3.LUT R29, R29, 0x80000000, R21, 0xb8, !PT ;  /* 0x800000001d1d7812 */ /* 0x000fe200078eb815 */
[----:B------:R-:W-:Y:S06]  /*6f380*/  BRA `(.L_x_18434) ;  /* 0x0000005800e47947 */ /* 0x000fec0003800000 */
.L_x_18436:
        /* <DEDUP_REMOVED lines=112> */
.L_x_18518:
[----:B------:R-:W-:Y:S05]  /*6fa90*/  BSYNC B0 ;  /* 0x0000000000007941 */ /* 0x000fea0003800000 */
.L_x_18517:
        /* <DEDUP_REMOVED lines=8> */
.L_x_18520:
[----:B------:R-:W-:Y:S05]  /*6fb20*/  BSYNC B3 ;  /* 0x0000000000037941 */ /* 0x000fea0003800000 */
.L_x_18519:
        /* <DEDUP_REMOVED lines=82> */
.L_x_18522:
[----:B------:R-:W-:-:S04]  /*70050*/  ISETP.GE.AND P0, PT, R25, RZ, PT ;  /* 0x000000ff1900720c */ /* 0x000fc80003f06270 */
[----:B------:R-:W-:Y:S02]  /*70060*/  FSEL R6, RZ, 3.37028055040000000000e+12, P0 ;  /* 0x54442d18ff067808 */ /* 0x000fe40000000000 */
[----:B------:R-:W-:-:S07]  /*70070*/  FSEL R7, RZ, 2.1426990032196044922, P0 ;  /* 0x400921fbff077808 */ /* 0x000fce0000000000 */
.L_x_18523:
[----:B------:R-:W-:Y:S05]  /*70080*/  BSYNC B0 ;  /* 0x0000000000007941 */ /* 0x000fea0003800000 */
.L_x_18521:
[----:B------:R-:W-:Y:S01]  /*70090*/  DADD R2, |R20|, |R22| ;  /* 0x0000000014027229 */ /* 0x000fe20000000616 */
[----:B------:R-:W-:Y:S01]  /*700a0*/  LOP3.LUT R11, R7, 0x80000000, R11, 0xb8, !PT ;  /* 0x80000000070b7812 */ /* 0x000fe200078eb80b */
[----:B------:R-:W-:-:S06]  /*700b0*/  DMUL R26, R26, 0.5 ;  /* 0x3fe000001a1a7828 */ /* 0x000fcc0000000000 */
[----:B------:R-:W-:-:S06]  /*700c0*/  DSETP.GTU.AND P0, PT, |R2|, +INF , PT ;  /* 0x7ff000000200742a */ /* 0x000fcc0003f0c200 */
[----:B------:R-:W-:Y:S02]  /*700d0*/  FSEL R6, R2, R6, P0 ;  /* 0x0000000602067208 */ /* 0x000fe40000000000 */
[----:B------:R-:W-:Y:S01]  /*700e0*/  FSEL R7, R3, R11, P0 ;  /* 0x0000000b03077208 */ /* 0x000fe20000000000 */
[----:B------:R-:W-:Y:S06]  /*700f0*/  BRA `(.L_x_18524) ;  /* 0x0000004c00187947 */ /* 0x000fec0003800000 */
.L_x_18516:
        /* <DEDUP_REMOVED lines=135> */
.L_x_18526:
[----:B------:R-:W-:Y:S05]  /*70970*/  BSYNC B0 ;  /* 0x0000000000007941 */ /* 0x000fea0003800000 */
.L_x_18525:
        /* <DEDUP_REMOVED lines=8> */
.L_x_18528:
[----:B------:R-:W-:Y:S05]  /*70a00*/  BSYNC B3 ;  /* 0x0000000000037941 */ /* 0x000fea0003800000 */
.L_x_18527:
        /* <DEDUP_REMOVED lines=82> */
.L_x_18530:
[----:B------:R-:W-:-:S04]  /*70f30*/  ISETP.GE.AND P0, PT, R25, RZ, PT ;  /* 0x000000ff1900720c */ /* 0x000fc80003f06270 */
[----:B------:R-:W-:Y:S02]  /*70f40*/  FSEL R6, RZ, 3.37028055040000000000e+12, P0 ;  /* 0x54442d18ff067808 */ /* 0x000fe40000000000 */
[----:B------:R-:W-:-:S07]  /*70f50*/  FSEL R7, RZ, 2.1426990032196044922, P0 ;  /* 0x400921fbff077808 */ /* 0x000fce0000000000 */
.L_x_18531:
[----:B------:R-:W-:Y:S05]  /*70f60*/  BSYNC B0 ;  /* 0x0000000000007941 */ /* 0x000fea0003800000 */
.L_x_18529:
[----:B------:R-:W-:Y:S01]  /*70f70*/  DADD R2, |R20|, |R22| ;  /* 0x0000000014027229 */ /* 0x000fe20000000616 */
[----:B------:R-:W-:-:S07]  /*70f80*/  LOP3.LUT R11, R7, 0x80000000, R11, 0xb8, !PT ;  /* 0x80000000070b7812 */ /* 0x000fce00078eb80b */
[----:B------:R-:W-:-:S06]  /*70f90*/  DSETP.GTU.AND P0, PT, |R2|, +INF , PT ;  /* 0x7ff000000200742a */ /* 0x000fcc0003f0c200 */
[----:B------:R-:W-:Y:S02]  /*70fa0*/  FSEL R6, R2, R6, P0 ;  /* 0x0000000602067208 */ /* 0x000fe40000000000 */
[----:B------:R-:W-:Y:S01]  /*70fb0*/  FSEL R7, R3, R11, P0 ;  /* 0x0000000b03077208 */ /* 0x000fe20000000000 */
[----:B------:R-:W-:Y:S06]  /*70fc0*/  BRA `(.L_x_18524) ;  /* 0x0000003c00647947 */ /* 0x000fec0003800000 */
.L_x_18515:
        /* <DEDUP_REMOVED lines=23> */
.L_x_18533:
[----:B------:R-:W-:Y:S05]  /*71140*/  BSYNC B3 ;  /* 0x0000000000037941 */ /* 0x000fea0003800000 */
.L_x_18532:
        /* <DEDUP_REMOVED lines=26> */
.L_x_18535:
[----:B------:R-:W-:Y:S05]  /*712f0*/  BSYNC B3 ;  /* 0x0000000000037941 */ /* 0x000fea0003800000 */
.L_x_18534:
        /* <DEDUP_REMOVED lines=136> */
.L_x_18537:
[----:B------:R-:W-:Y:S05]  /*71b80*/  BSYNC B0 ;  /* 0x0000000000007941 */ /* 0x000fea0003800000 */
.L_x_18536:
        /* <DEDUP_REMOVED lines=8> */
.L_x_18539:
[----:B------:R-:W-:Y:S05]  /*71c10*/  BSYNC B3 ;  /* 0x0000000000037941 */ /* 0x000fea0003800000 */
.L_x_18538:
        /* <DEDUP_REMOVED lines=82> */
.L_x_18541:
[----:B------:R-:W-:-:S04]  /*72140*/  ISETP.GE.AND P0, PT, R25, RZ, PT ;  /* 0x000000ff1900720c */ /* 0x000fc80003f06270 */
[----:B------:R-:W-:Y:S02]  /*72150*/  FSEL R6, RZ, 3.37028055040000000000e+12, P0 ;  /* 0x54442d18ff067808 */ /* 0x000fe40000000000 */
[----:B------:R-:W-:-:S07]  /*72160*/  FSEL R7, RZ, 2.1426990032196044922, P0 ;  /* 0x400921fbff077808 */ /* 0x000fce0000000000 */
.L_x_18542:
[----:B------:R-:W-:Y:S05]  /*72170*/  BSYNC B0 ;  /* 0x0000000000007941 */ /* 0x000fea0003800000 */
.L_x_18540:
[----:B------:R-:W-:Y:S01]  /*72180*/  DADD R2, |R20|, |R22| ;  /* 0x0000000014027229 */ /* 0x000fe20000000616 */
[----:B------:R-:W-:Y:S01]  /*72190*/  LOP3.LUT R11, R7, 0x80000000, R11, 0xb8, !PT ;  /* 0x80000000070b7812 */ /* 0x000fe200078eb80b */
[----:B------:R-:W-:-:S06]  /*721a0*/  DADD R26, R26, 1 ;  /* 0x3ff000001a1a7429 */ /* 0x000fcc0000000000 */
[----:B------:R-:W-:-:S06]  /*721b0*/  DSETP.GTU.AND P0, PT, |R2|, +INF , PT ;  /* 0x7ff000000200742a */ /* 0x000fcc0003f0c200 */
[----:B------:R-:W-:Y:S02]  /*721c0*/  FSEL R6, R2, R6, P0 ;  /* 0x0000000602067208 */ /* 0x000fe40000000000 */
[----:B------:R-:W-:Y:S01]  /*721d0*/  FSEL R7, R3, R11, P0 ;  /* 0x0000000b03077208 */ /* 0x000fe20000000000 */
[----:B------:R-:W-:Y:S06]  /*721e0*/  BRA `(.L_x_18524) ;  /* 0x0000002800dc7947 */ /* 0x000fec0003800000 */
.L_x_18514:
        /* <DEDUP_REMOVED lines=108> */
.L_x_18546:
[----:B------:R-:W-:Y:S05]  /*728b0*/  BSYNC B0 ;  /* 0x0000000000007941 */ /* 0x000fea0003800000 */
.L_x_18545:
        /* <DEDUP_REMOVED lines=8> */
.L_x_18548:
[----:B------:R-:W-:Y:S05]  /*72940*/  BSYNC B3 ;  /* 0x0000000000037941 */ /* 0x000fea0003800000 */
.L_x_18547:
        /* <DEDUP_REMOVED lines=73> */
.L_x_18550:
[----:B------:R-:W-:Y:S05]  /*72de0*/  BSYNC B0 ;  /* 0x0000000000007941 */ /* 0x000fea0003800000 */
.L_x_18549:
[----:B------:R-:W-:Y:S01]  /*72df0*/  LOP3.LUT R3, R7, 0x80000000, R23, 0xb8, !PT ;  /* 0x8000000007037812 */ /* 0x000fe200078eb817 */
[----:B------:R-:W-:Y:S01]  /*72e00*/  DMUL R26, R26, 0.5 ;  /* 0x3fe000001a1a7828 */ /* 0x000fe20000000000 */
[----:B------:R-:W-:Y:S02]  /*72e10*/  FSEL R6, R4, R6, P0 ;  /* 0x0000000604067208 */ /* 0x000fe40000000000 */
[----:B------:R-:W-:Y:S01]  /*72e20*/  FSEL R7, R5, R3, P0 ;  /* 0x0000000305077208 */ /* 0x000fe20000000000 */
[----:B------:R-:W-:Y:S07]  /*72e30*/  BRA `(.L_x_18524) ;  /* 0x0000001c00c87947 */ /* 0x000fee0003800000 */
.L_x_18544:
        /* <DEDUP_REMOVED lines=135> */
.L_x_18552:
[----:B------:R-:W-:Y:S05]  /*736b0*/  BSYNC B0 ;  /* 0x0000000000007941 */ /* 0x000fea0003800000 */
.L_x_18551:
        /* <DEDUP_REMOVED lines=8> */
.L_x_18554:
[----:B------:R-:W-:Y:S05]  /*73740*/  BSYNC B3 ;  /* 0x0000000000037941 */ /* 0x000fea0003800000 */
.L_x_18553:
        /* <DEDUP_REMOVED lines=73> */
.L_x_18556:
[----:B------:R-:W-:Y:S05]  /*73be0*/  BSYNC B0 ;  /* 0x0000000000007941 */ /* 0x000fea0003800000 */
.L_x_18555:
[----:B------:R-:W-:Y:S02]  /*73bf0*/  LOP3.LUT R3, R7, 0x80000000, R23, 0xb8, !PT ;  /* 0x8000000007037812 */ /* 0x000fe400078eb817 */
[----:B------:R-:W-:Y:S02]  /*73c00*/  FSEL R6, R4, R6, P1 ;  /* 0x0000000604067208 */ /* 0x000fe40000800000 */
[----:B------:R-:W-:Y:S01]  /*73c10*/  FSEL R7, R5, R3, P1 ;  /* 0x0000000305077208 */ /* 0x000fe20000800000 */
[----:B------:R-:W-:Y:S06]  /*73c20*/  BRA `(.L_x_18524) ;  /* 0x00000010004c7947 */ /* 0x000fec0003800000 */
.L_x_18543:
        /* <DEDUP_REMOVED lines=23> */
.L_x_18558:
[----:B------:R-:W-:Y:S05]  /*73da0*/  BSYNC B3 ;  /* 0x0000000000037941 */ /* 0x000fea0003800000 */
.L_x_18557:
        /* <DEDUP_REMOVED lines=26> */
.L_x_18560:
[----:B------:R-:W-:Y:S05]  /*73f50*/  BSYNC B3 ;  /* 0x0000000000037941 */ /* 0x000fea0003800000 */
.L_x_18559:
        /* <DEDUP_REMOVED lines=136> */
.L_x_18562:
[----:B------:R-:W-:Y:S05]  /*747e0*/  BSYNC B0 ;  /* 0x0000000000007941 */ /* 0x000fea0003800000 */
.L_x_18561:
        /* <DEDUP_REMOVED lines=8> */
.L_x_18564:
[----:B------:R-:W-:Y:S05]  /*74870*/  BSYNC B3 ;  /* 0x0000000000037941 */ /* 0x000fea0003800000 */
.L_x_18563:
        /* <DEDUP_REMOVED lines=74> */
.L_x_18566:
[----:B------:R-:W-:Y:S05]  /*74d20*/  BSYNC B0 ;  /* 0x0000000000007941 */ /* 0x000fea0003800000 */
.L_x_18565:
[----:B------:R-:W-:Y:S02]  /*74d30*/  LOP3.LUT R3, R7, 0x80000000, R23, 0xb8, !PT ;  /* 0x8000000007037812 */ /* 0x000fe400078eb817 */
[----:B------:R-:W-:Y:S02]  /*74d40*/  FSEL R6, R4, R6, P1 ;  /* 0x0000000604067208 */ /* 0x000fe40000800000 */
[----:B------:R-:W-:-:S07]  /*74d50*/  FSEL R7, R5, R3, P1 ;  /* 0x0000000305077208 */ /* 0x000fce0000800000 */
.L_x_18524:
[----:B------:R-:W-:Y:S05]  /*74d60*/  BSYNC B2 ;  /* 0x0000000000027941 */ /* 0x000fea0003800000 */
.L_x_18513:
        /* <DEDUP_REMOVED lines=8> */
.L_x_18435:
        /* <DEDUP_REMOVED lines=19> */
.L_x_18434:
[----:B------:R-:W-:Y:S05]  /*74f20*/  BSYNC B1 ;  /* 0x0000000000017941 */ /* 0x000fea0003800000 */
.L_x_18433:
        /* <DEDUP_REMOVED lines=153> */
.L_x_18574:
[----:B------:R-:W-:Y:S05]  /*758c0*/  BSYNC B3 ;  /* 0x0000000000037941 */ /* 0x000fea0003800000 */
.L_x_18573:
        /* <DEDUP_REMOVED lines=82> */
.L_x_18572:
        /* <DEDUP_REMOVED lines=36> */
.L_x_18582:
[----:B------:R-:W-:Y:S05]  /*76030*/  BSYNC B4 ;  /* 0x0000000000047941 */ /* 0x000fea0003800000 */
.L_x_18581:
[----:B------:R-:W-:Y:S02]  /*76040*/  IMAD.MOV.U32 R24, RZ, RZ, R2 ;  /* 0x000000ffff187224 */ /* 0x000fe400078e0002 */
[----:B------:R-:W-:Y:S01]  /*76050*/  IMAD.MOV.U32 R25, RZ, RZ, R3 ;  /* 0x000000ffff197224 */ /* 0x000fe200078e0003 */
[----:B------:R-:W-:Y:S06]  /*76060*/  BRA `(.L_x_18580) ;  /* 0x0000000000047947 */ /* 0x000fec0003800000 */
.L_x_18579:
[----:B------:R-:W-:-:S11]  /*76070*/  DADD R24, -R66, R64 ;  /* 0x0000000042187229 */ /* 0x000fd60000000140 */
.L_x_18580:
[----:B------:R-:W-:Y:S05]  /*76080*/  BSYNC B3 ;  /* 0x0000000000037941 */ /* 0x000fea0003800000 */
.L_x_18578:
        /* <DEDUP_REMOVED lines=31> */
.L_x_18587:
[----:B------:R-:W-:Y:S05]  /*76280*/  BSYNC B4 ;  /* 0x0000000000047941 */ /* 0x000fea0003800000 */
.L_x_18586:
[----:B------:R-:W-:Y:S05]  /*76290*/  BRA `(.L_x_18585) ;  /* 0x0000000000047947 */ /* 0x000fea0003800000 */
.L_x_18584:
[----:B------:R-:W-:-:S11]  /*762a0*/  DADD R2, R26, -R8 ;  /* 0x000000001a027229 */ /* 0x000fd60000000808 */
.L_x_18585:
[----:B------:R-:W-:Y:S05]  /*762b0*/  BSYNC B3 ;  /* 0x0000000000037941 */ /* 0x000fea0003800000 */
.L_x_18583:
        /* <DEDUP_REMOVED lines=30> */
.L_x_18589:
[----:B------:R-:W-:Y:S05]  /*764a0*/  BSYNC B3 ;  /* 0x0000000000037941 */ /* 0x000fea0003800000 */
.L_x_18588:
        /* <DEDUP_REMOVED lines=86> */
.L_x_18590:
        /* <DEDUP_REMOVED lines=22> */
.L_x_18592:
[----:B------:R-:W-:Y:S05]  /*76b70*/  BSYNC B3 ;  /* 0x0000000000037941 */ /* 0x000fea0003800000 */
.L_x_18591:
        /* <DEDUP_REMOVED lines=30> */
.L_x_18577:
        /* <DEDUP_REMOVED lines=26> */
.L_x_18595:
[----:B------:R-:W-:Y:S05]  /*76f00*/  BSYNC B3 ;  /* 0x0000000000037941 */ /* 0x000fea0003800000 */
.L_x_18594:
        /* <DEDUP_REMOVED lines=27> */
.L_x_18598:
[----:B------:R-:W-:Y:S05]  /*770c0*/  BSYNC B3 ;  /* 0x0000000000037941 */ /* 0x000fea0003800000 */
.L_x_18597:
        /* <DEDUP_REMOVED lines=30> */
.L_x_18596:
        /* <DEDUP_REMOVED lines=76> */
.L_x_18599:
[----:B------:R-:W-:Y:S01]  /*77770*/  IMAD.MOV.U32 R2, RZ, RZ, 0x0 ;  /* 0x00000000ff027424 */ /* 0x000fe200078e00ff */
[----:B------:R-:W-:Y:S01]  /*77780*/  FSETP.NEU.FTZ.AND P0, PT, R5, RZ, PT ;  /* 0x000000ff0500720b */ /* 0x000fe20003f1d000 */
[----:B------:R-:W-:-:S06]  /*77790*/  IMAD.MOV.U32 R3, RZ, RZ, 0x7ff00000 ;  /* 0x7ff00000ff037424 */ /* 0x000fcc00078e00ff */
[----:B------:R-:W-:-:S10]  /*777a0*/  DFMA R2, R4, R2, +INF ;  /* 0x7ff000000402742b */ /* 0x000fd40000000002 */
[----:B------:R-:W-:Y:S02]  /*777b0*/  FSEL R24, R2, RZ, P0 ;  /* 0x000000ff02187208 */ /* 0x000fe40000000000 */
[----:B------:R-:W-:Y:S01]  /*777c0*/  FSEL R25, R3, -QNAN , P0 ;  /* 0xfff0000003197808 */ /* 0x000fe20000000000 */
[----:B------:R-:W-:Y:S06]  /*777d0*/  BRA `(.L_x_18575) ;  /* 0x0000000400447947 */ /* 0x000fec0003800000 */
.L_x_18593:
        /* <DEDUP_REMOVED lines=27> */
.L_x_18601:
[----:B------:R-:W-:Y:S05]  /*77990*/  BSYNC B3 ;  /* 0x0000000000037941 */ /* 0x000fea0003800000 */
.L_x_18600:
        /* <DEDUP_REMOVED lines=21> */
.L_x_18603:
[----:B------:R-:W-:Y:S05]  /*77af0*/  BSYNC B3 ;  /* 0x0000000000037941 */ /* 0x000fea0003800000 */
.L_x_18602:
[----:B------:R-:W-:Y:S01]  /*77b00*/  MOV R24, R2 ;  /* 0x0000000200187202 */ /* 0x000fe20000000f00 */
[----:B------:R-:W-:Y:S01]  /*77b10*/  IMAD.MOV.U32 R25, RZ, RZ, R3 ;  /* 0x000000ffff197224 */ /* 0x000fe200078e0003 */
[----:B------:R-:W-:Y:S06]  /*77b20*/  BRA `(.L_x_18575) ;  /* 0x0000000000707947 */ /* 0x000fec0003800000 */
.L_x_18576:
        /* <DEDUP_REMOVED lines=25> */
.L_x_18605:
[----:B------:R-:W-:Y:S05]  /*77cc0*/  BSYNC B3 ;  /* 0x0000000000037941 */ /* 0x000fea0003800000 */
.L_x_18604:
[----:B------:R-:W-:Y:S01]  /*77cd0*/  IMAD.MOV.U32 R24, RZ, RZ, R4 ;  /* 0x000000ffff187224 */ /* 0x000fe200078e0004 */
[----:B------:R-:W-:-:S07]  /*77ce0*/  MOV R25, R5 ;  /* 0x0000000500197202 */ /* 0x000fce0000000f00 */
.L_x_18575:
[----:B------:R-:W-:Y:S05]  /*77cf0*/  BSYNC B2 ;  /* 0x0000000000027941 */ /* 0x000fea0003800000 */
.L_x_18571:
        /* <DEDUP_REMOVED lines=25> */
.L_x_18610:
[----:B------:R-:W-:Y:S05]  /*77e90*/  BSYNC B4 ;  /* 0x0000000000047941 */ /* 0x000fea0003800000 */
.L_x_18609:
        /* <DEDUP_REMOVED lines=49> */
.L_x_18612:
        /* <DEDUP_REMOVED lines=71> */
.L_x_18611:
        /* <DEDUP_REMOVED lines=37> */
.L_x_18621:
[----:B------:R-:W-:Y:S05]  /*78870*/  BSYNC B6 ;  /* 0x0000000000067941 */ /* 0x000fea0003800000 */
.L_x_18620:
[----:B------:R-:W-:Y:S02]  /*78880*/  IMAD.MOV.U32 R68, RZ, RZ, R2 ;  /* 0x000000ffff447224 */ /* 0x000fe400078e0002 */
[----:B------:R-:W-:Y:S01]  /*78890*/  IMAD.MOV.U32 R69, RZ, RZ, R3 ;  /* 0x000000ffff457224 */ /* 0x000fe200078e0003 */
[----:B------:R-:W-:Y:S06]  /*788a0*/  BRA `(.L_x_18619) ;  /* 0x0000000000047947 */ /* 0x000fec0003800000 */
.L_x_18618:
[----:B------:R-:W-:-:S11]  /*788b0*/  DADD R68, -R66, R64 ;  /* 0x0000000042447229 */ /* 0x000fd60000000140 */
.L_x_18619:
[----:B------:R-:W-:Y:S05]  /*788c0*/  BSYNC B5 ;  /* 0x0000000000057941 */ /* 0x000fea0003800000 */
.L_x_18617:
        /* <DEDUP_REMOVED lines=28> */
.L_x_18626:
[----:B------:R-:W-:Y:S05]  /*78a90*/  BSYNC B6 ;  /* 0x0000000000067941 */ /* 0x000fea0003800000 */
.L_x_18625:
[----:B------:R-:W-:Y:S02]  /*78aa0*/  IMAD.MOV.U32 R20, RZ, RZ, R2 ;  /* 0x000000ffff147224 */ /* 0x000fe400078e0002 */
[----:B------:R-:W-:Y:S01]  /*78ab0*/  IMAD.MOV.U32 R21, RZ, RZ, R3 ;  /* 0x000000ffff157224 */ /* 0x000fe200078e0003 */
[----:B------:R-:W-:Y:S06]  /*78ac0*/  BRA `(.L_x_18624) ;  /* 0x0000000000047947 */ /* 0x000fec0003800000 */
.L_x_18623:
[----:B------:R-:W-:-:S11]  /*78ad0*/  DADD R20, -R62, R26 ;  /* 0x000000003e147229 */ /* 0x000fd6000000011a */
.L_x_18624:
[----:B------:R-:W-:Y:S05]  /*78ae0*/  BSYNC B5 ;  /* 0x0000000000057941 */ /* 0x000fea0003800000 */
.L_x_18622:
        /* <DEDUP_REMOVED lines=30> */
.L_x_18628:
[----:B------:R-:W-:Y:S05]  /*78cd0*/  BSYNC B5 ;  /* 0x0000000000057941 */ /* 0x000fea0003800000 */
.L_x_18627:
[----:B------:R-:W-:Y:S02]  /*78ce0*/  IMAD.MOV.U32 R22, RZ, RZ, R4 ;  /* 0x000000ffff167224 */ /* 0x000fe400078e0004 */
[----:B------:R-:W-:Y:S01]  /*78cf0*/  IMAD.MOV.U32 R23, RZ, RZ, R5 ;  /* 0x000000ffff177224 */ /* 0x000fe200078e0005 */
[----:B------:R-:W-:Y:S06]  /*78d00*/  BRA `(.L_x_18629) ;  /* 0x0000000800607947 */ /* 0x000fec0003800000 */
.L_x_18616:
        /* <DEDUP_REMOVED lines=30> */
.L_x_18632:
[----:B------:R-:W-:Y:S05]  /*78ef0*/  BSYNC B5 ;  /* 0x0000000000057941 */ /* 0x000fea0003800000 */
.L_x_18631:
[----:B------:R-:W-:Y:S02]  /*78f00*/  IMAD.MOV.U32 R22, RZ, RZ, R4 ;  /* 0x000000ffff167224 */ /* 0x000fe400078e0004 */
[----:B------:R-:W-:Y:S01]  /*78f10*/  IMAD.MOV.U32 R23, RZ, RZ, R5 ;  /* 0x000000ffff177224 */ /* 0x000fe200078e0005 */
[----:B------:R-:W-:Y:S06]  /*78f20*/  BRA `(.L_x_18629) ;  /* 0x0000000400d87947 */ /* 0x000fec0003800000 */
.L_x_18630:
        /* <DEDUP_REMOVED lines=31> */
.L_x_18634:
[----:B------:R-:W-:Y:S05]  /*79120*/  BSYNC B5 ;  /* 0x0000000000057941 */ /* 0x000fea0003800000 */
.L_x_18633:
        /* <DEDUP_REMOVED lines=21> */
.L_x_18636:
[----:B------:R-:W-:Y:S05]  /*79280*/  BSYNC B5 ;  /* 0x0000000000057941 */ /* 0x000fea0003800000 */
.L_x_18635:
[----:B------:R-:W-:Y:S01]  /*79290*/  DMUL R10, R10, 8.11296384146066816958e+31 ;  /* 0x469000000a0a7828 */ /* 0x000fe20000000000 */
[----:B------:R-:W-:Y:S02]  /*792a0*/  IMAD.MOV.U32 R22, RZ, RZ, R2 ;  /* 0x000000ffff167224 */ /* 0x000fe400078e0002 */
[----:B------:R-:W-:Y:S01]  /*792b0*/  IMAD.MOV.U32 R23, RZ, RZ, R3 ;  /* 0x000000ffff177224 */ /* 0x000fe200078e0003 */
[----:B------:R-:W-:Y:S07]  /*792c0*/  BRA `(.L_x_18629) ;  /* 0x0000000000f07947 */ /* 0x000fee0003800000 */
.L_x_18615:
        /* <DEDUP_REMOVED lines=27> */
.L_x_18638:
[----:B------:R-:W-:Y:S05]  /*79480*/  BSYNC B5 ;  /* 0x0000000000057941 */ /* 0x000fea0003800000 */
.L_x_18637:
        /* <DEDUP_REMOVED lines=30> */
.L_x_18640:
[----:B------:R-:W-:Y:S05]  /*79670*/  BSYNC B5 ;  /* 0x0000000000057941 */ /* 0x000fea0003800000 */
.L_x_18639:
[----:B------:R-:W-:-:S11]  /*79680*/  DMUL R22, R4, R26 ;  /* 0x0000001a04167228 */ /* 0x000fd60000000000 */
.L_x_18629:
[----:B------:R-:W-:Y:S05]  /*79690*/  BSYNC B4 ;  /* 0x0000000000047941 */ /* 0x000fea0003800000 */
.L_x_18614:
[----:B------:R-:W-:Y:S05]  /*796a0*/  BRA `(.L_x_18641) ;  /* 0x0000000000087947 */ /* 0x000fea0003800000 */
.L_x_18608:
[----:B------:R-:W-:Y:S02]  /*796b0*/  DMUL R22, R22, 9.00719925474099200000e+15 ;  /* 0x4340000016167828 */ /* 0x000fe40000000000 */
[----:B------:R-:W-:-:S11]  /*796c0*/  DMUL R10, R10, 9.00719925474099200000e+15 ;  /* 0x434000000a0a7828 */ /* 0x000fd60000000000 */
.L_x_18641:
[----:B------:R-:W-:Y:S05]  /*796d0*/  BSYNC B2 ;  /* 0x0000000000027941 */ /* 0x000fea0003800000 */
.L_x_18607:
        /* <DEDUP_REMOVED lines=28> */
.L_x_18643:
[----:B------:R-:W-:Y:S05]  /*798a0*/  BSYNC B2 ;  /* 0x0000000000027941 */ /* 0x000fea0003800000 */
.L_x_18642:
        /* <DEDUP_REMOVED lines=82> */
.L_x_18645:
[----:B------:R-:W-:Y:S02]  /*79dd0*/  FSEL R2, RZ, 3.37028055040000000000e+12, P1 ;  /* 0x54442d18ff027808 */ /* 0x000fe40000800000 */
[----:B------:R-:W-:-:S07]  /*79de0*/  FSEL R3, RZ, 2.1426990032196044922, P1 ;  /* 0x400921fbff037808 */ /* 0x000fce0000800000 */
.L_x_18646:
[----:B------:R-:W-:Y:S05]  /*79df0*/  BSYNC B0 ;  /* 0x0000000000007941 */ /* 0x000fea0003800000 */
.L_x_18644:
[----:B------:R-:W-:Y:S01]  /*79e00*/  DADD R22, |R22|, |R10| ;  /* 0x0000000016167229 */ /* 0x000fe2000000060a */
[----:B------:R-:W-:-:S07]  /*79e10*/  LOP3.LUT R11, R3, 0x80000000, R11, 0xb8, !PT ;  /* 0x80000000030b7812 */ /* 0x000fce00078eb80b */
[----:B------:R-:W-:-:S06]  /*79e20*/  DSETP.GTU.AND P0, PT, |R22|, +INF , PT ;  /* 0x7ff000001600742a */ /* 0x000fcc0003f0c200 */
[----:B------:R-:W-:Y:S02]  /*79e30*/  FSEL R2, R22, R2, P0 ;  /* 0x0000000216027208 */ /* 0x000fe40000000000 */
[----:B------:R-:W-:-:S07]  /*79e40*/  FSEL R3, R23, R11, P0 ;  /* 0x0000000b17037208 */ /* 0x000fce0000000000 */
.L_x_18613:
[----:B------:R-:W-:Y:S05]  /*79e50*/  BSYNC B3 ;  /* 0x0000000000037941 */ /* 0x000fea0003800000 */
.L_x_18606:
[----:B------:R-:W-:Y:S01]  /*79e60*/  LOP3.LUT R27, R3, 0x80000000, R19, 0xb8, !PT ;  /* 0x80000000031b7812 */ /* 0x000fe200078eb813 */
[----:B------:R-:W-:Y:S01]  /*79e70*/  IMAD.MOV.U32 R26, RZ, RZ, R2 ;  /* 0x000000ffff1a7224 */ /* 0x000fe200078e0002 */
[----:B------:R-:W-:Y:S01]  /*79e80*/  LOP3.LUT R25, R25, 0x80000000, R17, 0xb8, !PT ;  /* 0x8000000019197812 */ /* 0x000fe200078eb811 */
[----:B------:R-:W-:Y:S06]  /*79e90*/  BRA `(.L_x_18568) ;  /* 0x0000005800e47947 */ /* 0x000fec0003800000 */
.L_x_18570:
        /* <DEDUP_REMOVED lines=112> */
.L_x_18652:
[----:B------:R-:W-:Y:S05]  /*7a5a0*/  BSYNC B0 ;  /* 0x0000000000007941 */ /* 0x000fea0003800000 */
.L_x_18651:
        /* <DEDUP_REMOVED lines=8> */
.L_x_18654:
[----:B------:R-:W-:Y:S05]  /*7a630*/  BSYNC B3 ;  /* 0x0000000000037941 */ /* 0x000fea0003800000 */
.L_x_18653:
        /* <DEDUP_REMOVED lines=82> */
.L_x_18656:
[----:B------:R-:W-:-:S04]  /*7ab60*/  ISETP.GE.AND P0, PT, R21, RZ, PT ;  /* 0x000000ff1500720c */ /* 0x000fc80003f06270 */
[----:B------:R-:W-:Y:S02]  /*7ab70*/  FSEL R6, RZ, 3.37028055040000000000e+12, P0 ;  /* 0x54442d18ff067808 */ /* 0x000fe40000000000 */
[----:B------:R-:W-:-:S07]  /*7ab80*/  FSEL R7, RZ, 2.1426990032196044922, P0 ;  /* 0x400921fbff077808 */ /* 0x000fce0000000000 */
.L_x_18657:
[----:B------:R-:W-:Y:S05]  /*7ab90*/  BSYNC B0 ;  /* 0x0000000000007941 */ /* 0x000fea0003800000 */
.L_x_18655:
[----:B------:R-:W-:Y:S01]  /*7aba0*/  DADD R2, |R16|, |R18| ;  /* 0x0000000010027229 */ /* 0x000fe20000000612 */
[----:B------:R-:W-:Y:S01]  /*7abb0*/  LOP3.LUT R11, R7, 0x80000000, R11, 0xb8, !PT ;  /* 0x80000000070b7812 */ /* 0x000fe200078eb80b */
[----:B------:R-:W-:-:S06]  /*7abc0*/  DMUL R22, R22, 0.5 ;  /* 0x3fe0000016167828 */ /* 0x000fcc0000000000 */
[----:B------:R-:W-:-:S06]  /*7abd0*/  DSETP.GTU.AND P0, PT, |R2|, +INF , PT ;  /* 0x7ff000000200742a */ /* 0x000fcc0003f0c200 */
[----:B------:R-:W-:Y:S02]  /*7abe0*/  FSEL R6, R2, R6, P0 ;  /* 0x0000000602067208 */ /* 0x000fe40000000000 */
[----:B------:R-:W-:Y:S01]  /*7abf0*/  FSEL R7, R3, R11, P0 ;  /* 0x0000000b03077208 */ /* 0x000fe20000000000 */
[----:B------:R-:W-:Y:S06]  /*7ac00*/  BRA `(.L_x_18658) ;  /* 0x0000004c00187947 */ /* 0x000fec0003800000 */
.L_x_18650:
        /* <DEDUP_REMOVED lines=135> */
.L_x_18660:
[----:B------:R-:W-:Y:S05]  /*7b480*/  BSYNC B0 ;  /* 0x0000000000007941 */ /* 0x000fea0003800000 */
.L_x_18659:
        /* <DEDUP_REMOVED lines=8> */
.L_x_18662:
[----:B------:R-:W-:Y:S05]  /*7b510*/  BSYNC B3 ;  /* 0x0000000000037941 */ /* 0x000fea0003800000 */
.L_x_18661:
        /* <DEDUP_REMOVED lines=82> */
.L_x_18664:
[----:B------:R-:W-:-:S04]  /*7ba40*/  ISETP.GE.AND P0, PT, R21, RZ, PT ;  /* 0x000000ff1500720c */ /* 0x000fc80003f06270 */
[----:B------:R-:W-:Y:S02]  /*7ba50*/  FSEL R6, RZ, 3.37028055040000000000e+12, P0 ;  /* 0x54442d18ff067808 */ /* 0x000fe40000000000 */
[----:B------:R-:W-:-:S07]  /*7ba60*/  FSEL R7, RZ, 2.1426990032196044922, P0 ;  /* 0x400921fbff077808 */ /* 0x000fce0000000000 */
.L_x_18665:
[----:B------:R-:W-:Y:S05]  /*7ba70*/  BSYNC B0 ;  /* 0x0000000000007941 */ /* 0x000fea0003800000 */
.L_x_18663:
[----:B------:R-:W-:Y:S01]  /*7ba80*/  DADD R2, |R16|, |R18| ;  /* 0x0000000010027229 */ /* 0x000fe20000000612 */
[----:B------:R-:W-:-:S07]  /*7ba90*/  LOP3.LUT R11, R7, 0x80000000, R11, 0xb8, !PT ;  /* 0x80000000070b7812 */ /* 0x000fce00078eb80b */
[----:B------:R-:W-:-:S06]  /*7baa0*/  DSETP.GTU.AND P0, PT, |R2|, +INF , PT ;  /* 0x7ff000000200742a */ /* 0x000fcc0003f0c200 */
[----:B------:R-:W-:Y:S02]  /*7bab0*/  FSEL R6, R2, R6, P0 ;  /* 0x0000000602067208 */ /* 0x000fe40000000000 */
[----:B------:R-:W-:Y:S01]  /*7bac0*/  FSEL R7, R3, R11, P0 ;  /* 0x0000000b03077208 */ /* 0x000fe20000000000 */
[----:B------:R-:W-:Y:S06]  /*7bad0*/  BRA `(.L_x_18658) ;  /* 0x0000003c00647947 */ /* 0x000fec0003800000 */
.L_x_18649:
        /* <DEDUP_REMOVED lines=23> */
.L_x_18667:
[----:B------:R-:W-:Y:S05]  /*7bc50*/  BSYNC B3 ;  /* 0x0000000000037941 */ /* 0x000fea0003800000 */
.L_x_18666:
        /* <DEDUP_REMOVED lines=26> */
.L_x_18669:
[----:B------:R-:W-:Y:S05]  /*7be00*/  BSYNC B3 ;  /* 0x0000000000037941 */ /* 0x000fea0003800000 */
.L_x_18668:
        /* <DEDUP_REMOVED lines=136> */
.L_x_18671:
[----:B------:R-:W-:Y:S05]  /*7c690*/  BSYNC B0 ;  /* 0x0000000000007941 */ /* 0x000fea0003800000 */
.L_x_18670:
        /* <DEDUP_REMOVED lines=8> */
.L_x_18673:
[----:B------:R-:W-:Y:S05]  /*7c720*/  BSYNC B3 ;  /* 0x0000000000037941 */ /* 0x000fea0003800000 */
.L_x_18672:
        /* <DEDUP_REMOVED lines=82> */
.L_x_18675:
[----:B------:R-:W-:-:S04]  /*7cc50*/  ISETP.GE.AND P0, PT, R21, RZ, PT ;  /* 0x000000ff1500720c */ /* 0x000fc80003f06270 */
[----:B------:R-:W-:Y:S02]  /*7cc60*/  FSEL R6, RZ, 3.37028055040000000000e+12, P0 ;  /* 0x54442d18ff067808 */ /* 0x000fe40000000000 */
[----:B------:R-:W-:-:S07]  /*7cc70*/  FSEL R7, RZ, 2.1426990032196044922, P0 ;  /* 0x400921fbff077808 */ /* 0x000fce0000000000 */
.L_x_18676:
[----:B------:R-:W-:Y:S05]  /*7cc80*/  BSYNC B0 ;  /* 0x0000000000007941 */ /* 0x000fea0003800000 */
.L_x_18674:
[----:B------:R-:W-:Y:S01]  /*7cc90*/  DADD R2, |R16|, |R18| ;  /* 0x0000000010027229 */ /* 0x000fe20000000612 */
[----:B------:R-:W-:Y:S01]  /*7cca0*/  LOP3.LUT R11, R7, 0x80000000, R11, 0xb8, !PT ;  /* 0x80000000070b7812 */ /* 0x000fe200078eb80b */
[----:B------:R-:W-:-:S06]  /*7ccb0*/  DADD R22, R22, 1 ;  /* 0x3ff0000016167429 */ /* 0x000fcc0000000000 */
[----:B------:R-:W-:-:S06]  /*7ccc0*/  DSETP.GTU.AND P0, PT, |R2|, +INF , PT ;  /* 0x7ff000000200742a */ /* 0x000fcc0003f0c200 */
[----:B------:R-:W-:Y:S02]  /*7ccd0*/  FSEL R6, R2, R6, P0 ;  /* 0x0000000602067208 */ /* 0x000fe40000000000 */
[----:B------:R-:W-:Y:S01]  /*7cce0*/  FSEL R7, R3, R11, P0 ;  /* 0x0000000b03077208 */ /* 0x000fe20000000000 */
[----:B------:R-:W-:Y:S06]  /*7ccf0*/  BRA `(.L_x_18658) ;  /* 0x0000002800dc7947 */ /* 0x000fec0003800000 */
.L_x_18648:
        /* <DEDUP_REMOVED lines=108> */
.L_x_18680:
[----:B------:R-:W-:Y:S05]  /*7d3c0*/  BSYNC B0 ;  /* 0x0000000000007941 */ /* 0x000fea0003800000 */
.L_x_18679:
        /* <DEDUP_REMOVED lines=8> */
.L_x_18682:
[----:B------:R-:W-:Y:S05]  /*7d450*/  BSYNC B3 ;  /* 0x0000000000037941 */ /* 0x000fea0003800000 */
.L_x_18681:
        /* <DEDUP_REMOVED lines=73> */
.L_x_18684:
[----:B------:R-:W-:Y:S05]  /*7d8f0*/  BSYNC B0 ;  /* 0x0000000000007941 */ /* 0x000fea0003800000 */
.L_x_18683:
[----:B------:R-:W-:Y:S01]  /*7d900*/  LOP3.LUT R3, R7, 0x80000000, R19, 0xb8, !PT ;  /* 0x8000000007037812 */ /* 0x000fe200078eb813 */
[----:B------:R-:W-:Y:S01]  /*7d910*/  DMUL R22, R22, 0.5 ;  /* 0x3fe0000016167828 */ /* 0x000fe20000000000 */
[----:B------:R-:W-:Y:S02]  /*7d920*/  FSEL R6, R4, R6, P0 ;  /* 0x0000000604067208 */ /* 0x000fe40000000000 */
[----:B------:R-:W-:Y:S01]  /*7d930*/  FSEL R7, R5, R3, P0 ;  /* 0x0000000305077208 */ /* 0x000fe20000000000 */
[----:B------:R-:W-:Y:S07]  /*7d940*/  BRA `(.L_x_18658) ;  /* 0x0000001c00c87947 */ /* 0x000fee0003800000 */
.L_x_18678:
        /* <DEDUP_REMOVED lines=135> */
.L_x_18686:
[----:B------:R-:W-:Y:S05]  /*7e1c0*/  BSYNC B0 ;  /* 0x0000000000007941 */ /* 0x000fea0003800000 */
.L_x_18685:
        /* <DEDUP_REMOVED lines=8> */
.L_x_18688:
[----:B------:R-:W-:Y:S05]  /*7e250*/  BSYNC B3 ;  /* 0x0000000000037941 */ /* 0x000fea0003800000 */
.L_x_18687:
        /* <DEDUP_REMOVED lines=73> */
.L_x_18690:
[----:B------:R-:W-:Y:S05]  /*7e6f0*/  BSYNC B0 ;  /* 0x0000000000007941 */ /* 0x000fea0003800000 */
.L_x_18689:
[----:B------:R-:W-:Y:S02]  /*7e700*/  LOP3.LUT R3, R7, 0x80000000, R19, 0xb8, !PT ;  /* 0x8000000007037812 */ /* 0x000fe400078eb813 */
[----:B------:R-:W-:Y:S02]  /*7e710*/  FSEL R6, R4, R6, P1 ;  /* 0x0000000604067208 */ /* 0x000fe40000800000 */
[----:B------:R-:W-:Y:S01]  /*7e720*/  FSEL R7, R5, R3, P1 ;  /* 0x0000000305077208 */ /* 0x000fe20000800000 */
[----:B------:R-:W-:Y:S06]  /*7e730*/  BRA `(.L_x_18658) ;  /* 0x00000010004c7947 */ /* 0x000fec0003800000 */
.L_x_18677:
        /* <DEDUP_REMOVED lines=23> */
.L_x_18692:
[----:B------:R-:W-:Y:S05]  /*7e8b0*/  BSYNC B3 ;  /* 0x0000000000037941 */ /* 0x000fea0003800000 */
.L_x_18691:
        /* <DEDUP_REMOVED lines=26> */
.L_x_18694:
[----:B------:R-:W-:Y:S05]  /*7ea60*/  BSYNC B3 ;  /* 0x0000000000037941 */ /* 0x000fea0003800000 */
.L_x_18693:
        /* <DEDUP_REMOVED lines=136> */
.L_x_18696:
[----:B------:R-:W-:Y:S05]  /*7f2f0*/  BSYNC B0 ;  /* 0x0000000000007941 */ /* 0x000fea0003800000 */
.L_x_18695:
        /* <DEDUP_REMOVED lines=8> */
.L_x_18698:
[----:B------:R-:W-:Y:S05]  /*7f380*/  BSYNC B3 ;  /* 0x0000000000037941 */ /* 0x000fea0003800000 */
.L_x_18697:
        /* <DEDUP_REMOVED lines=74> */
.L_x_18700:
[----:B------:R-:W-:Y:S05]  /*7f830*/  BSYNC B0 ;  /* 0x0000000000007941 */ /* 0x000fea0003800000 */
.L_x_18699:
[----:B------:R-:W-:Y:S02]  /*7f840*/  LOP3.LUT R3, R7, 0x80000000, R19, 0xb8, !PT ;  /* 0x8000000007037812 */ /* 0x000fe400078eb813 */
[----:B------:R-:W-:Y:S02]  /*7f850*/  FSEL R6, R4, R6, P1 ;  /* 0x0000000604067208 */ /* 0x000fe40000800000 */
[----:B------:R-:W-:-:S07]  /*7f860*/  FSEL R7, R5, R3, P1 ;  /* 0x0000000305077208 */ /* 0x000fce0000800000 */
.L_x_18658:
[----:B------:R-:W-:Y:S05]  /*7f870*/  BSYNC B2 ;  /* 0x0000000000027941 */ /* 0x000fea0003800000 */
.L_x_18647:
        /* <DEDUP_REMOVED lines=8> */
.L_x_18569:
        /* <DEDUP_REMOVED lines=19> */
.L_x_18568:
[----:B------:R-:W-:Y:S05]  /*7fa30*/  BSYNC B1 ;  /* 0x0000000000017941 */ /* 0x000fea0003800000 */
.L_x_18567:
        /* <DEDUP_REMOVED lines=154> */
.L_x_18708:
[----:B------:R-:W-:Y:S05]  /*803e0*/  BSYNC B3 ;  /* 0x0000000000037941 */ /* 0x000fea0003800000 */
.L_x_18707:
        /* <DEDUP_REMOVED lines=82> */
.L_x_18706:
        /* <DEDUP_REMOVED lines=36> */
.L_x_18716:
[----:B------:R-:W-:Y:S05]  /*80b50*/  BSYNC B4 ;  /* 0x0000000000047941 */ /* 0x000fea0003800000 */
.L_x_18715:
[----:B------:R-:W-:Y:S02]  /*80b60*/  IMAD.MOV.U32 R20, RZ, RZ, R2 ;  /* 0x000000ffff147224 */ /* 0x000fe400078e0002 */
[----:B------:R-:W-:Y:S01]  /*80b70*/  IMAD.MOV.U32 R21, RZ, RZ, R3 ;  /* 0x000000ffff157224 */ /* 0x000fe200078e0003 */
[----:B------:R-:W-:Y:S06]  /*80b80*/  BRA `(.L_x_18714) ;  /* 0x0000000000047947 */ /* 0x000fec0003800000 */
.L_x_18713:
[----:B------:R-:W-:-:S11]  /*80b90*/  DADD R20, -R68, R66 ;  /* 0x0000000044147229 */ /* 0x000fd60000000142 */
.L_x_18714:
[----:B------:R-:W-:Y:S05]  /*80ba0*/  BSYNC B3 ;  /* 0x0000000000037941 */ /* 0x000fea0003800000 */
.L_x_18712:
        /* <DEDUP_REMOVED lines=31> */
.L_x_18721:
[----:B------:R-:W-:Y:S05]  /*80da0*/  BSYNC B4 ;  /* 0x0000000000047941 */ /* 0x000fea0003800000 */
.L_x_18720:
[----:B------:R-:W-:Y:S05]  /*80db0*/  BRA `(.L_x_18719) ;  /* 0x0000000000047947 */ /* 0x000fea0003800000 */
.L_x_18718:
[----:B------:R-:W-:-:S11]  /*80dc0*/  DADD R2, R62, -R8 ;  /* 0x000000003e027229 */ /* 0x000fd60000000808 */
.L_x_18719:
[----:B------:R-:W-:Y:S05]  /*80dd0*/  BSYNC B3 ;  /* 0x0000000000037941 */ /* 0x000fea0003800000 */
.L_x_18717:
        /* <DEDUP_REMOVED lines=30> */
.L_x_18723:
[----:B------:R-:W-:Y:S05]  /*80fc0*/  BSYNC B3 ;  /* 0x0000000000037941 */ /* 0x000fea0003800000 */
.L_x_18722:
        /* <DEDUP_REMOVED lines=86> */
.L_x_18724:
        /* <DEDUP_REMOVED lines=22> */
.L_x_18726:
[----:B------:R-:W-:Y:S05]  /*81690*/  BSYNC B3 ;  /* 0x0000000000037941 */ /* 0x000fea0003800000 */
.L_x_18725:
        /* <DEDUP_REMOVED lines=30> */
.L_x_18711:
        /* <DEDUP_REMOVED lines=26> */
.L_x_18729:
[----:B------:R-:W-:Y:S05]  /*81a20*/  BSYNC B3 ;  /* 0x0000000000037941 */ /* 0x000fea0003800000 */
.L_x_18728:
        /* <DEDUP_REMOVED lines=27> */
.L_x_18732:
[----:B------:R-:W-:Y:S05]  /*81be0*/  BSYNC B3 ;  /* 0x0000000000037941 */ /* 0x000fea0003800000 */
.L_x_18731:
        /* <DEDUP_REMOVED lines=30> */
.L_x_18730:
        /* <DEDUP_REMOVED lines=76> */
.L_x_18733:
[----:B------:R-:W-:Y:S01]  /*82290*/  IMAD.MOV.U32 R2, RZ, RZ, 0x0 ;  /* 0x00000000ff027424 */ /* 0x000fe200078e00ff */
[----:B------:R-:W-:Y:S01]  /*822a0*/  FSETP.NEU.FTZ.AND P0, PT, R5, RZ, PT ;  /* 0x000000ff0500720b */ /* 0x000fe20003f1d000 */
[----:B------:R-:W-:-:S06]  /*822b0*/  IMAD.MOV.U32 R3, RZ, RZ, 0x7ff00000 ;  /* 0x7ff00000ff037424 */ /* 0x000fcc00078e00ff */
[----:B------:R-:W-:-:S10]  /*822c0*/  DFMA R2, R4, R2, +INF ;  /* 0x7ff000000402742b */ /* 0x000fd40000000002 */
[----:B------:R-:W-:Y:S02]  /*822d0*/  FSEL R20, R2, RZ, P0 ;  /* 0x000000ff02147208 */ /* 0x000fe40000000000 */
[----:B------:R-:W-:Y:S01]  /*822e0*/  FSEL R21, R3, -QNAN , P0 ;  /* 0xfff0000003157808 */ /* 0x000fe20000000000 */
[----:B------:R-:W-:Y:S06]  /*822f0*/  BRA `(.L_x_18709) ;  /* 0x0000000400407947 */ /* 0x000fec0003800000 */
.L_x_18727:
        /* <DEDUP_REMOVED lines=26> */
.L_x_18735:
[----:B------:R-:W-:Y:S05]  /*824a0*/  BSYNC B3 ;  /* 0x0000000000037941 */ /* 0x000fea0003800000 */
.L_x_18734:
        /* <DEDUP_REMOVED lines=21> */
.L_x_18737:
[----:B------:R-:W-:Y:S05]  /*82600*/  BSYNC B3 ;  /* 0x0000000000037941 */ /* 0x000fea0003800000 */
.L_x_18736:
[----:B------:R-:W-:Y:S01]  /*82610*/  MOV R20, R2 ;  /* 0x0000000200147202 */ /* 0x000fe20000000f00 */
[----:B------:R-:W-:Y:S01]  /*82620*/  IMAD.MOV.U32 R21, RZ, RZ, R3 ;  /* 0x000000ffff157224 */ /* 0x000fe200078e0003 */
[----:B------:R-:W-:Y:S06]  /*82630*/  BRA `(.L_x_18709) ;  /* 0x0000000000707947 */ /* 0x000fec0003800000 */
.L_x_18710:
        /* <DEDUP_REMOVED lines=25> */
.L_x_18739:
[----:B------:R-:W-:Y:S05]  /*827d0*/  BSYNC B3 ;  /* 0x0000000000037941 */ /* 0x000fea0003800000 */
.L_x_18738:
[----:B------:R-:W-:Y:S01]  /*827e0*/  IMAD.MOV.U32 R20, RZ, RZ, R4 ;  /* 0x000000ffff147224 */ /* 0x000fe200078e0004 */
[----:B------:R-:W-:-:S07]  /*827f0*/  MOV R21, R5 ;  /* 0x0000000500157202 */ /* 0x000fce0000000f00 */
.L_x_18709:
[----:B------:R-:W-:Y:S05]  /*82800*/  BSYNC B2 ;  /* 0x0000000000027941 */ /* 0x000fea0003800000 */
.L_x_18705:
        /* <DEDUP_REMOVED lines=25> */
.L_x_18744:
[----:B------:R-:W-:Y:S05]  /*829a0*/  BSYNC B4 ;  /* 0x0000000000047941 */ /* 0x000fea0003800000 */
.L_x_18743:
        /* <DEDUP_REMOVED lines=49> */
.L_x_18746:
        /* <DEDUP_REMOVED lines=71> */
.L_x_18745:
        /* <DEDUP_REMOVED lines=37> */
.L_x_18755:
[----:B------:R-:W-:Y:S05]  /*83380*/  BSYNC B6 ;  /* 0x0000000000067941 */ /* 0x000fea0003800000 */
.L_x_18754:
[----:B------:R-:W-:Y:S02]  /*83390*/  IMAD.MOV.U32 R74, RZ, RZ, R2 ;  /* 0x000000ffff4a7224 */ /* 0x000fe400078e0002 */
[----:B------:R-:W-:Y:S01]  /*833a0*/  IMAD.MOV.U32 R75, RZ, RZ, R3 ;  /* 0x000000ffff4b7224 */ /* 0x000fe200078e0003 */
[----:B------:R-:W-:Y:S06]  /*833b0*/  BRA `(.L_x_18753) ;  /* 0x0000000000047947 */ /* 0x000fec0003800000 */
.L_x_18752:
[----:B------:R-:W-:-:S11]  /*833c0*/  DADD R74, -R68, R66 ;  /* 0x00000000444a7229 */ /* 0x000fd60000000142 */
.L_x_18753:
[----:B------:R-:W-:Y:S05]  /*833d0*/  BSYNC B5 ;  /* 0x0000000000057941 */ /* 0x000fea0003800000 */
.L_x_18751:
        /* <DEDUP_REMOVED lines=28> */
.L_x_18760:
[----:B------:R-:W-:Y:S05]  /*835a0*/  BSYNC B6 ;  /* 0x0000000000067941 */ /* 0x000fea0003800000 */
.L_x_18759:
[----:B------:R-:W-:Y:S02]  /*835b0*/  IMAD.MOV.U32 R16, RZ, RZ, R2 ;  /* 0x000000ffff107224 */ /* 0x000fe400078e0002 */
[----:B------:R-:W-:Y:S01]  /*835c0*/  IMAD.MOV.U32 R17, RZ, RZ, R3 ;  /* 0x000000ffff117224 */ /* 0x000fe200078e0003 */
[----:B------:R-:W-:Y:S06]  /*835d0*/  BRA `(.L_x_18758) ;  /* 0x0000000000047947 */ /* 0x000fec0003800000 */
.L_x_18757:
[----:B------:R-:W-:-:S11]  /*835e0*/  DADD R16, -R64, R62 ;  /* 0x0000000040107229 */ /* 0x000fd6000000013e */
.L_x_18758:
[----:B------:R-:W-:Y:S05]  /*835f0*/  BSYNC B5 ;  /* 0x0000000000057941 */ /* 0x000fea0003800000 */
.L_x_18756:
        /* <DEDUP_REMOVED lines=30> */
.L_x_18762:
[----:B------:R-:W-:Y:S05]  /*837e0*/  BSYNC B5 ;  /* 0x0000000000057941 */ /* 0x000fea0003800000 */
.L_x_18761:
[----:B------:R-:W-:Y:S02]  /*837f0*/  IMAD.MOV.U32 R22, RZ, RZ, R4 ;  /* 0x000000ffff167224 */ /* 0x000fe400078e0004 */
[----:B------:R-:W-:Y:S01]  /*83800*/  IMAD.MOV.U32 R23, RZ, RZ, R5 ;  /* 0x000000ffff177224 */ /* 0x000fe200078e0005 */
[----:B------:R-:W-:Y:S06]  /*83810*/  BRA `(.L_x_18763) ;  /* 0x0000000800607947 */ /* 0x000fec0003800000 */
.L_x_18750:
        /* <DEDUP_REMOVED lines=30> */
.L_x_18766:
[----:B------:R-:W-:Y:S05]  /*83a00*/  BSYNC B5 ;  /* 0x0000000000057941 */ /* 0x000fea0003800000 */
.L_x_18765:
[----:B------:R-:W-:Y:S02]  /*83a10*/  IMAD.MOV.U32 R22, RZ, RZ, R4 ;  /* 0x000000ffff167224 */ /* 0x000fe400078e0004 */
[----:B------:R-:W-:Y:S01]  /*83a20*/  IMAD.MOV.U32 R23, RZ, RZ, R5 ;  /* 0x000000ffff177224 */ /* 0x000fe200078e0005 */
[----:B------:R-:W-:Y:S06]  /*83a30*/  BRA `(.L_x_18763) ;  /* 0x0000000400d87947 */ /* 0x000fec0003800000 */
.L_x_18764:
        /* <DEDUP_REMOVED lines=31> */
.L_x_18768:
[----:B------:R-:W-:Y:S05]  /*83c30*/  BSYNC B5 ;  /* 0x0000000000057941 */ /* 0x000fea0003800000 */
.L_x_18767:
        /* <DEDUP_REMOVED lines=21> */
.L_x_18770:
[----:B------:R-:W-:Y:S05]  /*83d90*/  BSYNC B5 ;  /* 0x0000000000057941 */ /* 0x000fea0003800000 */
.L_x_18769:
[----:B------:R-:W-:Y:S01]  /*83da0*/  DMUL R10, R10, 8.11296384146066816958e+31 ;  /* 0x469000000a0a7828 */ /* 0x000fe20000000000 */
[----:B------:R-:W-:Y:S02]  /*83db0*/  IMAD.MOV.U32 R22, RZ, RZ, R2 ;  /* 0x000000ffff167224 */ /* 0x000fe400078e0002 */
[----:B------:R-:W-:Y:S01]  /*83dc0*/  IMAD.MOV.U32 R23, RZ, RZ, R3 ;  /* 0x000000ffff177224 */ /* 0x000fe200078e0003 */
[----:B------:R-:W-:Y:S07]  /*83dd0*/  BRA `(.L_x_18763) ;  /* 0x0000000000f07947 */ /* 0x000fee0003800000 */
.L_x_18749:
        /* <DEDUP_REMOVED lines=27> */
.L_x_18772:
[----:B------:R-:W-:Y:S05]  /*83f90*/  BSYNC B5 ;  /* 0x0000000000057941 */ /* 0x000fea0003800000 */
.L_x_18771:
        /* <DEDUP_REMOVED lines=30> */
.L_x_18774:
[----:B------:R-:W-:Y:S05]  /*84180*/  BSYNC B5 ;  /* 0x0000000000057941 */ /* 0x000fea0003800000 */
.L_x_18773:
[----:B------:R-:W-:-:S11]  /*84190*/  DMUL R22, R4, R56 ;  /* 0x0000003804167228 */ /* 0x000fd60000000000 */
.L_x_18763:
[----:B------:R-:W-:Y:S05]  /*841a0*/  BSYNC B4 ;  /* 0x0000000000047941 */ /* 0x000fea0003800000 */
.L_x_18748:
[----:B------:R-:W-:Y:S05]  /*841b0*/  BRA `(.L_x_18775) ;  /* 0x0000000000087947 */ /* 0x000fea0003800000 */
.L_x_18742:
[----:B------:R-:W-:Y:S02]  /*841c0*/  DMUL R22, R22, 9.00719925474099200000e+15 ;  /* 0x4340000016167828 */ /* 0x000fe40000000000 */
[----:B------:R-:W-:-:S11]  /*841d0*/  DMUL R10, R10, 9.00719925474099200000e+15 ;  /* 0x434000000a0a7828 */ /* 0x000fd60000000000 */
.L_x_18775:
[----:B------:R-:W-:Y:S05]  /*841e0*/  BSYNC B2 ;  /* 0x0000000000027941 */ /* 0x000fea0003800000 */
.L_x_18741:
        /* <DEDUP_REMOVED lines=28> */
.L_x_18777:
[----:B------:R-:W-:Y:S05]  /*843b0*/  BSYNC B2 ;  /* 0x0000000000027941 */ /* 0x000fea0003800000 */
.L_x_18776:
        /* <DEDUP_REMOVED lines=82> */
.L_x_18779:
[----:B------:R-:W-:Y:S02]  /*848e0*/  FSEL R2, RZ, 3.37028055040000000000e+12, P1 ;  /* 0x54442d18ff027808 */ /* 0x000fe40000800000 */
[----:B------:R-:W-:-:S07]  /*848f0*/  FSEL R3, RZ, 2.1426990032196044922, P1 ;  /* 0x400921fbff037808 */ /* 0x000fce0000800000 */
.L_x_18780:
[----:B------:R-:W-:Y:S05]  /*84900*/  BSYNC B0 ;  /* 0x0000000000007941 */ /* 0x000fea0003800000 */
.L_x_18778:
[----:B------:R-:W-:Y:S01]  /*84910*/  DADD R22, |R22|, |R10| ;  /* 0x0000000016167229 */ /* 0x000fe2000000060a */
[----:B------:R-:W-:-:S07]  /*84920*/  LOP3.LUT R11, R3, 0x80000000, R11, 0xb8, !PT ;  /* 0x80000000030b7812 */ /* 0x000fce00078eb80b */
[----:B------:R-:W-:-:S06]  /*84930*/  DSETP.GTU.AND P0, PT, |R22|, +INF , PT ;  /* 0x7ff000001600742a */ /* 0x000fcc0003f0c200 */
[----:B------:R-:W-:Y:S02]  /*84940*/  FSEL R2, R22, R2, P0 ;  /* 0x0000000216027208 */ /* 0x000fe40000000000 */
[----:B------:R-:W-:-:S07]  /*84950*/  FSEL R3, R23, R11, P0 ;  /* 0x0000000b17037208 */ /* 0x000fce0000000000 */
.L_x_18747:
[----:B------:R-:W-:Y:S05]  /*84960*/  BSYNC B3 ;  /* 0x0000000000037941 */ /* 0x000fea0003800000 */
.L_x_18740:
[----:B------:R-:W-:Y:S01]  /*84970*/  LOP3.LUT R23, R3, 0x80000000, R47, 0xb8, !PT ;  /* 0x8000000003177812 */ /* 0x000fe200078eb82f */
[----:B------:R-:W-:Y:S01]  /*84980*/  IMAD.MOV.U32 R22, RZ, RZ, R2 ;  /* 0x000000ffff167224 */ /* 0x000fe200078e0002 */
[----:B------:R-:W-:Y:S01]  /*84990*/  LOP3.LUT R21, R21, 0x80000000, R45, 0xb8, !PT ;  /* 0x8000000015157812 */ /* 0x000fe200078eb82d */
[----:B------:R-:W-:Y:S06]  /*849a0*/  BRA `(.L_x_18702) ;  /* 0x0000005800e47947 */ /* 0x000fec0003800000 */
.L_x_18704:
        /* <DEDUP_REMOVED lines=113> */
.L_x_18786:
[----:B------:R-:W-:Y:S05]  /*850c0*/  BSYNC B0 ;  /* 0x0000000000007941 */ /* 0x000fea0003800000 */
.L_x_18785:
        /* <DEDUP_REMOVED lines=8> */
.L_x_18788:
[----:B------:R-:W-:Y:S05]  /*85150*/  BSYNC B3 ;  /* 0x0000000000037941 */ /* 0x000fea0003800000 */
.L_x_18787:
        /* <DEDUP_REMOVED lines=82> */
.L_x_18790:
[----:B------:R-:W-:-:S04]  /*85680*/  ISETP.GE.AND P0, PT, R17, RZ, PT ;  /* 0x000000ff1100720c */ /* 0x000fc80003f06270 */
[----:B------:R-:W-:Y:S02]  /*85690*/  FSEL R6, RZ, 3.37028055040000000000e+12, P0 ;  /* 0x54442d18ff067808 */ /* 0x000fe40000000000 */
[----:B------:R-:W-:-:S07]  /*856a0*/  FSEL R7, RZ, 2.1426990032196044922, P0 ;  /* 0x400921fbff077808 */ /* 0x000fce0000000000 */
.L_x_18791:
[----:B------:R-:W-:Y:S05]  /*856b0*/  BSYNC B0 ;  /* 0x0000000000007941 */ /* 0x000fea0003800000 */
.L_x_18789:
[----:B------:R-:W-:Y:S01]  /*856c0*/  DADD R2, |R44|, |R46| ;  /* 0x000000002c027229 */ /* 0x000fe2000000062e */
[----:B------:R-:W-:Y:S01]  /*856d0*/  LOP3.LUT R11, R7, 0x80000000, R11, 0xb8, !PT ;  /* 0x80000000070b7812 */ /* 0x000fe200078eb80b */
[----:B------:R-:W-:-:S06]  /*856e0*/  DMUL R20, R20, 0.5 ;  /* 0x3fe0000014147828 */ /* 0x000fcc0000000000 */
[----:B------:R-:W-:-:S06]  /*856f0*/  DSETP.GTU.AND P0, PT, |R2|, +INF , PT ;  /* 0x7ff000000200742a */ /* 0x000fcc0003f0c200 */
[----:B------:R-:W-:Y:S02]  /*85700*/  FSEL R6, R2, R6, P0 ;  /* 0x0000000602067208 */ /* 0x000fe40000000000 */
[----:B------:R-:W-:Y:S01]  /*85710*/  FSEL R7, R3, R11, P0 ;  /* 0x0000000b03077208 */ /* 0x000fe20000000000 */
[----:B------:R-:W-:Y:S06]  /*85720*/  BRA `(.L_x_18792) ;  /* 0x0000004c00187947 */ /* 0x000fec0003800000 */
.L_x_18784:
        /* <DEDUP_REMOVED lines=135> */
.L_x_18794:
[----:B------:R-:W-:Y:S05]  /*85fa0*/  BSYNC B0 ;  /* 0x0000000000007941 */ /* 0x000fea0003800000 */
.L_x_18793:
        /* <DEDUP_REMOVED lines=8> */
.L_x_18796:
[----:B------:R-:W-:Y:S05]  /*86030*/  BSYNC B3 ;  /* 0x0000000000037941 */ /* 0x000fea0003800000 */
.L_x_18795:
        /* <DEDUP_REMOVED lines=82> */
.L_x_18798:
[----:B------:R-:W-:-:S04]  /*86560*/  ISETP.GE.AND P0, PT, R17, RZ, PT ;  /* 0x000000ff1100720c */ /* 0x000fc80003f06270 */
[----:B------:R-:W-:Y:S02]  /*86570*/  FSEL R6, RZ, 3.37028055040000000000e+12, P0 ;  /* 0x54442d18ff067808 */ /* 0x000fe40000000000 */
[----:B------:R-:W-:-:S07]  /*86580*/  FSEL R7, RZ, 2.1426990032196044922, P0 ;  /* 0x400921fbff077808 */ /* 0x000fce0000000000 */
.L_x_18799:
[----:B------:R-:W-:Y:S05]  /*86590*/  BSYNC B0 ;  /* 0x0000000000007941 */ /* 0x000fea0003800000 */
.L_x_18797:
[----:B------:R-:W-:Y:S01]  /*865a0*/  DADD R2, |R44|, |R46| ;  /* 0x000000002c027229 */ /* 0x000fe2000000062e */
[----:B------:R-:W-:-:S07]  /*865b0*/  LOP3.LUT R11, R7, 0x80000000, R11, 0xb8, !PT ;  /* 0x80000000070b7812 */ /* 0x000fce00078eb80b */
[----:B------:R-:W-:-:S06]  /*865c0*/  DSETP.GTU.AND P0, PT, |R2|, +INF , PT ;  /* 0x7ff000000200742a */ /* 0x000fcc0003f0c200 */
[----:B------:R-:W-:Y:S02]  /*865d0*/  FSEL R6, R2, R6, P0 ;  /* 0x0000000602067208 */ /* 0x000fe40000000000 */
[----:B------:R-:W-:Y:S01]  /*865e0*/  FSEL R7, R3, R11, P0 ;  /* 0x0000000b03077208 */ /* 0x000fe20000000000 */
[----:B------:R-:W-:Y:S06]  /*865f0*/  BRA `(.L_x_18792) ;  /* 0x0000003c00647947 */ /* 0x000fec0003800000 */
.L_x_18783:
        /* <DEDUP_REMOVED lines=23> */
.L_x_18801:
[----:B------:R-:W-:Y:S05]  /*86770*/  BSYNC B3 ;  /* 0x0000000000037941 */ /* 0x000fea0003800000 */
.L_x_18800:
        /* <DEDUP_REMOVED lines=26> */
.L_x_18803:
[----:B------:R-:W-:Y:S05]  /*86920*/  BSYNC B3 ;  /* 0x0000000000037941 */ /* 0x000fea0003800000 */
.L_x_18802:
        /* <DEDUP_REMOVED lines=136> */
.L_x_18805:
[----:B------:R-:W-:Y:S05]  /*871b0*/  BSYNC B0 ;  /* 0x0000000000007941 */ /* 0x000fea0003800000 */
.L_x_18804:
        /* <DEDUP_REMOVED lines=8> */
.L_x_18807:
[----:B------:R-:W-:Y:S05]  /*87240*/  BSYNC B3 ;  /* 0x0000000000037941 */ /* 0x000fea0003800000 */
.L_x_18806:
        /* <DEDUP_REMOVED lines=82> */
.L_x_18809:
[----:B------:R-:W-:-:S04]  /*87770*/  ISETP.GE.AND P0, PT, R17, RZ, PT ;  /* 0x000000ff1100720c */ /* 0x000fc80003f06270 */
[----:B------:R-:W-:Y:S02]  /*87780*/  FSEL R6, RZ, 3.37028055040000000000e+12, P0 ;  /* 0x54442d18ff067808 */ /* 0x000fe40000000000 */
[----:B------:R-:W-:-:S07]  /*87790*/  FSEL R7, RZ, 2.1426990032196044922, P0 ;  /* 0x400921fbff077808 */ /* 0x000fce0000000000 */
.L_x_18810:
[----:B------:R-:W-:Y:S05]  /*877a0*/  BSYNC B0 ;  /* 0x0000000000007941 */ /* 0x000fea0003800000 */
.L_x_18808:
[----:B------:R-:W-:Y:S01]  /*877b0*/  DADD R2, |R44|, |R46| ;  /* 0x000000002c027229 */ /* 0x000fe2000000062e */
[----:B------:R-:W-:Y:S01]  /*877c0*/  LOP3.LUT R11, R7, 0x80000000, R11, 0xb8, !PT ;  /* 0x80000000070b7812 */ /* 0x000fe200078eb80b */
[----:B------:R-:W-:-:S06]  /*877d0*/  DADD R20, R20, 1 ;  /* 0x3ff0000014147429 */ /* 0x000fcc0000000000 */
[----:B------:R-:W-:-:S06]  /*877e0*/  DSETP.GTU.AND P0, PT, |R2|, +INF , PT ;  /* 0x7ff000000200742a */ /* 0x000fcc0003f0c200 */
[----:B------:R-:W-:Y:S02]  /*877f0*/  FSEL R6, R2, R6, P0 ;  /* 0x0000000602067208 */ /* 0x000fe40000000000 */
[----:B------:R-:W-:Y:S01]  /*87800*/  FSEL R7, R3, R11, P0 ;  /* 0x0000000b03077208 */ /* 0x000fe20000000000 */
[----:B------:R-:W-:Y:S06]  /*87810*/  BRA `(.L_x_18792) ;  /* 0x0000002800dc7947 */ /* 0x000fec0003800000 */
.L_x_18782:
        /* <DEDUP_REMOVED lines=108> */
.L_x_18814:
[----:B------:R-:W-:Y:S05]  /*87ee0*/  BSYNC B0 ;  /* 0x0000000000007941 */ /* 0x000fea0003800000 */
.L_x_18813:
        /* <DEDUP_REMOVED lines=8> */
.L_x_18816:
[----:B------:R-:W-:Y:S05]  /*87f70*/  BSYNC B3 ;  /* 0x0000000000037941 */ /* 0x000fea0003800000 */
.L_x_18815:
        /* <DEDUP_REMOVED lines=73> */
.L_x_18818:
[----:B------:R-:W-:Y:S05]  /*88410*/  BSYNC B0 ;  /* 0x0000000000007941 */ /* 0x000fea0003800000 */
.L_x_18817:
[----:B------:R-:W-:Y:S01]  /*88420*/  LOP3.LUT R3, R7, 0x80000000, R47, 0xb8, !PT ;  /* 0x8000000007037812 */ /* 0x000fe200078eb82f */
[----:B------:R-:W-:Y:S01]  /*88430*/  DMUL R20, R20, 0.5 ;  /* 0x3fe0000014147828 */ /* 0x000fe20000000000 */
[----:B------:R-:W-:Y:S02]  /*88440*/  FSEL R6, R4, R6, P0 ;  /* 0x0000000604067208 */ /* 0x000fe40000000000 */
[----:B------:R-:W-:Y:S01]  /*88450*/  FSEL R7, R5, R3, P0 ;  /* 0x0000000305077208 */ /* 0x000fe20000000000 */
[----:B------:R-:W-:Y:S07]  /*88460*/  BRA `(.L_x_18792) ;  /* 0x0000001c00c87947 */ /* 0x000fee0003800000 */
.L_x_18812:
        /* <DEDUP_REMOVED lines=135> */
.L_x_18820:
[----:B------:R-:W-:Y:S05]  /*88ce0*/  BSYNC B0 ;  /* 0x0000000000007941 */ /* 0x000fea0003800000 */
.L_x_18819:
        /* <DEDUP_REMOVED lines=8> */
.L_x_18822:
[----:B------:R-:W-:Y:S05]  /*88d70*/  BSYNC B3 ;  /* 0x0000000000037941 */ /* 0x000fea0003800000 */
.L_x_18821:
        /* <DEDUP_REMOVED lines=73> */
.L_x_18824:
[----:B------:R-:W-:Y:S05]  /*89210*/  BSYNC B0 ;  /* 0x0000000000007941 */ /* 0x000fea0003800000 */
.L_x_18823:
[----:B------:R-:W-:Y:S02]  /*89220*/  LOP3.LUT R3, R7, 0x80000000, R47, 0xb8, !PT ;  /* 0x8000000007037812 */ /* 0x000fe400078eb82f */
[----:B------:R-:W-:Y:S02]  /*89230*/  FSEL R6, R4, R6, P1 ;  /* 0x0000000604067208 */ /* 0x000fe40000800000 */
[----:B------:R-:W-:Y:S01]  /*89240*/  FSEL R7, R5, R3, P1 ;  /* 0x0000000305077208 */ /* 0x000fe20000800000 */
[----:B------:R-:W-:Y:S06]  /*89250*/  BRA `(.L_x_18792) ;  /* 0x00000010004c7947 */ /* 0x000fec0003800000 */
.L_x_18811:
        /* <DEDUP_REMOVED lines=23> */
.L_x_18826:
[----:B------:R-:W-:Y:S05]  /*893d0*/  BSYNC B3 ;  /* 0x0000000000037941 */ /* 0x000fea0003800000 */
.L_x_18825:
        /* <DEDUP_REMOVED lines=26> */
.L_x_18828:
[----:B------:R-:W-:Y:S05]  /*89580*/  BSYNC B3 ;  /* 0x0000000000037941 */ /* 0x000fea0003800000 */
.L_x_18827:
        /* <DEDUP_REMOVED lines=136> */
.L_x_18830:
[----:B------:R-:W-:Y:S05]  /*89e10*/  BSYNC B0 ;  /* 0x0000000000007941 */ /* 0x000fea0003800000 */
.L_x_18829:
        /* <DEDUP_REMOVED lines=8> */
.L_x_18832:
[----:B------:R-:W-:Y:S05]  /*89ea0*/  BSYNC B3 ;  /* 0x0000000000037941 */ /* 0x000fea0003800000 */
.L_x_18831:
        /* <DEDUP_REMOVED lines=74> */
.L_x_18834:
[----:B------:R-:W-:Y:S05]  /*8a350*/  BSYNC B0 ;  /* 0x0000000000007941 */ /* 0x000fea0003800000 */
.L_x_18833:
[----:B------:R-:W-:Y:S02]  /*8a360*/  LOP3.LUT R3, R7, 0x80000000, R47, 0xb8, !PT ;  /* 0x8000000007037812 */ /* 0x000fe400078eb82f */
[----:B------:R-:W-:Y:S02]  /*8a370*/  FSEL R6, R4, R6, P1 ;  /* 0x0000000604067208 */ /* 0x000fe40000800000 */
[----:B------:R-:W-:-:S07]  /*8a380*/  FSEL R7, R5, R3, P1 ;  /* 0x0000000305077208 */ /* 0x000fce0000800000 */
.L_x_18792:
[----:B------:R-:W-:Y:S05]  /*8a390*/  BSYNC B2 ;  /* 0x0000000000027941 */ /* 0x000fea0003800000 */
.L_x_18781:
[----:B------:R-:W-:Y:S01]  /*8a3a0*/  UMOV UR4, 0xfefa39ef ;  /* 0xfefa39ef00047882 */ /* 0x000fe20000000000 */
[----:B------:R-:W-:Y:S01]  /*8a3b0*/  UMOV UR5, 0x3fe62e42 ;  /* 0x3fe62e4200057882 */ /* 0x000fe20000000000 */
[----:B------:R-:W-:Y:S01]  /*8a3c0*/  LOP3.LUT R23, R7, 0x80000000, R47, 0xb8, !PT ;  /* 0x8000000007177812 */ /* 0x000fe200078eb82f */
[----:B------:R-:W-:Y:S01]  /*8a3d0*/  DADD R20, R20, UR4 ;  /* 0x0000000414147e29 */ /* 0x000fe20008000000 */
[----:B------:R-:W-:-:S09]  /*8a3e0*/  IMAD.MOV.U32 R22, RZ, RZ, R6 ;  /* 0x000000ffff167224 */ /* 0x000fd200078e0006 */
[----:B------:R-:W-:Y:S01]  /*8a3f0*/  LOP3.LUT R21, R21, 0x80000000, R45, 0xb8, !PT ;  /* 0x8000000015157812 */ /* 0x000fe200078eb82d */
[----:B------:R-:W-:Y:S06]  /*8a400*/  BRA `(.L_x_18702) ;  /* 0x00000000004c7947 */ /* 0x000fec0003800000 */
.L_x_18703:
        /* <DEDUP_REMOVED lines=19> */
.L_x_18702:
[----:B------:R-:W-:Y:S05]  /*8a540*/  BSYNC B1 ;  /* 0x0000000000017941 */ /* 0x000fea0003800000 */
.L_x_18701:
        /* <DEDUP_REMOVED lines=152> */
.L_x_18842:
[----:B------:R-:W-:Y:S05]  /*8aed0*/  BSYNC B3 ;  /* 0x0000000000037941 */ /* 0x000fea0003800000 */
.L_x_18841:
        /* <DEDUP_REMOVED lines=82> */
.L_x_18840:
        /* <DEDUP_REMOVED lines=36> */
.L_x_18850:
[----:B------:R-:W-:Y:S05]  /*8b640*/  BSYNC B4 ;  /* 0x0000000000047941 */ /* 0x000fea0003800000 */
.L_x_18849:
[----:B------:R-:W-:Y:S02]  /*8b650*/  IMAD.MOV.U32 R16, RZ, RZ, R2 ;  /* 0x000000ffff107224 */ /* 0x000fe400078e0002 */
[----:B------:R-:W-:Y:S01]  /*8b660*/  IMAD.MOV.U32 R17, RZ, RZ, R3 ;  /* 0x000000ffff117224 */ /* 0x000fe200078e0003 */
[----:B------:R-:W-:Y:S06]  /*8b670*/  BRA `(.L_x_18848) ;  /* 0x0000000000047947 */ /* 0x000fec0003800000 */
.L_x_18847:
[----:B------:R-:W-:-:S11]  /*8b680*/  DADD R16, -R66, R64 ;  /* 0x0000000042107229 */ /* 0x000fd60000000140 */
.L_x_18848:
[----:B------:R-:W-:Y:S05]  /*8b690*/  BSYNC B3 ;  /* 0x0000000000037941 */ /* 0x000fea0003800000 */
.L_x_18846:
        /* <DEDUP_REMOVED lines=31> */
.L_x_18855:
[----:B------:R-:W-:Y:S05]  /*8b890*/  BSYNC B4 ;  /* 0x0000000000047941 */ /* 0x000fea0003800000 */
.L_x_18854:
[----:B------:R-:W-:Y:S05]  /*8b8a0*/  BRA `(.L_x_18853) ;  /* 0x0000000000047947 */ /* 0x000fea0003800000 */
.L_x_18852:
[----:B------:R-:W-:-:S11]  /*8b8b0*/  DADD R2, R46, -R8 ;  /* 0x000000002e027229 */ /* 0x000fd60000000808 */
.L_x_18853:
[----:B------:R-:W-:Y:S05]  /*8b8c0*/  BSYNC B3 ;  /* 0x0000000000037941 */ /* 0x000fea0003800000 */
.L_x_18851:
        /* <DEDUP_REMOVED lines=30> */
.L_x_18857:
[----:B------:R-:W-:Y:S05]  /*8bab0*/  BSYNC B3 ;  /* 0x0000000000037941 */ /* 0x000fea0003800000 */
.L_x_18856:
        /* <DEDUP_REMOVED lines=86> */
.L_x_18858:
        /* <DEDUP_REMOVED lines=22> */
.L_x_18860:
[----:B------:R-:W-:Y:S05]  /*8c180*/  BSYNC B3 ;  /* 0x0000000000037941 */ /* 0x000fea0003800000 */
.L_x_18859:
        /* <DEDUP_REMOVED lines=30> */
.L_x_18845:
        /* <DEDUP_REMOVED lines=26> */
.L_x_18863:
[----:B------:R-:W-:Y:S05]  /*8c510*/  BSYNC B3 ;  /* 0x0000000000037941 */ /* 0x000fea0003800000 */
.L_x_18862:
        /* <DEDUP_REMOVED lines=27> */
.L_x_18866:
[----:B------:R-:W-:Y:S05]  /*8c6d0*/  BSYNC B3 ;  /* 0x0000000000037941 */ /* 0x000fea0003800000 */
.L_x_18865:
        /* <DEDUP_REMOVED lines=30> */
.L_x_18864:
        /* <DEDUP_REMOVED lines=76> */
.L_x_18867:
[----:B------:R-:W-:Y:S01]  /*8cd80*/  IMAD.MOV.U32 R2, RZ, RZ, 0x0 ;  /* 0x00000000ff027424 */ /* 0x000fe200078e00ff */
[----:B------:R-:W-:Y:S01]  /*8cd90*/  FSETP.NEU.FTZ.AND P0, PT, R5, RZ, PT ;  /* 0x000000ff0500720b */ /* 0x000fe20003f1d000 */
[----:B------:R-:W-:-:S06]  /*8cda0*/  IMAD.MOV.U32 R3, RZ, RZ, 0x7ff00000 ;  /* 0x7ff00000ff037424 */ /* 0x000fcc00078e00ff */
[----:B------:R-:W-:-:S10]  /*8cdb0*/  DFMA R2, R4, R2, +INF ;  /* 0x7ff000000402742b */ /* 0x000fd40000000002 */
[----:B------:R-:W-:Y:S02]  /*8cdc0*/  FSEL R16, R2, RZ, P0 ;  /* 0x000000ff02107208 */ /* 0x000fe40000000000 */
[----:B------:R-:W-:Y:S01]  /*8cdd0*/  FSEL R17, R3, -QNAN , P0 ;  /* 0xfff0000003117808 */ /* 0x000fe20000000000 */
[----:B------:R-:W-:Y:S06]  /*8cde0*/  BRA `(.L_x_18843) ;  /* 0x0000000400447947 */ /* 0x000fec0003800000 */
.L_x_18861:
        /* <DEDUP_REMOVED lines=27> */
.L_x_18869:
[----:B------:R-:W-:Y:S05]  /*8cfa0*/  BSYNC B3 ;  /* 0x0000000000037941 */ /* 0x000fea0003800000 */
.L_x_18868:
        /* <DEDUP_REMOVED lines=20> */
[----:B------:R-:W-:Y:S05]  /*8d0f0*/  CALL.REL.NOINC `($__internal_31_$__cuda_sm20_div_rn_f64_full) ;  /* 0x000001d800547944 */ /* 0x000fea0003c00000 */
.L_x_18871:
[----:B------:R-:W-:Y:S05]  /*8d100*/  BSYNC B3 ;  /* 0x0000000000037941 */ /* 0x000fea0003800000 */
.L_x_18870:
[----:B------:R-:W-:Y:S02]  /*8d110*/  IMAD.MOV.U32 R16, RZ, RZ, R2 ;  /* 0x000000ffff107224 */ /* 0x000fe400078e0002 */
[----:B------:R-:W-:Y:S01]  /*8d120*/  IMAD.MOV.U32 R17, RZ, RZ, R3 ;  /* 0x000000ffff117224 */ /* 0x000fe200078e0003 */
[----:B------:R-:W-:Y:S06]  /*8d130*/  BRA `(.L_x_18843) ;  /* 0x0000000000707947 */ /* 0x000fec0003800000 */
.L_x_18844:
        /* <DEDUP_REMOVED lines=25> */
.L_x_18873:
[----:B------:R-:W-:Y:S05]  /*8d2d0*/  BSYNC B3 ;  /* 0x0000000000037941 */ /* 0x000fea0003800000 */
.L_x_18872:
[----:B------:R-:W-:Y:S01]  /*8d2e0*/  MOV R16, R4 ;  /* 0x0000000400107202 */ /* 0x000fe20000000f00 */
[----:B------:R-:W-:-:S07]  /*8d2f0*/  IMAD.MOV.U32 R17, RZ, RZ, R5 ;  /* 0x000000ffff117224 */ /* 0x000fce00078e0005 */
.L_x_18843:
[----:B------:R-:W-:Y:S05]  /*8d300*/  BSYNC B2 ;  /* 0x0000000000027941 */ /* 0x000fea0003800000 */
.L_x_18839:
        /* <DEDUP_REMOVED lines=25> */
.L_x_18878:
[----:B------:R-:W-:Y:S05]  /*8d4a0*/  BSYNC B4 ;  /* 0x0000000000047941 */ /* 0x000fea0003800000 */
.L_x_18877:
        /* <DEDUP_REMOVED lines=49> */
.L_x_18880:
        /* <DEDUP_REMOVED lines=71> */
.L_x_18879:
        /* <DEDUP_REMOVED lines=37> */
.L_x_18889:
[----:B------:R-:W-:Y:S05]  /*8de80*/  BSYNC B6 ;  /* 0x0000000000067941 */ /* 0x000fea0003800000 */
.L_x_18888:
[----:B------:R-:W-:Y:S02]  /*8de90*/  IMAD.MOV.U32 R68, RZ, RZ, R2 ;  /* 0x000000ffff447224 */ /* 0x000fe400078e0002 */
[----:B------:R-:W-:Y:S01]  /*8dea0*/  IMAD.MOV.U32 R69, RZ, RZ, R3 ;  /* 0x000000ffff457224 */ /* 0x000fe200078e0003 */
[----:B------:R-:W-:Y:S06]  /*8deb0*/  BRA `(.L_x_18887) ;  /* 0x0000000000047947 */ /* 0x000fec0003800000 */
.L_x_18886:
[----:B------:R-:W-:-:S11]  /*8dec0*/  DADD R68, -R66, R64 ;  /* 0x0000000042447229 */ /* 0x000fd60000000140 */
.L_x_18887:
[----:B------:R-:W-:Y:S05]  /*8ded0*/  BSYNC B5 ;  /* 0x0000000000057941 */ /* 0x000fea0003800000 */
.L_x_18885:
        /* <DEDUP_REMOVED lines=28> */
.L_x_18894:
[----:B------:R-:W-:Y:S05]  /*8e0a0*/  BSYNC B6 ;  /* 0x0000000000067941 */ /* 0x000fea0003800000 */
.L_x_18893:
[----:B------:R-:W-:Y:S02]  /*8e0b0*/  IMAD.MOV.U32 R44, RZ, RZ, R2 ;  /* 0x000000ffff2c7224 */ /* 0x000fe400078e0002 */
[----:B------:R-:W-:Y:S01]  /*8e0c0*/  IMAD.MOV.U32 R45, RZ, RZ, R3 ;  /* 0x000000ffff2d7224 */ /* 0x000fe200078e0003 */
[----:B------:R-:W-:Y:S06]  /*8e0d0*/  BRA `(.L_x_18892) ;  /* 0x0000000000047947 */ /* 0x000fec0003800000 */
.L_x_18891:
[----:B------:R-:W-:-:S11]  /*8e0e0*/  DADD R44, -R62, R46 ;  /* 0x000000003e2c7229 */ /* 0x000fd6000000012e */
.L_x_18892:
[----:B------:R-:W-:Y:S05]  /*8e0f0*/  BSYNC B5 ;  /* 0x0000000000057941 */ /* 0x000fea0003800000 */
.L_x_18890:
        /* <DEDUP_REMOVED lines=30> */
.L_x_18896:
[----:B------:R-:W-:Y:S05]  /*8e2e0*/  BSYNC B5 ;  /* 0x0000000000057941 */ /* 0x000fea0003800000 */
.L_x_18895:
[----:B------:R-:W-:Y:S02]  /*8e2f0*/  IMAD.MOV.U32 R44, RZ, RZ, R4 ;  /* 0x000000ffff2c7224 */ /* 0x000fe400078e0004 */
[----:B------:R-:W-:Y:S01]  /*8e300*/  IMAD.MOV.U32 R45, RZ, RZ, R5 ;  /* 0x000000ffff2d7224 */ /* 0x000fe200078e0005 */
[----:B------:R-:W-:Y:S06]  /*8e310*/  BRA `(.L_x_18897) ;  /* 0x0000000800607947 */ /* 0x000fec0003800000 */
.L_x_18884:
        /* <DEDUP_REMOVED lines=30> */
.L_x_18900:
[----:B------:R-:W-:Y:S05]  /*8e500*/  BSYNC B5 ;  /* 0x0000000000057941 */ /* 0x000fea0003800000 */
.L_x_18899:
[----:B------:R-:W-:Y:S02]  /*8e510*/  IMAD.MOV.U32 R44, RZ, RZ, R4 ;  /* 0x000000ffff2c7224 */ /* 0x000fe400078e0004 */
[----:B------:R-:W-:Y:S01]  /*8e520*/  IMAD.MOV.U32 R45, RZ, RZ, R5 ;  /* 0x000000ffff2d7224 */ /* 0x000fe200078e0005 */
[----:B------:R-:W-:Y:S06]  /*8e530*/  BRA `(.L_x_18897) ;  /* 0x0000000400d87947 */ /* 0x000fec0003800000 */
.L_x_18898:
        /* <DEDUP_REMOVED lines=31> */
.L_x_18902:
[----:B------:R-:W-:Y:S05]  /*8e730*/  BSYNC B5 ;  /* 0x0000000000057941 */ /* 0x000fea0003800000 */
.L_x_18901:
        /* <DEDUP_REMOVED lines=21> */
.L_x_18904:
[----:B------:R-:W-:Y:S05]  /*8e890*/  BSYNC B5 ;  /* 0x0000000000057941 */ /* 0x000fea0003800000 */
.L_x_18903:
[----:B------:R-:W-:Y:S01]  /*8e8a0*/  DMUL R10, R10, 8.11296384146066816958e+31 ;  /* 0x469000000a0a7828 */ /* 0x000fe20000000000 */
[----:B------:R-:W-:Y:S02]  /*8e8b0*/  IMAD.MOV.U32 R44, RZ, RZ, R2 ;  /* 0x000000ffff2c7224 */ /* 0x000fe400078e0002 */
[----:B------:R-:W-:Y:S01]  /*8e8c0*/  IMAD.MOV.U32 R45, RZ, RZ, R3 ;  /* 0x000000ffff2d7224 */ /* 0x000fe200078e0003 */
[----:B------:R-:W-:Y:S07]  /*8e8d0*/  BRA `(.L_x_18897) ;  /* 0x0000000000f07947 */ /* 0x000fee0003800000 */
.L_x_18883:
        /* <DEDUP_REMOVED lines=27> */
.L_x_18906:
[----:B------:R-:W-:Y:S05]  /*8ea90*/  BSYNC B5 ;  /* 0x0000000000057941 */ /* 0x000fea0003800000 */
.L_x_18905:
        /* <DEDUP_REMOVED lines=30> */
.L_x_18908:
[----:B------:R-:W-:Y:S05]  /*8ec80*/  BSYNC B5 ;  /* 0x0000000000057941 */ /* 0x000fea0003800000 */
.L_x_18907:
[----:B------:R-:W-:-:S11]  /*8ec90*/  DMUL R44, R4, R46 ;  /* 0x0000002e042c7228 */ /* 0x000fd60000000000 */
.L_x_18897:
[----:B------:R-:W-:Y:S05]  /*8eca0*/  BSYNC B4 ;  /* 0x0000000000047941 */ /* 0x000fea0003800000 */
.L_x_18882:
[----:B------:R-:W-:Y:S05]  /*8ecb0*/  BRA `(.L_x_18909) ;  /* 0x0000000000087947 */ /* 0x000fea0003800000 */
.L_x_18876:
[----:B------:R-:W-:Y:S02]  /*8ecc0*/  DMUL R44, R18, 9.00719925474099200000e+15 ;  /* 0x43400000122c7828 */ /* 0x000fe40000000000 */
[----:B------:R-:W-:-:S11]  /*8ecd0*/  DMUL R10, R10, 9.00719925474099200000e+15 ;  /* 0x434000000a0a7828 */ /* 0x000fd60000000000 */
.L_x_18909:
[----:B------:R-:W-:Y:S05]  /*8ece0*/  BSYNC B2 ;  /* 0x0000000000027941 */ /* 0x000fea0003800000 */
.L_x_18875:
        /* <DEDUP_REMOVED lines=28> */
.L_x_18911:
[----:B------:R-:W-:Y:S05]  /*8eeb0*/  BSYNC B2 ;  /* 0x0000000000027941 */ /* 0x000fea0003800000 */
.L_x_18910:
        /* <DEDUP_REMOVED lines=82> */
.L_x_18913:
[----:B------:R-:W-:Y:S02]  /*8f3e0*/  FSEL R2, RZ, 3.37028055040000000000e+12, P1 ;  /* 0x54442d18ff027808 */ /* 0x000fe40000800000 */
[----:B------:R-:W-:-:S07]  /*8f3f0*/  FSEL R3, RZ, 2.1426990032196044922, P1 ;  /* 0x400921fbff037808 */ /* 0x000fce0000800000 */
.L_x_18914:
[----:B------:R-:W-:Y:S05]  /*8f400*/  BSYNC B0 ;  /* 0x0000000000007941 */ /* 0x000fea0003800000 */
.L_x_18912:
[----:B------:R-:W-:Y:S01]  /*8f410*/  DADD R44, |R44|, |R10| ;  /* 0x000000002c2c7229 */ /* 0x000fe2000000060a */
[----:B------:R-:W-:-:S07]  /*8f420*/  LOP3.LUT R11, R3, 0x80000000, R11, 0xb8, !PT ;  /* 0x80000000030b7812 */ /* 0x000fce00078eb80b */
[----:B------:R-:W-:-:S06]  /*8f430*/  DSETP.GTU.AND P0, PT, |R44|, +INF , PT ;  /* 0x7ff000002c00742a */ /* 0x000fcc0003f0c200 */
[----:B------:R-:W-:Y:S02]  /*8f440*/  FSEL R2, R44, R2, P0 ;  /* 0x000000022c027208 */ /* 0x000fe40000000000 */
[----:B------:R-:W-:-:S07]  /*8f450*/  FSEL R3, R45, R11, P0 ;  /* 0x0000000b2d037208 */ /* 0x000fce0000000000 */
.L_x_18881:
[----:B------:R-:W-:Y:S05]  /*8f460*/  BSYNC B3 ;  /* 0x0000000000037941 */ /* 0x000fea0003800000 */
.L_x_18874:
[----:B------:R-:W-:Y:S01]  /*8f470*/  LOP3.LUT R19, R3, 0x80000000, R51, 0xb8, !PT ;  /* 0x8000000003137812 */ /* 0x000fe200078eb833 */
[----:B------:R-:W-:Y:S01]  /*8f480*/  IMAD.MOV.U32 R18, RZ, RZ, R2 ;  /* 0x000000ffff127224 */ /* 0x000fe200078e0002 */
[----:B------:R-:W-:Y:S01]  /*8f490*/  LOP3.LUT R17, R17, 0x80000000, R49, 0xb8, !PT ;  /* 0x8000000011117812 */ /* 0x000fe200078eb831 */
[----:B------:R-:W-:Y:S06]  /*8f4a0*/  BRA `(.L_x_18836) ;  /* 0x0000005800e07947 */ /* 0x000fec0003800000 */
.L_x_18838:
        /* <DEDUP_REMOVED lines=112> */
.L_x_18920:
[----:B------:R-:W-:Y:S05]  /*8fbb0*/  BSYNC B0 ;  /* 0x0000000000007941 */ /* 0x000fea0003800000 */
.L_x_18919:
        /* <DEDUP_REMOVED lines=8> */
.L_x_18922:
[----:B------:R-:W-:Y:S05]  /*8fc40*/  BSYNC B3 ;  /* 0x0000000000037941 */ /* 0x000fea0003800000 */
.L_x_18921:
        /* <DEDUP_REMOVED lines=82> */
.L_x_18924:
[----:B------:R-:W-:-:S04]  /*90170*/  ISETP.GE.AND P0, PT, R17, RZ, PT ;  /* 0x000000ff1100720c */ /* 0x000fc80003f06270 */
[----:B------:R-:W-:Y:S02]  /*90180*/  FSEL R6, RZ, 3.37028055040000000000e+12, P0 ;  /* 0x54442d18ff067808 */ /* 0x000fe40000000000 */
[----:B------:R-:W-:-:S07]  /*90190*/  FSEL R7, RZ, 2.1426990032196044922, P0 ;  /* 0x400921fbff077808 */ /* 0x000fce0000000000 */
.L_x_18925:
[----:B------:R-:W-:Y:S05]  /*901a0*/  BSYNC B0 ;  /* 0x0000000000007941 */ /* 0x000fea0003800000 */
.L_x_18923:
[----:B------:R-:W-:Y:S01]  /*901b0*/  DADD R2, |R48|, |R50| ;  /* 0x0000000030027229 */ /* 0x000fe20000000632 */
[----:B------:R-:W-:Y:S01]  /*901c0*/  LOP3.LUT R11, R7, 0x80000000, R11, 0xb8, !PT ;  /* 0x80000000070b7812 */ /* 0x000fe200078eb80b */
[----:B------:R-:W-:-:S06]  /*901d0*/  DMUL R18, R18, 0.5 ;  /* 0x3fe0000012127828 */ /* 0x000fcc0000000000 */
[----:B------:R-:W-:-:S06]  /*901e0*/  DSETP.GTU.AND P0, PT, |R2|, +INF , PT ;  /* 0x7ff000000200742a */ /* 0x000fcc0003f0c200 */
[----:B------:R-:W-:Y:S02]  /*901f0*/  FSEL R6, R2, R6, P0 ;  /* 0x0000000602067208 */ /* 0x000fe40000000000 */
[----:B------:R-:W-:Y:S01]  /*90200*/  FSEL R7, R3, R11, P0 ;  /* 0x0000000b03077208 */ /* 0x000fe20000000000 */
[----:B------:R-:W-:Y:S06]  /*90210*/  BRA `(.L_x_18926) ;  /* 0x0000004c00187947 */ /* 0x000fec0003800000 */
.L_x_18918:
        /* <DEDUP_REMOVED lines=135> */
.L_x_18928:
[----:B------:R-:W-:Y:S05]  /*90a90*/  BSYNC B0 ;  /* 0x0000000000007941 */ /* 0x000fea0003800000 */
.L_x_18927:
        /* <DEDUP_REMOVED lines=8> */
.L_x_18930:
[----:B------:R-:W-:Y:S05]  /*90b20*/  BSYNC B3 ;  /* 0x0000000000037941 */ /* 0x000fea0003800000 */
.L_x_18929:
        /* <DEDUP_REMOVED lines=82> */
.L_x_18932:
[----:B------:R-:W-:-:S04]  /*91050*/  ISETP.GE.AND P0, PT, R17, RZ, PT ;  /* 0x000000ff1100720c */ /* 0x000fc80003f06270 */
[----:B------:R-:W-:Y:S02]  /*91060*/  FSEL R6, RZ, 3.37028055040000000000e+12, P0 ;  /* 0x54442d18ff067808 */ /* 0x000fe40000000000 */
[----:B------:R-:W-:-:S07]  /*91070*/  FSEL R7, RZ, 2.1426990032196044922, P0 ;  /* 0x400921fbff077808 */ /* 0x000fce0000000000 */
.L_x_18933:
[----:B------:R-:W-:Y:S05]  /*91080*/  BSYNC B0 ;  /* 0x0000000000007941 */ /* 0x000fea0003800000 */
.L_x_18931:
[----:B------:R-:W-:Y:S01]  /*91090*/  DADD R2, |R48|, |R50| ;  /* 0x0000000030027229 */ /* 0x000fe20000000632 */
[----:B------:R-:W-:-:S07]  /*910a0*/  LOP3.LUT R11, R7, 0x80000000, R11, 0xb8, !PT ;  /* 0x80000000070b7812 */ /* 0x000fce00078eb80b */
[----:B------:R-:W-:-:S06]  /*910b0*/  DSETP.GTU.AND P0, PT, |R2|, +INF , PT ;  /* 0x7ff000000200742a */ /* 0x000fcc0003f0c200 */
[----:B------:R-:W-:Y:S02]  /*910c0*/  FSEL R6, R2, R6, P0 ;  /* 0x0000000602067208 */ /* 0x000fe40000000000 */
[----:B------:R-:W-:Y:S01]  /*910d0*/  FSEL R7, R3, R11, P0 ;  /* 0x0000000b03077208 */ /* 0x000fe20000000000 */
[----:B------:R-:W-:Y:S06]  /*910e0*/  BRA `(.L_x_18926) ;  /* 0x0000003c00647947 */ /* 0x000fec0003800000 */
.L_x_18917:
        /* <DEDUP_REMOVED lines=23> */
.L_x_18935:
[----:B------:R-:W-:Y:S05]  /*91260*/  BSYNC B3 ;  /* 0x0000000000037941 */ /* 0x000fea0003800000 */
.L_x_18934:
        /* <DEDUP_REMOVED lines=26> */
.L_x_18937:
[----:B------:R-:W-:Y:S05]  /*91410*/  BSYNC B3 ;  /* 0x0000000000037941 */ /* 0x000fea0003800000 */
.L_x_18936:
        /* <DEDUP_REMOVED lines=136> */
.L_x_18939:
[----:B------:R-:W-:Y:S05]  /*91ca0*/  BSYNC B0 ;  /* 0x0000000000007941 */ /* 0x000fea0003800000 */
.L_x_18938:
        /* <DEDUP_REMOVED lines=8> */
.L_x_18941:
[----:B------:R-:W-:Y:S05]  /*91d30*/  BSYNC B3 ;  /* 0x0000000000037941 */ /* 0x000fea0003800000 */
.L_x_18940:
        /* <DEDUP_REMOVED lines=82> */
.L_x_18943:
[----:B------:R-:W-:-:S04]  /*92260*/  ISETP.GE.AND P0, PT, R17, RZ, PT ;  /* 0x000000ff1100720c */ /* 0x000fc80003f06270 */
[----:B------:R-:W-:Y:S02]  /*92270*/  FSEL R6, RZ, 3.37028055040000000000e+12, P0 ;  /* 0x54442d18ff067808 */ /* 0x000fe40000000000 */
[----:B------:R-:W-:-:S07]  /*92280*/  FSEL R7, RZ, 2.1426990032196044922, P0 ;  /* 0x400921fbff077808 */ /* 0x000fce0000000000 */
.L_x_18944:
[----:B------:R-:W-:Y:S05]  /*92290*/  BSYNC B0 ;  /* 0x0000000000007941 */ /* 0x000fea0003800000 */
.L_x_18942:
[----:B------:R-:W-:Y:S01]  /*922a0*/  DADD R2, |R48|, |R50| ;  /* 0x0000000030027229 */ /* 0x000fe20000000632 */
[----:B------:R-:W-:Y:S01]  /*922b0*/  LOP3.LUT R11, R7, 0x80000000, R11, 0xb8, !PT ;  /* 0x80000000070b7812 */ /* 0x000fe200078eb80b */
[----:B------:R-:W-:-:S06]  /*922c0*/  DADD R18, R18, 1 ;  /* 0x3ff0000012127429 */ /* 0x000fcc0000000000 */
[----:B------:R-:W-:-:S06]  /*922d0*/  DSETP.GTU.AND P0, PT, |R2|, +INF , PT ;  /* 0x7ff000000200742a */ /* 0x000fcc0003f0c200 */
[----:B------:R-:W-:Y:S02]  /*922e0*/  FSEL R6, R2, R6, P0 ;  /* 0x0000000602067208 */ /* 0x000fe40000000000 */
[----:B------:R-:W-:Y:S01]  /*922f0*/  FSEL R7, R3, R11, P0 ;  /* 0x0000000b03077208 */ /* 0x000fe20000000000 */
[----:B------:R-:W-:Y:S06]  /*92300*/  BRA `(.L_x_18926) ;  /* 0x0000002800dc7947 */ /* 0x000fec0003800000 */
.L_x_18916:
        /* <DEDUP_REMOVED lines=108> */
.L_x_18948:
[----:B------:R-:W-:Y:S05]  /*929d0*/  BSYNC B0 ;  /* 0x0000000000007941 */ /* 0x000fea0003800000 */
.L_x_18947:
        /* <DEDUP_REMOVED lines=8> */
.L_x_18950:
[----:B------:R-:W-:Y:S05]  /*92a60*/  BSYNC B3 ;  /* 0x0000000000037941 */ /* 0x000fea0003800000 */
.L_x_18949:
        /* <DEDUP_REMOVED lines=73> */
.L_x_18952:
[----:B------:R-:W-:Y:S05]  /*92f00*/  BSYNC B0 ;  /* 0x0000000000007941 */ /* 0x000fea0003800000 */
.L_x_18951:
[----:B------:R-:W-:Y:S01]  /*92f10*/  LOP3.LUT R3, R7, 0x80000000, R51, 0xb8, !PT ;  /* 0x8000000007037812 */ /* 0x000fe200078eb833 */
[----:B------:R-:W-:Y:S01]  /*92f20*/  DMUL R18, R18, 0.5 ;  /* 0x3fe0000012127828 */ /* 0x000fe20000000000 */
[----:B------:R-:W-:Y:S02]  /*92f30*/  FSEL R6, R4, R6, P0 ;  /* 0x0000000604067208 */ /* 0x000fe40000000000 */
[----:B------:R-:W-:Y:S01]  /*92f40*/  FSEL R7, R5, R3, P0 ;  /* 0x0000000305077208 */ /* 0x000fe20000000000 */
[----:B------:R-:W-:Y:S07]  /*92f50*/  BRA `(.L_x_18926) ;  /* 0x0000001c00c87947 */ /* 0x000fee0003800000 */
.L_x_18946:
        /* <DEDUP_REMOVED lines=135> */
.L_x_18954:
[----:B------:R-:W-:Y:S05]  /*937d0*/  BSYNC B0 ;  /* 0x0000000000007941 */ /* 0x000fea0003800000 */
.L_x_18953:
        /* <DEDUP_REMOVED lines=8> */
.L_x_18956:
[----:B------:R-:W-:Y:S05]  /*93860*/  BSYNC B3 ;  /* 0x0000000000037941 */ /* 0x000fea0003800000 */
.L_x_18955:
        /* <DEDUP_REMOVED lines=73> */
.L_x_18958:
[----:B------:R-:W-:Y:S05]  /*93d00*/  BSYNC B0 ;  /* 0x0000000000007941 */ /* 0x000fea0003800000 */
.L_x_18957:
[----:B------:R-:W-:Y:S02]  /*93d10*/  LOP3.LUT R3, R7, 0x80000000, R51, 0xb8, !PT ;  /* 0x8000000007037812 */ /* 0x000fe400078eb833 */
[----:B------:R-:W-:Y:S02]  /*93d20*/  FSEL R6, R4, R6, P1 ;  /* 0x0000000604067208 */ /* 0x000fe40000800000 */
[----:B------:R-:W-:Y:S01]  /*93d30*/  FSEL R7, R5, R3, P1 ;  /* 0x0000000305077208 */ /* 0x000fe20000800000 */
[----:B------:R-:W-:Y:S06]  /*93d40*/  BRA `(.L_x_18926) ;  /* 0x00000010004c7947 */ /* 0x000fec0003800000 */
.L_x_18945:
        /* <DEDUP_REMOVED lines=23> */
.L_x_18960:
[----:B------:R-:W-:Y:S05]  /*93ec0*/  BSYNC B3 ;  /* 0x0000000000037941 */ /* 0x000fea0003800000 */
.L_x_18959:
        /* <DEDUP_REMOVED lines=26> */
.L_x_18962:
[----:B------:R-:W-:Y:S05]  /*94070*/  BSYNC B3 ;  /* 0x0000000000037941 */ /* 0x000fea0003800000 */
.L_x_18961:
        /* <DEDUP_REMOVED lines=136> */
.L_x_18964:
[----:B------:R-:W-:Y:S05]  /*94900*/  BSYNC B0 ;  /* 0x0000000000007941 */ /* 0x000fea0003800000 */
.L_x_18963:
        /* <DEDUP_REMOVED lines=8> */
.L_x_18966:
[----:B------:R-:W-:Y:S05]  /*94990*/  BSYNC B3 ;  /* 0x0000000000037941 */ /* 0x000fea0003800000 */
.L_x_18965:
        /* <DEDUP_REMOVED lines=74> */
.L_x_18968:
[----:B------:R-:W-:Y:S05]  /*94e40*/  BSYNC B0 ;  /* 0x0000000000007941 */ /* 0x000fea0003800000 */
.L_x_18967:
[----:B------:R-:W-:Y:S02]  /*94e50*/  LOP3.LUT R3, R7, 0x80000000, R51, 0xb8, !PT ;  /* 0x8000000007037812 */ /* 0x000fe400078eb833 */
[----:B------:R-:W-:Y:S02]  /*94e60*/  FSEL R6, R4, R6, P1 ;  /* 0x0000000604067208 */ /* 0x000fe40000800000 */
[----:B------:R-:W-:-:S07]  /*94e70*/  FSEL R7, R5, R3, P1 ;  /* 0x0000000305077208 */ /* 0x000fce0000800000 */
.L_x_18926:
[----:B------:R-:W-:Y:S05]  /*94e80*/  BSYNC B2 ;  /* 0x0000000000027941 */ /* 0x000fea0003800000 */
.L_x_18915:
[----:B------:R-:W-:Y:S01]  /*94e90*/  UMOV UR4, 0xfefa39ef ;  /* 0xfefa39ef00047882 */ /* 0x000fe20000000000 */
[----:B------:R-:W-:Y:S02]  /*94ea0*/  UMOV UR5, 0x3fe62e42 ;  /* 0x3fe62e4200057882 */ /* 0x000fe40000000000 */
[----:B------:R-:W-:Y:S01]  /*94eb0*/  DADD R16, R18, UR4 ;  /* 0x0000000412107e29 */ /* 0x000fe20008000000 */
[----:B------:R-:W-:Y:S01]  /*94ec0*/  LOP3.LUT R19, R7, 0x80000000, R51, 0xb8, !PT ;  /* 0x8000000007137812 */ /* 0x000fe200078eb833 */
[----:B------:R-:W-:-:S08]  /*94ed0*/  IMAD.MOV.U32 R18, RZ, RZ, R6 ;  /* 0x000000ffff127224 */ /* 0x000fd000078e0006 */
[----:B------:R-:W-:Y:S01]  /*94ee0*/  LOP3.LUT R17, R17, 0x80000000, R49, 0xb8, !PT ;  /* 0x8000000011117812 */ /* 0x000fe200078eb831 */
[----:B------:R-:W-:Y:S06]  /*94ef0*/  BRA `(.L_x_18836) ;  /* 0x00000000004c7947 */ /* 0x000fec0003800000 */
.L_x_18837:
        /* <DEDUP_REMOVED lines=19> */
.L_x_18836:
[----:B------:R-:W-:Y:S05]  /*95030*/  BSYNC B1 ;  /* 0x0000000000017941 */ /* 0x000fea0003800000 */
.L_x_18835:
        /* <DEDUP_REMOVED lines=154> */
.L_x_18976:
[----:B------:R-:W-:Y:S05]  /*959e0*/  BSYNC B3 ;  /* 0x0000000000037941 */ /* 0x000fea0003800000 */
.L_x_18975:
        /* <DEDUP_REMOVED lines=82> */
.L_x_18974:
        /* <DEDUP_REMOVED lines=36> */
.L_x_18984:
[----:B------:R-:W-:Y:S05]  /*96150*/  BSYNC B4 ;  /* 0x0000000000047941 */ /* 0x000fea0003800000 */
.L_x_18983:
[----:B------:R-:W-:Y:S02]  /*96160*/  IMAD.MOV.U32 R44, RZ, RZ, R2 ;  /* 0x000000ffff2c7224 */ /* 0x000fe400078e0002 */
[----:B------:R-:W-:Y:S01]  /*96170*/  IMAD.MOV.U32 R45, RZ, RZ, R3 ;  /* 0x000000ffff2d7224 */ /* 0x000fe200078e0003 */
[----:B------:R-:W-:Y:S06]  /*96180*/  BRA `(.L_x_18982) ;  /* 0x0000000000047947 */ /* 0x000fec0003800000 */
.L_x_18981:
[----:B------:R-:W-:-:S11]  /*96190*/  DADD R44, -R68, R66 ;  /* 0x00000000442c7229 */ /* 0x000fd60000000142 */
.L_x_18982:
[----:B------:R-:W-:Y:S05]  /*961a0*/  BSYNC B3 ;  /* 0x0000000000037941 */ /* 0x000fea0003800000 */
.L_x_18980:
        /* <DEDUP_REMOVED lines=31> */
.L_x_18989:
[----:B------:R-:W-:Y:S05]  /*963a0*/  BSYNC B4 ;  /* 0x0000000000047941 */ /* 0x000fea0003800000 */
.L_x_18988:
[----:B------:R-:W-:Y:S05]  /*963b0*/  BRA `(.L_x_18987) ;  /* 0x0000000000047947 */ /* 0x000fea0003800000 */
.L_x_18986:
[----:B------:R-:W-:-:S11]  /*963c0*/  DADD R2, R62, -R8 ;  /* 0x000000003e027229 */ /* 0x000fd60000000808 */
.L_x_18987:
[----:B------:R-:W-:Y:S05]  /*963d0*/  BSYNC B3 ;  /* 0x0000000000037941 */ /* 0x000fea0003800000 */
.L_x_18985:
        /* <DEDUP_REMOVED lines=30> */
.L_x_18991:
[----:B------:R-:W-:Y:S05]  /*965c0*/  BSYNC B3 ;  /* 0x0000000000037941 */ /* 0x000fea0003800000 */
.L_x_18990:
        /* <DEDUP_REMOVED lines=86> */
.L_x_18992:
        /* <DEDUP_REMOVED lines=22> */
.L_x_18994:
[----:B------:R-:W-:Y:S05]  /*96c90*/  BSYNC B3 ;  /* 0x0000000000037941 */ /* 0x000fea0003800000 */
.L_x_18993:
        /* <DEDUP_REMOVED lines=30> */
.L_x_18979:
        /* <DEDUP_REMOVED lines=26> */
.L_x_18997:
[----:B------:R-:W-:Y:S05]  /*97020*/  BSYNC B3 ;  /* 0x0000000000037941 */ /* 0x000fea0003800000 */
.L_x_18996:
        /* <DEDUP_REMOVED lines=27> */
.L_x_19000:
[----:B------:R-:W-:Y:S05]  /*971e0*/  BSYNC B3 ;  /* 0x0000000000037941 */ /* 0x000fea0003800000 */
.L_x_18999:
        /* <DEDUP_REMOVED lines=30> */
.L_x_18998:
        /* <DEDUP_REMOVED lines=76> */
.L_x_19001:
[----:B------:R-:W-:Y:S01]  /*97890*/  IMAD.MOV.U32 R2, RZ, RZ, 0x0 ;  /* 0x00000000ff027424 */ /* 0x000fe200078e00ff */
[----:B------:R-:W-:Y:S01]  /*978a0*/  FSETP.NEU.FTZ.AND P0, PT, R5, RZ, PT ;  /* 0x000000ff0500720b */ /* 0x000fe20003f1d000 */
[----:B------:R-:W-:-:S06]  /*978b0*/  IMAD.MOV.U32 R3, RZ, RZ, 0x7ff00000 ;  /* 0x7ff00000ff037424 */ /* 0x000fcc00078e00ff */
[----:B------:R-:W-:-:S10]  /*978c0*/  DFMA R2, R4, R2, +INF ;  /* 0x7ff000000402742b */ /* 0x000fd40000000002 */
[----:B------:R-:W-:Y:S02]  /*978d0*/  FSEL R44, R2, RZ, P0 ;  /* 0x000000ff022c7208 */ /* 0x000fe40000000000 */
[----:B------:R-:W-:Y:S01]  /*978e0*/  FSEL R45, R3, -QNAN , P0 ;  /* 0xfff00000032d7808 */ /* 0x000fe20000000000 */
[----:B------:R-:W-:Y:S06]  /*978f0*/  BRA `(.L_x_18977) ;  /* 0x0000000400407947 */ /* 0x000fec0003800000 */
.L_x_18995:
        /* <DEDUP_REMOVED lines=26> */
.L_x_19003:
[----:B------:R-:W-:Y:S05]  /*97aa0*/  BSYNC B3 ;  /* 0x0000000000037941 */ /* 0x000fea0003800000 */
.L_x_19002:
        /* <DEDUP_REMOVED lines=21> */
.L_x_19005:
[----:B------:R-:W-:Y:S05]  /*97c00*/  BSYNC B3 ;  /* 0x0000000000037941 */ /* 0x000fea0003800000 */
.L_x_19004:
[----:B------:R-:W-:Y:S01]  /*97c10*/  MOV R44, R2 ;  /* 0x00000002002c7202 */ /* 0x000fe20000000f00 */
[----:B------:R-:W-:Y:S01]  /*97c20*/  IMAD.MOV.U32 R45, RZ, RZ, R3 ;  /* 0x000000ffff2d7224 */ /* 0x000fe200078e0003 */
[----:B------:R-:W-:Y:S06]  /*97c30*/  BRA `(.L_x_18977) ;  /* 0x0000000000707947 */ /* 0x000fec0003800000 */
.L_x_18978:
        /* <DEDUP_REMOVED lines=25> */
.L_x_19007:
[----:B------:R-:W-:Y:S05]  /*97dd0*/  BSYNC B3 ;  /* 0x0000000000037941 */ /* 0x000fea0003800000 */
.L_x_19006:
[----:B------:R-:W-:Y:S01]  /*97de0*/  IMAD.MOV.U32 R44, RZ, RZ, R4 ;  /* 0x000000ffff2c7224 */ /* 0x000fe200078e0004 */
[----:B------:R-:W-:-:S07]  /*97df0*/  MOV R45, R5 ;  /* 0x00000005002d7202 */ /* 0x000fce0000000f00 */
.L_x_18977:
[----:B------:R-:W-:Y:S05]  /*97e00*/  BSYNC B2 ;  /* 0x0000000000027941 */ /* 0x000fea0003800000 */
.L_x_18973:
        /* <DEDUP_REMOVED lines=25> */
.L_x_19012:
[----:B------:R-:W-:Y:S05]  /*97fa0*/  BSYNC B4 ;  /* 0x0000000000047941 */ /* 0x000fea0003800000 */
.L_x_19011:
        /* <DEDUP_REMOVED lines=49> */
.L_x_19014:
        /* <DEDUP_REMOVED lines=71> */
.L_x_19013:
        /* <DEDUP_REMOVED lines=37> */
.L_x_19023:
[----:B------:R-:W-:Y:S05]  /*98980*/  BSYNC B6 ;  /* 0x0000000000067941 */ /* 0x000fea0003800000 */
.L_x_19022:
[----:B------:R-:W-:Y:S02]  /*98990*/  IMAD.MOV.U32 R74, RZ, RZ, R2 ;  /* 0x000000ffff4a7224 */ /* 0x000fe400078e0002 */
[----:B------:R-:W-:Y:S01]  /*989a0*/  IMAD.MOV.U32 R75, RZ, RZ, R3 ;  /* 0x000000ffff4b7224 */ /* 0x000fe200078e0003 */
[----:B------:R-:W-:Y:S06]  /*989b0*/  BRA `(.L_x_19021) ;  /* 0x0000000000047947 */ /* 0x000fec0003800000 */
.L_x_19020:
[----:B------:R-:W-:-:S11]  /*989c0*/  DADD R74, -R68, R66 ;  /* 0x00000000444a7229 */ /* 0x000fd60000000142 */
.L_x_19021:
[----:B------:R-:W-:Y:S05]  /*989d0*/  BSYNC B5 ;  /* 0x0000000000057941 */ /* 0x000fea0003800000 */
.L_x_19019:
        /* <DEDUP_REMOVED lines=28> */
.L_x_19028:
[----:B------:R-:W-:Y:S05]  /*98ba0*/  BSYNC B6 ;  /* 0x0000000000067941 */ /* 0x000fea0003800000 */
.L_x_19027:
[----:B------:R-:W-:Y:S02]  /*98bb0*/  IMAD.MOV.U32 R50, RZ, RZ, R2 ;  /* 0x000000ffff327224 */ /* 0x000fe400078e0002 */
[----:B------:R-:W-:Y:S01]  /*98bc0*/  IMAD.MOV.U32 R51, RZ, RZ, R3 ;  /* 0x000000ffff337224 */ /* 0x000fe200078e0003 */
[----:B------:R-:W-:Y:S06]  /*98bd0*/  BRA `(.L_x_19026) ;  /* 0x0000000000047947 */ /* 0x000fec0003800000 */
.L_x_19025:
[----:B------:R-:W-:-:S11]  /*98be0*/  DADD R50, -R64, R62 ;  /* 0x0000000040327229 */ /* 0x000fd6000000013e */
.L_x_19026:
[----:B------:R-:W-:Y:S05]  /*98bf0*/  BSYNC B5 ;  /* 0x0000000000057941 */ /* 0x000fea0003800000 */
.L_x_19024:
        /* <DEDUP_REMOVED lines=30> */
.L_x_19030:
[----:B------:R-:W-:Y:S05]  /*98de0*/  BSYNC B5 ;  /* 0x0000000000057941 */ /* 0x000fea0003800000 */
.L_x_19029:
[----:B------:R-:W-:Y:S02]  /*98df0*/  IMAD.MOV.U32 R50, RZ, RZ, R4 ;  /* 0x000000ffff327224 */ /* 0x000fe400078e0004 */
[----:B------:R-:W-:Y:S01]  /*98e00*/  IMAD.MOV.U32 R51, RZ, RZ, R5 ;  /* 0x000000ffff337224 */ /* 0x000fe200078e0005 */
[----:B------:R-:W-:Y:S06]  /*98e10*/  BRA `(.L_x_19031) ;  /* 0x0000000800607947 */ /* 0x000fec0003800000 */
.L_x_19018:
        /* <DEDUP_REMOVED lines=30> */
.L_x_19034:
[----:B------:R-:W-:Y:S05]  /*99000*/  BSYNC B5 ;  /* 0x0000000000057941 */ /* 0x000fea0003800000 */
.L_x_19033:
[----:B------:R-:W-:Y:S02]  /*99010*/  IMAD.MOV.U32 R50, RZ, RZ, R4 ;  /* 0x000000ffff327224 */ /* 0x000fe400078e0004 */
[----:B------:R-:W-:Y:S01]  /*99020*/  IMAD.MOV.U32 R51, RZ, RZ, R5 ;  /* 0x000000ffff337224 */ /* 0x000fe200078e0005 */
[----:B------:R-:W-:Y:S06]  /*99030*/  BRA `(.L_x_19031) ;  /* 0x0000000400d87947 */ /* 0x000fec0003800000 */
.L_x_19032:
        /* <DEDUP_REMOVED lines=31> */
.L_x_19036:
[----:B------:R-:W-:Y:S05]  /*99230*/  BSYNC B5 ;  /* 0x0000000000057941 */ /* 0x000fea0003800000 */
.L_x_19035:
        /* <DEDUP_REMOVED lines=21> */
.L_x_19038:
[----:B------:R-:W-:Y:S05]  /*99390*/  BSYNC B5 ;  /* 0x0000000000057941 */ /* 0x000fea0003800000 */
.L_x_19037:
[----:B------:R-:W-:Y:S01]  /*993a0*/  DMUL R48, R48, 8.11296384146066816958e+31 ;  /* 0x4690000030307828 */ /* 0x000fe20000000000 */
[----:B------:R-:W-:Y:S02]  /*993b0*/  IMAD.MOV.U32 R50, RZ, RZ, R2 ;  /* 0x000000ffff327224 */ /* 0x000fe400078e0002 */
[----:B------:R-:W-:Y:S01]  /*993c0*/  IMAD.MOV.U32 R51, RZ, RZ, R3 ;  /* 0x000000ffff337224 */ /* 0x000fe200078e0003 */
[----:B------:R-:W-:Y:S07]  /*993d0*/  BRA `(.L_x_19031) ;  /* 0x0000000000f07947 */ /* 0x000fee0003800000 */
.L_x_19017:
        /* <DEDUP_REMOVED lines=27> */
.L_x_19040:
[----:B------:R-:W-:Y:S05]  /*99590*/  BSYNC B5 ;  /* 0x0000000000057941 */ /* 0x000fea0003800000 */
.L_x_19039:
        /* <DEDUP_REMOVED lines=30> */
.L_x_19042:
[----:B------:R-:W-:Y:S05]  /*99780*/  BSYNC B5 ;  /* 0x0000000000057941 */ /* 0x000fea0003800000 */
.L_x_19041:
[----:B------:R-:W-:-:S11]  /*99790*/  DMUL R50, R4, R56 ;  /* 0x0000003804327228 */ /* 0x000fd60000000000 */
.L_x_19031:
[----:B------:R-:W-:Y:S05]  /*997a0*/  BSYNC B4 ;  /* 0x0000000000047941 */ /* 0x000fea0003800000 */
.L_x_19016:
[----:B------:R-:W-:Y:S05]  /*997b0*/  BRA `(.L_x_19043) ;  /* 0x0000000000087947 */ /* 0x000fea0003800000 */
.L_x_19010:
[----:B------:R-:W-:Y:S02]  /*997c0*/  DMUL R50, R46, 9.00719925474099200000e+15 ;  /* 0x434000002e327828 */ /* 0x000fe40000000000 */
[----:B------:R-:W-:-:S11]  /*997d0*/  DMUL R48, R48, 9.00719925474099200000e+15 ;  /* 0x4340000030307828 */ /* 0x000fd60000000000 */
.L_x_19043:
[----:B------:R-:W-:Y:S05]  /*997e0*/  BSYNC B2 ;  /* 0x0000000000027941 */ /* 0x000fea0003800000 */
.L_x_19009:
        /* <DEDUP_REMOVED lines=28> */
.L_x_19045:
[----:B------:R-:W-:Y:S05]  /*999b0*/  BSYNC B2 ;  /* 0x0000000000027941 */ /* 0x000fea0003800000 */
.L_x_19044:
        /* <DEDUP_REMOVED lines=82> */
.L_x_19047:
[----:B------:R-:W-:Y:S02]  /*99ee0*/  FSEL R2, RZ, 3.37028055040000000000e+12, P1 ;  /* 0x54442d18ff027808 */ /* 0x000fe40000800000 */
[----:B------:R-:W-:-:S07]  /*99ef0*/  FSEL R3, RZ, 2.1426990032196044922, P1 ;  /* 0x400921fbff037808 */ /* 0x000fce0000800000 */
.L_x_19048:
[----:B------:R-:W-:Y:S05]  /*99f00*/  BSYNC B0 ;  /* 0x0000000000007941 */ /* 0x000fea0003800000 */
.L_x_19046:
[----:B------:R-:W-:Y:S01]  /*99f10*/  DADD R50, |R50|, |R48| ;  /* 0x0000000032327229 */ /* 0x000fe20000000630 */
[----:B------:R-:W-:-:S07]  /*99f20*/  LOP3.LUT R49, R3, 0x80000000, R49, 0xb8, !PT ;  /* 0x8000000003317812 */ /* 0x000fce00078eb831 */
[----:B------:R-:W-:-:S06]  /*99f30*/  DSETP.GTU.AND P0, PT, |R50|, +INF , PT ;  /* 0x7ff000003200742a */ /* 0x000fcc0003f0c200 */
[----:B------:R-:W-:Y:S02]  /*99f40*/  FSEL R2, R50, R2, P0 ;  /* 0x0000000232027208 */ /* 0x000fe40000000000 */
[----:B------:R-:W-:-:S07]  /*99f50*/  FSEL R3, R51, R49, P0 ;  /* 0x0000003133037208 */ /* 0x000fce0000000000 */
.L_x_19015:
[----:B------:R-:W-:Y:S05]  /*99f60*/  BSYNC B3 ;  /* 0x0000000000037941 */ /* 0x000fea0003800000 */
.L_x_19008:
[----:B------:R-:W-:Y:S01]  /*99f70*/  LOP3.LUT R47, R3, 0x80000000, R15, 0xb8, !PT ;  /* 0x80000000032f7812 */ /* 0x000fe200078eb80f */
[----:B------:R-:W-:Y:S01]  /*99f80*/  IMAD.MOV.U32 R46, RZ, RZ, R2 ;  /* 0x000000ffff2e7224 */ /* 0x000fe200078e0002 */
[----:B------:R-:W-:Y:S01]  /*99f90*/  LOP3.LUT R45, R45, 0x80000000, R13, 0xb8, !PT ;  /* 0x800000002d2d7812 */ /* 0x000fe200078eb80d */
[----:B------:R-:W-:Y:S06]  /*99fa0*/  BRA `(.L_x_18970) ;  /* 0x0000005800e87947 */ /* 0x000fec0003800000 */
.L_x_18972:
        /* <DEDUP_REMOVED lines=113> */
.L_x_19054:
[----:B------:R-:W-:Y:S05]  /*9a6c0*/  BSYNC B0 ;  /* 0x0000000000007941 */ /* 0x000fea0003800000 */
.L_x_19053:
        /* <DEDUP_REMOVED lines=8> */
.L_x_19056:
[----:B------:R-:W-:Y:S05]  /*9a750*/  BSYNC B3 ;  /* 0x0000000000037941 */ /* 0x000fea0003800000 */
.L_x_19055:
        /* <DEDUP_REMOVED lines=82> */
.L_x_19058:
[----:B------:R-:W-:-:S04]  /*9ac80*/  ISETP.GE.AND P0, PT, R47, RZ, PT ;  /* 0x000000ff2f00720c */ /* 0x000fc80003f06270 */
[----:B------:R-:W-:Y:S02]  /*9ac90*/  FSEL R6, RZ, 3.37028055040000000000e+12, P0 ;  /* 0x54442d18ff067808 */ /* 0x000fe40000000000 */
[----:B------:R-:W-:-:S07]  /*9aca0*/  FSEL R7, RZ, 2.1426990032196044922, P0 ;  /* 0x400921fbff077808 */ /* 0x000fce0000000000 */
.L_x_19059:
[----:B------:R-:W-:Y:S05]  /*9acb0*/  BSYNC B0 ;  /* 0x0000000000007941 */ /* 0x000fea0003800000 */
.L_x_19057:
[----:B------:R-:W-:Y:S01]  /*9acc0*/  DADD R2, |R12|, |R14| ;  /* 0x000000000c027229 */ /* 0x000fe2000000060e */
[----:B------:R-:W-:Y:S01]  /*9acd0*/  LOP3.LUT R45, R7, 0x80000000, R45, 0xb8, !PT ;  /* 0x80000000072d7812 */ /* 0x000fe200078eb82d */
[----:B------:R-:W-:-:S06]  /*9ace0*/  DMUL R62, R62, 0.5 ;  /* 0x3fe000003e3e7828 */ /* 0x000fcc0000000000 */
[----:B------:R-:W-:-:S06]  /*9acf0*/  DSETP.GTU.AND P0, PT, |R2|, +INF , PT ;  /* 0x7ff000000200742a */ /* 0x000fcc0003f0c200 */
[----:B------:R-:W-:Y:S02]  /*9ad00*/  FSEL R6, R2, R6, P0 ;  /* 0x0000000602067208 */ /* 0x000fe40000000000 */
[----:B------:R-:W-:Y:S01]  /*9ad10*/  FSEL R7, R3, R45, P0 ;  /* 0x0000002d03077208 */ /* 0x000fe20000000000 */
[----:B------:R-:W-:Y:S06]  /*9ad20*/  BRA `(.L_x_19060) ;  /* 0x0000004c00187947 */ /* 0x000fec0003800000 */
.L_x_19052:
        /* <DEDUP_REMOVED lines=135> */
.L_x_19062:
[----:B------:R-:W-:Y:S05]  /*9b5a0*/  BSYNC B0 ;  /* 0x0000000000007941 */ /* 0x000fea0003800000 */
.L_x_19061:
        /* <DEDUP_REMOVED lines=8> */
.L_x_19064:
[----:B------:R-:W-:Y:S05]  /*9b630*/  BSYNC B3 ;  /* 0x0000000000037941 */ /* 0x000fea0003800000 */
.L_x_19063:
        /* <DEDUP_REMOVED lines=82> */
.L_x_19066:
[----:B------:R-:W-:-:S04]  /*9bb60*/  ISETP.GE.AND P0, PT, R47, RZ, PT ;  /* 0x000000ff2f00720c */ /* 0x000fc80003f06270 */
[----:B------:R-:W-:Y:S02]  /*9bb70*/  FSEL R6, RZ, 3.37028055040000000000e+12, P0 ;  /* 0x54442d18ff067808 */ /* 0x000fe40000000000 */
[----:B------:R-:W-:-:S07]  /*9bb80*/  FSEL R7, RZ, 2.1426990032196044922, P0 ;  /* 0x400921fbff077808 */ /* 0x000fce0000000000 */
.L_x_19067:
[----:B------:R-:W-:Y:S05]  /*9bb90*/  BSYNC B0 ;  /* 0x0000000000007941 */ /* 0x000fea0003800000 */
.L_x_19065:
[----:B------:R-:W-:Y:S01]  /*9bba0*/  DADD R2, |R12|, |R14| ;  /* 0x000000000c027229 */ /* 0x000fe2000000060e */
[----:B------:R-:W-:-:S07]  /*9bbb0*/  LOP3.LUT R45, R7, 0x80000000, R45, 0xb8, !PT ;  /* 0x80000000072d7812 */ /* 0x000fce00078eb82d */
[----:B------:R-:W-:-:S06]  /*9bbc0*/  DSETP.GTU.AND P0, PT, |R2|, +INF , PT ;  /* 0x7ff000000200742a */ /* 0x000fcc0003f0c200 */
[----:B------:R-:W-:Y:S02]  /*9bbd0*/  FSEL R6, R2, R6, P0 ;  /* 0x0000000602067208 */ /* 0x000fe40000000000 */
[----:B------:R-:W-:Y:S01]  /*9bbe0*/  FSEL R7, R3, R45, P0 ;  /* 0x0000002d03077208 */ /* 0x000fe20000000000 */
[----:B------:R-:W-:Y:S06]  /*9bbf0*/  BRA `(.L_x_19060) ;  /* 0x0000003c00647947 */ /* 0x000fec0003800000 */
.L_x_19051:
        /* <DEDUP_REMOVED lines=23> */
.L_x_19069:
[----:B------:R-:W-:Y:S05]  /*9bd70*/  BSYNC B3 ;  /* 0x0000000000037941 */ /* 0x000fea0003800000 */
.L_x_19068:
        /* <DEDUP_REMOVED lines=26> */
.L_x_19071:
[----:B------:R-:W-:Y:S05]  /*9bf20*/  BSYNC B3 ;  /* 0x0000000000037941 */ /* 0x000fea0003800000 */
.L_x_19070:
        /* <DEDUP_REMOVED lines=136> */
.L_x_19073:
[----:B------:R-:W-:Y:S05]  /*9c7b0*/  BSYNC B0 ;  /* 0x0000000000007941 */ /* 0x000fea0003800000 */
.L_x_19072:
        /* <DEDUP_REMOVED lines=8> */
.L_x_19075:
[----:B------:R-:W-:Y:S05]  /*9c840*/  BSYNC B3 ;  /* 0x0000000000037941 */ /* 0x000fea0003800000 */
.L_x_19074:
        /* <DEDUP_REMOVED lines=82> */
.L_x_19077:
[----:B------:R-:W-:-:S04]  /*9cd70*/  ISETP.GE.AND P0, PT, R47, RZ, PT ;  /* 0x000000ff2f00720c */ /* 0x000fc80003f06270 */
[----:B------:R-:W-:Y:S02]  /*9cd80*/  FSEL R6, RZ, 3.37028055040000000000e+12, P0 ;  /* 0x54442d18ff067808 */ /* 0x000fe40000000000 */
[----:B------:R-:W-:-:S07]  /*9cd90*/  FSEL R7, RZ, 2.1426990032196044922, P0 ;  /* 0x400921fbff077808 */ /* 0x000fce0000000000 */
.L_x_19078:
[----:B------:R-:W-:Y:S05]  /*9cda0*/  BSYNC B0 ;  /* 0x0000000000007941 */ /* 0x000fea0003800000 */
.L_x_19076:
[----:B------:R-:W-:Y:S01]  /*9cdb0*/  DADD R2, |R12|, |R14| ;  /* 0x000000000c027229 */ /* 0x000fe2000000060e */
[----:B------:R-:W-:Y:S01]  /*9cdc0*/  LOP3.LUT R45, R7, 0x80000000, R45, 0xb8, !PT ;  /* 0x80000000072d7812 */ /* 0x000fe200078eb82d */
[----:B------:R-:W-:-:S06]  /*9cdd0*/  DADD R62, R62, 1 ;  /* 0x3ff000003e3e7429 */ /* 0x000fcc0000000000 */
[----:B------:R-:W-:-:S06]  /*9cde0*/  DSETP.GTU.AND P0, PT, |R2|, +INF , PT ;  /* 0x7ff000000200742a */ /* 0x000fcc0003f0c200 */
[----:B------:R-:W-:Y:S02]  /*9cdf0*/  FSEL R6, R2, R6, P0 ;  /* 0x0000000602067208 */ /* 0x000fe40000000000 */
[----:B------:R-:W-:Y:S01]  /*9ce00*/  FSEL R7, R3, R45, P0 ;  /* 0x0000002d03077208 */ /* 0x000fe20000000000 */
[----:B------:R-:W-:Y:S06]  /*9ce10*/  BRA `(.L_x_19060) ;  /* 0x0000002800dc7947 */ /* 0x000fec0003800000 */
.L_x_19050:
        /* <DEDUP_REMOVED lines=108> */
.L_x_19082:
[----:B------:R-:W-:Y:S05]  /*9d4e0*/  BSYNC B0 ;  /* 0x0000000000007941 */ /* 0x000fea0003800000 */
.L_x_19081:
        /* <DEDUP_REMOVED lines=8> */
.L_x_19084:
[----:B------:R-:W-:Y:S05]  /*9d570*/  BSYNC B3 ;  /* 0x0000000000037941 */ /* 0x000fea0003800000 */
.L_x_19083:
        /* <DEDUP_REMOVED lines=73> */
.L_x_19086:
[----:B------:R-:W-:Y:S05]  /*9da10*/  BSYNC B0 ;  /* 0x0000000000007941 */ /* 0x000fea0003800000 */
.L_x_19085:
[----:B------:R-:W-:Y:S01]  /*9da20*/  LOP3.LUT R3, R7, 0x80000000, R15, 0xb8, !PT ;  /* 0x8000000007037812 */ /* 0x000fe200078eb80f */
[----:B------:R-:W-:Y:S01]  /*9da30*/  DMUL R62, R62, 0.5 ;  /* 0x3fe000003e3e7828 */ /* 0x000fe20000000000 */
[----:B------:R-:W-:Y:S02]  /*9da40*/  FSEL R6, R4, R6, P0 ;  /* 0x0000000604067208 */ /* 0x000fe40000000000 */
[----:B------:R-:W-:Y:S01]  /*9da50*/  FSEL R7, R5, R3, P0 ;  /* 0x0000000305077208 */ /* 0x000fe20000000000 */
[----:B------:R-:W-:Y:S07]  /*9da60*/  BRA `(.L_x_19060) ;  /* 0x0000001c00c87947 */ /* 0x000fee0003800000 */
.L_x_19080:
        /* <DEDUP_REMOVED lines=135> */
.L_x_19088:
[----:B------:R-:W-:Y:S05]  /*9e2e0*/  BSYNC B0 ;  /* 0x0000000000007941 */ /* 0x000fea0003800000 */
.L_x_19087:
        /* <DEDUP_REMOVED lines=8> */
.L_x_19090:
[----:B------:R-:W-:Y:S05]  /*9e370*/  BSYNC B3 ;  /* 0x0000000000037941 */ /* 0x000fea0003800000 */
.L_x_19089:
        /* <DEDUP_REMOVED lines=73> */
.L_x_19092:
[----:B------:R-:W-:Y:S05]  /*9e810*/  BSYNC B0 ;  /* 0x0000000000007941 */ /* 0x000fea0003800000 */
.L_x_19091:
[----:B------:R-:W-:Y:S02]  /*9e820*/  LOP3.LUT R3, R7, 0x80000000, R15, 0xb8, !PT ;  /* 0x8000000007037812 */ /* 0x000fe400078eb80f */
[----:B------:R-:W-:Y:S02]  /*9e830*/  FSEL R6, R4, R6, P1 ;  /* 0x0000000604067208 */ /* 0x000fe40000800000 */
[----:B------:R-:W-:Y:S01]  /*9e840*/  FSEL R7, R5, R3, P1 ;  /* 0x0000000305077208 */ /* 0x000fe20000800000 */
[----:B------:R-:W-:Y:S06]  /*9e850*/  BRA `(.L_x_19060) ;  /* 0x00000010004c7947 */ /* 0x000fec0003800000 */
.L_x_19079:
        /* <DEDUP_REMOVED lines=23> */
.L_x_19094:
[----:B------:R-:W-:Y:S05]  /*9e9d0*/  BSYNC B3 ;  /* 0x0000000000037941 */ /* 0x000fea0003800000 */
.L_x_19093:
        /* <DEDUP_REMOVED lines=26> */
.L_x_19096:
[----:B------:R-:W-:Y:S05]  /*9eb80*/  BSYNC B3 ;  /* 0x0000000000037941 */ /* 0x000fea0003800000 */
.L_x_19095:
        /* <DEDUP_REMOVED lines=136> */
.L_x_19098:
[----:B------:R-:W-:Y:S05]  /*9f410*/  BSYNC B0 ;  /* 0x0000000000007941 */ /* 0x000fea0003800000 */
.L_x_19097:
        /* <DEDUP_REMOVED lines=8> */
.L_x_19100:
[----:B------:R-:W-:Y:S05]  /*9f4a0*/  BSYNC B3 ;  /* 0x0000000000037941 */ /* 0x000fea0003800000 */
.L_x_19099:
        /* <DEDUP_REMOVED lines=74> */
.L_x_19102:
[----:B------:R-:W-:Y:S05]  /*9f950*/  BSYNC B0 ;  /* 0x0000000000007941 */ /* 0x000fea0003800000 */
.L_x_19101:
[----:B------:R-:W-:Y:S02]  /*9f960*/  LOP3.LUT R3, R7, 0x80000000, R15, 0xb8, !PT ;  /* 0x8000000007037812 */ /* 0x000fe400078eb80f */
[----:B------:R-:W-:Y:S02]  /*9f970*/  FSEL R6, R4, R6, P1 ;  /* 0x0000000604067208 */ /* 0x000fe40000800000 */
[----:B------:R-:W-:-:S07]  /*9f980*/  FSEL R7, R5, R3, P1 ;  /* 0x0000000305077208 */ /* 0x000fce0000800000 */
.L_x_19060:
[----:B------:R-:W-:Y:S05]  /*9f990*/  BSYNC B2 ;  /* 0x0000000000027941 */ /* 0x000fea0003800000 */
.L_x_19049:
        /* <DEDUP_REMOVED lines=8> */
.L_x_18971:
        /* <DEDUP_REMOVED lines=19> */
.L_x_18970:
[----:B------:R-:W-:Y:S05]  /*9fb50*/  BSYNC B1 ;  /* 0x0000000000017941 */ /* 0x000fea0003800000 */
.L_x_18969:
        /* <DEDUP_REMOVED lines=152> */
.L_x_19110:
[----:B------:R-:W-:Y:S05]  /*a04e0*/  BSYNC B3 ;  /* 0x0000000000037941 */ /* 0x000fea0003800000 */
.L_x_19109:
        /* <DEDUP_REMOVED lines=82> */
.L_x_19108:
        /* <DEDUP_REMOVED lines=36> */
.L_x_19118:
[----:B------:R-:W-:Y:S05]  /*a0c50*/  BSYNC B4 ;  /* 0x0000000000047941 */ /* 0x000fea0003800000 */
.L_x_19117:
[----:B------:R-:W-:Y:S02]  /*a0c60*/  IMAD.MOV.U32 R48, RZ, RZ, R2 ;  /* 0x000000ffff307224 */ /* 0x000fe400078e0002 */
[----:B------:R-:W-:Y:S01]  /*a0c70*/  IMAD.MOV.U32 R49, RZ, RZ, R3 ;  /* 0x000000ffff317224 */ /* 0x000fe200078e0003 */
[----:B------:R-:W-:Y:S06]  /*a0c80*/  BRA `(.L_x_19116) ;  /* 0x0000000000047947 */ /* 0x000fec0003800000 */
.L_x_19115:
[----:B------:R-:W-:-:S11]  /*a0c90*/  DADD R48, -R66, R64 ;  /* 0x0000000042307229 */ /* 0x000fd60000000140 */
.L_x_19116:
[----:B------:R-:W-:Y:S05]  /*a0ca0*/  BSYNC B3 ;  /* 0x0000000000037941 */ /* 0x000fea0003800000 */
.L_x_19114:
        /* <DEDUP_REMOVED lines=31> */
.L_x_19123:
[----:B------:R-:W-:Y:S05]  /*a0ea0*/  BSYNC B4 ;  /* 0x0000000000047941 */ /* 0x000fea0003800000 */
.L_x_19122:
[----:B------:R-:W-:Y:S05]  /*a0eb0*/  BRA `(.L_x_19121) ;  /* 0x0000000000047947 */ /* 0x000fea0003800000 */
.L_x_19120:
[----:B------:R-:W-:-:S11]  /*a0ec0*/  DADD R2, R50, -R8 ;  /* 0x0000000032027229 */ /* 0x000fd60000000808 */
.L_x_19121:
[----:B------:R-:W-:Y:S05]  /*a0ed0*/  BSYNC B3 ;  /* 0x0000000000037941 */ /* 0x000fea0003800000 */
.L_x_19119:
        /* <DEDUP_REMOVED lines=30> */
.L_x_19125:
[----:B------:R-:W-:Y:S05]  /*a10c0*/  BSYNC B3 ;  /* 0x0000000000037941 */ /* 0x000fea0003800000 */
.L_x_19124:
        /* <DEDUP_REMOVED lines=86> */
.L_x_19126:
        /* <DEDUP_REMOVED lines=22> */
.L_x_19128:
[----:B------:R-:W-:Y:S05]  /*a1790*/  BSYNC B3 ;  /* 0x0000000000037941 */ /* 0x000fea0003800000 */
.L_x_19127:
        /* <DEDUP_REMOVED lines=30> */
.L_x_19113:
        /* <DEDUP_REMOVED lines=26> */
.L_x_19131:
[----:B------:R-:W-:Y:S05]  /*a1b20*/  BSYNC B3 ;  /* 0x0000000000037941 */ /* 0x000fea0003800000 */
.L_x_19130:
        /* <DEDUP_REMOVED lines=27> */
.L_x_19134:
[----:B------:R-:W-:Y:S05]  /*a1ce0*/  BSYNC B3 ;  /* 0x0000000000037941 */ /* 0x000fea0003800000 */
.L_x_19133:
        /* <DEDUP_REMOVED lines=30> */
.L_x_19132:
        /* <DEDUP_REMOVED lines=76> */
.L_x_19135:
[----:B------:R-:W-:Y:S01]  /*a2390*/  IMAD.MOV.U32 R2, RZ, RZ, 0x0 ;  /* 0x00000000ff027424 */ /* 0x000fe200078e00ff */
[----:B------:R-:W-:Y:S01]  /*a23a0*/  FSETP.NEU.FTZ.AND P0, PT, R5, RZ, PT ;  /* 0x000000ff0500720b */ /* 0x000fe20003f1d000 */
[----:B------:R-:W-:-:S06]  /*a23b0*/  IMAD.MOV.U32 R3, RZ, RZ, 0x7ff00000 ;  /* 0x7ff00000ff037424 */ /* 0x000fcc00078e00ff */
[----:B------:R-:W-:-:S10]  /*a23c0*/  DFMA R2, R4, R2, +INF ;  /* 0x7ff000000402742b */ /* 0x000fd40000000002 */
[----:B------:R-:W-:Y:S02]  /*a23d0*/  FSEL R48, R2, RZ, P0 ;  /* 0x000000ff02307208 */ /* 0x000fe40000000000 */
[----:B------:R-:W-:Y:S01]  /*a23e0*/  FSEL R49, R3, -QNAN , P0 ;  /* 0xfff0000003317808 */ /* 0x000fe20000000000 */
[----:B------:R-:W-:Y:S06]  /*a23f0*/  BRA `(.L_x_19111) ;  /* 0x0000000400447947 */ /* 0x000fec0003800000 */
.L_x_19129:
        /* <DEDUP_REMOVED lines=25> */
[----:B------:R-:W-:Y:S05]  /*a2590*/  CALL.REL.NOINC `($__internal_32_$__cuda_sm20_dsqrt_rn_f64_mediumpath_v1) ;  /* 0x0000008800c07944 */ /* 0x000fea0003c00000 */
[----:B------:R-:W-:-:S07]  /*a25a0*/  IMAD.MOV.U32 R5, RZ, RZ, R3 ;  /* 0x000000ffff057224 */ /* 0x000fce00078e0003 */
.L_x_19137:
[----:B------:R-:W-:Y:S05]  /*a25b0*/  BSYNC B3 ;  /* 0x0000000000037941 */ /* 0x000fea0003800000 */
.L_x_19136:
        /* <DEDUP_REMOVED lines=21> */
.L_x_19139:
[----:B------:R-:W-:Y:S05]  /*a2710*/  BSYNC B3 ;  /* 0x0000000000037941 */ /* 0x000fea0003800000 */
.L_x_19138:
[----:B------:R-:W-:Y:S02]  /*a2720*/  IMAD.MOV.U32 R48, RZ, RZ, R2 ;  /* 0x000000ffff307224 */ /* 0x000fe400078e0002 */
[----:B------:R-:W-:Y:S01]  /*a2730*/  IMAD.MOV.U32 R49, RZ, RZ, R3 ;  /* 0x000000ffff317224 */ /* 0x000fe200078e0003 */
[----:B------:R-:W-:Y:S06]  /*a2740*/  BRA `(.L_x_19111) ;  /* 0x0000000000707947 */ /* 0x000fec0003800000 */
.L_x_19112:
        /* <DEDUP_REMOVED lines=25> */
.L_x_19141:
[----:B------:R-:W-:Y:S05]  /*a28e0*/  BSYNC B3 ;  /* 0x0000000000037941 */ /* 0x000fea0003800000 */
.L_x_19140:
[----:B------:R-:W-:Y:S02]  /*a28f0*/  IMAD.MOV.U32 R48, RZ, RZ, R4 ;  /* 0x000000ffff307224 */ /* 0x000fe400078e0004 */
[----:B------:R-:W-:-:S07]  /*a2900*/  IMAD.MOV.U32 R49, RZ, RZ, R5 ;  /* 0x000000ffff317224 */ /* 0x000fce00078e0005 */
.L_x_19111:
[----:B------:R-:W-:Y:S05]  /*a2910*/  BSYNC B2 ;  /* 0x0000000000027941 */ /* 0x000fea0003800000 */
.L_x_19107:
        /* <DEDUP_REMOVED lines=25> */
.L_x_19146:
[----:B------:R-:W-:Y:S05]  /*a2ab0*/  BSYNC B4 ;  /* 0x0000000000047941 */ /* 0x000fea0003800000 */
.L_x_19145:
        /* <DEDUP_REMOVED lines=49> */
.L_x_19148:
        /* <DEDUP_REMOVED lines=71> */
.L_x_19147:
        /* <DEDUP_REMOVED lines=37> */
.L_x_19157:
[----:B------:R-:W-:Y:S05]  /*a3490*/  BSYNC B6 ;  /* 0x0000000000067941 */ /* 0x000fea0003800000 */
.L_x_19156:
[----:B------:R-:W-:Y:S02]  /*a34a0*/  IMAD.MOV.U32 R68, RZ, RZ, R2 ;  /* 0x000000ffff447224 */ /* 0x000fe400078e0002 */
[----:B------:R-:W-:Y:S01]  /*a34b0*/  IMAD.MOV.U32 R69, RZ, RZ, R3 ;  /* 0x000000ffff457224 */ /* 0x000fe200078e0003 */
[----:B------:R-:W-:Y:S06]  /*a34c0*/  BRA `(.L_x_19155) ;  /* 0x0000000000047947 */ /* 0x000fec0003800000 */
.L_x_19154:
[----:B------:R-:W-:-:S11]  /*a34d0*/  DADD R68, -R66, R64 ;  /* 0x0000000042447229 */ /* 0x000fd60000000140 */
.L_x_19155:
[----:B------:R-:W-:Y:S05]  /*a34e0*/  BSYNC B5 ;  /* 0x0000000000057941 */ /* 0x000fea0003800000 */
.L_x_19153:
        /* <DEDUP_REMOVED lines=28> */
.L_x_19162:
[----:B------:R-:W-:Y:S05]  /*a36b0*/  BSYNC B6 ;  /* 0x0000000000067941 */ /* 0x000fea0003800000 */
.L_x_19161:
[----:B------:R-:W-:Y:S02]  /*a36c0*/  IMAD.MOV.U32 R14, RZ, RZ, R2 ;  /* 0x000000ffff0e7224 */ /* 0x000fe400078e0002 */
[----:B------:R-:W-:Y:S01]  /*a36d0*/  IMAD.MOV.U32 R15, RZ, RZ, R3 ;  /* 0x000000ffff0f7224 */ /* 0x000fe200078e0003 */
[----:B------:R-:W-:Y:S06]  /*a36e0*/  BRA `(.L_x_19160) ;  /* 0x0000000000047947 */ /* 0x000fec0003800000 */
.L_x_19159:
[----:B------:R-:W-:-:S11]  /*a36f0*/  DADD R14, -R62, R50 ;  /* 0x000000003e0e7229 */ /* 0x000fd60000000132 */
.L_x_19160:
[----:B------:R-:W-:Y:S05]  /*a3700*/  BSYNC B5 ;  /* 0x0000000000057941 */ /* 0x000fea0003800000 */
.L_x_19158:
        /* <DEDUP_REMOVED lines=30> */
.L_x_19164:
[----:B------:R-:W-:Y:S05]  /*a38f0*/  BSYNC B5 ;  /* 0x0000000000057941 */ /* 0x000fea0003800000 */
.L_x_19163:
[----:B------:R-:W-:Y:S02]  /*a3900*/  IMAD.MOV.U32 R14, RZ, RZ, R4 ;  /* 0x000000ffff0e7224 */ /* 0x000fe400078e0004 */
[----:B------:R-:W-:Y:S01]  /*a3910*/  IMAD.MOV.U32 R15, RZ, RZ, R5 ;  /* 0x000000ffff0f7224 */ /* 0x000fe200078e0005 */
[----:B------:R-:W-:Y:S06]  /*a3920*/  BRA `(.L_x_19165) ;  /* 0x0000000800607947 */ /* 0x000fec0003800000 */
.L_x_19152:
        /* <DEDUP_REMOVED lines=30> */
.L_x_19168:
[----:B------:R-:W-:Y:S05]  /*a3b10*/  BSYNC B5 ;  /* 0x0000000000057941 */ /* 0x000fea0003800000 */
.L_x_19167:
[----:B------:R-:W-:Y:S02]  /*a3b20*/  IMAD.MOV.U32 R14, RZ, RZ, R4 ;  /* 0x000000ffff0e7224 */ /* 0x000fe400078e0004 */
[----:B------:R-:W-:Y:S01]  /*a3b30*/  IMAD.MOV.U32 R15, RZ, RZ, R5 ;  /* 0x000000ffff0f7224 */ /* 0x000fe200078e0005 */
[----:B------:R-:W-:Y:S06]  /*a3b40*/  BRA `(.L_x_19165) ;  /* 0x0000000400d87947 */ /* 0x000fec0003800000 */
.L_x_19166:
        /* <DEDUP_REMOVED lines=31> */
.L_x_19170:
[----:B------:R-:W-:Y:S05]  /*a3d40*/  BSYNC B5 ;  /* 0x0000000000057941 */ /* 0x000fea0003800000 */
.L_x_19169:
        /* <DEDUP_REMOVED lines=21> */
.L_x_19172:
[----:B------:R-:W-:Y:S05]  /*a3ea0*/  BSYNC B5 ;  /* 0x0000000000057941 */ /* 0x000fea0003800000 */
.L_x_19171:
[----:B------:R-:W-:Y:S01]  /*a3eb0*/  DMUL R12, R12, 8.11296384146066816958e+31 ;  /* 0x469000000c0c7828 */ /* 0x000fe20000000000 */
[----:B------:R-:W-:Y:S02]  /*a3ec0*/  IMAD.MOV.U32 R14, RZ, RZ, R2 ;  /* 0x000000ffff0e7224 */ /* 0x000fe400078e0002 */
[----:B------:R-:W-:Y:S01]  /*a3ed0*/  IMAD.MOV.U32 R15, RZ, RZ, R3 ;  /* 0x000000ffff0f7224 */ /* 0x000fe200078e0003 */
[----:B------:R-:W-:Y:S07]  /*a3ee0*/  BRA `(.L_x_19165) ;  /* 0x0000000000f07947 */ /* 0x000fee0003800000 */
.L_x_19151:
        /* <DEDUP_REMOVED lines=27> */
.L_x_19174:
[----:B------:R-:W-:Y:S05]  /*a40a0*/  BSYNC B5 ;  /* 0x0000000000057941 */ /* 0x000fea0003800000 */
.L_x_19173:
        /* <DEDUP_REMOVED lines=30> */
.L_x_19176:
[----:B------:R-:W-:Y:S05]  /*a4290*/  BSYNC B5 ;  /* 0x0000000000057941 */ /* 0x000fea0003800000 */
.L_x_19175:
[----:B------:R-:W-:-:S11]  /*a42a0*/  DMUL R14, R4, R50 ;  /* 0x00000032040e7228 */ /* 0x000fd60000000000 */
.L_x_19165:
[----:B------:R-:W-:Y:S05]  /*a42b0*/  BSYNC B4 ;  /* 0x0000000000047941 */ /* 0x000fea0003800000 */
.L_x_19150:
[----:B------:R-:W-:Y:S05]  /*a42c0*/  BRA `(.L_x_19177) ;  /* 0x0000000000087947 */ /* 0x000fea0003800000 */
.L_x_19144:
[----:B------:R-:W-:Y:S02]  /*a42d0*/  DMUL R14, R10, 9.00719925474099200000e+15 ;  /* 0x434000000a0e7828 */ /* 0x000fe40000000000 */
[----:B------:R-:W-:-:S11]  /*a42e0*/  DMUL R12, R12, 9.00719925474099200000e+15 ;  /* 0x434000000c0c7828 */ /* 0x000fd60000000000 */
.L_x_19177:
[----:B------:R-:W-:Y:S05]  /*a42f0*/  BSYNC B2 ;  /* 0x0000000000027941 */ /* 0x000fea0003800000 */
.L_x_19143:
        /* <DEDUP_REMOVED lines=28> */
.L_x_19179:
[----:B------:R-:W-:Y:S05]  /*a44c0*/  BSYNC B2 ;  /* 0x0000000000027941 */ /* 0x000fea0003800000 */
.L_x_19178:
        /* <DEDUP_REMOVED lines=82> */
.L_x_19181:
[----:B------:R-:W-:Y:S02]  /*a49f0*/  FSEL R2, RZ, 3.37028055040000000000e+12, P1 ;  /* 0x54442d18ff027808 */ /* 0x000fe40000800000 */
[----:B------:R-:W-:-:S07]  /*a4a00*/  FSEL R3, RZ, 2.1426990032196044922, P1 ;  /* 0x400921fbff037808 */ /* 0x000fce0000800000 */
.L_x_19182:
[----:B------:R-:W-:Y:S05]  /*a4a10*/  BSYNC B0 ;  /* 0x0000000000007941 */ /* 0x000fea0003800000 */
.L_x_19180:
[----:B------:R-:W-:Y:S01]  /*a4a20*/  DADD R14, |R14|, |R12| ;  /* 0x000000000e0e7229 */ /* 0x000fe2000000060c */
[----:B------:R-:W-:-:S07]  /*a4a30*/  LOP3.LUT R13, R3, 0x80000000, R13, 0xb8, !PT ;  /* 0x80000000030d7812 */ /* 0x000fce00078eb80d */
[----:B------:R-:W-:-:S06]  /*a4a40*/  DSETP.GTU.AND P0, PT, |R14|, +INF , PT ;  /* 0x7ff000000e00742a */ /* 0x000fcc0003f0c200 */
[----:B------:R-:W-:Y:S02]  /*a4a50*/  FSEL R2, R14, R2, P0 ;  /* 0x000000020e027208 */ /* 0x000fe40000000000 */
[----:B------:R-:W-:-:S07]  /*a4a60*/  FSEL R3, R15, R13, P0 ;  /* 0x0000000d0f037208 */ /* 0x000fce0000000000 */
.L_x_19149:
[----:B------:R-:W-:Y:S05]  /*a4a70*/  BSYNC B3 ;  /* 0x0000000000037941 */ /* 0x000fea0003800000 */
.L_x_19142:
[----:B------:R-:W-:Y:S01]  /*a4a80*/  LOP3.LUT R11, R3, 0x80000000, R43, 0xb8, !PT ;  /* 0x80000000030b7812 */ /* 0x000fe200078eb82b */
[----:B------:R-:W-:Y:S01]  /*a4a90*/  IMAD.MOV.U32 R8, RZ, RZ, R48 ;  /* 0x000000ffff087224 */ /* 0x000fe200078e0030 */
[----:B------:R-:W-:Y:S02]  /*a4aa0*/  LOP3.LUT R9, R49, 0x80000000, R41, 0xb8, !PT ;  /* 0x8000000031097812 */ /* 0x000fe400078eb829 */
[----:B------:R-:W-:Y:S01]  /*a4ab0*/  MOV R10, R2 ;  /* 0x00000002000a7202 */ /* 0x000fe20000000f00 */
[----:B------:R-:W-:Y:S06]  /*a4ac0*/  BRA `(.L_x_19104) ;  /* 0x0000005800e47947 */ /* 0x000fec0003800000 */
.L_x_19106:
        /* <DEDUP_REMOVED lines=112> */
.L_x_19188:
[----:B------:R-:W-:Y:S05]  /*a51d0*/  BSYNC B0 ;  /* 0x0000000000007941 */ /* 0x000fea0003800000 */
.L_x_19187:
        /* <DEDUP_REMOVED lines=8> */
.L_x_19190:
[----:B------:R-:W-:Y:S05]  /*a5260*/  BSYNC B3 ;  /* 0x0000000000037941 */ /* 0x000fea0003800000 */
.L_x_19189:
        /* <DEDUP_REMOVED lines=82> */
.L_x_19192:
[----:B------:R-:W-:-:S04]  /*a5790*/  ISETP.GE.AND P0, PT, R13, RZ, PT ;  /* 0x000000ff0d00720c */ /* 0x000fc80003f06270 */
[----:B------:R-:W-:Y:S02]  /*a57a0*/  FSEL R6, RZ, 3.37028055040000000000e+12, P0 ;  /* 0x54442d18ff067808 */ /* 0x000fe40000000000 */
[----:B------:R-:W-:-:S07]  /*a57b0*/  FSEL R7, RZ, 2.1426990032196044922, P0 ;  /* 0x400921fbff077808 */ /* 0x000fce0000000000 */
.L_x_19193:
[----:B------:R-:W-:Y:S05]  /*a57c0*/  BSYNC B0 ;  /* 0x0000000000007941 */ /* 0x000fea0003800000 */
.L_x_19191:
[----:B------:R-:W-:Y:S01]  /*a57d0*/  DADD R2, |R40|, |R42| ;  /* 0x0000000028027229 */ /* 0x000fe2000000062a */
[----:B------:R-:W-:Y:S01]  /*a57e0*/  LOP3.LUT R11, R7, 0x80000000, R11, 0xb8, !PT ;  /* 0x80000000070b7812 */ /* 0x000fe200078eb80b */
[----:B------:R-:W-:-:S06]  /*a57f0*/  DMUL R48, R48, 0.5 ;  /* 0x3fe0000030307828 */ /* 0x000fcc0000000000 */
[----:B------:R-:W-:-:S06]  /*a5800*/  DSETP.GTU.AND P0, PT, |R2|, +INF , PT ;  /* 0x7ff000000200742a */ /* 0x000fcc0003f0c200 */
[----:B------:R-:W-:Y:S02]  /*a5810*/  FSEL R6, R2, R6, P0 ;  /* 0x0000000602067208 */ /* 0x000fe40000000000 */
[----:B------:R-:W-:Y:S01]  /*a5820*/  FSEL R7, R3, R11, P0 ;  /* 0x0000000b03077208 */ /* 0x000fe20000000000 */
[----:B------:R-:W-:Y:S06]  /*a5830*/  BRA `(.L_x_19194) ;  /* 0x0000004c00187947 */ /* 0x000fec0003800000 */
.L_x_19186:
        /* <DEDUP_REMOVED lines=135> */
.L_x_19196:
[----:B------:R-:W-:Y:S05]  /*a60b0*/  BSYNC B0 ;  /* 0x0000000000007941 */ /* 0x000fea0003800000 */
.L_x_19195:
        /* <DEDUP_REMOVED lines=8> */
.L_x_19198:
[----:B------:R-:W-:Y:S05]  /*a6140*/  BSYNC B3 ;  /* 0x0000000000037941 */ /* 0x000fea0003800000 */
.L_x_19197:
        /* <DEDUP_REMOVED lines=82> */
.L_x_19200:
[----:B------:R-:W-:-:S04]  /*a6670*/  ISETP.GE.AND P0, PT, R13, RZ, PT ;  /* 0x000000ff0d00720c */ /* 0x000fc80003f06270 */
[----:B------:R-:W-:Y:S02]  /*a6680*/  FSEL R6, RZ, 3.37028055040000000000e+12, P0 ;  /* 0x54442d18ff067808 */ /* 0x000fe40000000000 */
[----:B------:R-:W-:-:S07]  /*a6690*/  FSEL R7, RZ, 2.1426990032196044922, P0 ;  /* 0x400921fbff077808 */ /* 0x000fce0000000000 */
.L_x_19201:
[----:B------:R-:W-:Y:S05]  /*a66a0*/  BSYNC B0 ;  /* 0x0000000000007941 */ /* 0x000fea0003800000 */
.L_x_19199:
[----:B------:R-:W-:Y:S01]  /*a66b0*/  DADD R2, |R40|, |R42| ;  /* 0x0000000028027229 */ /* 0x000fe2000000062a */
[----:B------:R-:W-:-:S07]  /*a66c0*/  LOP3.LUT R11, R7, 0x80000000, R11, 0xb8, !PT ;  /* 0x80000000070b7812 */ /* 0x000fce00078eb80b */
[----:B------:R-:W-:-:S06]  /*a66d0*/  DSETP.GTU.AND P0, PT, |R2|, +INF , PT ;  /* 0x7ff000000200742a */ /* 0x000fcc0003f0c200 */
[----:B------:R-:W-:Y:S02]  /*a66e0*/  FSEL R6, R2, R6, P0 ;  /* 0x0000000602067208 */ /* 0x000fe40000000000 */
[----:B------:R-:W-:Y:S01]  /*a66f0*/  FSEL R7, R3, R11, P0 ;  /* 0x0000000b03077208 */ /* 0x000fe20000000000 */
[----:B------:R-:W-:Y:S06]  /*a6700*/  BRA `(.L_x_19194) ;  /* 0x0000003c00647947 */ /* 0x000fec0003800000 */
.L_x_19185:
        /* <DEDUP_REMOVED lines=23> */
.L_x_19203:
[----:B------:R-:W-:Y:S05]  /*a6880*/  BSYNC B3 ;  /* 0x0000000000037941 */ /* 0x000fea0003800000 */
.L_x_19202:
        /* <DEDUP_REMOVED lines=26> */
.L_x_19205:
[----:B------:R-:W-:Y:S05]  /*a6a30*/  BSYNC B3 ;  /* 0x0000000000037941 */ /* 0x000fea0003800000 */
.L_x_19204:
        /* <DEDUP_REMOVED lines=136> */
.L_x_19207:
[----:B------:R-:W-:Y:S05]  /*a72c0*/  BSYNC B0 ;  /* 0x0000000000007941 */ /* 0x000fea0003800000 */
.L_x_19206:
        /* <DEDUP_REMOVED lines=8> */
.L_x_19209:
[----:B------:R-:W-:Y:S05]  /*a7350*/  BSYNC B3 ;  /* 0x0000000000037941 */ /* 0x000fea0003800000 */
.L_x_19208:
        /* <DEDUP_REMOVED lines=82> */
.L_x_19211:
[----:B------:R-:W-:-:S04]  /*a7880*/  ISETP.GE.AND P0, PT, R13, RZ, PT ;  /* 0x000000ff0d00720c */ /* 0x000fc80003f06270 */
[----:B------:R-:W-:Y:S02]  /*a7890*/  FSEL R6, RZ, 3.37028055040000000000e+12, P0 ;  /* 0x54442d18ff067808 */ /* 0x000fe40000000000 */
[----:B------:R-:W-:-:S07]  /*a78a0*/  FSEL R7, RZ, 2.1426990032196044922, P0 ;  /* 0x400921fbff077808 */ /* 0x000fce0000000000 */
.L_x_19212:
[----:B------:R-:W-:Y:S05]  /*a78b0*/  BSYNC B0 ;  /* 0x0000000000007941 */ /* 0x000fea0003800000 */
.L_x_19210:
[----:B------:R-:W-:Y:S01]  /*a78c0*/  DADD R2, |R40|, |R42| ;  /* 0x0000000028027229 */ /* 0x000fe2000000062a */
[----:B------:R-:W-:Y:S01]  /*a78d0*/  LOP3.LUT R11, R7, 0x80000000, R11, 0xb8, !PT ;  /* 0x80000000070b7812 */ /* 0x000fe200078eb80b */
[----:B------:R-:W-:-:S06]  /*a78e0*/  DADD R48, R48, 1 ;  /* 0x3ff0000030307429 */ /* 0x000fcc0000000000 */
[----:B------:R-:W-:-:S06]  /*a78f0*/  DSETP.GTU.AND P0, PT, |R2|, +INF , PT ;  /* 0x7ff000000200742a */ /* 0x000fcc0003f0c200 */
[----:B------:R-:W-:Y:S02]  /*a7900*/  FSEL R6, R2, R6, P0 ;  /* 0x0000000602067208 */ /* 0x000fe40000000000 */
[----:B------:R-:W-:Y:S01]  /*a7910*/  FSEL R7, R3, R11, P0 ;  /* 0x0000000b03077208 */ /* 0x000fe20000000000 */
[----:B------:R-:W-:Y:S06]  /*a7920*/  BRA `(.L_x_19194) ;  /* 0x0000002800dc7947 */ /* 0x000fec0003800000 */
.L_x_19184:
        /* <DEDUP_REMOVED lines=108> */
.L_x_19216:
[----:B------:R-:W-:Y:S05]  /*a7ff0*/  BSYNC B0 ;  /* 0x0000000000007941 */ /* 0x000fea0003800000 */
.L_x_19215:
        /* <DEDUP_REMOVED lines=8> */
.L_x_19218:
[----:B------:R-:W-:Y:S05]  /*a8080*/  BSYNC B3 ;  /* 0x0000000000037941 */ /* 0x000fea0003800000 */
.L_x_19217:
        /* <DEDUP_REMOVED lines=73> */
.L_x_19220:
[----:B------:R-:W-:Y:S05]  /*a8520*/  BSYNC B0 ;  /* 0x0000000000007941 */ /* 0x000fea0003800000 */
.L_x_19219:
[----:B------:R-:W-:Y:S01]  /*a8530*/  LOP3.LUT R3, R7, 0x80000000, R43, 0xb8, !PT ;  /* 0x8000000007037812 */ /* 0x000fe200078eb82b */
[----:B------:R-:W-:Y:S01]  /*a8540*/  DMUL R48, R48, 0.5 ;  /* 0x3fe0000030307828 */ /* 0x000fe20000000000 */
[----:B------:R-:W-:Y:S02]  /*a8550*/  FSEL R6, R4, R6, P0 ;  /* 0x0000000604067208 */ /* 0x000fe40000000000 */
[----:B------:R-:W-:Y:S01]  /*a8560*/  FSEL R7, R5, R3, P0 ;  /* 0x0000000305077208 */ /* 0x000fe20000000000 */
[----:B------:R-:W-:Y:S07]  /*a8570*/  BRA `(.L_x_19194) ;  /* 0x0000001c00c87947 */ /* 0x000fee0003800000 */
.L_x_19214:
        /* <DEDUP_REMOVED lines=135> */
.L_x_19222:
[----:B------:R-:W-:Y:S05]  /*a8df0*/  BSYNC B0 ;  /* 0x0000000000007941 */ /* 0x000fea0003800000 */
.L_x_19221:
        /* <DEDUP_REMOVED lines=8> */
.L_x_19224:
[----:B------:R-:W-:Y:S05]  /*a8e80*/  BSYNC B3 ;  /* 0x0000000000037941 */ /* 0x000fea0003800000 */
.L_x_19223:
        /* <DEDUP_REMOVED lines=73> */
.L_x_19226:
[----:B------:R-:W-:Y:S05]  /*a9320*/  BSYNC B0 ;  /* 0x0000000000007941 */ /* 0x000fea0003800000 */
.L_x_19225:
[----:B------:R-:W-:Y:S02]  /*a9330*/  LOP3.LUT R3, R7, 0x80000000, R43, 0xb8, !PT ;  /* 0x8000000007037812 */ /* 0x000fe400078eb82b */
[----:B------:R-:W-:Y:S02]  /*a9340*/  FSEL R6, R4, R6, P1 ;  /* 0x0000000604067208 */ /* 0x000fe40000800000 */
[----:B------:R-:W-:Y:S01]  /*a9350*/  FSEL R7, R5, R3, P1 ;  /* 0x0000000305077208 */ /* 0x000fe20000800000 */
[----:B------:R-:W-:Y:S06]  /*a9360*/  BRA `(.L_x_19194) ;  /* 0x00000010004c7947 */ /* 0x000fec0003800000 */
.L_x_19213:
        /* <DEDUP_REMOVED lines=23> */
.L_x_19228:
[----:B------:R-:W-:Y:S05]  /*a94e0*/  BSYNC B3 ;  /* 0x0000000000037941 */ /* 0x000fea0003800000 */
.L_x_19227:
        /* <DEDUP_REMOVED lines=26> */
.L_x_19230:
[----:B------:R-:W-:Y:S05]  /*a9690*/  BSYNC B3 ;  /* 0x0000000000037941 */ /* 0x000fea0003800000 */
.L_x_19229:
        /* <DEDUP_REMOVED lines=136> */
.L_x_19232:
[----:B------:R-:W-:Y:S05]  /*a9f20*/  BSYNC B0 ;  /* 0x0000000000007941 */ /* 0x000fea0003800000 */
.L_x_19231:
        /* <DEDUP_REMOVED lines=8> */
.L_x_19234:
[----:B------:R-:W-:Y:S05]  /*a9fb0*/  BSYNC B3 ;  /* 0x0000000000037941 */ /* 0x000fea0003800000 */
.L_x_19233:
        /* <DEDUP_REMOVED lines=74> */
.L_x_19236:
[----:B------:R-:W-:Y:S05]  /*aa460*/  BSYNC B0 ;  /* 0x0000000000007941 */ /* 0x000fea0003800000 */
.L_x_19235:
[----:B------:R-:W-:Y:S02]  /*aa470*/  LOP3.LUT R3, R7, 0x80000000, R43, 0xb8, !PT ;  /* 0x8000000007037812 */ /* 0x000fe400078eb82b */
[----:B------:R-:W-:Y:S02]  /*aa480*/  FSEL R6, R4, R6, P1 ;  /* 0x0000000604067208 */ /* 0x000fe40000800000 */
[----:B------:R-:W-:-:S07]  /*aa490*/  FSEL R7, R5, R3, P1 ;  /* 0x0000000305077208 */ /* 0x000fce0000800000 */
.L_x_19194:
[----:B------:R-:W-:Y:S05]  /*aa4a0*/  BSYNC B2 ;  /* 0x0000000000027941 */ /* 0x000fea0003800000 */
.L_x_19183:
        /* <DEDUP_REMOVED lines=8> */
.L_x_19105:
        /* <DEDUP_REMOVED lines=19> */
.L_x_19104:
[----:B------:R-:W-:Y:S05]  /*aa660*/  BSYNC B1 ;  /* 0x0000000000017941 */ /* 0x000fea0003800000 */
.L_x_19103:
        /* <DEDUP_REMOVED lines=24> */
.L_x_19239:
[----:B------:R-:W-:-:S13]  /*aa7f0*/  ISETP.GE.AND P0, PT, R4, R53, PT ;  /* 0x000000350400720c */ /* 0x000fda0003f06270 */
[----:B------:R-:W-:Y:S05]  /*aa800*/  @P0 BRA `(.L_x_19241) ;  /* 0x0000000000300947 */ /* 0x000fea0003800000 */
[----:B01----:R-:W0:Y:S01]  /*aa810*/  LDC.64 R2, c[0x0][0x218] ;  /* 0x00008600ff027b82 */ /* 0x003e220000000a00 */
[----:B------:R-:W-:Y:S02]  /*aa820*/  IMAD.IADD R5, R0, 0x1, R4 ;  /* 0x0000000100057824 */ /* 0x000fe400078e0204 */
[----:B------:R-:W-:Y:S02]  /*aa830*/  VIADD R4, R4, 0x80 ;  /* 0x0000008004047836 */ /* 0x000fe40000000000 */
[----:B0-----:R-:W-:-:S05]  /*aa840*/  IMAD.WIDE.U32 R2, R5, 0x10, R2 ;  /* 0x0000001005027825 */ /* 0x001fca00078e0002 */
[----:B------:R1:W-:Y:S02]  /*aa850*/  STG.E.128 desc[UR6][R2.64], R24 ;  /* 0x0000001802007986 */ /* 0x0003e4000c101d06 */
.L_x_19240:
[----:B------:R-:W-:-:S13]  /*aa860*/  ISETP.GE.AND P0, PT, R4, R53, PT ;  /* 0x000000350400720c */ /* 0x000fda0003f06270 */
[----:B------:R-:W-:Y:S05]  /*aa870*/  @P0 BRA `(.L_x_19242) ;  /* 0x0000000000340947 */ /* 0x000fea0003800000 */
[----:B01----:R-:W0:Y:S01]  /*aa880*/  LDC.64 R2, c[0x0][0x218] ;  /* 0x00008600ff027b82 */ /* 0x003e220000000a00 */
[----:B------:R-:W-:Y:S02]  /*aa890*/  IMAD.IADD R5, R0, 0x1, R4 ;  /* 0x0000000100057824 */ /* 0x000fe400078e0204 */
[----:B------:R-:W-:Y:S02]  /*aa8a0*/  VIADD R4, R4, 0x80 ;  /* 0x0000008004047836 */ /* 0x000fe40000000000 */
[----:B0-----:R-:W-:-:S05]  /*aa8b0*/  IMAD.WIDE.U32 R2, R5, 0x10, R2 ;  /* 0x0000001005027825 */ /* 0x001fca00078e0002 */
[----:B------:R2:W-:Y:S02]  /*aa8c0*/  STG.E.128 desc[UR6][R2.64], R20 ;  /* 0x0000001402007986 */ /* 0x0005e4000c101d06 */
.L_x_19241:
        /* <DEDUP_REMOVED lines=8> */
.L_x_19242:
[----:B------:R-:W-:Y:S05]  /*aa950*/  BSYNC B1 ;  /* 0x0000000000017941 */ /* 0x000fea0003800000 */
.L_x_19238:
[----:B------:R-:W-:-:S13]  /*aa960*/  ISETP.GE.AND P0, PT, R4, R53, PT ;  /* 0x000000350400720c */ /* 0x000fda0003f06270 */
[----:B012---:R-:W0:Y:S01]  /*aa970*/  @!P0 LDC.64 R2, c[0x0][0x218] ;  /* 0x00008600ff028b82 */ /* 0x007e220000000a00 */
[----:B------:R-:W-:Y:S01]  /*aa980*/  @!P0 IADD3 R5, R0, R4, RZ ;  /* 0x0000000400058210 */ /* 0x000fe20007ffe0ff */
[----:B------:R-:W-:-:S04]  /*aa990*/  @!P0 VIADD R4, R4, 0x80 ;  /* 0x0000008004048836 */ /* 0x000fc80000000000 */
[----:B0-----:R-:W-:-:S05]  /*aa9a0*/  @!P0 IMAD.WIDE.U32 R2, R5, 0x10, R2 ;  /* 0x0000001005028825 */ /* 0x001fca00078e0002 */
[----:B------:R3:W-:Y:S02]  /*aa9b0*/  @!P0 STG.E.128 desc[UR6][R2.64], R44 ;  /* 0x0000002c02008986 */ /* 0x0007e4000c101d06 */
.L_x_19243:
[----:B------:R-:W-:Y:S05]  /*aa9c0*/  BSYNC B0 ;  /* 0x0000000000007941 */ /* 0x000fea0003800000 */
.L_x_19237:
        /* <DEDUP_REMOVED lines=8> */
        .weak           $__internal_31_$__cuda_sm20_div_rn_f64_full
        .type           $__internal_31_$__cuda_sm20_div_rn_f64_full,@function
        .size           $__internal_31_$__cuda_sm20_div_rn_f64_full,($__internal_32_$__cuda_sm20_dsqrt_rn_f64_mediumpath_v1 - $__internal_31_$__cuda_sm20_div_rn_f64_full)
$__internal_31_$__cuda_sm20_div_rn_f64_full:
        /* <DEDUP_REMOVED lines=72> */
.L_x_19245:
        /* <DEDUP_REMOVED lines=17> */
.L_x_19248:
[----:B------:R-:W-:Y:S01]  /*aafe0*/  LOP3.LUT R3, R9, 0x80000, RZ, 0xfc, !PT ;  /* 0x0008000009037812 */ /* 0x000fe200078efcff */
[----:B------:R-:W-:-:S04]  /*aaff0*/  IMAD.MOV.U32 R70, RZ, RZ, R8 ;  /* 0x000000ffff467224 */ /* 0x000fc800078e0008 */
[----:B------:R-:W-:Y:S01]  /*ab000*/  IMAD.MOV.U32 R71, RZ, RZ, R3 ;  /* 0x000000ffff477224 */ /* 0x000fe200078e0003 */
[----:B------:R-:W-:Y:S06]  /*ab010*/  BRA `(.L_x_19246) ;  /* 0x00000000000c7947 */ /* 0x000fec0003800000 */
.L_x_19247:
[----:B------:R-:W-:Y:S01]  /*ab020*/  LOP3.LUT R3, R59, 0x80000, RZ, 0xfc, !PT ;  /* 0x000800003b037812 */ /* 0x000fe200078efcff */
[----:B------:R-:W-:-:S04]  /*ab030*/  IMAD.MOV.U32 R70, RZ, RZ, R58 ;  /* 0x000000ffff467224 */ /* 0x000fc800078e003a */
[----:B------:R-:W-:-:S07]  /*ab040*/  IMAD.MOV.U32 R71, RZ, RZ, R3 ;  /* 0x000000ffff477224 */ /* 0x000fce00078e0003 */
.L_x_19246:
[----:B------:R-:W-:Y:S05]  /*ab050*/  BSYNC B0 ;  /* 0x0000000000007941 */ /* 0x000fea0003800000 */
.L_x_19244:
[----:B------:R-:W-:Y:S01]  /*ab060*/  HFMA2.MMA R5, -RZ, RZ, 0, 0 ;  /* 0x00000000ff057435 */ /* 0x000fe200000001ff */
[----:B------:R-:W-:Y:S02]  /*ab070*/  IMAD.MOV.U32 R2, RZ, RZ, R70 ;  /* 0x000000ffff027224 */ /* 0x000fe400078e0046 */
[----:B------:R-:W-:-:S03]  /*ab080*/  IMAD.MOV.U32 R3, RZ, RZ, R71 ;  /* 0x000000ffff037224 */ /* 0x000fc600078e0047 */
[----:B------:R-:W-:Y:S05]  /*ab090*/  RET.REL.NODEC R4 `(_ZN2at6native29vectorized_elementwise_kernelILi4EZZZNS0_17asinh_kernel_cudaERNS_18TensorIteratorBaseEENKUlvE_clEvENKUlvE_clEvEUlN3c107complexIdEEE_St5arrayIPcLm2EEEEviT0_T1_) ;  /* 0xfffff54c04d87950 */ /* 0x000fea0003c3ffff */
        .weak           $__internal_32_$__cuda_sm20_dsqrt_rn_f64_mediumpath_v1
        .type           $__internal_32_$__cuda_sm20_dsqrt_rn_f64_mediumpath_v1,@function
        .size           $__internal_32_$__cuda_sm20_dsqrt_rn_f64_mediumpath_v1,(.L_x_21448 - $__internal_32_$__cuda_sm20_dsqrt_rn_f64_mediumpath_v1)
$__internal_32_$__cuda_sm20_dsqrt_rn_f64_mediumpath_v1:
        /* <DEDUP_REMOVED lines=12> */
.L_x_19250:
        /* <DEDUP_REMOVED lines=24> */
.L_x_19252:
[----:B------:R-:W-:-:S11]  /*ab2e0*/  DADD R4, R54, R54 ;  /* 0x0000000036047229 */ /* 0x000fd60000000036 */
.L_x_19251:
[----:B------:R-:W-:Y:S05]  /*ab2f0*/  BSYNC B0 ;  /* 0x0000000000007941 */ /* 0x000fea0003800000 */
.L_x_19249:
[----:B------:R-:W-:Y:S02]  /*ab300*/  IMAD.MOV.U32 R6, RZ, RZ, R2 ;  /* 0x000000ffff067224 */ /* 0x000fe400078e0002 */
[----:B------:R-:W-:Y:S02]  /*ab310*/  IMAD.MOV.U32 R7, RZ, RZ, 0x0 ;  /* 0x00000000ff077424 */ /* 0x000fe400078e00ff */
[----:B------:R-:W-:Y:S02]  /*ab320*/  IMAD.MOV.U32 R3, RZ, RZ, R5 ;  /* 0x000000ffff037224 */ /* 0x000fe400078e0005 */
[----:B------:R-:W-:Y:S05]  /*ab330*/  RET.REL.NODEC R6 `(_ZN2at6native29vectorized_elementwise_kernelILi4EZZZNS0_17asinh_kernel_cudaERNS_18TensorIteratorBaseEENKUlvE_clEvENKUlvE_clEvEUlN3c107complexIdEEE_St5arrayIPcLm2EEEEviT0_T1_) ;  /* 0xfffff54c06307950 */ /* 0x000fea0003c3ffff */
.L_x_19253:
        /* <DEDUP_REMOVED lines=12> */
.L_x_21448:


//--------------------- .text._ZN2at6native29vectorized_elementwise_kernelILi8EZZZNS0_17asinh_kernel_cudaERNS_18TensorIteratorBaseEENKUlvE_clEvENKUlvE_clEvEUlN3c107complexIdEEE_St5arrayIPcLm2EEEEviT0_T1_ --------------------------
	.section	.text._ZN2at6native29vectorized_elementwise_kernelILi8EZZZNS0_17asinh_kernel_cudaERNS_18TensorIteratorBaseEENKUlvE_clEvENKUlvE_clEvEUlN3c107complexIdEEE_St5arrayIPcLm2EEEEviT0_T1_,"ax",@progbits
	.align	128
        .global         _ZN2at6native29vectorized_elementwise_kernelILi8EZZZNS0_17asinh_kernel_cudaERNS_18TensorIteratorBaseEENKUlvE_clEvENKUlvE_clEvEUlN3c107complexIdEEE_St5arrayIPcLm2EEEEviT0_T1_
        .type           _ZN2at6native29vectorized_elementwise_kernelILi8EZZZNS0_17asinh_kernel_cudaERNS_18TensorIteratorBaseEENKUlvE_clEvENKUlvE_clEvEUlN3c107complexIdEEE_St5arrayIPcLm2EEEEviT0_T1_,@function
        .size           _ZN2at6native29vectorized_elementwise_kernelILi8EZZZNS0_17asinh_kernel_cudaERNS_18TensorIteratorBaseEENKUlvE_clEvENKUlvE_clEvEUlN3c107complexIdEEE_St5arrayIPcLm2EEEEviT0_T1_,(.L_x_21450 - _ZN2at6native29vectorized_elementwise_kernelILi8EZZZNS0_17asinh_kernel_cudaERNS_18TensorIteratorBaseEENKUlvE_clEvENKUlvE_clEvEUlN3c107complexIdEEE_St5arrayIPcLm2EEEEviT0_T1_)
        .other          _ZN2at6native29vectorized_elementwise_kernelILi8EZZZNS0_17asinh_kernel_cudaERNS_18TensorIteratorBaseEENKUlvE_clEvENKUlvE_clEvEUlN3c107complexIdEEE_St5arrayIPcLm2EEEEviT0_T1_,@"STO_CUDA_ENTRY STV_DEFAULT"
_ZN2at6native29vectorized_elementwise_kernelILi8EZZZNS0_17asinh_kernel_cudaERNS_18TensorIteratorBaseEENKUlvE_clEvENKUlvE_clEvEUlN3c107complexIdEEE_St5arrayIPcLm2EEEEviT0_T1_:
.text._ZN2at6native29vectorized_elementwise_kernelILi8EZZZNS0_17asinh_kernel_cudaERNS_18TensorIteratorBaseEENKUlvE_clEvENKUlvE_clEvEUlN3c107complexIdEEE_St5arrayIPcLm2EEEEviT0_T1_:
        /* <DEDUP_REMOVED lines=151> */
[----:B-----5:R-:W-:Y:S05]  /*0970*/  CALL.REL.NOINC `($__internal_34_$__cuda_sm20_dsqrt_rn_f64_mediumpath_v1) ;  /* 0x00000aa400c87944 */ /* 0x020fea0003c00000 */
[----:B------:R-:W-:-:S07]  /*0980*/  IMAD.MOV.U32 R2, RZ, RZ, R4 ;  /* 0x000000ffff027224 */ /* 0x000fce00078e0004 */
.L_x_19262:
[----:B------:R-:W-:Y:S05]  /*0990*/  BSYNC B3 ;  /* 0x0000000000037941 */ /* 0x000fea0003800000 */
.L_x_19261:
        /* <DEDUP_REMOVED lines=82> */
.L_x_19260:
        /* <DEDUP_REMOVED lines=35> */
[----:B-----5:R-:W-:Y:S05]  /*10f0*/  CALL.REL.NOINC `($__internal_33_$__cuda_sm20_div_rn_f64_full) ;  /* 0x00000a9800547944 */ /* 0x020fea0003c00000 */
.L_x_19270:
[----:B------:R-:W-:Y:S05]  /*1100*/  BSYNC B4 ;  /* 0x0000000000047941 */ /* 0x000fea0003800000 */
.L_x_19269:
[----:B------:R-:W-:Y:S01]  /*1110*/  MOV R52, R2 ;  /* 0x0000000200347202 */ /* 0x000fe20000000f00 */
[----:B------:R-:W-:Y:S01]  /*1120*/  IMAD.MOV.U32 R53, RZ, RZ, R3 ;  /* 0x000000ffff357224 */ /* 0x000fe200078e0003 */
[----:B------:R-:W-:Y:S06]  /*1130*/  BRA `(.L_x_19268) ;  /* 0x0000000000047947 */ /* 0x000fec0003800000 */
.L_x_19267:
[----:B------:R-:W-:-:S11]  /*1140*/  DADD R52, -R62, R50 ;  /* 0x000000003e347229 */ /* 0x000fd60000000132 */
.L_x_19268:
[----:B------:R-:W-:Y:S05]  /*1150*/  BSYNC B3 ;  /* 0x0000000000037941 */ /* 0x000fea0003800000 */
.L_x_19266:
        /* <DEDUP_REMOVED lines=30> */
[----:B-----5:R-:W-:Y:S05]  /*1340*/  CALL.REL.NOINC `($__internal_33_$__cuda_sm20_div_rn_f64_full) ;  /* 0x00000a9400c07944 */ /* 0x020fea0003c00000 */
.L_x_19275:
[----:B------:R-:W-:Y:S05]  /*1350*/  BSYNC B4 ;  /* 0x0000000000047941 */ /* 0x000fea0003800000 */
.L_x_19274:
[----:B------:R-:W-:Y:S05]  /*1360*/  BRA `(.L_x_19273) ;  /* 0x0000000000047947 */ /* 0x000fea0003800000 */
.L_x_19272:
[----:B------:R-:W-:-:S11]  /*1370*/  DADD R2, R46, -R8 ;  /* 0x000000002e027229 */ /* 0x000fd60000000808 */
.L_x_19273:
[----:B------:R-:W-:Y:S05]  /*1380*/  BSYNC B3 ;  /* 0x0000000000037941 */ /* 0x000fea0003800000 */
.L_x_19271:
        /* <DEDUP_REMOVED lines=26> */
[----:B-----5:R-:W-:Y:S05]  /*1530*/  CALL.REL.NOINC `($__internal_34_$__cuda_sm20_dsqrt_rn_f64_mediumpath_v1) ;  /* 0x00000a9800d87944 */ /* 0x020fea0003c00000 */
[----:B------:R-:W-:Y:S02]  /*1540*/  IMAD.MOV.U32 R6, RZ, RZ, R4 ;  /* 0x000000ffff067224 */ /* 0x000fe400078e0004 */
[----:B------:R-:W-:-:S07]  /*1550*/  IMAD.MOV.U32 R7, RZ, RZ, R3 ;  /* 0x000000ffff077224 */ /* 0x000fce00078e0003 */
.L_x_19277:
[----:B------:R-:W-:Y:S05]  /*1560*/  BSYNC B3 ;  /* 0x0000000000037941 */ /* 0x000fea0003800000 */
.L_x_19276:
        /* <DEDUP_REMOVED lines=86> */
.L_x_19278:
        /* <DEDUP_REMOVED lines=22> */
.L_x_19280:
[----:B------:R-:W-:Y:S05]  /*1c30*/  BSYNC B3 ;  /* 0x0000000000037941 */ /* 0x000fea0003800000 */
.L_x_19279:
        /* <DEDUP_REMOVED lines=30> */
.L_x_19265:
        /* <DEDUP_REMOVED lines=23> */
[----:B-----5:R-:W-:Y:S05]  /*1f90*/  CALL.REL.NOINC `($__internal_34_$__cuda_sm20_dsqrt_rn_f64_mediumpath_v1) ;  /* 0x00000a9000407944 */ /* 0x020fea0003c00000 */
[----:B------:R-:W-:-:S07]  /*1fa0*/  IMAD.MOV.U32 R2, RZ, RZ, R4 ;  /* 0x000000ffff027224 */ /* 0x000fce00078e0004 */
.L_x_19283:
[----:B------:R-:W-:Y:S05]  /*1fb0*/  BSYNC B3 ;  /* 0x0000000000037941 */ /* 0x000fea0003800000 */
.L_x_19282:
        /* <DEDUP_REMOVED lines=27> */
.L_x_19286:
[----:B------:R-:W-:Y:S05]  /*2170*/  BSYNC B3 ;  /* 0x0000000000037941 */ /* 0x000fea0003800000 */
.L_x_19285:
        /* <DEDUP_REMOVED lines=30> */
.L_x_19284:
        /* <DEDUP_REMOVED lines=76> */
.L_x_19287:
[----:B------:R-:W-:Y:S01]  /*2820*/  IMAD.MOV.U32 R2, RZ, RZ, 0x0 ;  /* 0x00000000ff027424 */ /* 0x000fe200078e00ff */
[----:B------:R-:W-:Y:S01]  /*2830*/  FSETP.NEU.FTZ.AND P0, PT, R5, RZ, PT ;  /* 0x000000ff0500720b */ /* 0x000fe20003f1d000 */
[----:B------:R-:W-:-:S06]  /*2840*/  IMAD.MOV.U32 R3, RZ, RZ, 0x7ff00000 ;  /* 0x7ff00000ff037424 */ /* 0x000fcc00078e00ff */
[----:B------:R-:W-:-:S10]  /*2850*/  DFMA R2, R4, R2, +INF ;  /* 0x7ff000000402742b */ /* 0x000fd40000000002 */
[----:B------:R-:W-:Y:S02]  /*2860*/  FSEL R64, R2, RZ, P0 ;  /* 0x000000ff02407208 */ /* 0x000fe40000000000 */
[----:B------:R-:W-:Y:S01]  /*2870*/  FSEL R65, R3, -QNAN , P0 ;  /* 0xfff0000003417808 */ /* 0x000fe20000000000 */
[----:B------:R-:W-:Y:S06]  /*2880*/  BRA `(.L_x_19263) ;  /* 0x00000004003c7947 */ /* 0x000fec0003800000 */
.L_x_19281:
        /* <DEDUP_REMOVED lines=24> */
[----:B-----5:R-:W-:Y:S05]  /*2a10*/  CALL.REL.NOINC `($__internal_34_$__cuda_sm20_dsqrt_rn_f64_mediumpath_v1) ;  /* 0x00000a8400a07944 */ /* 0x020fea0003c00000 */
[----:B------:R-:W-:-:S07]  /*2a20*/  IMAD.MOV.U32 R5, RZ, RZ, R3 ;  /* 0x000000ffff057224 */ /* 0x000fce00078e0003 */
.L_x_19289:
[----:B------:R-:W-:Y:S05]  /*2a30*/  BSYNC B3 ;  /* 0x0000000000037941 */ /* 0x000fea0003800000 */
.L_x_19288:
        /* <DEDUP_REMOVED lines=21> */
.L_x_19291:
[----:B------:R-:W-:Y:S05]  /*2b90*/  BSYNC B3 ;  /* 0x0000000000037941 */ /* 0x000fea0003800000 */
.L_x_19290:
[----:B------:R-:W-:Y:S02]  /*2ba0*/  IMAD.MOV.U32 R64, RZ, RZ, R2 ;  /* 0x000000ffff407224 */ /* 0x000fe400078e0002 */
[----:B------:R-:W-:Y:S01]  /*2bb0*/  IMAD.MOV.U32 R65, RZ, RZ, R3 ;  /* 0x000000ffff417224 */ /* 0x000fe200078e0003 */
[----:B------:R-:W-:Y:S06]  /*2bc0*/  BRA `(.L_x_19263) ;  /* 0x00000000006c7947 */ /* 0x000fec0003800000 */
.L_x_19264:
        /* <DEDUP_REMOVED lines=23> */
[----:B------:R-:W-:-:S07]  /*2d40*/  MOV R5, R3 ;  /* 0x0000000300057202 */ /* 0x000fce0000000f00 */
.L_x_19293:
[----:B------:R-:W-:Y:S05]  /*2d50*/  BSYNC B3 ;  /* 0x0000000000037941 */ /* 0x000fea0003800000 */
.L_x_19292:
[----:B------:R-:W-:Y:S02]  /*2d60*/  IMAD.MOV.U32 R64, RZ, RZ, R4 ;  /* 0x000000ffff407224 */ /* 0x000fe400078e0004 */
[----:B------:R-:W-:-:S07]  /*2d70*/  IMAD.MOV.U32 R65, RZ, RZ, R5 ;  /* 0x000000ffff417224 */ /* 0x000fce00078e0005 */
.L_x_19263:
[----:B------:R-:W-:Y:S05]  /*2d80*/  BSYNC B2 ;  /* 0x0000000000027941 */ /* 0x000fea0003800000 */
.L_x_19259:
        /* <DEDUP_REMOVED lines=25> */
.L_x_19298:
[----:B------:R-:W-:Y:S05]  /*2f20*/  BSYNC B4 ;  /* 0x0000000000047941 */ /* 0x000fea0003800000 */
.L_x_19297:
        /* <DEDUP_REMOVED lines=49> */
.L_x_19300:
        /* <DEDUP_REMOVED lines=71> */
.L_x_19299:
        /* <DEDUP_REMOVED lines=37> */
.L_x_19309:
[----:B------:R-:W-:Y:S05]  /*3900*/  BSYNC B6 ;  /* 0x0000000000067941 */ /* 0x000fea0003800000 */
.L_x_19308:
[----:B------:R-:W-:Y:S02]  /*3910*/  IMAD.MOV.U32 R52, RZ, RZ, R2 ;  /* 0x000000ffff347224 */ /* 0x000fe400078e0002 */
[----:B------:R-:W-:Y:S01]  /*3920*/  IMAD.MOV.U32 R53, RZ, RZ, R3 ;  /* 0x000000ffff357224 */ /* 0x000fe200078e0003 */
[----:B------:R-:W-:Y:S06]  /*3930*/  BRA `(.L_x_19307) ;  /* 0x0000000000047947 */ /* 0x000fec0003800000 */
.L_x_19306:
[----:B------:R-:W-:-:S11]  /*3940*/  DADD R52, -R62, R50 ;  /* 0x000000003e347229 */ /* 0x000fd60000000132 */
.L_x_19307:
[----:B------:R-:W-:Y:S05]  /*3950*/  BSYNC B5 ;  /* 0x0000000000057941 */ /* 0x000fea0003800000 */
.L_x_19305:
        /* <DEDUP_REMOVED lines=28> */
.L_x_19314:
[----:B------:R-:W-:Y:S05]  /*3b20*/  BSYNC B6 ;  /* 0x0000000000067941 */ /* 0x000fea0003800000 */
.L_x_19313:
[----:B------:R-:W-:Y:S01]  /*3b30*/  MOV R68, R2 ;  /* 0x0000000200447202 */ /* 0x000fe20000000f00 */
[----:B------:R-:W-:Y:S01]  /*3b40*/  IMAD.MOV.U32 R69, RZ, RZ, R3 ;  /* 0x000000ffff457224 */ /* 0x000fe200078e0003 */
[----:B------:R-:W-:Y:S06]  /*3b50*/  BRA `(.L_x_19312) ;  /* 0x0000000000047947 */ /* 0x000fec0003800000 */
.L_x_19311:
[----:B------:R-:W-:-:S11]  /*3b60*/  DADD R68, -R48, R46 ;  /* 0x0000000030447229 */ /* 0x000fd6000000012e */
.L_x_19312:
[----:B------:R-:W-:Y:S05]  /*3b70*/  BSYNC B5 ;  /* 0x0000000000057941 */ /* 0x000fea0003800000 */
.L_x_19310:
        /* <DEDUP_REMOVED lines=25> */
[----:B-----5:R-:W-:Y:S05]  /*3d10*/  CALL.REL.NOINC `($__internal_34_$__cuda_sm20_dsqrt_rn_f64_mediumpath_v1) ;  /* 0x00000a7000e07944 */ /* 0x020fea0003c00000 */
[----:B------:R-:W-:-:S07]  /*3d20*/  IMAD.MOV.U32 R5, RZ, RZ, R3 ;  /* 0x000000ffff057224 */ /* 0x000fce00078e0003 */
.L_x_19316:
[----:B------:R-:W-:Y:S05]  /*3d30*/  BSYNC B5 ;  /* 0x0000000000057941 */ /* 0x000fea0003800000 */
.L_x_19315:
[----:B------:R-:W-:Y:S02]  /*3d40*/  IMAD.MOV.U32 R46, RZ, RZ, R4 ;  /* 0x000000ffff2e7224 */ /* 0x000fe400078e0004 */
[----:B------:R-:W-:Y:S01]  /*3d50*/  IMAD.MOV.U32 R47, RZ, RZ, R5 ;  /* 0x000000ffff2f7224 */ /* 0x000fe200078e0005 */
[----:B------:R-:W-:Y:S06]  /*3d60*/  BRA `(.L_x_19317) ;  /* 0x0000000800347947 */ /* 0x000fec0003800000 */
.L_x_19304:
        /* <DEDUP_REMOVED lines=25> */
[----:B-----5:R-:W-:Y:S05]  /*3f00*/  CALL.REL.NOINC `($__internal_34_$__cuda_sm20_dsqrt_rn_f64_mediumpath_v1) ;  /* 0x00000a7000647944 */ /* 0x020fea0003c00000 */
[----:B------:R-:W-:-:S07]  /*3f10*/  IMAD.MOV.U32 R5, RZ, RZ, R3 ;  /* 0x000000ffff057224 */ /* 0x000fce00078e0003 */
.L_x_19320:
[----:B------:R-:W-:Y:S05]  /*3f20*/  BSYNC B5 ;  /* 0x0000000000057941 */ /* 0x000fea0003800000 */
.L_x_19319:
[----:B------:R-:W-:Y:S02]  /*3f30*/  IMAD.MOV.U32 R46, RZ, RZ, R4 ;  /* 0x000000ffff2e7224 */ /* 0x000fe400078e0004 */
[----:B------:R-:W-:Y:S01]  /*3f40*/  IMAD.MOV.U32 R47, RZ, RZ, R5 ;  /* 0x000000ffff2f7224 */ /* 0x000fe200078e0005 */
[----:B------:R-:W-:Y:S06]  /*3f50*/  BRA `(.L_x_19317) ;  /* 0x0000000400b87947 */ /* 0x000fec0003800000 */
.L_x_19318:
        /* <DEDUP_REMOVED lines=28> */
.L_x_19322:
[----:B------:R-:W-:Y:S05]  /*4120*/  BSYNC B5 ;  /* 0x0000000000057941 */ /* 0x000fea0003800000 */
.L_x_19321:
        /* <DEDUP_REMOVED lines=21> */
.L_x_19324:
[----:B------:R-:W-:Y:S05]  /*4280*/  BSYNC B5 ;  /* 0x0000000000057941 */ /* 0x000fea0003800000 */
.L_x_19323:
[----:B------:R-:W-:Y:S01]  /*4290*/  DMUL R66, R66, 8.11296384146066816958e+31 ;  /* 0x4690000042427828 */ /* 0x000fe20000000000 */
[----:B------:R-:W-:Y:S01]  /*42a0*/  MOV R46, R2 ;  /* 0x00000002002e7202 */ /* 0x000fe20000000f00 */
[----:B------:R-:W-:Y:S01]  /*42b0*/  IMAD.MOV.U32 R47, RZ, RZ, R3 ;  /* 0x000000ffff2f7224 */ /* 0x000fe200078e0003 */
[----:B------:R-:W-:Y:S08]  /*42c0*/  BRA `(.L_x_19317) ;  /* 0x0000000000dc7947 */ /* 0x000ff00003800000 */
.L_x_19303:
        /* <DEDUP_REMOVED lines=22> */
[----:B------:R-:W-:Y:S02]  /*4430*/  IMAD.MOV.U32 R46, RZ, RZ, R4 ;  /* 0x000000ffff2e7224 */ /* 0x000fe400078e0004 */
[----:B------:R-:W-:-:S07]  /*4440*/  IMAD.MOV.U32 R47, RZ, RZ, R3 ;  /* 0x000000ffff2f7224 */ /* 0x000fce00078e0003 */
.L_x_19326:
[----:B------:R-:W-:Y:S05]  /*4450*/  BSYNC B5 ;  /* 0x0000000000057941 */ /* 0x000fea0003800000 */
.L_x_19325:
        /* <DEDUP_REMOVED lines=28> */
.L_x_19328:
[----:B------:R-:W-:Y:S05]  /*4620*/  BSYNC B5 ;  /* 0x0000000000057941 */ /* 0x000fea0003800000 */
.L_x_19327:
[----:B------:R-:W-:-:S11]  /*4630*/  DMUL R46, R2, R46 ;  /* 0x0000002e022e7228 */ /* 0x000fd60000000000 */
.L_x_19317:
[----:B------:R-:W-:Y:S05]  /*4640*/  BSYNC B4 ;  /* 0x0000000000047941 */ /* 0x000fea0003800000 */
.L_x_19302:
[----:B------:R-:W-:Y:S05]  /*4650*/  BRA `(.L_x_19329) ;  /* 0x0000000000087947 */ /* 0x000fea0003800000 */
.L_x_19296:
[----:B------:R-:W-:Y:S02]  /*4660*/  DMUL R46, R44, 9.00719925474099200000e+15 ;  /* 0x434000002c2e7828 */ /* 0x000fe40000000000 */
[----:B------:R-:W-:-:S11]  /*4670*/  DMUL R66, R66, 9.00719925474099200000e+15 ;  /* 0x4340000042427828 */ /* 0x000fd60000000000 */
.L_x_19329:
[----:B------:R-:W-:Y:S05]  /*4680*/  BSYNC B2 ;  /* 0x0000000000027941 */ /* 0x000fea0003800000 */
.L_x_19295:
        /* <DEDUP_REMOVED lines=28> */
.L_x_19331:
[----:B------:R-:W-:Y:S05]  /*4850*/  BSYNC B2 ;  /* 0x0000000000027941 */ /* 0x000fea0003800000 */
.L_x_19330:
        /* <DEDUP_REMOVED lines=82> */
.L_x_19333:
[----:B------:R-:W-:Y:S02]  /*4d80*/  FSEL R2, RZ, 3.37028055040000000000e+12, P1 ;  /* 0x54442d18ff027808 */ /* 0x000fe40000800000 */
[----:B------:R-:W-:-:S07]  /*4d90*/  FSEL R3, RZ, 2.1426990032196044922, P1 ;  /* 0x400921fbff037808 */ /* 0x000fce0000800000 */
.L_x_19334:
[----:B------:R-:W-:Y:S05]  /*4da0*/  BSYNC B0 ;  /* 0x0000000000007941 */ /* 0x000fea0003800000 */
.L_x_19332:
[----:B------:R-:W-:Y:S01]  /*4db0*/  DADD R46, |R46|, |R66| ;  /* 0x000000002e2e7229 */ /* 0x000fe20000000642 */
[----:B------:R-:W-:-:S07]  /*4dc0*/  LOP3.LUT R67, R3, 0x80000000, R67, 0xb8, !PT ;  /* 0x8000000003437812 */ /* 0x000fce00078eb843 */
[----:B------:R-:W-:-:S06]  /*4dd0*/  DSETP.GTU.AND P0, PT, |R46|, +INF , PT ;  /* 0x7ff000002e00742a */ /* 0x000fcc0003f0c200 */
[----:B------:R-:W-:Y:S02]  /*4de0*/  FSEL R2, R46, R2, P0 ;  /* 0x000000022e027208 */ /* 0x000fe40000000000 */
[----:B------:R-:W-:-:S07]  /*4df0*/  FSEL R3, R47, R67, P0 ;  /* 0x000000432f037208 */ /* 0x000fce0000000000 */
.L_x_19301:
[----:B------:R-:W-:Y:S05]  /*4e00*/  BSYNC B3 ;  /* 0x0000000000037941 */ /* 0x000fea0003800000 */
.L_x_19294:
[----:B------:R-:W-:Y:S01]  /*4e10*/  LOP3.LUT R15, R3, 0x80000000, R15, 0xb8, !PT ;  /* 0x80000000030f7812 */ /* 0x000fe200078eb80f */
[----:B------:R-:W-:Y:S01]  /*4e20*/  IMAD.MOV.U32 R14, RZ, RZ, R2 ;  /* 0x000000ffff0e7224 */ /* 0x000fe200078e0002 */
[----:B------:R-:W-:Y:S01]  /*4e30*/  LOP3.LUT R13, R65, 0x80000000, R13, 0xb8, !PT ;  /* 0x80000000410d7812 */ /* 0x000fe200078eb80d */
[----:B------:R-:W-:Y:S01]  /*4e40*/  IMAD.MOV.U32 R12, RZ, RZ, R64 ;  /* 0x000000ffff0c7224 */ /* 0x000fe200078e0040 */
[----:B------:R-:W-:Y:S06]  /*4e50*/  BRA `(.L_x_19258) ;  /* 0x0000005800e87947 */ /* 0x000fec0003800000 */
.L_x_19257:
        /* <DEDUP_REMOVED lines=115> */
.L_x_19340:
[----:B------:R-:W-:Y:S05]  /*5590*/  BSYNC B0 ;  /* 0x0000000000007941 */ /* 0x000fea0003800000 */
.L_x_19339:
[----:B------:R-:W-:Y:S04]  /*55a0*/  BSSY B3, `(.L_x_19341) ;  /* 0x0000008000037945 */ /* 0x000fe80003800000 */
[----:B------:R-:W-:Y:S05]  /*55b0*/  @P3 BRA P5, `(.L_x_19342) ;  /* 0x0000000000183947 */ /* 0x000fea0002800000 */
[----:B------:R-:W-:Y:S01]  /*55c0*/  IMAD.MOV.U32 R6, RZ, RZ, R48 ;  /* 0x000000ffff067224 */ /* 0x000fe200078e0030 */
[----:B------:R-:W-:Y:S01]  /*55d0*/  MOV R2, R50 ;  /* 0x0000003200027202 */ /* 0x000fe20000000f00 */
[----:B------:R-:W-:Y:S01]  /*55e0*/  IMAD.MOV.U32 R5, RZ, RZ, R49 ;  /* 0x000000ffff057224 */ /* 0x000fe200078e0031 */
[----:B------:R-:W-:Y:S01]  /*55f0*/  MOV R4, 0x5620 ;  /* 0x0000562000047802 */ /* 0x000fe20000000f00 */
[----:B------:R-:W-:-:S07]  /*5600*/  IMAD.MOV.U32 R3, RZ, RZ, R51 ;  /* 0x000000ffff037224 */ /* 0x000fce00078e0033 */
[----:B-----5:R-:W-:Y:S05]  /*5610*/  CALL.REL.NOINC `($__internal_33_$__cuda_sm20_div_rn_f64_full) ;  /* 0x00000a54000c7944 */ /* 0x020fea0003c00000 */
.L_x_19342:
[----:B------:R-:W-:Y:S05]  /*5620*/  BSYNC B3 ;  /* 0x0000000000037941 */ /* 0x000fea0003800000 */
.L_x_19341:
        /* <DEDUP_REMOVED lines=82> */
.L_x_19344:
[----:B------:R-:W-:-:S04]  /*5b50*/  ISETP.GE.AND P0, PT, R45, RZ, PT ;  /* 0x000000ff2d00720c */ /* 0x000fc80003f06270 */
[----:B------:R-:W-:Y:S02]  /*5b60*/  FSEL R6, RZ, 3.37028055040000000000e+12, P0 ;  /* 0x54442d18ff067808 */ /* 0x000fe40000000000 */
[----:B------:R-:W-:-:S07]  /*5b70*/  FSEL R7, RZ, 2.1426990032196044922, P0 ;  /* 0x400921fbff077808 */ /* 0x000fce0000000000 */
.L_x_19345:
[----:B------:R-:W-:Y:S05]  /*5b80*/  BSYNC B0 ;  /* 0x0000000000007941 */ /* 0x000fea0003800000 */
.L_x_19343:
[----:B------:R-:W-:Y:S01]  /*5b90*/  DADD R2, |R12|, |R14| ;  /* 0x000000000c027229 */ /* 0x000fe2000000060e */
[----:B------:R-:W-:Y:S01]  /*5ba0*/  LOP3.LUT R11, R7, 0x80000000, R11, 0xb8, !PT ;  /* 0x80000000070b7812 */ /* 0x000fe200078eb80b */
[----:B------:R-:W-:-:S06]  /*5bb0*/  DMUL R46, R46, 0.5 ;  /* 0x3fe000002e2e7828 */ /* 0x000fcc0000000000 */
[----:B------:R-:W-:-:S06]  /*5bc0*/  DSETP.GTU.AND P0, PT, |R2|, +INF , PT ;  /* 0x7ff000000200742a */ /* 0x000fcc0003f0c200 */
[----:B------:R-:W-:Y:S02]  /*5bd0*/  FSEL R6, R2, R6, P0 ;  /* 0x0000000602067208 */ /* 0x000fe40000000000 */
[----:B------:R-:W-:Y:S01]  /*5be0*/  FSEL R7, R3, R11, P0 ;  /* 0x0000000b03077208 */ /* 0x000fe20000000000 */
[----:B------:R-:W-:Y:S06]  /*5bf0*/  BRA `(.L_x_19346) ;  /* 0x0000004c00187947 */ /* 0x000fec0003800000 */
.L_x_19338:
        /* <DEDUP_REMOVED lines=135> */
.L_x_19348:
[----:B------:R-:W-:Y:S05]  /*6470*/  BSYNC B0 ;  /* 0x0000000000007941 */ /* 0x000fea0003800000 */
.L_x_19347:
[----:B------:R-:W-:Y:S04]  /*6480*/  BSSY B3, `(.L_x_19349) ;  /* 0x0000008000037945 */ /* 0x000fe80003800000 */
[----:B------:R-:W-:Y:S05]  /*6490*/  @P3 BRA P5, `(.L_x_19350) ;  /* 0x0000000000183947 */ /* 0x000fea0002800000 */
[----:B------:R-:W-:Y:S01]  /*64a0*/  MOV R6, R48 ;  /* 0x0000003000067202 */ /* 0x000fe20000000f00 */
[----:B------:R-:W-:Y:S01]  /*64b0*/  IMAD.MOV.U32 R5, RZ, RZ, R49 ;  /* 0x000000ffff057224 */ /* 0x000fe200078e0031 */
[----:B------:R-:W-:Y:S01]  /*64c0*/  MOV R4, 0x6500 ;  /* 0x0000650000047802 */ /* 0x000fe20000000f00 */
[----:B------:R-:W-:Y:S02]  /*64d0*/  IMAD.MOV.U32 R2, RZ, RZ, R50 ;  /* 0x000000ffff027224 */ /* 0x000fe400078e0032 */
[----:B------:R-:W-:-:S07]  /*64e0*/  IMAD.MOV.U32 R3, RZ, RZ, R51 ;  /* 0x000000ffff037224 */ /* 0x000fce00078e0033 */
[----:B-----5:R-:W-:Y:S05]  /*64f0*/  CALL.REL.NOINC `($__internal_33_$__cuda_sm20_div_rn_f64_full) ;  /* 0x00000a4400547944 */ /* 0x020fea0003c00000 */
.L_x_19350:
[----:B------:R-:W-:Y:S05]  /*6500*/  BSYNC B3 ;  /* 0x0000000000037941 */ /* 0x000fea0003800000 */
.L_x_19349:
        /* <DEDUP_REMOVED lines=82> */
.L_x_19352:
[----:B------:R-:W-:-:S04]  /*6a30*/  ISETP.GE.AND P0, PT, R45, RZ, PT ;  /* 0x000000ff2d00720c */ /* 0x000fc80003f06270 */
[----:B------:R-:W-:Y:S02]  /*6a40*/  FSEL R6, RZ, 3.37028055040000000000e+12, P0 ;  /* 0x54442d18ff067808 */ /* 0x000fe40000000000 */
[----:B------:R-:W-:-:S07]  /*6a50*/  FSEL R7, RZ, 2.1426990032196044922, P0 ;  /* 0x400921fbff077808 */ /* 0x000fce0000000000 */
.L_x_19353:
[----:B------:R-:W-:Y:S05]  /*6a60*/  BSYNC B0 ;  /* 0x0000000000007941 */ /* 0x000fea0003800000 */
.L_x_19351:
[----:B------:R-:W-:Y:S01]  /*6a70*/  DADD R2, |R12|, |R14| ;  /* 0x000000000c027229 */ /* 0x000fe2000000060e */
[----:B------:R-:W-:-:S07]  /*6a80*/  LOP3.LUT R11, R7, 0x80000000, R11, 0xb8, !PT ;  /* 0x80000000070b7812 */ /* 0x000fce00078eb80b */
[----:B------:R-:W-:-:S06]  /*6a90*/  DSETP.GTU.AND P0, PT, |R2|, +INF , PT ;  /* 0x7ff000000200742a */ /* 0x000fcc0003f0c200 */
[----:B------:R-:W-:Y:S02]  /*6aa0*/  FSEL R6, R2, R6, P0 ;  /* 0x0000000602067208 */ /* 0x000fe40000000000 */
[----:B------:R-:W-:Y:S01]  /*6ab0*/  FSEL R7, R3, R11, P0 ;  /* 0x0000000b03077208 */ /* 0x000fe20000000000 */
[----:B------:R-:W-:Y:S06]  /*6ac0*/  BRA `(.L_x_19346) ;  /* 0x0000003c00647947 */ /* 0x000fec0003800000 */
.L_x_19337:
        /* <DEDUP_REMOVED lines=22> */
[----:B-----5:R-:W-:Y:S05]  /*6c30*/  CALL.REL.NOINC `($__internal_33_$__cuda_sm20_div_rn_f64_full) ;  /* 0x00000a3c00847944 */ /* 0x020fea0003c00000 */
.L_x_19355:
[----:B------:R-:W-:Y:S05]  /*6c40*/  BSYNC B3 ;  /* 0x0000000000037941 */ /* 0x000fea0003800000 */
.L_x_19354:
        /* <DEDUP_REMOVED lines=24> */
[----:B------:R-:W-:Y:S02]  /*6dd0*/  IMAD.MOV.U32 R4, RZ, RZ, R2 ;  /* 0x000000ffff047224 */ /* 0x000fe400078e0002 */
[----:B------:R-:W-:-:S07]  /*6de0*/  IMAD.MOV.U32 R5, RZ, RZ, R3 ;  /* 0x000000ffff057224 */ /* 0x000fce00078e0003 */
.L_x_19357:
[----:B------:R-:W-:Y:S05]  /*6df0*/  BSYNC B3 ;  /* 0x0000000000037941 */ /* 0x000fea0003800000 */
.L_x_19356:
        /* <DEDUP_REMOVED lines=136> */
.L_x_19359:
[----:B------:R-:W-:Y:S05]  /*7680*/  BSYNC B0 ;  /* 0x0000000000007941 */ /* 0x000fea0003800000 */
.L_x_19358:
[----:B------:R-:W-:Y:S04]  /*7690*/  BSSY B3, `(.L_x_19360) ;  /* 0x0000008000037945 */ /* 0x000fe80003800000 */
[----:B------:R-:W-:Y:S05]  /*76a0*/  @P3 BRA P5, `(.L_x_19361) ;  /* 0x0000000000183947 */ /* 0x000fea0002800000 */
[----:B------:R-:W-:Y:S01]  /*76b0*/  IMAD.MOV.U32 R6, RZ, RZ, R48 ;  /* 0x000000ffff067224 */ /* 0x000fe200078e0030 */
[----:B------:R-:W-:Y:S01]  /*76c0*/  MOV R4, 0x7710 ;  /* 0x0000771000047802 */ /* 0x000fe20000000f00 */
[----:B------:R-:W-:Y:S02]  /*76d0*/  IMAD.MOV.U32 R5, RZ, RZ, R49 ;  /* 0x000000ffff057224 */ /* 0x000fe400078e0031 */
[----:B------:R-:W-:Y:S02]  /*76e0*/  IMAD.MOV.U32 R2, RZ, RZ, R50 ;  /* 0x000000ffff027224 */ /* 0x000fe400078e0032 */
[----:B------:R-:W-:-:S07]  /*76f0*/  IMAD.MOV.U32 R3, RZ, RZ, R51 ;  /* 0x000000ffff037224 */ /* 0x000fce00078e0033 */
[----:B-----5:R-:W-:Y:S05]  /*7700*/  CALL.REL.NOINC `($__internal_33_$__cuda_sm20_div_rn_f64_full) ;  /* 0x00000a3000d07944 */ /* 0x020fea0003c00000 */
.L_x_19361:
[----:B------:R-:W-:Y:S05]  /*7710*/  BSYNC B3 ;  /* 0x0000000000037941 */ /* 0x000fea0003800000 */
.L_x_19360:
        /* <DEDUP_REMOVED lines=82> */
.L_x_19363:
[----:B------:R-:W-:-:S04]  /*7c40*/  ISETP.GE.AND P0, PT, R45, RZ, PT ;  /* 0x000000ff2d00720c */ /* 0x000fc80003f06270 */
[----:B------:R-:W-:Y:S02]  /*7c50*/  FSEL R6, RZ, 3.37028055040000000000e+12, P0 ;  /* 0x54442d18ff067808 */ /* 0x000fe40000000000 */
[----:B------:R-:W-:-:S07]  /*7c60*/  FSEL R7, RZ, 2.1426990032196044922, P0 ;  /* 0x400921fbff077808 */ /* 0x000fce0000000000 */
.L_x_19364:
[----:B------:R-:W-:Y:S05]  /*7c70*/  BSYNC B0 ;  /* 0x0000000000007941 */ /* 0x000fea0003800000 */
.L_x_19362:
[----:B------:R-:W-:Y:S01]  /*7c80*/  DADD R2, |R12|, |R14| ;  /* 0x000000000c027229 */ /* 0x000fe2000000060e */
[----:B------:R-:W-:Y:S01]  /*7c90*/  LOP3.LUT R11, R7, 0x80000000, R11, 0xb8, !PT ;  /* 0x80000000070b7812 */ /* 0x000fe200078eb80b */
[----:B------:R-:W-:-:S06]  /*7ca0*/  DADD R46, R46, 1 ;  /* 0x3ff000002e2e7429 */ /* 0x000fcc0000000000 */
[----:B------:R-:W-:-:S06]  /*7cb0*/  DSETP.GTU.AND P0, PT, |R2|, +INF , PT ;  /* 0x7ff000000200742a */ /* 0x000fcc0003f0c200 */
[----:B------:R-:W-:Y:S02]  /*7cc0*/  FSEL R6, R2, R6, P0 ;  /* 0x0000000602067208 */ /* 0x000fe40000000000 */
[----:B------:R-:W-:Y:S01]  /*7cd0*/  FSEL R7, R3, R11, P0 ;  /* 0x0000000b03077208 */ /* 0x000fe20000000000 */
[----:B------:R-:W-:Y:S06]  /*7ce0*/  BRA `(.L_x_19346) ;  /* 0x0000002800dc7947 */ /* 0x000fec0003800000 */
.L_x_19336:
        /* <DEDUP_REMOVED lines=108> */
.L_x_19368:
[----:B------:R-:W-:Y:S05]  /*83b0*/  BSYNC B0 ;  /* 0x0000000000007941 */ /* 0x000fea0003800000 */
.L_x_19367:
        /* <DEDUP_REMOVED lines=8> */
.L_x_19370:
[----:B------:R-:W-:Y:S05]  /*8440*/  BSYNC B3 ;  /* 0x0000000000037941 */ /* 0x000fea0003800000 */
.L_x_19369:
        /* <DEDUP_REMOVED lines=73> */
.L_x_19372:
[----:B------:R-:W-:Y:S05]  /*88e0*/  BSYNC B0 ;  /* 0x0000000000007941 */ /* 0x000fea0003800000 */
.L_x_19371:
[----:B------:R-:W-:Y:S01]  /*88f0*/  LOP3.LUT R3, R7, 0x80000000, R15, 0xb8, !PT ;  /* 0x8000000007037812 */ /* 0x000fe200078eb80f */
[----:B------:R-:W-:Y:S01]  /*8900*/  DMUL R46, R46, 0.5 ;  /* 0x3fe000002e2e7828 */ /* 0x000fe20000000000 */
[----:B------:R-:W-:Y:S02]  /*8910*/  FSEL R6, R4, R6, P0 ;  /* 0x0000000604067208 */ /* 0x000fe40000000000 */
[----:B------:R-:W-:Y:S01]  /*8920*/  FSEL R7, R5, R3, P0 ;  /* 0x0000000305077208 */ /* 0x000fe20000000000 */
[----:B------:R-:W-:Y:S07]  /*8930*/  BRA `(.L_x_19346) ;  /* 0x0000001c00c87947 */ /* 0x000fee0003800000 */
.L_x_19366:
        /* <DEDUP_REMOVED lines=135> */
.L_x_19374:
[----:B------:R-:W-:Y:S05]  /*91b0*/  BSYNC B0 ;  /* 0x0000000000007941 */ /* 0x000fea0003800000 */
.L_x_19373:
        /* <DEDUP_REMOVED lines=8> */
.L_x_19376:
[----:B------:R-:W-:Y:S05]  /*9240*/  BSYNC B3 ;  /* 0x0000000000037941 */ /* 0x000fea0003800000 */
.L_x_19375:
        /* <DEDUP_REMOVED lines=73> */
.L_x_19378:
[----:B------:R-:W-:Y:S05]  /*96e0*/  BSYNC B0 ;  /* 0x0000000000007941 */ /* 0x000fea0003800000 */
.L_x_19377:
[----:B------:R-:W-:Y:S02]  /*96f0*/  LOP3.LUT R3, R7, 0x80000000, R15, 0xb8, !PT ;  /* 0x8000000007037812 */ /* 0x000fe400078eb80f */
[----:B------:R-:W-:Y:S02]  /*9700*/  FSEL R6, R4, R6, P1 ;  /* 0x0000000604067208 */ /* 0x000fe40000800000 */
[----:B------:R-:W-:Y:S01]  /*9710*/  FSEL R7, R5, R3, P1 ;  /* 0x0000000305077208 */ /* 0x000fe20000800000 */
[----:B------:R-:W-:Y:S06]  /*9720*/  BRA `(.L_x_19346) ;  /* 0x00000010004c7947 */ /* 0x000fec0003800000 */
.L_x_19365:
        /* <DEDUP_REMOVED lines=22> */
[----:B-----5:R-:W-:Y:S05]  /*9890*/  CALL.REL.NOINC `($__internal_33_$__cuda_sm20_div_rn_f64_full) ;  /* 0x00000a10006c7944 */ /* 0x020fea0003c00000 */
.L_x_19380:
[----:B------:R-:W-:Y:S05]  /*98a0*/  BSYNC B3 ;  /* 0x0000000000037941 */ /* 0x000fea0003800000 */
.L_x_19379:
        /* <DEDUP_REMOVED lines=24> */
[----:B------:R-:W-:Y:S02]  /*9a30*/  IMAD.MOV.U32 R4, RZ, RZ, R2 ;  /* 0x000000ffff047224 */ /* 0x000fe400078e0002 */
[----:B------:R-:W-:-:S07]  /*9a40*/  IMAD.MOV.U32 R5, RZ, RZ, R3 ;  /* 0x000000ffff057224 */ /* 0x000fce00078e0003 */
.L_x_19382:
[----:B------:R-:W-:Y:S05]  /*9a50*/  BSYNC B3 ;  /* 0x0000000000037941 */ /* 0x000fea0003800000 */
.L_x_19381:
        /* <DEDUP_REMOVED lines=136> */
.L_x_19384:
[----:B------:R-:W-:Y:S05]  /*a2e0*/  BSYNC B0 ;  /* 0x0000000000007941 */ /* 0x000fea0003800000 */
.L_x_19383:
        /* <DEDUP_REMOVED lines=8> */
.L_x_19386:
[----:B------:R-:W-:Y:S05]  /*a370*/  BSYNC B3 ;  /* 0x0000000000037941 */ /* 0x000fea0003800000 */
.L_x_19385:
        /* <DEDUP_REMOVED lines=74> */
.L_x_19388:
[----:B------:R-:W-:Y:S05]  /*a820*/  BSYNC B0 ;  /* 0x0000000000007941 */ /* 0x000fea0003800000 */
.L_x_19387:
[----:B------:R-:W-:Y:S02]  /*a830*/  LOP3.LUT R3, R7, 0x80000000, R15, 0xb8, !PT ;  /* 0x8000000007037812 */ /* 0x000fe400078eb80f */
[----:B------:R-:W-:Y:S02]  /*a840*/  FSEL R6, R4, R6, P1 ;  /* 0x0000000604067208 */ /* 0x000fe40000800000 */
[----:B------:R-:W-:-:S07]  /*a850*/  FSEL R7, R5, R3, P1 ;  /* 0x0000000305077208 */ /* 0x000fce0000800000 */
.L_x_19346:
[----:B------:R-:W-:Y:S05]  /*a860*/  BSYNC B2 ;  /* 0x0000000000027941 */ /* 0x000fea0003800000 */
.L_x_19335:
        /* <DEDUP_REMOVED lines=8> */
.L_x_19256:
        /* <DEDUP_REMOVED lines=17> */
.L_x_19258:
[----:B------:R-:W-:Y:S05]  /*aa00*/  BSYNC B1 ;  /* 0x0000000000017941 */ /* 0x000fea0003800000 */
.L_x_19255:
        /* <DEDUP_REMOVED lines=132> */
[----:B------:R-:W-:Y:S05]  /*b250*/  CALL.REL.NOINC `($__internal_34_$__cuda_sm20_dsqrt_rn_f64_mediumpath_v1) ;  /* 0x000009fc00907944 */ /* 0x000fea0003c00000 */
[----:B------:R-:W-:-:S07]  /*b260*/  IMAD.MOV.U32 R2, RZ, RZ, R4 ;  /* 0x000000ffff027224 */ /* 0x000fce00078e0004 */
.L_x_19396:
[----:B------:R-:W-:Y:S05]  /*b270*/  BSYNC B3 ;  /* 0x0000000000037941 */ /* 0x000fea0003800000 */
.L_x_19395:
        /* <DEDUP_REMOVED lines=82> */
.L_x_19394:
        /* <DEDUP_REMOVED lines=35> */
[----:B------:R-:W-:Y:S05]  /*b9d0*/  CALL.REL.NOINC `($__internal_33_$__cuda_sm20_div_rn_f64_full) ;  /* 0x000009f0001c7944 */ /* 0x000fea0003c00000 */
.L_x_19404:
[----:B------:R-:W-:Y:S05]  /*b9e0*/  BSYNC B4 ;  /* 0x0000000000047941 */ /* 0x000fea0003800000 */
.L_x_19403:
[----:B------:R-:W-:Y:S01]  /*b9f0*/  IMAD.MOV.U32 R52, RZ, RZ, R2 ;  /* 0x000000ffff347224 */ /* 0x000fe200078e0002 */
[----:B------:R-:W-:Y:S01]  /*ba00*/  MOV R53, R3 ;  /* 0x0000000300357202 */ /* 0x000fe20000000f00 */
[----:B------:R-:W-:Y:S06]  /*ba10*/  BRA `(.L_x_19402) ;  /* 0x0000000000047947 */ /* 0x000fec0003800000 */
.L_x_19401:
[----:B------:R-:W-:-:S11]  /*ba20*/  DADD R52, -R62, R50 ;  /* 0x000000003e347229 */ /* 0x000fd60000000132 */
.L_x_19402:
[----:B------:R-:W-:Y:S05]  /*ba30*/  BSYNC B3 ;  /* 0x0000000000037941 */ /* 0x000fea0003800000 */
.L_x_19400:
        /* <DEDUP_REMOVED lines=31> */
.L_x_19409:
[----:B------:R-:W-:Y:S05]  /*bc30*/  BSYNC B4 ;  /* 0x0000000000047941 */ /* 0x000fea0003800000 */
.L_x_19408:
[----:B------:R-:W-:Y:S05]  /*bc40*/  BRA `(.L_x_19407) ;  /* 0x0000000000047947 */ /* 0x000fea0003800000 */
.L_x_19406:
[----:B------:R-:W-:-:S11]  /*bc50*/  DADD R2, R46, -R8 ;  /* 0x000000002e027229 */ /* 0x000fd60000000808 */
.L_x_19407:
[----:B------:R-:W-:Y:S05]  /*bc60*/  BSYNC B3 ;  /* 0x0000000000037941 */ /* 0x000fea0003800000 */
.L_x_19405:
        /* <DEDUP_REMOVED lines=26> */
[----:B------:R-:W-:Y:S05]  /*be10*/  CALL.REL.NOINC `($__internal_34_$__cuda_sm20_dsqrt_rn_f64_mediumpath_v1) ;  /* 0x000009f000a07944 */ /* 0x000fea0003c00000 */
[----:B------:R-:W-:Y:S02]  /*be20*/  IMAD.MOV.U32 R6, RZ, RZ, R4 ;  /* 0x000000ffff067224 */ /* 0x000fe400078e0004 */
[----:B------:R-:W-:-:S07]  /*be30*/  IMAD.MOV.U32 R7, RZ, RZ, R3 ;  /* 0x000000ffff077224 */ /* 0x000fce00078e0003 */
.L_x_19411:
[----:B------:R-:W-:Y:S05]  /*be40*/  BSYNC B3 ;  /* 0x0000000000037941 */ /* 0x000fea0003800000 */
.L_x_19410:
        /* <DEDUP_REMOVED lines=86> */
.L_x_19412:
        /* <DEDUP_REMOVED lines=21> */
[----:B------:R-:W-:Y:S05]  /*c500*/  CALL.REL.NOINC `($__internal_33_$__cuda_sm20_div_rn_f64_full) ;  /* 0x000009e400507944 */ /* 0x000fea0003c00000 */
.L_x_19414:
[----:B------:R-:W-:Y:S05]  /*c510*/  BSYNC B3 ;  /* 0x0000000000037941 */ /* 0x000fea0003800000 */
.L_x_19413:
        /* <DEDUP_REMOVED lines=30> */
.L_x_19399:
        /* <DEDUP_REMOVED lines=24> */
[----:B------:R-:W-:-:S07]  /*c880*/  IMAD.MOV.U32 R2, RZ, RZ, R4 ;  /* 0x000000ffff027224 */ /* 0x000fce00078e0004 */
.L_x_19417:
[----:B------:R-:W-:Y:S05]  /*c890*/  BSYNC B3 ;  /* 0x0000000000037941 */ /* 0x000fea0003800000 */
.L_x_19416:
        /* <DEDUP_REMOVED lines=27> */
.L_x_19420:
[----:B------:R-:W-:Y:S05]  /*ca50*/  BSYNC B3 ;  /* 0x0000000000037941 */ /* 0x000fea0003800000 */
.L_x_19419:
        /* <DEDUP_REMOVED lines=30> */
.L_x_19418:
        /* <DEDUP_REMOVED lines=76> */
.L_x_19421:
[----:B------:R-:W-:Y:S01]  /*d100*/  IMAD.MOV.U32 R2, RZ, RZ, 0x0 ;  /* 0x00000000ff027424 */ /* 0x000fe200078e00ff */
[----:B------:R-:W-:Y:S01]  /*d110*/  FSETP.NEU.FTZ.AND P0, PT, R5, RZ, PT ;  /* 0x000000ff0500720b */ /* 0x000fe20003f1d000 */
[----:B------:R-:W-:-:S06]  /*d120*/  IMAD.MOV.U32 R3, RZ, RZ, 0x7ff00000 ;  /* 0x7ff00000ff037424 */ /* 0x000fcc00078e00ff */
[----:B------:R-:W-:-:S10]  /*d130*/  DFMA R2, R4, R2, +INF ;  /* 0x7ff000000402742b */ /* 0x000fd40000000002 */
[----:B------:R-:W-:Y:S02]  /*d140*/  FSEL R64, R2, RZ, P0 ;  /* 0x000000ff02407208 */ /* 0x000fe40000000000 */
[----:B------:R-:W-:Y:S01]  /*d150*/  FSEL R65, R3, -QNAN , P0 ;  /* 0xfff0000003417808 */ /* 0x000fe20000000000 */
[----:B------:R-:W-:Y:S06]  /*d160*/  BRA `(.L_x_19397) ;  /* 0x00000004003c7947 */ /* 0x000fec0003800000 */
.L_x_19415:
        /* <DEDUP_REMOVED lines=24> */
[----:B------:R-:W-:Y:S05]  /*d2f0*/  CALL.REL.NOINC `($__internal_34_$__cuda_sm20_dsqrt_rn_f64_mediumpath_v1) ;  /* 0x000009dc00687944 */ /* 0x000fea0003c00000 */
[----:B------:R-:W-:-:S07]  /*d300*/  IMAD.MOV.U32 R5, RZ, RZ, R3 ;  /* 0x000000ffff057224 */ /* 0x000fce00078e0003 */
.L_x_19423:
[----:B------:R-:W-:Y:S05]  /*d310*/  BSYNC B3 ;  /* 0x0000000000037941 */ /* 0x000fea0003800000 */
.L_x_19422:
        /* <DEDUP_REMOVED lines=20> */
[----:B------:R-:W-:Y:S05]  /*d460*/  CALL.REL.NOINC `($__internal_33_$__cuda_sm20_div_rn_f64_full) ;  /* 0x000009d400787944 */ /* 0x000fea0003c00000 */
.L_x_19425:
[----:B------:R-:W-:Y:S05]  /*d470*/  BSYNC B3 ;  /* 0x0000000000037941 */ /* 0x000fea0003800000 */
.L_x_19424:
[----:B------:R-:W-:Y:S02]  /*d480*/  IMAD.MOV.U32 R64, RZ, RZ, R2 ;  /* 0x000000ffff407224 */ /* 0x000fe400078e0002 */
[----:B------:R-:W-:Y:S01]  /*d490*/  IMAD.MOV.U32 R65, RZ, RZ, R3 ;  /* 0x000000ffff417224 */ /* 0x000fe200078e0003 */
[----:B------:R-:W-:Y:S06]  /*d4a0*/  BRA `(.L_x_19397) ;  /* 0x00000000006c7947 */ /* 0x000fec0003800000 */
.L_x_19398:
        /* <DEDUP_REMOVED lines=22> */
[----:B------:R-:W-:Y:S05]  /*d610*/  CALL.REL.NOINC `($__internal_34_$__cuda_sm20_dsqrt_rn_f64_mediumpath_v1) ;  /* 0x000009d800a07944 */ /* 0x000fea0003c00000 */
[----:B------:R-:W-:-:S07]  /*d620*/  IMAD.MOV.U32 R5, RZ, RZ, R3 ;  /* 0x000000ffff057224 */ /* 0x000fce00078e0003 */
.L_x_19427:
[----:B------:R-:W-:Y:S05]  /*d630*/  BSYNC B3 ;  /* 0x0000000000037941 */ /* 0x000fea0003800000 */
.L_x_19426:
[----:B------:R-:W-:Y:S01]  /*d640*/  MOV R64, R4 ;  /* 0x0000000400407202 */ /* 0x000fe20000000f00 */
[----:B------:R-:W-:-:S07]  /*d650*/  IMAD.MOV.U32 R65, RZ, RZ, R5 ;  /* 0x000000ffff417224 */ /* 0x000fce00078e0005 */
.L_x_19397:
[----:B------:R-:W-:Y:S05]  /*d660*/  BSYNC B2 ;  /* 0x0000000000027941 */ /* 0x000fea0003800000 */
.L_x_19393:
        /* <DEDUP_REMOVED lines=25> */
.L_x_19432:
[----:B------:R-:W-:Y:S05]  /*d800*/  BSYNC B4 ;  /* 0x0000000000047941 */ /* 0x000fea0003800000 */
.L_x_19431:
        /* <DEDUP_REMOVED lines=49> */
.L_x_19434:
        /* <DEDUP_REMOVED lines=71> */
.L_x_19433:
        /* <DEDUP_REMOVED lines=37> */
.L_x_19443:
[----:B------:R-:W-:Y:S05]  /*e1e0*/  BSYNC B6 ;  /* 0x0000000000067941 */ /* 0x000fea0003800000 */
.L_x_19442:
[----:B------:R-:W-:Y:S01]  /*e1f0*/  MOV R52, R2 ;  /* 0x0000000200347202 */ /* 0x000fe20000000f00 */
[----:B------:R-:W-:Y:S01]  /*e200*/  IMAD.MOV.U32 R53, RZ, RZ, R3 ;  /* 0x000000ffff357224 */ /* 0x000fe200078e0003 */
[----:B------:R-:W-:Y:S06]  /*e210*/  BRA `(.L_x_19441) ;  /* 0x0000000000047947 */ /* 0x000fec0003800000 */
.L_x_19440:
[----:B------:R-:W-:-:S11]  /*e220*/  DADD R52, -R62, R50 ;  /* 0x000000003e347229 */ /* 0x000fd60000000132 */
.L_x_19441:
[----:B------:R-:W-:Y:S05]  /*e230*/  BSYNC B5 ;  /* 0x0000000000057941 */ /* 0x000fea0003800000 */
.L_x_19439:
        /* <DEDUP_REMOVED lines=28> */
.L_x_19448:
[----:B------:R-:W-:Y:S05]  /*e400*/  BSYNC B6 ;  /* 0x0000000000067941 */ /* 0x000fea0003800000 */
.L_x_19447:
[----:B------:R-:W-:Y:S01]  /*e410*/  IMAD.MOV.U32 R68, RZ, RZ, R2 ;  /* 0x000000ffff447224 */ /* 0x000fe200078e0002 */
[----:B------:R-:W-:Y:S01]  /*e420*/  MOV R69, R3 ;  /* 0x0000000300457202 */ /* 0x000fe20000000f00 */
[----:B------:R-:W-:Y:S06]  /*e430*/  BRA `(.L_x_19446) ;  /* 0x0000000000047947 */ /* 0x000fec0003800000 */
.L_x_19445:
[----:B------:R-:W-:-:S11]  /*e440*/  DADD R68, -R48, R46 ;  /* 0x0000000030447229 */ /* 0x000fd6000000012e */
.L_x_19446:
[----:B------:R-:W-:Y:S05]  /*e450*/  BSYNC B5 ;  /* 0x0000000000057941 */ /* 0x000fea0003800000 */
.L_x_19444:
        /* <DEDUP_REMOVED lines=25> */
[----:B------:R-:W-:Y:S05]  /*e5f0*/  CALL.REL.NOINC `($__internal_34_$__cuda_sm20_dsqrt_rn_f64_mediumpath_v1) ;  /* 0x000009c800a87944 */ /* 0x000fea0003c00000 */
[----:B------:R-:W-:-:S07]  /*e600*/  IMAD.MOV.U32 R5, RZ, RZ, R3 ;  /* 0x000000ffff057224 */ /* 0x000fce00078e0003 */
.L_x_19450:
[----:B------:R-:W-:Y:S05]  /*e610*/  BSYNC B5 ;  /* 0x0000000000057941 */ /* 0x000fea0003800000 */
.L_x_19449:
[----:B------:R-:W-:Y:S02]  /*e620*/  IMAD.MOV.U32 R46, RZ, RZ, R4 ;  /* 0x000000ffff2e7224 */ /* 0x000fe400078e0004 */
[----:B------:R-:W-:Y:S01]  /*e630*/  IMAD.MOV.U32 R47, RZ, RZ, R5 ;  /* 0x000000ffff2f7224 */ /* 0x000fe200078e0005 */
[----:B------:R-:W-:Y:S06]  /*e640*/  BRA `(.L_x_19451) ;  /* 0x0000000800347947 */ /* 0x000fec0003800000 */
.L_x_19438:
        /* <DEDUP_REMOVED lines=25> */
[----:B------:R-:W-:Y:S05]  /*e7e0*/  CALL.REL.NOINC `($__internal_34_$__cuda_sm20_dsqrt_rn_f64_mediumpath_v1) ;  /* 0x000009c8002c7944 */ /* 0x000fea0003c00000 */
[----:B------:R-:W-:-:S07]  /*e7f0*/  IMAD.MOV.U32 R5, RZ, RZ, R3 ;  /* 0x000000ffff057224 */ /* 0x000fce00078e0003 */
.L_x_19454:
[----:B------:R-:W-:Y:S05]  /*e800*/  BSYNC B5 ;  /* 0x0000000000057941 */ /* 0x000fea0003800000 */
.L_x_19453:
[----:B------:R-:W-:Y:S02]  /*e810*/  IMAD.MOV.U32 R46, RZ, RZ, R4 ;  /* 0x000000ffff2e7224 */ /* 0x000fe400078e0004 */
[----:B------:R-:W-:Y:S01]  /*e820*/  IMAD.MOV.U32 R47, RZ, RZ, R5 ;  /* 0x000000ffff2f7224 */ /* 0x000fe200078e0005 */
[----:B------:R-:W-:Y:S06]  /*e830*/  BRA `(.L_x_19451) ;  /* 0x0000000400b87947 */ /* 0x000fec0003800000 */
.L_x_19452:
        /* <DEDUP_REMOVED lines=26> */
[----:B------:R-:W-:Y:S01]  /*e9e0*/  MOV R8, R4 ;  /* 0x0000000400087202 */ /* 0x000fe20000000f00 */
[----:B------:R-:W-:-:S07]  /*e9f0*/  IMAD.MOV.U32 R9, RZ, RZ, R3 ;  /* 0x000000ffff097224 */ /* 0x000fce00078e0003 */
.L_x_19456:
[----:B------:R-:W-:Y:S05]  /*ea00*/  BSYNC B5 ;  /* 0x0000000000057941 */ /* 0x000fea0003800000 */
.L_x_19455:
        /* <DEDUP_REMOVED lines=21> */
.L_x_19458:
[----:B------:R-:W-:Y:S05]  /*eb60*/  BSYNC B5 ;  /* 0x0000000000057941 */ /* 0x000fea0003800000 */
.L_x_19457:
[----:B------:R-:W-:Y:S01]  /*eb70*/  DMUL R66, R66, 8.11296384146066816958e+31 ;  /* 0x4690000042427828 */ /* 0x000fe20000000000 */
[----:B------:R-:W-:Y:S01]  /*eb80*/  IMAD.MOV.U32 R46, RZ, RZ, R2 ;  /* 0x000000ffff2e7224 */ /* 0x000fe200078e0002 */
[----:B------:R-:W-:Y:S01]  /*eb90*/  MOV R47, R3 ;  /* 0x00000003002f7202 */ /* 0x000fe20000000f00 */
[----:B------:R-:W-:Y:S08]  /*eba0*/  BRA `(.L_x_19451) ;  /* 0x0000000000dc7947 */ /* 0x000ff00003800000 */
.L_x_19437:
        /* <DEDUP_REMOVED lines=22> */
[----:B------:R-:W-:Y:S02]  /*ed10*/  IMAD.MOV.U32 R46, RZ, RZ, R4 ;  /* 0x000000ffff2e7224 */ /* 0x000fe400078e0004 */
[----:B------:R-:W-:-:S07]  /*ed20*/  IMAD.MOV.U32 R47, RZ, RZ, R3 ;  /* 0x000000ffff2f7224 */ /* 0x000fce00078e0003 */
.L_x_19460:
[----:B------:R-:W-:Y:S05]  /*ed30*/  BSYNC B5 ;  /* 0x0000000000057941 */ /* 0x000fea0003800000 */
.L_x_19459:
        /* <DEDUP_REMOVED lines=28> */
.L_x_19462:
[----:B------:R-:W-:Y:S05]  /*ef00*/  BSYNC B5 ;  /* 0x0000000000057941 */ /* 0x000fea0003800000 */
.L_x_19461:
[----:B------:R-:W-:-:S11]  /*ef10*/  DMUL R46, R2, R46 ;  /* 0x0000002e022e7228 */ /* 0x000fd60000000000 */
.L_x_19451:
[----:B------:R-:W-:Y:S05]  /*ef20*/  BSYNC B4 ;  /* 0x0000000000047941 */ /* 0x000fea0003800000 */
.L_x_19436:
[----:B------:R-:W-:Y:S05]  /*ef30*/  BRA `(.L_x_19463) ;  /* 0x0000000000087947 */ /* 0x000fea0003800000 */
.L_x_19430:
[----:B------:R-:W-:Y:S02]  /*ef40*/  DMUL R46, R44, 9.00719925474099200000e+15 ;  /* 0x434000002c2e7828 */ /* 0x000fe40000000000 */
[----:B------:R-:W-:-:S11]  /*ef50*/  DMUL R66, R66, 9.00719925474099200000e+15 ;  /* 0x4340000042427828 */ /* 0x000fd60000000000 */
.L_x_19463:
[----:B------:R-:W-:Y:S05]  /*ef60*/  BSYNC B2 ;  /* 0x0000000000027941 */ /* 0x000fea0003800000 */
.L_x_19429:
        /* <DEDUP_REMOVED lines=28> */
.L_x_19465:
[----:B------:R-:W-:Y:S05]  /*f130*/  BSYNC B2 ;  /* 0x0000000000027941 */ /* 0x000fea0003800000 */
.L_x_19464:
        /* <DEDUP_REMOVED lines=82> */
.L_x_19467:
[----:B------:R-:W-:Y:S02]  /*f660*/  FSEL R2, RZ, 3.37028055040000000000e+12, P1 ;  /* 0x54442d18ff027808 */ /* 0x000fe40000800000 */
[----:B------:R-:W-:-:S07]  /*f670*/  FSEL R3, RZ, 2.1426990032196044922, P1 ;  /* 0x400921fbff037808 */ /* 0x000fce0000800000 */
.L_x_19468:
[----:B------:R-:W-:Y:S05]  /*f680*/  BSYNC B0 ;  /* 0x0000000000007941 */ /* 0x000fea0003800000 */
.L_x_19466:
[----:B------:R-:W-:Y:S01]  /*f690*/  DADD R46, |R46|, |R66| ;  /* 0x000000002e2e7229 */ /* 0x000fe20000000642 */
[----:B------:R-:W-:-:S07]  /*f6a0*/  LOP3.LUT R67, R3, 0x80000000, R67, 0xb8, !PT ;  /* 0x8000000003437812 */ /* 0x000fce00078eb843 */
[----:B------:R-:W-:-:S06]  /*f6b0*/  DSETP.GTU.AND P0, PT, |R46|, +INF , PT ;  /* 0x7ff000002e00742a */ /* 0x000fcc0003f0c200 */
[----:B------:R-:W-:Y:S02]  /*f6c0*/  FSEL R2, R46, R2, P0 ;  /* 0x000000022e027208 */ /* 0x000fe40000000000 */
[----:B------:R-:W-:-:S07]  /*f6d0*/  FSEL R3, R47, R67, P0 ;  /* 0x000000432f037208 */ /* 0x000fce0000000000 */
.L_x_19435:
[----:B------:R-:W-:Y:S05]  /*f6e0*/  BSYNC B3 ;  /* 0x0000000000037941 */ /* 0x000fea0003800000 */
.L_x_19428:
[----:B------:R-:W-:Y:S01]  /*f6f0*/  LOP3.LUT R19, R3, 0x80000000, R19, 0xb8, !PT ;  /* 0x8000000003137812 */ /* 0x000fe200078eb813 */
[----:B------:R-:W-:Y:S01]  /*f700*/  IMAD.MOV.U32 R16, RZ, RZ, R64 ;  /* 0x000000ffff107224 */ /* 0x000fe200078e0040 */
[----:B------:R-:W-:Y:S02]  /*f710*/  LOP3.LUT R17, R65, 0x80000000, R17, 0xb8, !PT ;  /* 0x8000000041117812 */ /* 0x000fe400078eb811 */
[----:B------:R-:W-:Y:S01]  /*f720*/  MOV R18, R2 ;  /* 0x0000000200127202 */ /* 0x000fe20000000f00 */
[----:B------:R-:W-:Y:S06]  /*f730*/  BRA `(.L_x_19392) ;  /* 0x0000005800e07947 */ /* 0x000fec0003800000 */
.L_x_19391:
        /* <DEDUP_REMOVED lines=113> */
.L_x_19474:
[----:B------:R-:W-:Y:S05]  /*fe50*/  BSYNC B0 ;  /* 0x0000000000007941 */ /* 0x000fea0003800000 */
.L_x_19473:
[----:B------:R-:W-:Y:S04]  /*fe60*/  BSSY B3, `(.L_x_19475) ;  /* 0x0000008000037945 */ /* 0x000fe80003800000 */
[----:B------:R-:W-:Y:S05]  /*fe70*/  @P3 BRA P5, `(.L_x_19476) ;  /* 0x0000000000183947 */ /* 0x000fea0002800000 */
[----:B------:R-:W-:Y:S01]  /*fe80*/  IMAD.MOV.U32 R6, RZ, RZ, R48 ;  /* 0x000000ffff067224 */ /* 0x000fe200078e0030 */
[----:B------:R-:W-:Y:S01]  /*fe90*/  MOV R3, R51 ;  /* 0x0000003300037202 */ /* 0x000fe20000000f00 */
[----:B------:R-:W-:Y:S01]  /*fea0*/  IMAD.MOV.U32 R5, RZ, RZ, R49 ;  /* 0x000000ffff057224 */ /* 0x000fe200078e0031 */
[----:B------:R-:W-:Y:S01]  /*feb0*/  MOV R4, 0xfee0 ;  /* 0x0000fee000047802 */ /* 0x000fe20000000f00 */
[----:B------:R-:W-:-:S07]  /*fec0*/  IMAD.MOV.U32 R2, RZ, RZ, R50 ;  /* 0x000000ffff027224 */ /* 0x000fce00078e0032 */
[----:B------:R-:W-:Y:S05]  /*fed0*/  CALL.REL.NOINC `($__internal_33_$__cuda_sm20_div_rn_f64_full) ;  /* 0x000009a800dc7944 */ /* 0x000fea0003c00000 */
.L_x_19476:
[----:B------:R-:W-:Y:S05]  /*fee0*/  BSYNC B3 ;  /* 0x0000000000037941 */ /* 0x000fea0003800000 */
.L_x_19475:
        /* <DEDUP_REMOVED lines=82> */
.L_x_19478:
[----:B------:R-:W-:-:S04]  /*10410*/  ISETP.GE.AND P0, PT, R45, RZ, PT ;  /* 0x000000ff2d00720c */ /* 0x000fc80003f06270 */
[----:B------:R-:W-:Y:S02]  /*10420*/  FSEL R6, RZ, 3.37028055040000000000e+12, P0 ;  /* 0x54442d18ff067808 */ /* 0x000fe40000000000 */
[----:B------:R-:W-:-:S07]  /*10430*/  FSEL R7, RZ, 2.1426990032196044922, P0 ;  /* 0x400921fbff077808 */ /* 0x000fce0000000000 */
.L_x_19479:
[----:B------:R-:W-:Y:S05]  /*10440*/  BSYNC B0 ;  /* 0x0000000000007941 */ /* 0x000fea0003800000 */
.L_x_19477:
[----:B------:R-:W-:Y:S01]  /*10450*/  DADD R2, |R16|, |R18| ;  /* 0x0000000010027229 */ /* 0x000fe20000000612 */
[----:B------:R-:W-:Y:S01]  /*10460*/  LOP3.LUT R11, R7, 0x80000000, R11, 0xb8, !PT ;  /* 0x80000000070b7812 */ /* 0x000fe200078eb80b */
[----:B------:R-:W-:-:S06]  /*10470*/  DMUL R46, R46, 0.5 ;  /* 0x3fe000002e2e7828 */ /* 0x000fcc0000000000 */
[----:B------:R-:W-:-:S06]  /*10480*/  DSETP.GTU.AND P0, PT, |R2|, +INF , PT ;  /* 0x7ff000000200742a */ /* 0x000fcc0003f0c200 */
[----:B------:R-:W-:Y:S02]  /*10490*/  FSEL R6, R2, R6, P0 ;  /* 0x0000000602067208 */ /* 0x000fe40000000000 */
[----:B------:R-:W-:Y:S01]  /*104a0*/  FSEL R7, R3, R11, P0 ;  /* 0x0000000b03077208 */ /* 0x000fe20000000000 */
[----:B------:R-:W-:Y:S06]  /*104b0*/  BRA `(.L_x_19480) ;  /* 0x0000004c00187947 */ /* 0x000fec0003800000 */
.L_x_19472:
        /* <DEDUP_REMOVED lines=135> */
.L_x_19482:
[----:B------:R-:W-:Y:S05]  /*10d30*/  BSYNC B0 ;  /* 0x0000000000007941 */ /* 0x000fea0003800000 */
.L_x_19481:
        /* <DEDUP_REMOVED lines=8> */
.L_x_19484:
[----:B------:R-:W-:Y:S05]  /*10dc0*/  BSYNC B3 ;  /* 0x0000000000037941 */ /* 0x000fea0003800000 */
.L_x_19483:
        /* <DEDUP_REMOVED lines=82> */
.L_x_19486:
[----:B------:R-:W-:-:S04]  /*112f0*/  ISETP.GE.AND P0, PT, R45, RZ, PT ;  /* 0x000000ff2d00720c */ /* 0x000fc80003f06270 */
[----:B------:R-:W-:Y:S02]  /*11300*/  FSEL R6, RZ, 3.37028055040000000000e+12, P0 ;  /* 0x54442d18ff067808 */ /* 0x000fe40000000000 */
[----:B------:R-:W-:-:S07]  /*11310*/  FSEL R7, RZ, 2.1426990032196044922, P0 ;  /* 0x400921fbff077808 */ /* 0x000fce0000000000 */
.L_x_19487:
[----:B------:R-:W-:Y:S05]  /*11320*/  BSYNC B0 ;  /* 0x0000000000007941 */ /* 0x000fea0003800000 */
.L_x_19485:
[----:B------:R-:W-:Y:S01]  /*11330*/  DADD R2, |R16|, |R18| ;  /* 0x0000000010027229 */ /* 0x000fe20000000612 */
[----:B------:R-:W-:-:S07]  /*11340*/  LOP3.LUT R11, R7, 0x80000000, R11, 0xb8, !PT ;  /* 0x80000000070b7812 */ /* 0x000fce00078eb80b */
[----:B------:R-:W-:-:S06]  /*11350*/  DSETP.GTU.AND P0, PT, |R2|, +INF , PT ;  /* 0x7ff000000200742a */ /* 0x000fcc0003f0c200 */
[----:B------:R-:W-:Y:S02]  /*11360*/  FSEL R6, R2, R6, P0 ;  /* 0x0000000602067208 */ /* 0x000fe40000000000 */
[----:B------:R-:W-:Y:S01]  /*11370*/  FSEL R7, R3, R11, P0 ;  /* 0x0000000b03077208 */ /* 0x000fe20000000000 */
[----:B------:R-:W-:Y:S06]  /*11380*/  BRA `(.L_x_19480) ;  /* 0x0000003c00647947 */ /* 0x000fec0003800000 */
.L_x_19471:
        /* <DEDUP_REMOVED lines=22> */
[----:B------:R-:W-:Y:S05]  /*114f0*/  CALL.REL.NOINC `($__internal_33_$__cuda_sm20_div_rn_f64_full) ;  /* 0x0000099400547944 */ /* 0x000fea0003c00000 */
.L_x_19489:
[----:B------:R-:W-:Y:S05]  /*11500*/  BSYNC B3 ;  /* 0x0000000000037941 */ /* 0x000fea0003800000 */
.L_x_19488:
        /* <DEDUP_REMOVED lines=24> */
[----:B------:R-:W-:Y:S02]  /*11690*/  IMAD.MOV.U32 R4, RZ, RZ, R2 ;  /* 0x000000ffff047224 */ /* 0x000fe400078e0002 */
[----:B------:R-:W-:-:S07]  /*116a0*/  IMAD.MOV.U32 R5, RZ, RZ, R3 ;  /* 0x000000ffff057224 */ /* 0x000fce00078e0003 */
.L_x_19491:
[----:B------:R-:W-:Y:S05]  /*116b0*/  BSYNC B3 ;  /* 0x0000000000037941 */ /* 0x000fea0003800000 */
.L_x_19490:
        /* <DEDUP_REMOVED lines=136> */
.L_x_19493:
[----:B------:R-:W-:Y:S05]  /*11f40*/  BSYNC B0 ;  /* 0x0000000000007941 */ /* 0x000fea0003800000 */
.L_x_19492:
[----:B------:R-:W-:Y:S04]  /*11f50*/  BSSY B3, `(.L_x_19494) ;  /* 0x0000008000037945 */ /* 0x000fe80003800000 */
[----:B------:R-:W-:Y:S05]  /*11f60*/  @P3 BRA P5, `(.L_x_19495) ;  /* 0x0000000000183947 */ /* 0x000fea0002800000 */
[----:B------:R-:W-:Y:S01]  /*11f70*/  IMAD.MOV.U32 R6, RZ, RZ, R48 ;  /* 0x000000ffff067224 */ /* 0x000fe200078e0030 */
[----:B------:R-:W-:Y:S01]  /*11f80*/  MOV R4, 0x11fd0 ;  /* 0x00011fd000047802 */ /* 0x000fe20000000f00 */
[----:B------:R-:W-:Y:S02]  /*11f90*/  IMAD.MOV.U32 R5, RZ, RZ, R49 ;  /* 0x000000ffff057224 */ /* 0x000fe400078e0031 */
[----:B------:R-:W-:Y:S02]  /*11fa0*/  IMAD.MOV.U32 R2, RZ, RZ, R50 ;  /* 0x000000ffff027224 */ /* 0x000fe400078e0032 */
[----:B------:R-:W-:-:S07]  /*11fb0*/  IMAD.MOV.U32 R3, RZ, RZ, R51 ;  /* 0x000000ffff037224 */ /* 0x000fce00078e0033 */
[----:B------:R-:W-:Y:S05]  /*11fc0*/  CALL.REL.NOINC `($__internal_33_$__cuda_sm20_div_rn_f64_full) ;  /* 0x0000098800a07944 */ /* 0x000fea0003c00000 */
.L_x_19495:
[----:B------:R-:W-:Y:S05]  /*11fd0*/  BSYNC B3 ;  /* 0x0000000000037941 */ /* 0x000fea0003800000 */
.L_x_19494:
        /* <DEDUP_REMOVED lines=82> */
.L_x_19497:
[----:B------:R-:W-:-:S04]  /*12500*/  ISETP.GE.AND P0, PT, R45, RZ, PT ;  /* 0x000000ff2d00720c */ /* 0x000fc80003f06270 */
[----:B------:R-:W-:Y:S02]  /*12510*/  FSEL R6, RZ, 3.37028055040000000000e+12, P0 ;  /* 0x54442d18ff067808 */ /* 0x000fe40000000000 */
[----:B------:R-:W-:-:S07]  /*12520*/  FSEL R7, RZ, 2.1426990032196044922, P0 ;  /* 0x400921fbff077808 */ /* 0x000fce0000000000 */
.L_x_19498:
[----:B------:R-:W-:Y:S05]  /*12530*/  BSYNC B0 ;  /* 0x0000000000007941 */ /* 0x000fea0003800000 */
.L_x_19496:
[----:B------:R-:W-:Y:S01]  /*12540*/  DADD R2, |R16|, |R18| ;  /* 0x0000000010027229 */ /* 0x000fe20000000612 */
[----:B------:R-:W-:Y:S01]  /*12550*/  LOP3.LUT R11, R7, 0x80000000, R11, 0xb8, !PT ;  /* 0x80000000070b7812 */ /* 0x000fe200078eb80b */
[----:B------:R-:W-:-:S06]  /*12560*/  DADD R46, R46, 1 ;  /* 0x3ff000002e2e7429 */ /* 0x000fcc0000000000 */
[----:B------:R-:W-:-:S06]  /*12570*/  DSETP.GTU.AND P0, PT, |R2|, +INF , PT ;  /* 0x7ff000000200742a */ /* 0x000fcc0003f0c200 */
[----:B------:R-:W-:Y:S02]  /*12580*/  FSEL R6, R2, R6, P0 ;  /* 0x0000000602067208 */ /* 0x000fe40000000000 */
[----:B------:R-:W-:Y:S01]  /*12590*/  FSEL R7, R3, R11, P0 ;  /* 0x0000000b03077208 */ /* 0x000fe20000000000 */
[----:B------:R-:W-:Y:S06]  /*125a0*/  BRA `(.L_x_19480) ;  /* 0x0000002800dc7947 */ /* 0x000fec0003800000 */
.L_x_19470:
        /* <DEDUP_REMOVED lines=108> */
.L_x_19502:
[----:B------:R-:W-:Y:S05]  /*12c70*/  BSYNC B0 ;  /* 0x0000000000007941 */ /* 0x000fea0003800000 */
.L_x_19501:
        /* <DEDUP_REMOVED lines=8> */
.L_x_19504:
[----:B------:R-:W-:Y:S05]  /*12d00*/  BSYNC B3 ;  /* 0x0000000000037941 */ /* 0x000fea0003800000 */
.L_x_19503:
        /* <DEDUP_REMOVED lines=73> */
.L_x_19506:
[----:B------:R-:W-:Y:S05]  /*131a0*/  BSYNC B0 ;  /* 0x0000000000007941 */ /* 0x000fea0003800000 */
.L_x_19505:
[----:B------:R-:W-:Y:S01]  /*131b0*/  LOP3.LUT R3, R7, 0x80000000, R19, 0xb8, !PT ;  /* 0x8000000007037812 */ /* 0x000fe200078eb813 */
[----:B------:R-:W-:Y:S01]  /*131c0*/  DMUL R46, R46, 0.5 ;  /* 0x3fe000002e2e7828 */ /* 0x000fe20000000000 */
[----:B------:R-:W-:Y:S02]  /*131d0*/  FSEL R6, R4, R6, P0 ;  /* 0x0000000604067208 */ /* 0x000fe40000000000 */
[----:B------:R-:W-:Y:S01]  /*131e0*/  FSEL R7, R5, R3, P0 ;  /* 0x0000000305077208 */ /* 0x000fe20000000000 */
[----:B------:R-:W-:Y:S07]  /*131f0*/  BRA `(.L_x_19480) ;  /* 0x0000001c00c87947 */ /* 0x000fee0003800000 */
.L_x_19500:
        /* <DEDUP_REMOVED lines=135> */
.L_x_19508:
[----:B------:R-:W-:Y:S05]  /*13a70*/  BSYNC B0 ;  /* 0x0000000000007941 */ /* 0x000fea0003800000 */
.L_x_19507:
        /* <DEDUP_REMOVED lines=8> */
.L_x_19510:
[----:B------:R-:W-:Y:S05]  /*13b00*/  BSYNC B3 ;  /* 0x0000000000037941 */ /* 0x000fea0003800000 */
.L_x_19509:
        /* <DEDUP_REMOVED lines=73> */
.L_x_19512:
[----:B------:R-:W-:Y:S05]  /*13fa0*/  BSYNC B0 ;  /* 0x0000000000007941 */ /* 0x000fea0003800000 */
.L_x_19511:
[----:B------:R-:W-:Y:S02]  /*13fb0*/  LOP3.LUT R3, R7, 0x80000000, R19, 0xb8, !PT ;  /* 0x8000000007037812 */ /* 0x000fe400078eb813 */
[----:B------:R-:W-:Y:S02]  /*13fc0*/  FSEL R6, R4, R6, P1 ;  /* 0x0000000604067208 */ /* 0x000fe40000800000 */
[----:B------:R-:W-:Y:S01]  /*13fd0*/  FSEL R7, R5, R3, P1 ;  /* 0x0000000305077208 */ /* 0x000fe20000800000 */
[----:B------:R-:W-:Y:S06]  /*13fe0*/  BRA `(.L_x_19480) ;  /* 0x00000010004c7947 */ /* 0x000fec0003800000 */
.L_x_19499:
        /* <DEDUP_REMOVED lines=22> */
[----:B------:R-:W-:Y:S05]  /*14150*/  CALL.REL.NOINC `($__internal_33_$__cuda_sm20_div_rn_f64_full) ;  /* 0x00000968003c7944 */ /* 0x000fea0003c00000 */
.L_x_19514:
[----:B------:R-:W-:Y:S05]  /*14160*/  BSYNC B3 ;  /* 0x0000000000037941 */ /* 0x000fea0003800000 */
.L_x_19513:
        /* <DEDUP_REMOVED lines=23> */
[----:B------:R-:W-:Y:S05]  /*142e0*/  CALL.REL.NOINC `($__internal_33_$__cuda_sm20_div_rn_f64_full) ;  /* 0x0000096400d87944 */ /* 0x000fea0003c00000 */
[----:B------:R-:W-:Y:S02]  /*142f0*/  IMAD.MOV.U32 R4, RZ, RZ, R2 ;  /* 0x000000ffff047224 */ /* 0x000fe400078e0002 */
[----:B------:R-:W-:-:S07]  /*14300*/  IMAD.MOV.U32 R5, RZ, RZ, R3 ;  /* 0x000000ffff057224 */ /* 0x000fce00078e0003 */
.L_x_19516:
[----:B------:R-:W-:Y:S05]  /*14310*/  BSYNC B3 ;  /* 0x0000000000037941 */ /* 0x000fea0003800000 */
.L_x_19515:
        /* <DEDUP_REMOVED lines=136> */
.L_x_19518:
[----:B------:R-:W-:Y:S05]  /*14ba0*/  BSYNC B0 ;  /* 0x0000000000007941 */ /* 0x000fea0003800000 */
.L_x_19517:
[----:B------:R-:W-:Y:S04]  /*14bb0*/  BSSY B3, `(.L_x_19519) ;  /* 0x0000008000037945 */ /* 0x000fe80003800000 */
[----:B------:R-:W-:Y:S05]  /*14bc0*/  @P3 BRA P5, `(.L_x_19520) ;  /* 0x0000000000183947 */ /* 0x000fea0002800000 */
[----:B------:R-:W-:Y:S01]  /*14bd0*/  MOV R6, R44 ;  /* 0x0000002c00067202 */ /* 0x000fe20000000f00 */
[----:B------:R-:W-:Y:S01]  /*14be0*/  IMAD.MOV.U32 R5, RZ, RZ, R45 ;  /* 0x000000ffff057224 */ /* 0x000fe200078e002d */
[----:B------:R-:W-:Y:S01]  /*14bf0*/  MOV R4, 0x14c30 ;  /* 0x00014c3000047802 */ /* 0x000fe20000000f00 */
[----:B------:R-:W-:Y:S02]  /*14c00*/  IMAD.MOV.U32 R2, RZ, RZ, R48 ;  /* 0x000000ffff027224 */ /* 0x000fe400078e0030 */
[----:B------:R-:W-:-:S07]  /*14c10*/  IMAD.MOV.U32 R3, RZ, RZ, R49 ;  /* 0x000000ffff037224 */ /* 0x000fce00078e0031 */
[----:B------:R-:W-:Y:S05]  /*14c20*/  CALL.REL.NOINC `($__internal_33_$__cuda_sm20_div_rn_f64_full) ;  /* 0x0000095c00887944 */ /* 0x000fea0003c00000 */
.L_x_19520:
[----:B------:R-:W-:Y:S05]  /*14c30*/  BSYNC B3 ;  /* 0x0000000000037941 */ /* 0x000fea0003800000 */
.L_x_19519:
        /* <DEDUP_REMOVED lines=74> */
.L_x_19522:
[----:B------:R-:W-:Y:S05]  /*150e0*/  BSYNC B0 ;  /* 0x0000000000007941 */ /* 0x000fea0003800000 */
.L_x_19521:
[----:B------:R-:W-:Y:S02]  /*150f0*/  LOP3.LUT R3, R7, 0x80000000, R19, 0xb8, !PT ;  /* 0x8000000007037812 */ /* 0x000fe400078eb813 */
[----:B------:R-:W-:Y:S02]  /*15100*/  FSEL R6, R4, R6, P1 ;  /* 0x0000000604067208 */ /* 0x000fe40000800000 */
[----:B------:R-:W-:-:S07]  /*15110*/  FSEL R7, R5, R3, P1 ;  /* 0x0000000305077208 */ /* 0x000fce0000800000 */
.L_x_19480:
[----:B------:R-:W-:Y:S05]  /*15120*/  BSYNC B2 ;  /* 0x0000000000027941 */ /* 0x000fea0003800000 */
.L_x_19469:
        /* <DEDUP_REMOVED lines=8> */
.L_x_19390:
        /* <DEDUP_REMOVED lines=17> */
.L_x_19392:
[----:B------:R-:W-:Y:S05]  /*152c0*/  BSYNC B1 ;  /* 0x0000000000017941 */ /* 0x000fea0003800000 */
.L_x_19389:
        /* <DEDUP_REMOVED lines=132> */
[----:B------:R-:W-:Y:S05]  /*15b10*/  CALL.REL.NOINC `($__internal_34_$__cuda_sm20_dsqrt_rn_f64_mediumpath_v1) ;  /* 0x0000095400607944 */ /* 0x000fea0003c00000 */
[----:B------:R-:W-:-:S07]  /*15b20*/  IMAD.MOV.U32 R2, RZ, RZ, R4 ;  /* 0x000000ffff027224 */ /* 0x000fce00078e0004 */
.L_x_19530:
[----:B------:R-:W-:Y:S05]  /*15b30*/  BSYNC B3 ;  /* 0x0000000000037941 */ /* 0x000fea0003800000 */
.L_x_19529:
        /* <DEDUP_REMOVED lines=82> */
.L_x_19528:
        /* <DEDUP_REMOVED lines=36> */
.L_x_19538:
[----:B------:R-:W-:Y:S05]  /*162a0*/  BSYNC B4 ;  /* 0x0000000000047941 */ /* 0x000fea0003800000 */
.L_x_19537:
[----:B------:R-:W-:Y:S02]  /*162b0*/  IMAD.MOV.U32 R52, RZ, RZ, R2 ;  /* 0x000000ffff347224 */ /* 0x000fe400078e0002 */
[----:B------:R-:W-:Y:S01]  /*162c0*/  IMAD.MOV.U32 R53, RZ, RZ, R3 ;  /* 0x000000ffff357224 */ /* 0x000fe200078e0003 */
[----:B------:R-:W-:Y:S06]  /*162d0*/  BRA `(.L_x_19536) ;  /* 0x0000000000047947 */ /* 0x000fec0003800000 */
.L_x_19535:
[----:B------:R-:W-:-:S11]  /*162e0*/  DADD R52, -R62, R50 ;  /* 0x000000003e347229 */ /* 0x000fd60000000132 */
.L_x_19536:
[----:B------:R-:W-:Y:S05]  /*162f0*/  BSYNC B3 ;  /* 0x0000000000037941 */ /* 0x000fea0003800000 */
.L_x_19534:
        /* <DEDUP_REMOVED lines=31> */
.L_x_19543:
[----:B------:R-:W-:Y:S05]  /*164f0*/  BSYNC B4 ;  /* 0x0000000000047941 */ /* 0x000fea0003800000 */
.L_x_19542:
[----:B------:R-:W-:Y:S05]  /*16500*/  BRA `(.L_x_19541) ;  /* 0x0000000000047947 */ /* 0x000fea0003800000 */
.L_x_19540:
[----:B------:R-:W-:-:S11]  /*16510*/  DADD R2, R46, -R8 ;  /* 0x000000002e027229 */ /* 0x000fd60000000808 */
.L_x_19541:
[----:B------:R-:W-:Y:S05]  /*16520*/  BSYNC B3 ;  /* 0x0000000000037941 */ /* 0x000fea0003800000 */
.L_x_19539:
        /* <DEDUP_REMOVED lines=26> */
[----:B------:R-:W-:Y:S05]  /*166d0*/  CALL.REL.NOINC `($__internal_34_$__cuda_sm20_dsqrt_rn_f64_mediumpath_v1) ;  /* 0x0000094800707944 */ /* 0x000fea0003c00000 */
[----:B------:R-:W-:Y:S01]  /*166e0*/  MOV R6, R4 ;  /* 0x0000000400067202 */ /* 0x000fe20000000f00 */
[----:B------:R-:W-:-:S07]  /*166f0*/  IMAD.MOV.U32 R7, RZ, RZ, R3 ;  /* 0x000000ffff077224 */ /* 0x000fce00078e0003 */
.L_x_19545:
[----:B------:R-:W-:Y:S05]  /*16700*/  BSYNC B3 ;  /* 0x0000000000037941 */ /* 0x000fea0003800000 */
.L_x_19544:
        /* <DEDUP_REMOVED lines=86> */
.L_x_19546:
        /* <DEDUP_REMOVED lines=22> */
.L_x_19548:
[----:B------:R-:W-:Y:S05]  /*16dd0*/  BSYNC B3 ;  /* 0x0000000000037941 */ /* 0x000fea0003800000 */
.L_x_19547:
        /* <DEDUP_REMOVED lines=30> */
.L_x_19533:
        /* <DEDUP_REMOVED lines=25> */
.L_x_19551:
[----:B------:R-:W-:Y:S05]  /*17150*/  BSYNC B3 ;  /* 0x0000000000037941 */ /* 0x000fea0003800000 */
.L_x_19550:
        /* <DEDUP_REMOVED lines=27> */
.L_x_19554:
[----:B------:R-:W-:Y:S05]  /*17310*/  BSYNC B3 ;  /* 0x0000000000037941 */ /* 0x000fea0003800000 */
.L_x_19553:
        /* <DEDUP_REMOVED lines=30> */
.L_x_19552:
        /* <DEDUP_REMOVED lines=76> */
.L_x_19555:
[----:B------:R-:W-:Y:S01]  /*179c0*/  IMAD.MOV.U32 R2, RZ, RZ, 0x0 ;  /* 0x00000000ff027424 */ /* 0x000fe200078e00ff */
[----:B------:R-:W-:Y:S01]  /*179d0*/  FSETP.NEU.FTZ.AND P0, PT, R5, RZ, PT ;  /* 0x000000ff0500720b */ /* 0x000fe20003f1d000 */
[----:B------:R-:W-:-:S06]  /*179e0*/  IMAD.MOV.U32 R3, RZ, RZ, 0x7ff00000 ;  /* 0x7ff00000ff037424 */ /* 0x000fcc00078e00ff */
[----:B------:R-:W-:-:S10]  /*179f0*/  DFMA R2, R4, R2, +INF ;  /* 0x7ff000000402742b */ /* 0x000fd40000000002 */
[----:B------:R-:W-:Y:S02]  /*17a00*/  FSEL R64, R2, RZ, P0 ;  /* 0x000000ff02407208 */ /* 0x000fe40000000000 */
[----:B------:R-:W-:Y:S01]  /*17a10*/  FSEL R65, R3, -QNAN , P0 ;  /* 0xfff0000003417808 */ /* 0x000fe20000000000 */
[----:B------:R-:W-:Y:S06]  /*17a20*/  BRA `(.L_x_19531) ;  /* 0x00000004003c7947 */ /* 0x000fec0003800000 */
.L_x_19549:
        /* <DEDUP_REMOVED lines=24> */
[----:B------:R-:W-:Y:S05]  /*17bb0*/  CALL.REL.NOINC `($__internal_34_$__cuda_sm20_dsqrt_rn_f64_mediumpath_v1) ;  /* 0x0000093400387944 */ /* 0x000fea0003c00000 */
[----:B------:R-:W-:-:S07]  /*17bc0*/  IMAD.MOV.U32 R5, RZ, RZ, R3 ;  /* 0x000000ffff057224 */ /* 0x000fce00078e0003 */
.L_x_19557:
[----:B------:R-:W-:Y:S05]  /*17bd0*/  BSYNC B3 ;  /* 0x0000000000037941 */ /* 0x000fea0003800000 */
.L_x_19556:
        /* <DEDUP_REMOVED lines=21> */
.L_x_19559:
[----:B------:R-:W-:Y:S05]  /*17d30*/  BSYNC B3 ;  /* 0x0000000000037941 */ /* 0x000fea0003800000 */
.L_x_19558:
[----:B------:R-:W-:Y:S02]  /*17d40*/  IMAD.MOV.U32 R64, RZ, RZ, R2 ;  /* 0x000000ffff407224 */ /* 0x000fe400078e0002 */
[----:B------:R-:W-:Y:S01]  /*17d50*/  IMAD.MOV.U32 R65, RZ, RZ, R3 ;  /* 0x000000ffff417224 */ /* 0x000fe200078e0003 */
[----:B------:R-:W-:Y:S06]  /*17d60*/  BRA `(.L_x_19531) ;  /* 0x00000000006c7947 */ /* 0x000fec0003800000 */
.L_x_19532:
        /* <DEDUP_REMOVED lines=24> */
.L_x_19561:
[----:B------:R-:W-:Y:S05]  /*17ef0*/  BSYNC B3 ;  /* 0x0000000000037941 */ /* 0x000fea0003800000 */
.L_x_19560:
[----:B------:R-:W-:Y:S01]  /*17f00*/  IMAD.MOV.U32 R64, RZ, RZ, R4 ;  /* 0x000000ffff407224 */ /* 0x000fe200078e0004 */
[----:B------:R-:W-:-:S07]  /*17f10*/  MOV R65, R5 ;  /* 0x0000000500417202 */ /* 0x000fce0000000f00 */
.L_x_19531:
[----:B------:R-:W-:Y:S05]  /*17f20*/  BSYNC B2 ;  /* 0x0000000000027941 */ /* 0x000fea0003800000 */
.L_x_19527:
        /* <DEDUP_REMOVED lines=25> */
.L_x_19566:
[----:B------:R-:W-:Y:S05]  /*180c0*/  BSYNC B4 ;  /* 0x0000000000047941 */ /* 0x000fea0003800000 */
.L_x_19565:
        /* <DEDUP_REMOVED lines=49> */
.L_x_19568:
        /* <DEDUP_REMOVED lines=71> */
.L_x_19567:
        /* <DEDUP_REMOVED lines=37> */
.L_x_19577:
[----:B------:R-:W-:Y:S05]  /*18aa0*/  BSYNC B6 ;  /* 0x0000000000067941 */ /* 0x000fea0003800000 */
.L_x_19576:
[----:B------:R-:W-:Y:S01]  /*18ab0*/  IMAD.MOV.U32 R52, RZ, RZ, R2 ;  /* 0x000000ffff347224 */ /* 0x000fe200078e0002 */
[----:B------:R-:W-:Y:S01]  /*18ac0*/  MOV R53, R3 ;  /* 0x0000000300357202 */ /* 0x000fe20000000f00 */
[----:B------:R-:W-:Y:S06]  /*18ad0*/  BRA `(.L_x_19575) ;  /* 0x0000000000047947 */ /* 0x000fec0003800000 */
.L_x_19574:
[----:B------:R-:W-:-:S11]  /*18ae0*/  DADD R52, -R62, R50 ;  /* 0x000000003e347229 */ /* 0x000fd60000000132 */
.L_x_19575:
[----:B------:R-:W-:Y:S05]  /*18af0*/  BSYNC B5 ;  /* 0x0000000000057941 */ /* 0x000fea0003800000 */
.L_x_19573:
        /* <DEDUP_REMOVED lines=28> */
.L_x_19582:
[----:B------:R-:W-:Y:S05]  /*18cc0*/  BSYNC B6 ;  /* 0x0000000000067941 */ /* 0x000fea0003800000 */
.L_x_19581:
[----:B------:R-:W-:Y:S02]  /*18cd0*/  IMAD.MOV.U32 R68, RZ, RZ, R2 ;  /* 0x000000ffff447224 */ /* 0x000fe400078e0002 */
[----:B------:R-:W-:Y:S01]  /*18ce0*/  IMAD.MOV.U32 R69, RZ, RZ, R3 ;  /* 0x000000ffff457224 */ /* 0x000fe200078e0003 */
[----:B------:R-:W-:Y:S06]  /*18cf0*/  BRA `(.L_x_19580) ;  /* 0x0000000000047947 */ /* 0x000fec0003800000 */
.L_x_19579:
[----:B------:R-:W-:-:S11]  /*18d00*/  DADD R68, -R48, R46 ;  /* 0x0000000030447229 */ /* 0x000fd6000000012e */
.L_x_19580:
[----:B------:R-:W-:Y:S05]  /*18d10*/  BSYNC B5 ;  /* 0x0000000000057941 */ /* 0x000fea0003800000 */
.L_x_19578:
        /* <DEDUP_REMOVED lines=26> */
[----:B------:R-:W-:-:S07]  /*18ec0*/  MOV R5, R3 ;  /* 0x0000000300057202 */ /* 0x000fce0000000f00 */
.L_x_19584:
[----:B------:R-:W-:Y:S05]  /*18ed0*/  BSYNC B5 ;  /* 0x0000000000057941 */ /* 0x000fea0003800000 */
.L_x_19583:
[----:B------:R-:W-:Y:S02]  /*18ee0*/  IMAD.MOV.U32 R46, RZ, RZ, R4 ;  /* 0x000000ffff2e7224 */ /* 0x000fe400078e0004 */
[----:B------:R-:W-:Y:S01]  /*18ef0*/  IMAD.MOV.U32 R47, RZ, RZ, R5 ;  /* 0x000000ffff2f7224 */ /* 0x000fe200078e0005 */
[----:B------:R-:W-:Y:S06]  /*18f00*/  BRA `(.L_x_19585) ;  /* 0x0000000800347947 */ /* 0x000fec0003800000 */
.L_x_19572:
        /* <DEDUP_REMOVED lines=25> */
[----:B------:R-:W-:Y:S05]  /*190a0*/  CALL.REL.NOINC `($__internal_34_$__cuda_sm20_dsqrt_rn_f64_mediumpath_v1) ;  /* 0x0000091c00fc7944 */ /* 0x000fea0003c00000 */
[----:B------:R-:W-:-:S07]  /*190b0*/  IMAD.MOV.U32 R5, RZ, RZ, R3 ;  /* 0x000000ffff057224 */ /* 0x000fce00078e0003 */
.L_x_19588:
[----:B------:R-:W-:Y:S05]  /*190c0*/  BSYNC B5 ;  /* 0x0000000000057941 */ /* 0x000fea0003800000 */
.L_x_19587:
[----:B------:R-:W-:Y:S02]  /*190d0*/  IMAD.MOV.U32 R46, RZ, RZ, R4 ;  /* 0x000000ffff2e7224 */ /* 0x000fe400078e0004 */
[----:B------:R-:W-:Y:S01]  /*190e0*/  IMAD.MOV.U32 R47, RZ, RZ, R5 ;  /* 0x000000ffff2f7224 */ /* 0x000fe200078e0005 */
[----:B------:R-:W-:Y:S06]  /*190f0*/  BRA `(.L_x_19585) ;  /* 0x0000000400b87947 */ /* 0x000fec0003800000 */
.L_x_19586:
        /* <DEDUP_REMOVED lines=26> */
[----:B------:R-:W-:Y:S01]  /*192a0*/  IMAD.MOV.U32 R8, RZ, RZ, R4 ;  /* 0x000000ffff087224 */ /* 0x000fe200078e0004 */
[----:B------:R-:W-:-:S07]  /*192b0*/  MOV R9, R3 ;  /* 0x0000000300097202 */ /* 0x000fce0000000f00 */
.L_x_19590:
[----:B------:R-:W-:Y:S05]  /*192c0*/  BSYNC B5 ;  /* 0x0000000000057941 */ /* 0x000fea0003800000 */
.L_x_19589:
        /* <DEDUP_REMOVED lines=21> */
.L_x_19592:
[----:B------:R-:W-:Y:S05]  /*19420*/  BSYNC B5 ;  /* 0x0000000000057941 */ /* 0x000fea0003800000 */
.L_x_19591:
[----:B------:R-:W-:Y:S01]  /*19430*/  DMUL R66, R66, 8.11296384146066816958e+31 ;  /* 0x4690000042427828 */ /* 0x000fe20000000000 */
[----:B------:R-:W-:Y:S02]  /*19440*/  IMAD.MOV.U32 R46, RZ, RZ, R2 ;  /* 0x000000ffff2e7224 */ /* 0x000fe400078e0002 */
[----:B------:R-:W-:Y:S01]  /*19450*/  IMAD.MOV.U32 R47, RZ, RZ, R3 ;  /* 0x000000ffff2f7224 */ /* 0x000fe200078e0003 */
[----:B------:R-:W-:Y:S07]  /*19460*/  BRA `(.L_x_19585) ;  /* 0x0000000000dc7947 */ /* 0x000fee0003800000 */
.L_x_19571:
        /* <DEDUP_REMOVED lines=22> */
[----:B------:R-:W-:Y:S01]  /*195d0*/  MOV R46, R4 ;  /* 0x00000004002e7202 */ /* 0x000fe20000000f00 */
[----:B------:R-:W-:-:S07]  /*195e0*/  IMAD.MOV.U32 R47, RZ, RZ, R3 ;  /* 0x000000ffff2f7224 */ /* 0x000fce00078e0003 */
.L_x_19594:
[----:B------:R-:W-:Y:S05]  /*195f0*/  BSYNC B5 ;  /* 0x0000000000057941 */ /* 0x000fea0003800000 */
.L_x_19593:
        /* <DEDUP_REMOVED lines=28> */
.L_x_19596:
[----:B------:R-:W-:Y:S05]  /*197c0*/  BSYNC B5 ;  /* 0x0000000000057941 */ /* 0x000fea0003800000 */
.L_x_19595:
[----:B------:R-:W-:-:S11]  /*197d0*/  DMUL R46, R2, R46 ;  /* 0x0000002e022e7228 */ /* 0x000fd60000000000 */
.L_x_19585:
[----:B------:R-:W-:Y:S05]  /*197e0*/  BSYNC B4 ;  /* 0x0000000000047941 */ /* 0x000fea0003800000 */
.L_x_19570:
[----:B------:R-:W-:Y:S05]  /*197f0*/  BRA `(.L_x_19597) ;  /* 0x0000000000087947 */ /* 0x000fea0003800000 */
.L_x_19564:
[----:B------:R-:W-:Y:S02]  /*19800*/  DMUL R46, R44, 9.00719925474099200000e+15 ;  /* 0x434000002c2e7828 */ /* 0x000fe40000000000 */
[----:B------:R-:W-:-:S11]  /*19810*/  DMUL R66, R66, 9.00719925474099200000e+15 ;  /* 0x4340000042427828 */ /* 0x000fd60000000000 */
.L_x_19597:
[----:B------:R-:W-:Y:S05]  /*19820*/  BSYNC B2 ;  /* 0x0000000000027941 */ /* 0x000fea0003800000 */
.L_x_19563:
        /* <DEDUP_REMOVED lines=28> */
.L_x_19599:
[----:B------:R-:W-:Y:S05]  /*199f0*/  BSYNC B2 ;  /* 0x0000000000027941 */ /* 0x000fea0003800000 */
.L_x_19598:
        /* <DEDUP_REMOVED lines=82> */
.L_x_19601:
[----:B------:R-:W-:Y:S02]  /*19f20*/  FSEL R2, RZ, 3.37028055040000000000e+12, P1 ;  /* 0x54442d18ff027808 */ /* 0x000fe40000800000 */
[----:B------:R-:W-:-:S07]  /*19f30*/  FSEL R3, RZ, 2.1426990032196044922, P1 ;  /* 0x400921fbff037808 */ /* 0x000fce0000800000 */
.L_x_19602:
[----:B------:R-:W-:Y:S05]  /*19f40*/  BSYNC B0 ;  /* 0x0000000000007941 */ /* 0x000fea0003800000 */
.L_x_19600:
[----:B------:R-:W-:Y:S01]  /*19f50*/  DADD R46, |R46|, |R66| ;  /* 0x000000002e2e7229 */ /* 0x000fe20000000642 */
[----:B------:R-:W-:-:S07]  /*19f60*/  LOP3.LUT R67, R3, 0x80000000, R67, 0xb8, !PT ;  /* 0x8000000003437812 */ /* 0x000fce00078eb843 */
[----:B------:R-:W-:-:S06]  /*19f70*/  DSETP.GTU.AND P0, PT, |R46|, +INF , PT ;  /* 0x7ff000002e00742a */ /* 0x000fcc0003f0c200 */
[----:B------:R-:W-:Y:S02]  /*19f80*/  FSEL R2, R46, R2, P0 ;  /* 0x000000022e027208 */ /* 0x000fe40000000000 */
[----:B------:R-:W-:-:S07]  /*19f90*/  FSEL R3, R47, R67, P0 ;  /* 0x000000432f037208 */ /* 0x000fce0000000000 */
.L_x_19569:
[----:B------:R-:W-:Y:S05]  /*19fa0*/  BSYNC B3 ;  /* 0x0000000000037941 */ /* 0x000fea0003800000 */
.L_x_19562:
[----:B------:R-:W-:Y:S01]  /*19fb0*/  LOP3.LUT R23, R3, 0x80000000, R23, 0xb8, !PT ;  /* 0x8000000003177812 */ /* 0x000fe200078eb817 */
[----:B------:R-:W-:Y:S01]  /*19fc0*/  IMAD.MOV.U32 R22, RZ, RZ, R2 ;  /* 0x000000ffff167224 */ /* 0x000fe200078e0002 */
[----:B------:R-:W-:Y:S02]  /*19fd0*/  LOP3.LUT R21, R65, 0x80000000, R21, 0xb8, !PT ;  /* 0x8000000041157812 */ /* 0x000fe400078eb815 */
[----:B------:R-:W-:Y:S01]  /*19fe0*/  MOV R20, R64 ;  /* 0x0000004000147202 */ /* 0x000fe20000000f00 */
[----:B------:R-:W-:Y:S06]  /*19ff0*/  BRA `(.L_x_19526) ;  /* 0x0000005800e07947 */ /* 0x000fec0003800000 */
.L_x_19525:
        /* <DEDUP_REMOVED lines=113> */
.L_x_19608:
[----:B------:R-:W-:Y:S05]  /*1a710*/  BSYNC B0 ;  /* 0x0000000000007941 */ /* 0x000fea0003800000 */
.L_x_19607:
        /* <DEDUP_REMOVED lines=8> */
.L_x_19610:
[----:B------:R-:W-:Y:S05]  /*1a7a0*/  BSYNC B3 ;  /* 0x0000000000037941 */ /* 0x000fea0003800000 */
.L_x_19609:
        /* <DEDUP_REMOVED lines=82> */
.L_x_19612:
[----:B------:R-:W-:-:S04]  /*1acd0*/  ISETP.GE.AND P0, PT, R45, RZ, PT ;  /* 0x000000ff2d00720c */ /* 0x000fc80003f06270 */
[----:B------:R-:W-:Y:S02]  /*1ace0*/  FSEL R6, RZ, 3.37028055040000000000e+12, P0 ;  /* 0x54442d18ff067808 */ /* 0x000fe40000000000 */
[----:B------:R-:W-:-:S07]  /*1acf0*/  FSEL R7, RZ, 2.1426990032196044922, P0 ;  /* 0x400921fbff077808 */ /* 0x000fce0000000000 */
.L_x_19613:
[----:B------:R-:W-:Y:S05]  /*1ad00*/  BSYNC B0 ;  /* 0x0000000000007941 */ /* 0x000fea0003800000 */
.L_x_19611:
[----:B------:R-:W-:Y:S01]  /*1ad10*/  DADD R2, |R20|, |R22| ;  /* 0x0000000014027229 */ /* 0x000fe20000000616 */
[----:B------:R-:W-:Y:S01]  /*1ad20*/  LOP3.LUT R11, R7, 0x80000000, R11, 0xb8, !PT ;  /* 0x80000000070b7812 */ /* 0x000fe200078eb80b */
[----:B------:R-:W-:-:S06]  /*1ad30*/  DMUL R46, R46, 0.5 ;  /* 0x3fe000002e2e7828 */ /* 0x000fcc0000000000 */
[----:B------:R-:W-:-:S06]  /*1ad40*/  DSETP.GTU.AND P0, PT, |R2|, +INF , PT ;  /* 0x7ff000000200742a */ /* 0x000fcc0003f0c200 */
[----:B------:R-:W-:Y:S02]  /*1ad50*/  FSEL R6, R2, R6, P0 ;  /* 0x0000000602067208 */ /* 0x000fe40000000000 */
[----:B------:R-:W-:Y:S01]  /*1ad60*/  FSEL R7, R3, R11, P0 ;  /* 0x0000000b03077208 */ /* 0x000fe20000000000 */
[----:B------:R-:W-:Y:S06]  /*1ad70*/  BRA `(.L_x_19614) ;  /* 0x0000004c00187947 */ /* 0x000fec0003800000 */
.L_x_19606:
        /* <DEDUP_REMOVED lines=135> */
.L_x_19616:
[----:B------:R-:W-:Y:S05]  /*1b5f0*/  BSYNC B0 ;  /* 0x0000000000007941 */ /* 0x000fea0003800000 */
.L_x_19615:
        /* <DEDUP_REMOVED lines=8> */
.L_x_19618:
[----:B------:R-:W-:Y:S05]  /*1b680*/  BSYNC B3 ;  /* 0x0000000000037941 */ /* 0x000fea0003800000 */
.L_x_19617:
        /* <DEDUP_REMOVED lines=82> */
.L_x_19620:
[----:B------:R-:W-:-:S04]  /*1bbb0*/  ISETP.GE.AND P0, PT, R45, RZ, PT ;  /* 0x000000ff2d00720c */ /* 0x000fc80003f06270 */
[----:B------:R-:W-:Y:S02]  /*1bbc0*/  FSEL R6, RZ, 3.37028055040000000000e+12, P0 ;  /* 0x54442d18ff067808 */ /* 0x000fe40000000000 */
[----:B------:R-:W-:-:S07]  /*1bbd0*/  FSEL R7, RZ, 2.1426990032196044922, P0 ;  /* 0x400921fbff077808 */ /* 0x000fce0000000000 */
.L_x_19621:
[----:B------:R-:W-:Y:S05]  /*1bbe0*/  BSYNC B0 ;  /* 0x0000000000007941 */ /* 0x000fea0003800000 */
.L_x_19619:
[----:B------:R-:W-:Y:S01]  /*1bbf0*/  DADD R2, |R20|, |R22| ;  /* 0x0000000014027229 */ /* 0x000fe20000000616 */
[----:B------:R-:W-:-:S07]  /*1bc00*/  LOP3.LUT R11, R7, 0x80000000, R11, 0xb8, !PT ;  /* 0x80000000070b7812 */ /* 0x000fce00078eb80b */
[----:B------:R-:W-:-:S06]  /*1bc10*/  DSETP.GTU.AND P0, PT, |R2|, +INF , PT ;  /* 0x7ff000000200742a */ /* 0x000fcc0003f0c200 */
[----:B------:R-:W-:Y:S02]  /*1bc20*/  FSEL R6, R2, R6, P0 ;  /* 0x0000000602067208 */ /* 0x000fe40000000000 */
[----:B------:R-:W-:Y:S01]  /*1bc30*/  FSEL R7, R3, R11, P0 ;  /* 0x0000000b03077208 */ /* 0x000fe20000000000 */
[----:B------:R-:W-:Y:S06]  /*1bc40*/  BRA `(.L_x_19614) ;  /* 0x0000003c00647947 */ /* 0x000fec0003800000 */
.L_x_19605:
        /* <DEDUP_REMOVED lines=23> */
.L_x_19623:
[----:B------:R-:W-:Y:S05]  /*1bdc0*/  BSYNC B3 ;  /* 0x0000000000037941 */ /* 0x000fea0003800000 */
.L_x_19622:
        /* <DEDUP_REMOVED lines=23> */
[----:B------:R-:W-:Y:S05]  /*1bf40*/  CALL.REL.NOINC `($__internal_33_$__cuda_sm20_div_rn_f64_full) ;  /* 0x000008e800c07944 */ /* 0x000fea0003c00000 */
[----:B------:R-:W-:Y:S02]  /*1bf50*/  IMAD.MOV.U32 R4, RZ, RZ, R2 ;  /* 0x000000ffff047224 */ /* 0x000fe400078e0002 */
[----:B------:R-:W-:-:S07]  /*1bf60*/  IMAD.MOV.U32 R5, RZ, RZ, R3 ;  /* 0x000000ffff057224 */ /* 0x000fce00078e0003 */
.L_x_19625:
[----:B------:R-:W-:Y:S05]  /*1bf70*/  BSYNC B3 ;  /* 0x0000000000037941 */ /* 0x000fea0003800000 */
.L_x_19624:
        /* <DEDUP_REMOVED lines=136> */
.L_x_19627:
[----:B------:R-:W-:Y:S05]  /*1c800*/  BSYNC B0 ;  /* 0x0000000000007941 */ /* 0x000fea0003800000 */
.L_x_19626:
        /* <DEDUP_REMOVED lines=8> */
.L_x_19629:
[----:B------:R-:W-:Y:S05]  /*1c890*/  BSYNC B3 ;  /* 0x0000000000037941 */ /* 0x000fea0003800000 */
.L_x_19628:
        /* <DEDUP_REMOVED lines=82> */
.L_x_19631:
[----:B------:R-:W-:-:S04]  /*1cdc0*/  ISETP.GE.AND P0, PT, R45, RZ, PT ;  /* 0x000000ff2d00720c */ /* 0x000fc80003f06270 */
[----:B------:R-:W-:Y:S02]  /*1cdd0*/  FSEL R6, RZ, 3.37028055040000000000e+12, P0 ;  /* 0x54442d18ff067808 */ /* 0x000fe40000000000 */
[----:B------:R-:W-:-:S07]  /*1cde0*/  FSEL R7, RZ, 2.1426990032196044922, P0 ;  /* 0x400921fbff077808 */ /* 0x000fce0000000000 */
.L_x_19632:
[----:B------:R-:W-:Y:S05]  /*1cdf0*/  BSYNC B0 ;  /* 0x0000000000007941 */ /* 0x000fea0003800000 */
.L_x_19630:
[----:B------:R-:W-:Y:S01]  /*1ce00*/  DADD R2, |R20|, |R22| ;  /* 0x0000000014027229 */ /* 0x000fe20000000616 */
[----:B------:R-:W-:Y:S01]  /*1ce10*/  LOP3.LUT R11, R7, 0x80000000, R11, 0xb8, !PT ;  /* 0x80000000070b7812 */ /* 0x000fe200078eb80b */
[----:B------:R-:W-:-:S06]  /*1ce20*/  DADD R46, R46, 1 ;  /* 0x3ff000002e2e7429 */ /* 0x000fcc0000000000 */
[----:B------:R-:W-:-:S06]  /*1ce30*/  DSETP.GTU.AND P0, PT, |R2|, +INF , PT ;  /* 0x7ff000000200742a */ /* 0x000fcc0003f0c200 */
[----:B------:R-:W-:Y:S02]  /*1ce40*/  FSEL R6, R2, R6, P0 ;  /* 0x0000000602067208 */ /* 0x000fe40000000000 */
[----:B------:R-:W-:Y:S01]  /*1ce50*/  FSEL R7, R3, R11, P0 ;  /* 0x0000000b03077208 */ /* 0x000fe20000000000 */
[----:B------:R-:W-:Y:S06]  /*1ce60*/  BRA `(.L_x_19614) ;  /* 0x0000002800dc7947 */ /* 0x000fec0003800000 */
.L_x_19604:
        /* <DEDUP_REMOVED lines=108> */
.L_x_19636:
[----:B------:R-:W-:Y:S05]  /*1d530*/  BSYNC B0 ;  /* 0x0000000000007941 */ /* 0x000fea0003800000 */
.L_x_19635:
        /* <DEDUP_REMOVED lines=8> */
.L_x_19638:
[----:B------:R-:W-:Y:S05]  /*1d5c0*/  BSYNC B3 ;  /* 0x0000000000037941 */ /* 0x000fea0003800000 */
.L_x_19637:
        /* <DEDUP_REMOVED lines=73> */
.L_x_19640:
[----:B------:R-:W-:Y:S05]  /*1da60*/  BSYNC B0 ;  /* 0x0000000000007941 */ /* 0x000fea0003800000 */
.L_x_19639:
[----:B------:R-:W-:Y:S01]  /*1da70*/  LOP3.LUT R3, R7, 0x80000000, R23, 0xb8, !PT ;  /* 0x8000000007037812 */ /* 0x000fe200078eb817 */
[----:B------:R-:W-:Y:S01]  /*1da80*/  DMUL R46, R46, 0.5 ;  /* 0x3fe000002e2e7828 */ /* 0x000fe20000000000 */
[----:B------:R-:W-:Y:S02]  /*1da90*/  FSEL R6, R4, R6, P0 ;  /* 0x0000000604067208 */ /* 0x000fe40000000000 */
[----:B------:R-:W-:Y:S01]  /*1daa0*/  FSEL R7, R5, R3, P0 ;  /* 0x0000000305077208 */ /* 0x000fe20000000000 */
[----:B------:R-:W-:Y:S07]  /*1dab0*/  BRA `(.L_x_19614) ;  /* 0x0000001c00c87947 */ /* 0x000fee0003800000 */
.L_x_19634:
        /* <DEDUP_REMOVED lines=135> */
.L_x_19642:
[----:B------:R-:W-:Y:S05]  /*1e330*/  BSYNC B0 ;  /* 0x0000000000007941 */ /* 0x000fea0003800000 */
.L_x_19641:
        /* <DEDUP_REMOVED lines=8> */
.L_x_19644:
[----:B------:R-:W-:Y:S05]  /*1e3c0*/  BSYNC B3 ;  /* 0x0000000000037941 */ /* 0x000fea0003800000 */
.L_x_19643:
        /* <DEDUP_REMOVED lines=73> */
.L_x_19646:
[----:B------:R-:W-:Y:S05]  /*1e860*/  BSYNC B0 ;  /* 0x0000000000007941 */ /* 0x000fea0003800000 */
.L_x_19645:
[----:B------:R-:W-:Y:S02]  /*1e870*/  LOP3.LUT R3, R7, 0x80000000, R23, 0xb8, !PT ;  /* 0x8000000007037812 */ /* 0x000fe400078eb817 */
[----:B------:R-:W-:Y:S02]  /*1e880*/  FSEL R6, R4, R6, P1 ;  /* 0x0000000604067208 */ /* 0x000fe40000800000 */
[----:B------:R-:W-:Y:S01]  /*1e890*/  FSEL R7, R5, R3, P1 ;  /* 0x0000000305077208 */ /* 0x000fe20000800000 */
[----:B------:R-:W-:Y:S06]  /*1e8a0*/  BRA `(.L_x_19614) ;  /* 0x00000010004c7947 */ /* 0x000fec0003800000 */
.L_x_19633:
        /* <DEDUP_REMOVED lines=23> */
.L_x_19648:
[----:B------:R-:W-:Y:S05]  /*1ea20*/  BSYNC B3 ;  /* 0x0000000000037941 */ /* 0x000fea0003800000 */
.L_x_19647:
        /* <DEDUP_REMOVED lines=23> */
[----:B------:R-:W-:Y:S05]  /*1eba0*/  CALL.REL.NOINC `($__internal_33_$__cuda_sm20_div_rn_f64_full) ;  /* 0x000008bc00a87944 */ /* 0x000fea0003c00000 */
[----:B------:R-:W-:Y:S02]  /*1ebb0*/  IMAD.MOV.U32 R4, RZ, RZ, R2 ;  /* 0x000000ffff047224 */ /* 0x000fe400078e0002 */
[----:B------:R-:W-:-:S07]  /*1ebc0*/  IMAD.MOV.U32 R5, RZ, RZ, R3 ;  /* 0x000000ffff057224 */ /* 0x000fce00078e0003 */
.L_x_19650:
[----:B------:R-:W-:Y:S05]  /*1ebd0*/  BSYNC B3 ;  /* 0x0000000000037941 */ /* 0x000fea0003800000 */
.L_x_19649:
        /* <DEDUP_REMOVED lines=136> */
.L_x_19652:
[----:B------:R-:W-:Y:S05]  /*1f460*/  BSYNC B0 ;  /* 0x0000000000007941 */ /* 0x000fea0003800000 */
.L_x_19651:
        /* <DEDUP_REMOVED lines=8> */
.L_x_19654:
[----:B------:R-:W-:Y:S05]  /*1f4f0*/  BSYNC B3 ;  /* 0x0000000000037941 */ /* 0x000fea0003800000 */
.L_x_19653:
        /* <DEDUP_REMOVED lines=74> */
.L_x_19656:
[----:B------:R-:W-:Y:S05]  /*1f9a0*/  BSYNC B0 ;  /* 0x0000000000007941 */ /* 0x000fea0003800000 */
.L_x_19655:
[----:B------:R-:W-:Y:S02]  /*1f9b0*/  LOP3.LUT R3, R7, 0x80000000, R23, 0xb8, !PT ;  /* 0x8000000007037812 */ /* 0x000fe400078eb817 */
[----:B------:R-:W-:Y:S02]  /*1f9c0*/  FSEL R6, R4, R6, P1 ;  /* 0x0000000604067208 */ /* 0x000fe40000800000 */
[----:B------:R-:W-:-:S07]  /*1f9d0*/  FSEL R7, R5, R3, P1 ;  /* 0x0000000305077208 */ /* 0x000fce0000800000 */
.L_x_19614:
[----:B------:R-:W-:Y:S05]  /*1f9e0*/  BSYNC B2 ;  /* 0x0000000000027941 */ /* 0x000fea0003800000 */
.L_x_19603:
        /* <DEDUP_REMOVED lines=8> */
.L_x_19524:
        /* <DEDUP_REMOVED lines=17> */
.L_x_19526:
[----:B------:R-:W-:Y:S05]  /*1fb80*/  BSYNC B1 ;  /* 0x0000000000017941 */ /* 0x000fea0003800000 */
.L_x_19523:
        /* <DEDUP_REMOVED lines=134> */
.L_x_19664:
[----:B------:R-:W-:Y:S05]  /*203f0*/  BSYNC B3 ;  /* 0x0000000000037941 */ /* 0x000fea0003800000 */
.L_x_19663:
        /* <DEDUP_REMOVED lines=82> */
.L_x_19662:
        /* <DEDUP_REMOVED lines=36> */
.L_x_19672:
[----:B------:R-:W-:Y:S05]  /*20b60*/  BSYNC B4 ;  /* 0x0000000000047941 */ /* 0x000fea0003800000 */
.L_x_19671:
[----:B------:R-:W-:Y:S02]  /*20b70*/  IMAD.MOV.U32 R52, RZ, RZ, R2 ;  /* 0x000000ffff347224 */ /* 0x000fe400078e0002 */
[----:B------:R-:W-:Y:S01]  /*20b80*/  IMAD.MOV.U32 R53, RZ, RZ, R3 ;  /* 0x000000ffff357224 */ /* 0x000fe200078e0003 */
[----:B------:R-:W-:Y:S06]  /*20b90*/  BRA `(.L_x_19670) ;  /* 0x0000000000047947 */ /* 0x000fec0003800000 */
.L_x_19669:
[----:B------:R-:W-:-:S11]  /*20ba0*/  DADD R52, -R62, R50 ;  /* 0x000000003e347229 */ /* 0x000fd60000000132 */
.L_x_19670:
[----:B------:R-:W-:Y:S05]  /*20bb0*/  BSYNC B3 ;  /* 0x0000000000037941 */ /* 0x000fea0003800000 */
.L_x_19668:
        /* <DEDUP_REMOVED lines=31> */
.L_x_19677:
[----:B------:R-:W-:Y:S05]  /*20db0*/  BSYNC B4 ;  /* 0x0000000000047941 */ /* 0x000fea0003800000 */
.L_x_19676:
[----:B------:R-:W-:Y:S05]  /*20dc0*/  BRA `(.L_x_19675) ;  /* 0x0000000000047947 */ /* 0x000fea0003800000 */
.L_x_19674:
[----:B------:R-:W-:-:S11]  /*20dd0*/  DADD R2, R46, -R8 ;  /* 0x000000002e027229 */ /* 0x000fd60000000808 */
.L_x_19675:
[----:B------:R-:W-:Y:S05]  /*20de0*/  BSYNC B3 ;  /* 0x0000000000037941 */ /* 0x000fea0003800000 */
.L_x_19673:
        /* <DEDUP_REMOVED lines=27> */
[----:B------:R-:W-:Y:S01]  /*20fa0*/  IMAD.MOV.U32 R6, RZ, RZ, R4 ;  /* 0x000000ffff067224 */ /* 0x000fe200078e0004 */
[----:B------:R-:W-:-:S07]  /*20fb0*/  MOV R7, R3 ;  /* 0x0000000300077202 */ /* 0x000fce0000000f00 */
.L_x_19679:
[----:B------:R-:W-:Y:S05]  /*20fc0*/  BSYNC B3 ;  /* 0x0000000000037941 */ /* 0x000fea0003800000 */
.L_x_19678:
        /* <DEDUP_REMOVED lines=86> */
.L_x_19680:
        /* <DEDUP_REMOVED lines=22> */
.L_x_19682:
[----:B------:R-:W-:Y:S05]  /*21690*/  BSYNC B3 ;  /* 0x0000000000037941 */ /* 0x000fea0003800000 */
.L_x_19681:
        /* <DEDUP_REMOVED lines=30> */
.L_x_19667:
        /* <DEDUP_REMOVED lines=25> */
.L_x_19685:
[----:B------:R-:W-:Y:S05]  /*21a10*/  BSYNC B3 ;  /* 0x0000000000037941 */ /* 0x000fea0003800000 */
.L_x_19684:
        /* <DEDUP_REMOVED lines=27> */
.L_x_19688:
[----:B------:R-:W-:Y:S05]  /*21bd0*/  BSYNC B3 ;  /* 0x0000000000037941 */ /* 0x000fea0003800000 */
.L_x_19687:
        /* <DEDUP_REMOVED lines=30> */
.L_x_19686:
        /* <DEDUP_REMOVED lines=76> */
.L_x_19689:
[----:B------:R-:W-:Y:S01]  /*22280*/  IMAD.MOV.U32 R2, RZ, RZ, 0x0 ;  /* 0x00000000ff027424 */ /* 0x000fe200078e00ff */
[----:B------:R-:W-:Y:S01]  /*22290*/  FSETP.NEU.FTZ.AND P0, PT, R5, RZ, PT ;  /* 0x000000ff0500720b */ /* 0x000fe20003f1d000 */
[----:B------:R-:W-:-:S06]  /*222a0*/  IMAD.MOV.U32 R3, RZ, RZ, 0x7ff00000 ;  /* 0x7ff00000ff037424 */ /* 0x000fcc00078e00ff */
[----:B------:R-:W-:-:S10]  /*222b0*/  DFMA R2, R4, R2, +INF ;  /* 0x7ff000000402742b */ /* 0x000fd40000000002 */
[----:B------:R-:W-:Y:S02]  /*222c0*/  FSEL R64, R2, RZ, P0 ;  /* 0x000000ff02407208 */ /* 0x000fe40000000000 */
[----:B------:R-:W-:Y:S01]  /*222d0*/  FSEL R65, R3, -QNAN , P0 ;  /* 0xfff0000003417808 */ /* 0x000fe20000000000 */
[----:B------:R-:W-:Y:S06]  /*222e0*/  BRA `(.L_x_19665) ;  /* 0x00000004003c7947 */ /* 0x000fec0003800000 */
.L_x_19683:
        /* <DEDUP_REMOVED lines=26> */
.L_x_19691:
[----:B------:R-:W-:Y:S05]  /*22490*/  BSYNC B3 ;  /* 0x0000000000037941 */ /* 0x000fea0003800000 */
.L_x_19690:
        /* <DEDUP_REMOVED lines=21> */
.L_x_19693:
[----:B------:R-:W-:Y:S05]  /*225f0*/  BSYNC B3 ;  /* 0x0000000000037941 */ /* 0x000fea0003800000 */
.L_x_19692:
[----:B------:R-:W-:Y:S02]  /*22600*/  IMAD.MOV.U32 R64, RZ, RZ, R2 ;  /* 0x000000ffff407224 */ /* 0x000fe400078e0002 */
[----:B------:R-:W-:Y:S01]  /*22610*/  IMAD.MOV.U32 R65, RZ, RZ, R3 ;  /* 0x000000ffff417224 */ /* 0x000fe200078e0003 */
[----:B------:R-:W-:Y:S06]  /*22620*/  BRA `(.L_x_19665) ;  /* 0x00000000006c7947 */ /* 0x000fec0003800000 */
.L_x_19666:
        /* <DEDUP_REMOVED lines=24> */
.L_x_19695:
[----:B------:R-:W-:Y:S05]  /*227b0*/  BSYNC B3 ;  /* 0x0000000000037941 */ /* 0x000fea0003800000 */
.L_x_19694:
[----:B------:R-:W-:Y:S02]  /*227c0*/  IMAD.MOV.U32 R64, RZ, RZ, R4 ;  /* 0x000000ffff407224 */ /* 0x000fe400078e0004 */
[----:B------:R-:W-:-:S07]  /*227d0*/  IMAD.MOV.U32 R65, RZ, RZ, R5 ;  /* 0x000000ffff417224 */ /* 0x000fce00078e0005 */
.L_x_19665:
[----:B------:R-:W-:Y:S05]  /*227e0*/  BSYNC B2 ;  /* 0x0000000000027941 */ /* 0x000fea0003800000 */
.L_x_19661:
        /* <DEDUP_REMOVED lines=25> */
.L_x_19700:
[----:B------:R-:W-:Y:S05]  /*22980*/  BSYNC B4 ;  /* 0x0000000000047941 */ /* 0x000fea0003800000 */
.L_x_19699:
        /* <DEDUP_REMOVED lines=49> */
.L_x_19702:
        /* <DEDUP_REMOVED lines=71> */
.L_x_19701:
        /* <DEDUP_REMOVED lines=37> */
.L_x_19711:
[----:B------:R-:W-:Y:S05]  /*23360*/  BSYNC B6 ;  /* 0x0000000000067941 */ /* 0x000fea0003800000 */
.L_x_19710:
[----:B------:R-:W-:Y:S02]  /*23370*/  IMAD.MOV.U32 R52, RZ, RZ, R2 ;  /* 0x000000ffff347224 */ /* 0x000fe400078e0002 */
[----:B------:R-:W-:Y:S01]  /*23380*/  IMAD.MOV.U32 R53, RZ, RZ, R3 ;  /* 0x000000ffff357224 */ /* 0x000fe200078e0003 */
[----:B------:R-:W-:Y:S06]  /*23390*/  BRA `(.L_x_19709) ;  /* 0x0000000000047947 */ /* 0x000fec0003800000 */
.L_x_19708:
[----:B------:R-:W-:-:S11]  /*233a0*/  DADD R52, -R62, R50 ;  /* 0x000000003e347229 */ /* 0x000fd60000000132 */
.L_x_19709:
[----:B------:R-:W-:Y:S05]  /*233b0*/  BSYNC B5 ;  /* 0x0000000000057941 */ /* 0x000fea0003800000 */
.L_x_19707:
        /* <DEDUP_REMOVED lines=28> */
.L_x_19716:
[----:B------:R-:W-:Y:S05]  /*23580*/  BSYNC B6 ;  /* 0x0000000000067941 */ /* 0x000fea0003800000 */
.L_x_19715:
[----:B------:R-:W-:Y:S02]  /*23590*/  IMAD.MOV.U32 R68, RZ, RZ, R2 ;  /* 0x000000ffff447224 */ /* 0x000fe400078e0002 */
[----:B------:R-:W-:Y:S01]  /*235a0*/  IMAD.MOV.U32 R69, RZ, RZ, R3 ;  /* 0x000000ffff457224 */ /* 0x000fe200078e0003 */
[----:B------:R-:W-:Y:S06]  /*235b0*/  BRA `(.L_x_19714) ;  /* 0x0000000000047947 */ /* 0x000fec0003800000 */
.L_x_19713:
[----:B------:R-:W-:-:S11]  /*235c0*/  DADD R68, -R48, R46 ;  /* 0x0000000030447229 */ /* 0x000fd6000000012e */
.L_x_19714:
[----:B------:R-:W-:Y:S05]  /*235d0*/  BSYNC B5 ;  /* 0x0000000000057941 */ /* 0x000fea0003800000 */
.L_x_19712:
        /* <DEDUP_REMOVED lines=27> */
.L_x_19718:
[----:B------:R-:W-:Y:S05]  /*23790*/  BSYNC B5 ;  /* 0x0000000000057941 */ /* 0x000fea0003800000 */
.L_x_19717:
[----:B------:R-:W-:Y:S01]  /*237a0*/  MOV R46, R4 ;  /* 0x00000004002e7202 */ /* 0x000fe20000000f00 */
[----:B------:R-:W-:Y:S01]  /*237b0*/  IMAD.MOV.U32 R47, RZ, RZ, R5 ;  /* 0x000000ffff2f7224 */ /* 0x000fe200078e0005 */
[----:B------:R-:W-:Y:S06]  /*237c0*/  BRA `(.L_x_19719) ;  /* 0x0000000800347947 */ /* 0x000fec0003800000 */
.L_x_19706:
        /* <DEDUP_REMOVED lines=27> */
.L_x_19722:
[----:B------:R-:W-:Y:S05]  /*23980*/  BSYNC B5 ;  /* 0x0000000000057941 */ /* 0x000fea0003800000 */
.L_x_19721:
[----:B------:R-:W-:Y:S02]  /*23990*/  IMAD.MOV.U32 R46, RZ, RZ, R4 ;  /* 0x000000ffff2e7224 */ /* 0x000fe400078e0004 */
[----:B------:R-:W-:Y:S01]  /*239a0*/  IMAD.MOV.U32 R47, RZ, RZ, R5 ;  /* 0x000000ffff2f7224 */ /* 0x000fe200078e0005 */
[----:B------:R-:W-:Y:S06]  /*239b0*/  BRA `(.L_x_19719) ;  /* 0x0000000400b87947 */ /* 0x000fec0003800000 */
.L_x_19720:
        /* <DEDUP_REMOVED lines=26> */
[----:B------:R-:W-:Y:S02]  /*23b60*/  IMAD.MOV.U32 R8, RZ, RZ, R4 ;  /* 0x000000ffff087224 */ /* 0x000fe400078e0004 */
[----:B------:R-:W-:-:S07]  /*23b70*/  IMAD.MOV.U32 R9, RZ, RZ, R3 ;  /* 0x000000ffff097224 */ /* 0x000fce00078e0003 */
.L_x_19724:
[----:B------:R-:W-:Y:S05]  /*23b80*/  BSYNC B5 ;  /* 0x0000000000057941 */ /* 0x000fea0003800000 */
.L_x_19723:
        /* <DEDUP_REMOVED lines=21> */
.L_x_19726:
[----:B------:R-:W-:Y:S05]  /*23ce0*/  BSYNC B5 ;  /* 0x0000000000057941 */ /* 0x000fea0003800000 */
.L_x_19725:
[----:B------:R-:W-:Y:S01]  /*23cf0*/  DMUL R66, R66, 8.11296384146066816958e+31 ;  /* 0x4690000042427828 */ /* 0x000fe20000000000 */
[----:B------:R-:W-:Y:S02]  /*23d00*/  IMAD.MOV.U32 R46, RZ, RZ, R2 ;  /* 0x000000ffff2e7224 */ /* 0x000fe400078e0002 */
[----:B------:R-:W-:Y:S01]  /*23d10*/  IMAD.MOV.U32 R47, RZ, RZ, R3 ;  /* 0x000000ffff2f7224 */ /* 0x000fe200078e0003 */
[----:B------:R-:W-:Y:S07]  /*23d20*/  BRA `(.L_x_19719) ;  /* 0x0000000000dc7947 */ /* 0x000fee0003800000 */
.L_x_19705:
        /* <DEDUP_REMOVED lines=22> */
[----:B------:R-:W-:Y:S01]  /*23e90*/  IMAD.MOV.U32 R46, RZ, RZ, R4 ;  /* 0x000000ffff2e7224 */ /* 0x000fe200078e0004 */
[----:B------:R-:W-:-:S07]  /*23ea0*/  MOV R47, R3 ;  /* 0x00000003002f7202 */ /* 0x000fce0000000f00 */
.L_x_19728:
[----:B------:R-:W-:Y:S05]  /*23eb0*/  BSYNC B5 ;  /* 0x0000000000057941 */ /* 0x000fea0003800000 */
.L_x_19727:
        /* <DEDUP_REMOVED lines=28> */
.L_x_19730:
[----:B------:R-:W-:Y:S05]  /*24080*/  BSYNC B5 ;  /* 0x0000000000057941 */ /* 0x000fea0003800000 */
.L_x_19729:
[----:B------:R-:W-:-:S11]  /*24090*/  DMUL R46, R2, R46 ;  /* 0x0000002e022e7228 */ /* 0x000fd60000000000 */
.L_x_19719:
[----:B------:R-:W-:Y:S05]  /*240a0*/  BSYNC B4 ;  /* 0x0000000000047941 */ /* 0x000fea0003800000 */
.L_x_19704:
[----:B------:R-:W-:Y:S05]  /*240b0*/  BRA `(.L_x_19731) ;  /* 0x0000000000087947 */ /* 0x000fea0003800000 */
.L_x_19698:
[----:B------:R-:W-:Y:S02]  /*240c0*/  DMUL R46, R44, 9.00719925474099200000e+15 ;  /* 0x434000002c2e7828 */ /* 0x000fe40000000000 */
[----:B------:R-:W-:-:S11]  /*240d0*/  DMUL R66, R66, 9.00719925474099200000e+15 ;  /* 0x4340000042427828 */ /* 0x000fd60000000000 */
.L_x_19731:
[----:B------:R-:W-:Y:S05]  /*240e0*/  BSYNC B2 ;  /* 0x0000000000027941 */ /* 0x000fea0003800000 */
.L_x_19697:
        /* <DEDUP_REMOVED lines=28> */
.L_x_19733:
[----:B------:R-:W-:Y:S05]  /*242b0*/  BSYNC B2 ;  /* 0x0000000000027941 */ /* 0x000fea0003800000 */
.L_x_19732:
        /* <DEDUP_REMOVED lines=82> */
.L_x_19735:
[----:B------:R-:W-:Y:S02]  /*247e0*/  FSEL R2, RZ, 3.37028055040000000000e+12, P1 ;  /* 0x54442d18ff027808 */ /* 0x000fe40000800000 */
[----:B------:R-:W-:-:S07]  /*247f0*/  FSEL R3, RZ, 2.1426990032196044922, P1 ;  /* 0x400921fbff037808 */ /* 0x000fce0000800000 */
.L_x_19736:
[----:B------:R-:W-:Y:S05]  /*24800*/  BSYNC B0 ;  /* 0x0000000000007941 */ /* 0x000fea0003800000 */
.L_x_19734:
[----:B------:R-:W-:Y:S01]  /*24810*/  DADD R46, |R46|, |R66| ;  /* 0x000000002e2e7229 */ /* 0x000fe20000000642 */
[----:B------:R-:W-:-:S07]  /*24820*/  LOP3.LUT R67, R3, 0x80000000, R67, 0xb8, !PT ;  /* 0x8000000003437812 */ /* 0x000fce00078eb843 */
[----:B------:R-:W-:-:S06]  /*24830*/  DSETP.GTU.AND P0, PT, |R46|, +INF , PT ;  /* 0x7ff000002e00742a */ /* 0x000fcc0003f0c200 */
[----:B------:R-:W-:Y:S02]  /*24840*/  FSEL R2, R46, R2, P0 ;  /* 0x000000022e027208 */ /* 0x000fe40000000000 */
[----:B------:R-:W-:-:S07]  /*24850*/  FSEL R3, R47, R67, P0 ;  /* 0x000000432f037208 */ /* 0x000fce0000000000 */
.L_x_19703:
[----:B------:R-:W-:Y:S05]  /*24860*/  BSYNC B3 ;  /* 0x0000000000037941 */ /* 0x000fea0003800000 */
.L_x_19696:
[----:B------:R-:W-:Y:S01]  /*24870*/  LOP3.LUT R27, R3, 0x80000000, R27, 0xb8, !PT ;  /* 0x80000000031b7812 */ /* 0x000fe200078eb81b */
[----:B------:R-:W-:Y:S01]  /*24880*/  IMAD.MOV.U32 R26, RZ, RZ, R2 ;  /* 0x000000ffff1a7224 */ /* 0x000fe200078e0002 */
[----:B------:R-:W-:Y:S01]  /*24890*/  LOP3.LUT R25, R65, 0x80000000, R25, 0xb8, !PT ;  /* 0x8000000041197812 */ /* 0x000fe200078eb819 */
[----:B------:R-:W-:Y:S01]  /*248a0*/  IMAD.MOV.U32 R24, RZ, RZ, R64 ;  /* 0x000000ffff187224 */ /* 0x000fe200078e0040 */
[----:B------:R-:W-:Y:S06]  /*248b0*/  BRA `(.L_x_19660) ;  /* 0x0000005800e07947 */ /* 0x000fec0003800000 */
.L_x_19659:
        /* <DEDUP_REMOVED lines=113> */
.L_x_19742:
[----:B------:R-:W-:Y:S05]  /*24fd0*/  BSYNC B0 ;  /* 0x0000000000007941 */ /* 0x000fea0003800000 */
.L_x_19741:
        /* <DEDUP_REMOVED lines=8> */
.L_x_19744:
[----:B------:R-:W-:Y:S05]  /*25060*/  BSYNC B3 ;  /* 0x0000000000037941 */ /* 0x000fea0003800000 */
.L_x_19743:
        /* <DEDUP_REMOVED lines=82> */
.L_x_19746:
[----:B------:R-:W-:-:S04]  /*25590*/  ISETP.GE.AND P0, PT, R45, RZ, PT ;  /* 0x000000ff2d00720c */ /* 0x000fc80003f06270 */
[----:B------:R-:W-:Y:S02]  /*255a0*/  FSEL R6, RZ, 3.37028055040000000000e+12, P0 ;  /* 0x54442d18ff067808 */ /* 0x000fe40000000000 */
[----:B------:R-:W-:-:S07]  /*255b0*/  FSEL R7, RZ, 2.1426990032196044922, P0 ;  /* 0x400921fbff077808 */ /* 0x000fce0000000000 */
.L_x_19747:
[----:B------:R-:W-:Y:S05]  /*255c0*/  BSYNC B0 ;  /* 0x0000000000007941 */ /* 0x000fea0003800000 */
.L_x_19745:
[----:B------:R-:W-:Y:S01]  /*255d0*/  DADD R2, |R24|, |R26| ;  /* 0x0000000018027229 */ /* 0x000fe2000000061a */
[----:B------:R-:W-:Y:S01]  /*255e0*/  LOP3.LUT R11, R7, 0x80000000, R11, 0xb8, !PT ;  /* 0x80000000070b7812 */ /* 0x000fe200078eb80b */
[----:B------:R-:W-:-:S06]  /*255f0*/  DMUL R46, R46, 0.5 ;  /* 0x3fe000002e2e7828 */ /* 0x000fcc0000000000 */
[----:B------:R-:W-:-:S06]  /*25600*/  DSETP.GTU.AND P0, PT, |R2|, +INF , PT ;  /* 0x7ff000000200742a */ /* 0x000fcc0003f0c200 */
[----:B------:R-:W-:Y:S02]  /*25610*/  FSEL R6, R2, R6, P0 ;  /* 0x0000000602067208 */ /* 0x000fe40000000000 */
[----:B------:R-:W-:Y:S01]  /*25620*/  FSEL R7, R3, R11, P0 ;  /* 0x0000000b03077208 */ /* 0x000fe20000000000 */
[----:B------:R-:W-:Y:S06]  /*25630*/  BRA `(.L_x_19748) ;  /* 0x0000004c00187947 */ /* 0x000fec0003800000 */
.L_x_19740:
        /* <DEDUP_REMOVED lines=135> */
.L_x_19750:
[----:B------:R-:W-:Y:S05]  /*25eb0*/  BSYNC B0 ;  /* 0x0000000000007941 */ /* 0x000fea0003800000 */
.L_x_19749:
        /* <DEDUP_REMOVED lines=8> */
.L_x_19752:
[----:B------:R-:W-:Y:S05]  /*25f40*/  BSYNC B3 ;  /* 0x0000000000037941 */ /* 0x000fea0003800000 */
.L_x_19751:
        /* <DEDUP_REMOVED lines=82> */
.L_x_19754:
[----:B------:R-:W-:-:S04]  /*26470*/  ISETP.GE.AND P0, PT, R45, RZ, PT ;  /* 0x000000ff2d00720c */ /* 0x000fc80003f06270 */
[----:B------:R-:W-:Y:S02]  /*26480*/  FSEL R6, RZ, 3.37028055040000000000e+12, P0 ;  /* 0x54442d18ff067808 */ /* 0x000fe40000000000 */
[----:B------:R-:W-:-:S07]  /*26490*/  FSEL R7, RZ, 2.1426990032196044922, P0 ;  /* 0x400921fbff077808 */ /* 0x000fce0000000000 */
.L_x_19755:
[----:B------:R-:W-:Y:S05]  /*264a0*/  BSYNC B0 ;  /* 0x0000000000007941 */ /* 0x000fea0003800000 */
.L_x_19753:
[----:B------:R-:W-:Y:S01]  /*264b0*/  DADD R2, |R24|, |R26| ;  /* 0x0000000018027229 */ /* 0x000fe2000000061a */
[----:B------:R-:W-:-:S07]  /*264c0*/  LOP3.LUT R11, R7, 0x80000000, R11, 0xb8, !PT ;  /* 0x80000000070b7812 */ /* 0x000fce00078eb80b */
[----:B------:R-:W-:-:S06]  /*264d0*/  DSETP.GTU.AND P0, PT, |R2|, +INF , PT ;  /* 0x7ff000000200742a */ /* 0x000fcc0003f0c200 */
[----:B------:R-:W-:Y:S02]  /*264e0*/  FSEL R6, R2, R6, P0 ;  /* 0x0000000602067208 */ /* 0x000fe40000000000 */
[----:B------:R-:W-:Y:S01]  /*264f0*/  FSEL R7, R3, R11, P0 ;  /* 0x0000000b03077208 */ /* 0x000fe20000000000 */
[----:B------:R-:W-:Y:S06]  /*26500*/  BRA `(.L_x_19748) ;  /* 0x0000003c00647947 */ /* 0x000fec0003800000 */
.L_x_19739:
        /* <DEDUP_REMOVED lines=22> */
[----:B------:R-:W-:Y:S05]  /*26670*/  CALL.REL.NOINC `($__internal_33_$__cuda_sm20_div_rn_f64_full) ;  /* 0x0000084000f47944 */ /* 0x000fea0003c00000 */
.L_x_19757:
[----:B------:R-:W-:Y:S05]  /*26680*/  BSYNC B3 ;  /* 0x0000000000037941 */ /* 0x000fea0003800000 */
.L_x_19756:
        /* <DEDUP_REMOVED lines=24> */
[----:B------:R-:W-:Y:S02]  /*26810*/  IMAD.MOV.U32 R4, RZ, RZ, R2 ;  /* 0x000000ffff047224 */ /* 0x000fe400078e0002 */
[----:B------:R-:W-:-:S07]  /*26820*/  IMAD.MOV.U32 R5, RZ, RZ, R3 ;  /* 0x000000ffff057224 */ /* 0x000fce00078e0003 */
.L_x_19759:
[----:B------:R-:W-:Y:S05]  /*26830*/  BSYNC B3 ;  /* 0x0000000000037941 */ /* 0x000fea0003800000 */
.L_x_19758:
        /* <DEDUP_REMOVED lines=136> */
.L_x_19761:
[----:B------:R-:W-:Y:S05]  /*270c0*/  BSYNC B0 ;  /* 0x0000000000007941 */ /* 0x000fea0003800000 */
.L_x_19760:
        /* <DEDUP_REMOVED lines=8> */
.L_x_19763:
[----:B------:R-:W-:Y:S05]  /*27150*/  BSYNC B3 ;  /* 0x0000000000037941 */ /* 0x000fea0003800000 */
.L_x_19762:
        /* <DEDUP_REMOVED lines=82> */
.L_x_19765:
[----:B------:R-:W-:-:S04]  /*27680*/  ISETP.GE.AND P0, PT, R45, RZ, PT ;  /* 0x000000ff2d00720c */ /* 0x000fc80003f06270 */
[----:B------:R-:W-:Y:S02]  /*27690*/  FSEL R6, RZ, 3.37028055040000000000e+12, P0 ;  /* 0x54442d18ff067808 */ /* 0x000fe40000000000 */
[----:B------:R-:W-:-:S07]  /*276a0*/  FSEL R7, RZ, 2.1426990032196044922, P0 ;  /* 0x400921fbff077808 */ /* 0x000fce0000000000 */
.L_x_19766:
[----:B------:R-:W-:Y:S05]  /*276b0*/  BSYNC B0 ;  /* 0x0000000000007941 */ /* 0x000fea0003800000 */
.L_x_19764:
[----:B------:R-:W-:Y:S01]  /*276c0*/  DADD R2, |R24|, |R26| ;  /* 0x0000000018027229 */ /* 0x000fe2000000061a */
[----:B------:R-:W-:Y:S01]  /*276d0*/  LOP3.LUT R11, R7, 0x80000000, R11, 0xb8, !PT ;  /* 0x80000000070b7812 */ /* 0x000fe200078eb80b */
[----:B------:R-:W-:-:S06]  /*276e0*/  DADD R46, R46, 1 ;  /* 0x3ff000002e2e7429 */ /* 0x000fcc0000000000 */
[----:B------:R-:W-:-:S06]  /*276f0*/  DSETP.GTU.AND P0, PT, |R2|, +INF , PT ;  /* 0x7ff000000200742a */ /* 0x000fcc0003f0c200 */
[----:B------:R-:W-:Y:S02]  /*27700*/  FSEL R6, R2, R6, P0 ;  /* 0x0000000602067208 */ /* 0x000fe40000000000 */
[----:B------:R-:W-:Y:S01]  /*27710*/  FSEL R7, R3, R11, P0 ;  /* 0x0000000b03077208 */ /* 0x000fe20000000000 */
[----:B------:R-:W-:Y:S06]  /*27720*/  BRA `(.L_x_19748) ;  /* 0x0000002800dc7947 */ /* 0x000fec0003800000 */
.L_x_19738:
        /* <DEDUP_REMOVED lines=108> */
.L_x_19770:
[----:B------:R-:W-:Y:S05]  /*27df0*/  BSYNC B0 ;  /* 0x0000000000007941 */ /* 0x000fea0003800000 */
.L_x_19769:
        /* <DEDUP_REMOVED lines=8> */
.L_x_19772:
[----:B------:R-:W-:Y:S05]  /*27e80*/  BSYNC B3 ;  /* 0x0000000000037941 */ /* 0x000fea0003800000 */
.L_x_19771:
        /* <DEDUP_REMOVED lines=73> */
.L_x_19774:
[----:B------:R-:W-:Y:S05]  /*28320*/  BSYNC B0 ;  /* 0x0000000000007941 */ /* 0x000fea0003800000 */
.L_x_19773:
[----:B------:R-:W-:Y:S01]  /*28330*/  LOP3.LUT R3, R7, 0x80000000, R27, 0xb8, !PT ;  /* 0x8000000007037812 */ /* 0x000fe200078eb81b */
[----:B------:R-:W-:Y:S01]  /*28340*/  DMUL R46, R46, 0.5 ;  /* 0x3fe000002e2e7828 */ /* 0x000fe20000000000 */
[----:B------:R-:W-:Y:S02]  /*28350*/  FSEL R6, R4, R6, P0 ;  /* 0x0000000604067208 */ /* 0x000fe40000000000 */
[----:B------:R-:W-:Y:S01]  /*28360*/  FSEL R7, R5, R3, P0 ;  /* 0x0000000305077208 */ /* 0x000fe20000000000 */
[----:B------:R-:W-:Y:S07]  /*28370*/  BRA `(.L_x_19748) ;  /* 0x0000001c00c87947 */ /* 0x000fee0003800000 */
.L_x_19768:
        /* <DEDUP_REMOVED lines=135> */
.L_x_19776:
[----:B------:R-:W-:Y:S05]  /*28bf0*/  BSYNC B0 ;  /* 0x0000000000007941 */ /* 0x000fea0003800000 */
.L_x_19775:
        /* <DEDUP_REMOVED lines=8> */
.L_x_19778:
[----:B------:R-:W-:Y:S05]  /*28c80*/  BSYNC B3 ;  /* 0x0000000000037941 */ /* 0x000fea0003800000 */
.L_x_19777:
        /* <DEDUP_REMOVED lines=73> */
.L_x_19780:
[----:B------:R-:W-:Y:S05]  /*29120*/  BSYNC B0 ;  /* 0x0000000000007941 */ /* 0x000fea0003800000 */
.L_x_19779:
[----:B------:R-:W-:Y:S02]  /*29130*/  LOP3.LUT R3, R7, 0x80000000, R27, 0xb8, !PT ;  /* 0x8000000007037812 */ /* 0x000fe400078eb81b */
[----:B------:R-:W-:Y:S02]  /*29140*/  FSEL R6, R4, R6, P1 ;  /* 0x0000000604067208 */ /* 0x000fe40000800000 */
[----:B------:R-:W-:Y:S01]  /*29150*/  FSEL R7, R5, R3, P1 ;  /* 0x0000000305077208 */ /* 0x000fe20000800000 */
[----:B------:R-:W-:Y:S06]  /*29160*/  BRA `(.L_x_19748) ;  /* 0x00000010004c7947 */ /* 0x000fec0003800000 */
.L_x_19767:
        /* <DEDUP_REMOVED lines=23> */
.L_x_19782:
[----:B------:R-:W-:Y:S05]  /*292e0*/  BSYNC B3 ;  /* 0x0000000000037941 */ /* 0x000fea0003800000 */
.L_x_19781:
        /* <DEDUP_REMOVED lines=26> */
.L_x_19784:
[----:B------:R-:W-:Y:S05]  /*29490*/  BSYNC B3 ;  /* 0x0000000000037941 */ /* 0x000fea0003800000 */
.L_x_19783:
        /* <DEDUP_REMOVED lines=136> */
.L_x_19786:
[----:B------:R-:W-:Y:S05]  /*29d20*/  BSYNC B0 ;  /* 0x0000000000007941 */ /* 0x000fea0003800000 */
.L_x_19785:
        /* <DEDUP_REMOVED lines=8> */
.L_x_19788:
[----:B------:R-:W-:Y:S05]  /*29db0*/  BSYNC B3 ;  /* 0x0000000000037941 */ /* 0x000fea0003800000 */
.L_x_19787:
        /* <DEDUP_REMOVED lines=74> */
.L_x_19790:
[----:B------:R-:W-:Y:S05]  /*2a260*/  BSYNC B0 ;  /* 0x0000000000007941 */ /* 0x000fea0003800000 */
.L_x_19789:
[----:B------:R-:W-:Y:S02]  /*2a270*/  LOP3.LUT R3, R7, 0x80000000, R27, 0xb8, !PT ;  /* 0x8000000007037812 */ /* 0x000fe400078eb81b */
[----:B------:R-:W-:Y:S02]  /*2a280*/  FSEL R6, R4, R6, P1 ;  /* 0x0000000604067208 */ /* 0x000fe40000800000 */
[----:B------:R-:W-:-:S07]  /*2a290*/  FSEL R7, R5, R3, P1 ;  /* 0x0000000305077208 */ /* 0x000fce0000800000 */
.L_x_19748:
[----:B------:R-:W-:Y:S05]  /*2a2a0*/  BSYNC B2 ;  /* 0x0000000000027941 */ /* 0x000fea0003800000 */
.L_x_19737:
        /* <DEDUP_REMOVED lines=8> */
.L_x_19658:
        /* <DEDUP_REMOVED lines=17> */
.L_x_19660:
[----:B------:R-:W-:Y:S05]  /*2a440*/  BSYNC B1 ;  /* 0x0000000000017941 */ /* 0x000fea0003800000 */
.L_x_19657:
        /* <DEDUP_REMOVED lines=134> */
.L_x_19798:
[----:B------:R-:W-:Y:S05]  /*2acb0*/  BSYNC B3 ;  /* 0x0000000000037941 */ /* 0x000fea0003800000 */
.L_x_19797:
        /* <DEDUP_REMOVED lines=82> */
.L_x_19796:
        /* <DEDUP_REMOVED lines=36> */
.L_x_19806:
[----:B------:R-:W-:Y:S05]  /*2b420*/  BSYNC B4 ;  /* 0x0000000000047941 */ /* 0x000fea0003800000 */
.L_x_19805:
[----:B------:R-:W-:Y:S01]  /*2b430*/  MOV R52, R2 ;  /* 0x0000000200347202 */ /* 0x000fe20000000f00 */
[----:B------:R-:W-:Y:S01]  /*2b440*/  IMAD.MOV.U32 R53, RZ, RZ, R3 ;  /* 0x000000ffff357224 */ /* 0x000fe200078e0003 */
[----:B------:R-:W-:Y:S06]  /*2b450*/  BRA `(.L_x_19804) ;  /* 0x0000000000047947 */ /* 0x000fec0003800000 */
.L_x_19803:
[----:B------:R-:W-:-:S11]  /*2b460*/  DADD R52, -R62, R50 ;  /* 0x000000003e347229 */ /* 0x000fd60000000132 */
.L_x_19804:
[----:B------:R-:W-:Y:S05]  /*2b470*/  BSYNC B3 ;  /* 0x0000000000037941 */ /* 0x000fea0003800000 */
.L_x_19802:
        /* <DEDUP_REMOVED lines=31> */
.L_x_19811:
[----:B------:R-:W-:Y:S05]  /*2b670*/  BSYNC B4 ;  /* 0x0000000000047941 */ /* 0x000fea0003800000 */
.L_x_19810:
[----:B------:R-:W-:Y:S05]  /*2b680*/  BRA `(.L_x_19809) ;  /* 0x0000000000047947 */ /* 0x000fea0003800000 */
.L_x_19808:
[----:B------:R-:W-:-:S11]  /*2b690*/  DADD R2, R46, -R8 ;  /* 0x000000002e027229 */ /* 0x000fd60000000808 */
.L_x_19809:
[----:B------:R-:W-:Y:S05]  /*2b6a0*/  BSYNC B3 ;  /* 0x0000000000037941 */ /* 0x000fea0003800000 */
.L_x_19807:
        /* <DEDUP_REMOVED lines=27> */
[----:B------:R-:W-:Y:S02]  /*2b860*/  IMAD.MOV.U32 R6, RZ, RZ, R4 ;  /* 0x000000ffff067224 */ /* 0x000fe400078e0004 */
[----:B------:R-:W-:-:S07]  /*2b870*/  IMAD.MOV.U32 R7, RZ, RZ, R3 ;  /* 0x000000ffff077224 */ /* 0x000fce00078e0003 */
.L_x_19813:
[----:B------:R-:W-:Y:S05]  /*2b880*/  BSYNC B3 ;  /* 0x0000000000037941 */ /* 0x000fea0003800000 */
.L_x_19812:
        /* <DEDUP_REMOVED lines=86> */
.L_x_19814:
        /* <DEDUP_REMOVED lines=22> */
.L_x_19816:
[----:B------:R-:W-:Y:S05]  /*2bf50*/  BSYNC B3 ;  /* 0x0000000000037941 */ /* 0x000fea0003800000 */
.L_x_19815:
        /* <DEDUP_REMOVED lines=30> */
.L_x_19801:
        /* <DEDUP_REMOVED lines=25> */
.L_x_19819:
[----:B------:R-:W-:Y:S05]  /*2c2d0*/  BSYNC B3 ;  /* 0x0000000000037941 */ /* 0x000fea0003800000 */
.L_x_19818:
        /* <DEDUP_REMOVED lines=27> */
.L_x_19822:
[----:B------:R-:W-:Y:S05]  /*2c490*/  BSYNC B3 ;  /* 0x0000000000037941 */ /* 0x000fea0003800000 */
.L_x_19821:
        /* <DEDUP_REMOVED lines=30> */
.L_x_19820:
        /* <DEDUP_REMOVED lines=76> */
.L_x_19823:
[----:B------:R-:W-:Y:S01]  /*2cb40*/  IMAD.MOV.U32 R2, RZ, RZ, 0x0 ;  /* 0x00000000ff027424 */ /* 0x000fe200078e00ff */
[----:B------:R-:W-:Y:S02]  /*2cb50*/  MOV R3, 0x7ff00000 ;  /* 0x7ff0000000037802 */ /* 0x000fe40000000f00 */
[----:B------:R-:W-:-:S04]  /*2cb60*/  FSETP.NEU.FTZ.AND P0, PT, R5, RZ, PT ;  /* 0x000000ff0500720b */ /* 0x000fc80003f1d000 */
[----:B------:R-:W-:-:S10]  /*2cb70*/  DFMA R2, R4, R2, +INF ;  /* 0x7ff000000402742b */ /* 0x000fd40000000002 */
[----:B------:R-:W-:Y:S02]  /*2cb80*/  FSEL R64, R2, RZ, P0 ;  /* 0x000000ff02407208 */ /* 0x000fe40000000000 */
[----:B------:R-:W-:Y:S01]  /*2cb90*/  FSEL R65, R3, -QNAN , P0 ;  /* 0xfff0000003417808 */ /* 0x000fe20000000000 */
[----:B------:R-:W-:Y:S06]  /*2cba0*/  BRA `(.L_x_19799) ;  /* 0x00000004003c7947 */ /* 0x000fec0003800000 */
.L_x_19817:
        /* <DEDUP_REMOVED lines=24> */
[----:B------:R-:W-:Y:S05]  /*2cd30*/  CALL.REL.NOINC `($__internal_34_$__cuda_sm20_dsqrt_rn_f64_mediumpath_v1) ;  /* 0x000007e000d87944 */ /* 0x000fea0003c00000 */
[----:B------:R-:W-:-:S07]  /*2cd40*/  IMAD.MOV.U32 R5, RZ, RZ, R3 ;  /* 0x000000ffff057224 */ /* 0x000fce00078e0003 */
.L_x_19825:
[----:B------:R-:W-:Y:S05]  /*2cd50*/  BSYNC B3 ;  /* 0x0000000000037941 */ /* 0x000fea0003800000 */
.L_x_19824:
        /* <DEDUP_REMOVED lines=21> */
.L_x_19827:
[----:B------:R-:W-:Y:S05]  /*2ceb0*/  BSYNC B3 ;  /* 0x0000000000037941 */ /* 0x000fea0003800000 */
.L_x_19826:
[----:B------:R-:W-:Y:S02]  /*2cec0*/  IMAD.MOV.U32 R64, RZ, RZ, R2 ;  /* 0x000000ffff407224 */ /* 0x000fe400078e0002 */
[----:B------:R-:W-:Y:S01]  /*2ced0*/  IMAD.MOV.U32 R65, RZ, RZ, R3 ;  /* 0x000000ffff417224 */ /* 0x000fe200078e0003 */
[----:B------:R-:W-:Y:S06]  /*2cee0*/  BRA `(.L_x_19799) ;  /* 0x00000000006c7947 */ /* 0x000fec0003800000 */
.L_x_19800:
        /* <DEDUP_REMOVED lines=24> */
.L_x_19829:
[----:B------:R-:W-:Y:S05]  /*2d070*/  BSYNC B3 ;  /* 0x0000000000037941 */ /* 0x000fea0003800000 */
.L_x_19828:
[----:B------:R-:W-:Y:S01]  /*2d080*/  MOV R64, R4 ;  /* 0x0000000400407202 */ /* 0x000fe20000000f00 */
[----:B------:R-:W-:-:S07]  /*2d090*/  IMAD.MOV.U32 R65, RZ, RZ, R5 ;  /* 0x000000ffff417224 */ /* 0x000fce00078e0005 */
.L_x_19799:
[----:B------:R-:W-:Y:S05]  /*2d0a0*/  BSYNC B2 ;  /* 0x0000000000027941 */ /* 0x000fea0003800000 */
.L_x_19795:
        /* <DEDUP_REMOVED lines=25> */
.L_x_19834:
[----:B------:R-:W-:Y:S05]  /*2d240*/  BSYNC B4 ;  /* 0x0000000000047941 */ /* 0x000fea0003800000 */
.L_x_19833:
        /* <DEDUP_REMOVED lines=49> */
.L_x_19836:
        /* <DEDUP_REMOVED lines=71> */
.L_x_19835:
        /* <DEDUP_REMOVED lines=37> */
.L_x_19845:
[----:B------:R-:W-:Y:S05]  /*2dc20*/  BSYNC B6 ;  /* 0x0000000000067941 */ /* 0x000fea0003800000 */
.L_x_19844:
[----:B------:R-:W-:Y:S02]  /*2dc30*/  IMAD.MOV.U32 R52, RZ, RZ, R2 ;  /* 0x000000ffff347224 */ /* 0x000fe400078e0002 */
[----:B------:R-:W-:Y:S01]  /*2dc40*/  IMAD.MOV.U32 R53, RZ, RZ, R3 ;  /* 0x000000ffff357224 */ /* 0x000fe200078e0003 */
[----:B------:R-:W-:Y:S06]  /*2dc50*/  BRA `(.L_x_19843) ;  /* 0x0000000000047947 */ /* 0x000fec0003800000 */
.L_x_19842:
[----:B------:R-:W-:-:S11]  /*2dc60*/  DADD R52, -R62, R50 ;  /* 0x000000003e347229 */ /* 0x000fd60000000132 */
.L_x_19843:
[----:B------:R-:W-:Y:S05]  /*2dc70*/  BSYNC B5 ;  /* 0x0000000000057941 */ /* 0x000fea0003800000 */
.L_x_19841:
        /* <DEDUP_REMOVED lines=28> */
.L_x_19850:
[----:B------:R-:W-:Y:S05]  /*2de40*/  BSYNC B6 ;  /* 0x0000000000067941 */ /* 0x000fea0003800000 */
.L_x_19849:
[----:B------:R-:W-:Y:S02]  /*2de50*/  IMAD.MOV.U32 R68, RZ, RZ, R2 ;  /* 0x000000ffff447224 */ /* 0x000fe400078e0002 */
[----:B------:R-:W-:Y:S01]  /*2de60*/  IMAD.MOV.U32 R69, RZ, RZ, R3 ;  /* 0x000000ffff457224 */ /* 0x000fe200078e0003 */
[----:B------:R-:W-:Y:S06]  /*2de70*/  BRA `(.L_x_19848) ;  /* 0x0000000000047947 */ /* 0x000fec0003800000 */
.L_x_19847:
[----:B------:R-:W-:-:S11]  /*2de80*/  DADD R68, -R48, R46 ;  /* 0x0000000030447229 */ /* 0x000fd6000000012e */
.L_x_19848:
[----:B------:R-:W-:Y:S05]  /*2de90*/  BSYNC B5 ;  /* 0x0000000000057941 */ /* 0x000fea0003800000 */
.L_x_19846:
        /* <DEDUP_REMOVED lines=27> */
.L_x_19852:
[----:B------:R-:W-:Y:S05]  /*2e050*/  BSYNC B5 ;  /* 0x0000000000057941 */ /* 0x000fea0003800000 */
.L_x_19851:
[----:B------:R-:W-:Y:S01]  /*2e060*/  MOV R46, R4 ;  /* 0x00000004002e7202 */ /* 0x000fe20000000f00 */
[----:B------:R-:W-:Y:S01]  /*2e070*/  IMAD.MOV.U32 R47, RZ, RZ, R5 ;  /* 0x000000ffff2f7224 */ /* 0x000fe200078e0005 */
[----:B------:R-:W-:Y:S06]  /*2e080*/  BRA `(.L_x_19853) ;  /* 0x0000000800347947 */ /* 0x000fec0003800000 */
.L_x_19840:
        /* <DEDUP_REMOVED lines=27> */
.L_x_19856:
[----:B------:R-:W-:Y:S05]  /*2e240*/  BSYNC B5 ;  /* 0x0000000000057941 */ /* 0x000fea0003800000 */
.L_x_19855:
[----:B------:R-:W-:Y:S02]  /*2e250*/  IMAD.MOV.U32 R46, RZ, RZ, R4 ;  /* 0x000000ffff2e7224 */ /* 0x000fe400078e0004 */
[----:B------:R-:W-:Y:S01]  /*2e260*/  IMAD.MOV.U32 R47, RZ, RZ, R5 ;  /* 0x000000ffff2f7224 */ /* 0x000fe200078e0005 */
[----:B------:R-:W-:Y:S06]  /*2e270*/  BRA `(.L_x_19853) ;  /* 0x0000000400b87947 */ /* 0x000fec0003800000 */
.L_x_19854:
        /* <DEDUP_REMOVED lines=28> */
.L_x_19858:
[----:B------:R-:W-:Y:S05]  /*2e440*/  BSYNC B5 ;  /* 0x0000000000057941 */ /* 0x000fea0003800000 */
.L_x_19857:
        /* <DEDUP_REMOVED lines=21> */
.L_x_19860:
[----:B------:R-:W-:Y:S05]  /*2e5a0*/  BSYNC B5 ;  /* 0x0000000000057941 */ /* 0x000fea0003800000 */
.L_x_19859:
[----:B------:R-:W-:Y:S01]  /*2e5b0*/  DMUL R66, R66, 8.11296384146066816958e+31 ;  /* 0x4690000042427828 */ /* 0x000fe20000000000 */
[----:B------:R-:W-:Y:S02]  /*2e5c0*/  IMAD.MOV.U32 R46, RZ, RZ, R2 ;  /* 0x000000ffff2e7224 */ /* 0x000fe400078e0002 */
[----:B------:R-:W-:Y:S01]  /*2e5d0*/  IMAD.MOV.U32 R47, RZ, RZ, R3 ;  /* 0x000000ffff2f7224 */ /* 0x000fe200078e0003 */
[----:B------:R-:W-:Y:S07]  /*2e5e0*/  BRA `(.L_x_19853) ;  /* 0x0000000000dc7947 */ /* 0x000fee0003800000 */
.L_x_19839:
        /* <DEDUP_REMOVED lines=22> */
[----:B------:R-:W-:Y:S02]  /*2e750*/  IMAD.MOV.U32 R46, RZ, RZ, R4 ;  /* 0x000000ffff2e7224 */ /* 0x000fe400078e0004 */
[----:B------:R-:W-:-:S07]  /*2e760*/  IMAD.MOV.U32 R47, RZ, RZ, R3 ;  /* 0x000000ffff2f7224 */ /* 0x000fce00078e0003 */
.L_x_19862:
[----:B------:R-:W-:Y:S05]  /*2e770*/  BSYNC B5 ;  /* 0x0000000000057941 */ /* 0x000fea0003800000 */
.L_x_19861:
        /* <DEDUP_REMOVED lines=28> */
.L_x_19864:
[----:B------:R-:W-:Y:S05]  /*2e940*/  BSYNC B5 ;  /* 0x0000000000057941 */ /* 0x000fea0003800000 */
.L_x_19863:
[----:B------:R-:W-:-:S11]  /*2e950*/  DMUL R46, R2, R46 ;  /* 0x0000002e022e7228 */ /* 0x000fd60000000000 */
.L_x_19853:
[----:B------:R-:W-:Y:S05]  /*2e960*/  BSYNC B4 ;  /* 0x0000000000047941 */ /* 0x000fea0003800000 */
.L_x_19838:
[----:B------:R-:W-:Y:S05]  /*2e970*/  BRA `(.L_x_19865) ;  /* 0x0000000000087947 */ /* 0x000fea0003800000 */
.L_x_19832:
[----:B------:R-:W-:Y:S02]  /*2e980*/  DMUL R46, R44, 9.00719925474099200000e+15 ;  /* 0x434000002c2e7828 */ /* 0x000fe40000000000 */
[----:B------:R-:W-:-:S11]  /*2e990*/  DMUL R66, R66, 9.00719925474099200000e+15 ;  /* 0x4340000042427828 */ /* 0x000fd60000000000 */
.L_x_19865:
[----:B------:R-:W-:Y:S05]  /*2e9a0*/  BSYNC B2 ;  /* 0x0000000000027941 */ /* 0x000fea0003800000 */
.L_x_19831:
        /* <DEDUP_REMOVED lines=28> */
.L_x_19867:
[----:B------:R-:W-:Y:S05]  /*2eb70*/  BSYNC B2 ;  /* 0x0000000000027941 */ /* 0x000fea0003800000 */
.L_x_19866:
        /* <DEDUP_REMOVED lines=82> */
.L_x_19869:
[----:B------:R-:W-:Y:S02]  /*2f0a0*/  FSEL R2, RZ, 3.37028055040000000000e+12, P1 ;  /* 0x54442d18ff027808 */ /* 0x000fe40000800000 */
[----:B------:R-:W-:-:S07]  /*2f0b0*/  FSEL R3, RZ, 2.1426990032196044922, P1 ;  /* 0x400921fbff037808 */ /* 0x000fce0000800000 */
.L_x_19870:
[----:B------:R-:W-:Y:S05]  /*2f0c0*/  BSYNC B0 ;  /* 0x0000000000007941 */ /* 0x000fea0003800000 */
.L_x_19868:
[----:B------:R-:W-:Y:S01]  /*2f0d0*/  DADD R46, |R46|, |R66| ;  /* 0x000000002e2e7229 */ /* 0x000fe20000000642 */
[----:B------:R-:W-:-:S07]  /*2f0e0*/  LOP3.LUT R67, R3, 0x80000000, R67, 0xb8, !PT ;  /* 0x8000000003437812 */ /* 0x000fce00078eb843 */
[----:B------:R-:W-:-:S06]  /*2f0f0*/  DSETP.GTU.AND P0, PT, |R46|, +INF , PT ;  /* 0x7ff000002e00742a */ /* 0x000fcc0003f0c200 */
[----:B------:R-:W-:Y:S02]  /*2f100*/  FSEL R2, R46, R2, P0 ;  /* 0x000000022e027208 */ /* 0x000fe40000000000 */
[----:B------:R-:W-:-:S07]  /*2f110*/  FSEL R3, R47, R67, P0 ;  /* 0x000000432f037208 */ /* 0x000fce0000000000 */
.L_x_19837:
[----:B------:R-:W-:Y:S05]  /*2f120*/  BSYNC B3 ;  /* 0x0000000000037941 */ /* 0x000fea0003800000 */
.L_x_19830:
[----:B------:R-:W-:Y:S01]  /*2f130*/  LOP3.LUT R31, R3, 0x80000000, R31, 0xb8, !PT ;  /* 0x80000000031f7812 */ /* 0x000fe200078eb81f */
[----:B------:R-:W-:Y:S01]  /*2f140*/  IMAD.MOV.U32 R30, RZ, RZ, R2 ;  /* 0x000000ffff1e7224 */ /* 0x000fe200078e0002 */
[----:B------:R-:W-:Y:S02]  /*2f150*/  LOP3.LUT R29, R65, 0x80000000, R29, 0xb8, !PT ;  /* 0x80000000411d7812 */ /* 0x000fe400078eb81d */
[----:B------:R-:W-:Y:S01]  /*2f160*/  MOV R28, R64 ;  /* 0x00000040001c7202 */ /* 0x000fe20000000f00 */
[----:B------:R-:W-:Y:S06]  /*2f170*/  BRA `(.L_x_19794) ;  /* 0x0000005800e07947 */ /* 0x000fec0003800000 */
.L_x_19793:
        /* <DEDUP_REMOVED lines=113> */
.L_x_19876:
[----:B------:R-:W-:Y:S05]  /*2f890*/  BSYNC B0 ;  /* 0x0000000000007941 */ /* 0x000fea0003800000 */
.L_x_19875:
        /* <DEDUP_REMOVED lines=8> */
.L_x_19878:
[----:B------:R-:W-:Y:S05]  /*2f920*/  BSYNC B3 ;  /* 0x0000000000037941 */ /* 0x000fea0003800000 */
.L_x_19877:
        /* <DEDUP_REMOVED lines=82> */
.L_x_19880:
[----:B------:R-:W-:-:S04]  /*2fe50*/  ISETP.GE.AND P0, PT, R45, RZ, PT ;  /* 0x000000ff2d00720c */ /* 0x000fc80003f06270 */
[----:B------:R-:W-:Y:S02]  /*2fe60*/  FSEL R6, RZ, 3.37028055040000000000e+12, P0 ;  /* 0x54442d18ff067808 */ /* 0x000fe40000000000 */
[----:B------:R-:W-:-:S07]  /*2fe70*/  FSEL R7, RZ, 2.1426990032196044922, P0 ;  /* 0x400921fbff077808 */ /* 0x000fce0000000000 */
.L_x_19881:
[----:B------:R-:W-:Y:S05]  /*2fe80*/  BSYNC B0 ;  /* 0x0000000000007941 */ /* 0x000fea0003800000 */
.L_x_19879:
[----:B------:R-:W-:Y:S01]  /*2fe90*/  DADD R2, |R28|, |R30| ;  /* 0x000000001c027229 */ /* 0x000fe2000000061e */
[----:B------:R-:W-:Y:S01]  /*2fea0*/  LOP3.LUT R11, R7, 0x80000000, R11, 0xb8, !PT ;  /* 0x80000000070b7812 */ /* 0x000fe200078eb80b */
[----:B------:R-:W-:-:S06]  /*2feb0*/  DMUL R46, R46, 0.5 ;  /* 0x3fe000002e2e7828 */ /* 0x000fcc0000000000 */
[----:B------:R-:W-:-:S06]  /*2fec0*/  DSETP.GTU.AND P0, PT, |R2|, +INF , PT ;  /* 0x7ff000000200742a */ /* 0x000fcc0003f0c200 */
[----:B------:R-:W-:Y:S02]  /*2fed0*/  FSEL R6, R2, R6, P0 ;  /* 0x0000000602067208 */ /* 0x000fe40000000000 */
[----:B------:R-:W-:Y:S01]  /*2fee0*/  FSEL R7, R3, R11, P0 ;  /* 0x0000000b03077208 */ /* 0x000fe20000000000 */
[----:B------:R-:W-:Y:S06]  /*2fef0*/  BRA `(.L_x_19882) ;  /* 0x0000004c00187947 */ /* 0x000fec0003800000 */
.L_x_19874:
        /* <DEDUP_REMOVED lines=135> */
.L_x_19884:
[----:B------:R-:W-:Y:S05]  /*30770*/  BSYNC B0 ;  /* 0x0000000000007941 */ /* 0x000fea0003800000 */
.L_x_19883:
        /* <DEDUP_REMOVED lines=8> */
.L_x_19886:
[----:B------:R-:W-:Y:S05]  /*30800*/  BSYNC B3 ;  /* 0x0000000000037941 */ /* 0x000fea0003800000 */
.L_x_19885:
        /* <DEDUP_REMOVED lines=82> */
.L_x_19888:
[----:B------:R-:W-:-:S04]  /*30d30*/  ISETP.GE.AND P0, PT, R45, RZ, PT ;  /* 0x000000ff2d00720c */ /* 0x000fc80003f06270 */
[----:B------:R-:W-:Y:S02]  /*30d40*/  FSEL R6, RZ, 3.37028055040000000000e+12, P0 ;  /* 0x54442d18ff067808 */ /* 0x000fe40000000000 */
[----:B------:R-:W-:-:S07]  /*30d50*/  FSEL R7, RZ, 2.1426990032196044922, P0 ;  /* 0x400921fbff077808 */ /* 0x000fce0000000000 */
.L_x_19889:
[----:B------:R-:W-:Y:S05]  /*30d60*/  BSYNC B0 ;  /* 0x0000000000007941 */ /* 0x000fea0003800000 */
.L_x_19887:
[----:B------:R-:W-:Y:S01]  /*30d70*/  DADD R2, |R28|, |R30| ;  /* 0x000000001c027229 */ /* 0x000fe2000000061e */
[----:B------:R-:W-:-:S07]  /*30d80*/  LOP3.LUT R11, R7, 0x80000000, R11, 0xb8, !PT ;  /* 0x80000000070b7812 */ /* 0x000fce00078eb80b */
[----:B------:R-:W-:-:S06]  /*30d90*/  DSETP.GTU.AND P0, PT, |R2|, +INF , PT ;  /* 0x7ff000000200742a */ /* 0x000fcc0003f0c200 */
[----:B------:R-:W-:Y:S02]  /*30da0*/  FSEL R6, R2, R6, P0 ;  /* 0x0000000602067208 */ /* 0x000fe40000000000 */
[----:B------:R-:W-:Y:S01]  /*30db0*/  FSEL R7, R3, R11, P0 ;  /* 0x0000000b03077208 */ /* 0x000fe20000000000 */
[----:B------:R-:W-:Y:S06]  /*30dc0*/  BRA `(.L_x_19882) ;  /* 0x0000003c00647947 */ /* 0x000fec0003800000 */
.L_x_19873:
        /* <DEDUP_REMOVED lines=23> */
.L_x_19891:
[----:B------:R-:W-:Y:S05]  /*30f40*/  BSYNC B3 ;  /* 0x0000000000037941 */ /* 0x000fea0003800000 */
.L_x_19890:
        /* <DEDUP_REMOVED lines=24> */
[----:B------:R-:W-:Y:S01]  /*310d0*/  IMAD.MOV.U32 R4, RZ, RZ, R2 ;  /* 0x000000ffff047224 */ /* 0x000fe200078e0002 */
[----:B------:R-:W-:-:S07]  /*310e0*/  MOV R5, R3 ;  /* 0x0000000300057202 */ /* 0x000fce0000000f00 */
.L_x_19893:
[----:B------:R-:W-:Y:S05]  /*310f0*/  BSYNC B3 ;  /* 0x0000000000037941 */ /* 0x000fea0003800000 */
.L_x_19892:
        /* <DEDUP_REMOVED lines=136> */
.L_x_19895:
[----:B------:R-:W-:Y:S05]  /*31980*/  BSYNC B0 ;  /* 0x0000000000007941 */ /* 0x000fea0003800000 */
.L_x_19894:
        /* <DEDUP_REMOVED lines=8> */
.L_x_19897:
[----:B------:R-:W-:Y:S05]  /*31a10*/  BSYNC B3 ;  /* 0x0000000000037941 */ /* 0x000fea0003800000 */
.L_x_19896:
        /* <DEDUP_REMOVED lines=82> */
.L_x_19899:
[----:B------:R-:W-:-:S04]  /*31f40*/  ISETP.GE.AND P0, PT, R45, RZ, PT ;  /* 0x000000ff2d00720c */ /* 0x000fc80003f06270 */
[----:B------:R-:W-:Y:S02]  /*31f50*/  FSEL R6, RZ, 3.37028055040000000000e+12, P0 ;  /* 0x54442d18ff067808 */ /* 0x000fe40000000000 */
[----:B------:R-:W-:-:S07]  /*31f60*/  FSEL R7, RZ, 2.1426990032196044922, P0 ;  /* 0x400921fbff077808 */ /* 0x000fce0000000000 */
.L_x_19900:
[----:B------:R-:W-:Y:S05]  /*31f70*/  BSYNC B0 ;  /* 0x0000000000007941 */ /* 0x000fea0003800000 */
.L_x_19898:
[----:B------:R-:W-:Y:S01]  /*31f80*/  DADD R2, |R28|, |R30| ;  /* 0x000000001c027229 */ /* 0x000fe2000000061e */
[----:B------:R-:W-:Y:S01]  /*31f90*/  LOP3.LUT R11, R7, 0x80000000, R11, 0xb8, !PT ;  /* 0x80000000070b7812 */ /* 0x000fe200078eb80b */
[----:B------:R-:W-:-:S06]  /*31fa0*/  DADD R46, R46, 1 ;  /* 0x3ff000002e2e7429 */ /* 0x000fcc0000000000 */
[----:B------:R-:W-:-:S06]  /*31fb0*/  DSETP.GTU.AND P0, PT, |R2|, +INF , PT ;  /* 0x7ff000000200742a */ /* 0x000fcc0003f0c200 */
[----:B------:R-:W-:Y:S02]  /*31fc0*/  FSEL R6, R2, R6, P0 ;  /* 0x0000000602067208 */ /* 0x000fe40000000000 */
[----:B------:R-:W-:Y:S01]  /*31fd0*/  FSEL R7, R3, R11, P0 ;  /* 0x0000000b03077208 */ /* 0x000fe20000000000 */
[----:B------:R-:W-:Y:S06]  /*31fe0*/  BRA `(.L_x_19882) ;  /* 0x0000002800dc7947 */ /* 0x000fec0003800000 */
.L_x_19872:
        /* <DEDUP_REMOVED lines=108> */
.L_x_19904:
[----:B------:R-:W-:Y:S05]  /*326b0*/  BSYNC B0 ;  /* 0x0000000000007941 */ /* 0x000fea0003800000 */
.L_x_19903:
        /* <DEDUP_REMOVED lines=8> */
.L_x_19906:
[----:B------:R-:W-:Y:S05]  /*32740*/  BSYNC B3 ;  /* 0x0000000000037941 */ /* 0x000fea0003800000 */
.L_x_19905:
        /* <DEDUP_REMOVED lines=73> */
.L_x_19908:
[----:B------:R-:W-:Y:S05]  /*32be0*/  BSYNC B0 ;  /* 0x0000000000007941 */ /* 0x000fea0003800000 */
.L_x_19907:
[----:B------:R-:W-:Y:S01]  /*32bf0*/  LOP3.LUT R3, R7, 0x80000000, R31, 0xb8, !PT ;  /* 0x8000000007037812 */ /* 0x000fe200078eb81f */
[----:B------:R-:W-:Y:S01]  /*32c00*/  DMUL R46, R46, 0.5 ;  /* 0x3fe000002e2e7828 */ /* 0x000fe20000000000 */
[----:B------:R-:W-:Y:S02]  /*32c10*/  FSEL R6, R4, R6, P0 ;  /* 0x0000000604067208 */ /* 0x000fe40000000000 */
[----:B------:R-:W-:Y:S01]  /*32c20*/  FSEL R7, R5, R3, P0 ;  /* 0x0000000305077208 */ /* 0x000fe20000000000 */
[----:B------:R-:W-:Y:S07]  /*32c30*/  BRA `(.L_x_19882) ;  /* 0x0000001c00c87947 */ /* 0x000fee0003800000 */
.L_x_19902:
        /* <DEDUP_REMOVED lines=135> */
.L_x_19910:
[----:B------:R-:W-:Y:S05]  /*334b0*/  BSYNC B0 ;  /* 0x0000000000007941 */ /* 0x000fea0003800000 */
.L_x_19909:
        /* <DEDUP_REMOVED lines=8> */
.L_x_19912:
[----:B------:R-:W-:Y:S05]  /*33540*/  BSYNC B3 ;  /* 0x0000000000037941 */ /* 0x000fea0003800000 */
.L_x_19911:
        /* <DEDUP_REMOVED lines=73> */
.L_x_19914:
[----:B------:R-:W-:Y:S05]  /*339e0*/  BSYNC B0 ;  /* 0x0000000000007941 */ /* 0x000fea0003800000 */
.L_x_19913:
[----:B------:R-:W-:Y:S02]  /*339f0*/  LOP3.LUT R3, R7, 0x80000000, R31, 0xb8, !PT ;  /* 0x8000000007037812 */ /* 0x000fe400078eb81f */
[----:B------:R-:W-:Y:S02]  /*33a00*/  FSEL R6, R4, R6, P1 ;  /* 0x0000000604067208 */ /* 0x000fe40000800000 */
[----:B------:R-:W-:Y:S01]  /*33a10*/  FSEL R7, R5, R3, P1 ;  /* 0x0000000305077208 */ /* 0x000fe20000800000 */
[----:B------:R-:W-:Y:S06]  /*33a20*/  BRA `(.L_x_19882) ;  /* 0x00000010004c7947 */ /* 0x000fec0003800000 */
.L_x_19901:
        /* <DEDUP_REMOVED lines=23> */
.L_x_19916:
[----:B------:R-:W-:Y:S05]  /*33ba0*/  BSYNC B3 ;  /* 0x0000000000037941 */ /* 0x000fea0003800000 */
.L_x_19915:
        /* <DEDUP_REMOVED lines=24> */
[----:B------:R-:W-:Y:S02]  /*33d30*/  IMAD.MOV.U32 R4, RZ, RZ, R2 ;  /* 0x000000ffff047224 */ /* 0x000fe400078e0002 */
[----:B------:R-:W-:-:S07]  /*33d40*/  IMAD.MOV.U32 R5, RZ, RZ, R3 ;  /* 0x000000ffff057224 */ /* 0x000fce00078e0003 */
.L_x_19918:
[----:B------:R-:W-:Y:S05]  /*33d50*/  BSYNC B3 ;  /* 0x0000000000037941 */ /* 0x000fea0003800000 */
.L_x_19917:
        /* <DEDUP_REMOVED lines=136> */
.L_x_19920:
[----:B------:R-:W-:Y:S05]  /*345e0*/  BSYNC B0 ;  /* 0x0000000000007941 */ /* 0x000fea0003800000 */
.L_x_19919:
        /* <DEDUP_REMOVED lines=8> */
.L_x_19922:
[----:B------:R-:W-:Y:S05]  /*34670*/  BSYNC B3 ;  /* 0x0000000000037941 */ /* 0x000fea0003800000 */
.L_x_19921:
        /* <DEDUP_REMOVED lines=74> */
.L_x_19924:
[----:B------:R-:W-:Y:S05]  /*34b20*/  BSYNC B0 ;  /* 0x0000000000007941 */ /* 0x000fea0003800000 */
.L_x_19923:
[----:B------:R-:W-:Y:S02]  /*34b30*/  LOP3.LUT R3, R7, 0x80000000, R31, 0xb8, !PT ;  /* 0x8000000007037812 */ /* 0x000fe400078eb81f */
[----:B------:R-:W-:Y:S02]  /*34b40*/  FSEL R6, R4, R6, P1 ;  /* 0x0000000604067208 */ /* 0x000fe40000800000 */
[----:B------:R-:W-:-:S07]  /*34b50*/  FSEL R7, R5, R3, P1 ;  /* 0x0000000305077208 */ /* 0x000fce0000800000 */
.L_x_19882:
[----:B------:R-:W-:Y:S05]  /*34b60*/  BSYNC B2 ;  /* 0x0000000000027941 */ /* 0x000fea0003800000 */
.L_x_19871:
        /* <DEDUP_REMOVED lines=8> */
.L_x_19792:
        /* <DEDUP_REMOVED lines=17> */
.L_x_19794:
[----:B------:R-:W-:Y:S05]  /*34d00*/  BSYNC B1 ;  /* 0x0000000000017941 */ /* 0x000fea0003800000 */
.L_x_19791:
        /* <DEDUP_REMOVED lines=134> */
.L_x_19932:
[----:B------:R-:W-:Y:S05]  /*35570*/  BSYNC B3 ;  /* 0x0000000000037941 */ /* 0x000fea0003800000 */
.L_x_19931:
        /* <DEDUP_REMOVED lines=82> */
.L_x_19930:
        /* <DEDUP_REMOVED lines=36> */
.L_x_19940:
[----:B------:R-:W-:Y:S05]  /*35ce0*/  BSYNC B4 ;  /* 0x0000000000047941 */ /* 0x000fea0003800000 */
.L_x_19939:
[----:B------:R-:W-:Y:S02]  /*35cf0*/  IMAD.MOV.U32 R52, RZ, RZ, R2 ;  /* 0x000000ffff347224 */ /* 0x000fe400078e0002 */
[----:B------:R-:W-:Y:S01]  /*35d00*/  IMAD.MOV.U32 R53, RZ, RZ, R3 ;  /* 0x000000ffff357224 */ /* 0x000fe200078e0003 */
[----:B------:R-:W-:Y:S06]  /*35d10*/  BRA `(.L_x_19938) ;  /* 0x0000000000047947 */ /* 0x000fec0003800000 */
.L_x_19937:
[----:B------:R-:W-:-:S11]  /*35d20*/  DADD R52, -R62, R50 ;  /* 0x000000003e347229 */ /* 0x000fd60000000132 */
.L_x_19938:
[----:B------:R-:W-:Y:S05]  /*35d30*/  BSYNC B3 ;  /* 0x0000000000037941 */ /* 0x000fea0003800000 */
.L_x_19936:
        /* <DEDUP_REMOVED lines=31> */
.L_x_19945:
[----:B------:R-:W-:Y:S05]  /*35f30*/  BSYNC B4 ;  /* 0x0000000000047941 */ /* 0x000fea0003800000 */
.L_x_19944:
[----:B------:R-:W-:Y:S05]  /*35f40*/  BRA `(.L_x_19943) ;  /* 0x0000000000047947 */ /* 0x000fea0003800000 */
.L_x_19942:
[----:B------:R-:W-:-:S11]  /*35f50*/  DADD R2, R46, -R8 ;  /* 0x000000002e027229 */ /* 0x000fd60000000808 */
.L_x_19943:
[----:B------:R-:W-:Y:S05]  /*35f60*/  BSYNC B3 ;  /* 0x0000000000037941 */ /* 0x000fea0003800000 */
.L_x_19941:
        /* <DEDUP_REMOVED lines=29> */
.L_x_19947:
[----:B------:R-:W-:Y:S05]  /*36140*/  BSYNC B3 ;  /* 0x0000000000037941 */ /* 0x000fea0003800000 */
.L_x_19946:
        /* <DEDUP_REMOVED lines=86> */
.L_x_19948:
        /* <DEDUP_REMOVED lines=22> */
.L_x_19950:
[----:B------:R-:W-:Y:S05]  /*36810*/  BSYNC B3 ;  /* 0x0000000000037941 */ /* 0x000fea0003800000 */
.L_x_19949:
        /* <DEDUP_REMOVED lines=30> */
.L_x_19935:
        /* <DEDUP_REMOVED lines=24> */
[----:B------:R-:W-:-:S07]  /*36b80*/  MOV R2, R4 ;  /* 0x0000000400027202 */ /* 0x000fce0000000f00 */
.L_x_19953:
[----:B------:R-:W-:Y:S05]  /*36b90*/  BSYNC B3 ;  /* 0x0000000000037941 */ /* 0x000fea0003800000 */
.L_x_19952:
        /* <DEDUP_REMOVED lines=27> */
.L_x_19956:
[----:B------:R-:W-:Y:S05]  /*36d50*/  BSYNC B3 ;  /* 0x0000000000037941 */ /* 0x000fea0003800000 */
.L_x_19955:
        /* <DEDUP_REMOVED lines=30> */
.L_x_19954:
        /* <DEDUP_REMOVED lines=76> */
.L_x_19957:
[----:B------:R-:W-:Y:S01]  /*37400*/  IMAD.MOV.U32 R2, RZ, RZ, 0x0 ;  /* 0x00000000ff027424 */ /* 0x000fe200078e00ff */
[----:B------:R-:W-:Y:S01]  /*37410*/  FSETP.NEU.FTZ.AND P0, PT, R5, RZ, PT ;  /* 0x000000ff0500720b */ /* 0x000fe20003f1d000 */
[----:B------:R-:W-:-:S06]  /*37420*/  IMAD.MOV.U32 R3, RZ, RZ, 0x7ff00000 ;  /* 0x7ff00000ff037424 */ /* 0x000fcc00078e00ff */
[----:B------:R-:W-:-:S10]  /*37430*/  DFMA R2, R4, R2, +INF ;  /* 0x7ff000000402742b */ /* 0x000fd40000000002 */
[----:B------:R-:W-:Y:S02]  /*37440*/  FSEL R64, R2, RZ, P0 ;  /* 0x000000ff02407208 */ /* 0x000fe40000000000 */
[----:B------:R-:W-:Y:S01]  /*37450*/  FSEL R65, R3, -QNAN , P0 ;  /* 0xfff0000003417808 */ /* 0x000fe20000000000 */
[----:B------:R-:W-:Y:S06]  /*37460*/  BRA `(.L_x_19933) ;  /* 0x00000004003c7947 */ /* 0x000fec0003800000 */
.L_x_19951:
        /* <DEDUP_REMOVED lines=25> */
[----:B------:R-:W-:-:S07]  /*37600*/  MOV R5, R3 ;  /* 0x0000000300057202 */ /* 0x000fce0000000f00 */
.L_x_19959:
[----:B------:R-:W-:Y:S05]  /*37610*/  BSYNC B3 ;  /* 0x0000000000037941 */ /* 0x000fea0003800000 */
.L_x_19958:
        /* <DEDUP_REMOVED lines=21> */
.L_x_19961:
[----:B------:R-:W-:Y:S05]  /*37770*/  BSYNC B3 ;  /* 0x0000000000037941 */ /* 0x000fea0003800000 */
.L_x_19960:
[----:B------:R-:W-:Y:S01]  /*37780*/  IMAD.MOV.U32 R64, RZ, RZ, R2 ;  /* 0x000000ffff407224 */ /* 0x000fe200078e0002 */
[----:B------:R-:W-:Y:S01]  /*37790*/  MOV R65, R3 ;  /* 0x0000000300417202 */ /* 0x000fe20000000f00 */
[----:B------:R-:W-:Y:S06]  /*377a0*/  BRA `(.L_x_19933) ;  /* 0x00000000006c7947 */ /* 0x000fec0003800000 */
.L_x_19934:
        /* <DEDUP_REMOVED lines=24> */
.L_x_19963:
[----:B------:R-:W-:Y:S05]  /*37930*/  BSYNC B3 ;  /* 0x0000000000037941 */ /* 0x000fea0003800000 */
.L_x_19962:
[----:B------:R-:W-:Y:S02]  /*37940*/  IMAD.MOV.U32 R64, RZ, RZ, R4 ;  /* 0x000000ffff407224 */ /* 0x000fe400078e0004 */
[----:B------:R-:W-:-:S07]  /*37950*/  IMAD.MOV.U32 R65, RZ, RZ, R5 ;  /* 0x000000ffff417224 */ /* 0x000fce00078e0005 */
.L_x_19933:
[----:B------:R-:W-:Y:S05]  /*37960*/  BSYNC B2 ;  /* 0x0000000000027941 */ /* 0x000fea0003800000 */
.L_x_19929:
        /* <DEDUP_REMOVED lines=25> */
.L_x_19968:
[----:B------:R-:W-:Y:S05]  /*37b00*/  BSYNC B4 ;  /* 0x0000000000047941 */ /* 0x000fea0003800000 */
.L_x_19967:
        /* <DEDUP_REMOVED lines=49> */
.L_x_19970:
        /* <DEDUP_REMOVED lines=71> */
.L_x_19969:
        /* <DEDUP_REMOVED lines=37> */
.L_x_19979:
[----:B------:R-:W-:Y:S05]  /*384e0*/  BSYNC B6 ;  /* 0x0000000000067941 */ /* 0x000fea0003800000 */
.L_x_19978:
[----:B------:R-:W-:Y:S01]  /*384f0*/  MOV R52, R2 ;  /* 0x0000000200347202 */ /* 0x000fe20000000f00 */
[----:B------:R-:W-:Y:S01]  /*38500*/  IMAD.MOV.U32 R53, RZ, RZ, R3 ;  /* 0x000000ffff357224 */ /* 0x000fe200078e0003 */
[----:B------:R-:W-:Y:S06]  /*38510*/  BRA `(.L_x_19977) ;  /* 0x0000000000047947 */ /* 0x000fec0003800000 */
.L_x_19976:
[----:B------:R-:W-:-:S11]  /*38520*/  DADD R52, -R62, R50 ;  /* 0x000000003e347229 */ /* 0x000fd60000000132 */
.L_x_19977:
[----:B------:R-:W-:Y:S05]  /*38530*/  BSYNC B5 ;  /* 0x0000000000057941 */ /* 0x000fea0003800000 */
.L_x_19975:
        /* <DEDUP_REMOVED lines=28> */
.L_x_19984:
[----:B------:R-:W-:Y:S05]  /*38700*/  BSYNC B6 ;  /* 0x0000000000067941 */ /* 0x000fea0003800000 */
.L_x_19983:
[----:B------:R-:W-:Y:S01]  /*38710*/  MOV R68, R2 ;  /* 0x0000000200447202 */ /* 0x000fe20000000f00 */
[----:B------:R-:W-:Y:S01]  /*38720*/  IMAD.MOV.U32 R69, RZ, RZ, R3 ;  /* 0x000000ffff457224 */ /* 0x000fe200078e0003 */
[----:B------:R-:W-:Y:S06]  /*38730*/  BRA `(.L_x_19982) ;  /* 0x0000000000047947 */ /* 0x000fec0003800000 */
.L_x_19981:
[----:B------:R-:W-:-:S11]  /*38740*/  DADD R68, -R48, R46 ;  /* 0x0000000030447229 */ /* 0x000fd6000000012e */
.L_x_19982:
[----:B------:R-:W-:Y:S05]  /*38750*/  BSYNC B5 ;  /* 0x0000000000057941 */ /* 0x000fea0003800000 */
.L_x_19980:
        /* <DEDUP_REMOVED lines=27> */
.L_x_19986:
[----:B------:R-:W-:Y:S05]  /*38910*/  BSYNC B5 ;  /* 0x0000000000057941 */ /* 0x000fea0003800000 */
.L_x_19985:
[----:B------:R-:W-:Y:S02]  /*38920*/  IMAD.MOV.U32 R46, RZ, RZ, R4 ;  /* 0x000000ffff2e7224 */ /* 0x000fe400078e0004 */
[----:B------:R-:W-:Y:S01]  /*38930*/  IMAD.MOV.U32 R47, RZ, RZ, R5 ;  /* 0x000000ffff2f7224 */ /* 0x000fe200078e0005 */
[----:B------:R-:W-:Y:S06]  /*38940*/  BRA `(.L_x_19987) ;  /* 0x0000000800347947 */ /* 0x000fec0003800000 */
.L_x_19974:
        /* <DEDUP_REMOVED lines=27> */
.L_x_19990:
[----:B------:R-:W-:Y:S05]  /*38b00*/  BSYNC B5 ;  /* 0x0000000000057941 */ /* 0x000fea0003800000 */
.L_x_19989:
[----:B------:R-:W-:Y:S02]  /*38b10*/  IMAD.MOV.U32 R46, RZ, RZ, R4 ;  /* 0x000000ffff2e7224 */ /* 0x000fe400078e0004 */
[----:B------:R-:W-:Y:S01]  /*38b20*/  IMAD.MOV.U32 R47, RZ, RZ, R5 ;  /* 0x000000ffff2f7224 */ /* 0x000fe200078e0005 */
[----:B------:R-:W-:Y:S06]  /*38b30*/  BRA `(.L_x_19987) ;  /* 0x0000000400b87947 */ /* 0x000fec0003800000 */
.L_x_19988:
        /* <DEDUP_REMOVED lines=28> */
.L_x_19992:
[----:B------:R-:W-:Y:S05]  /*38d00*/  BSYNC B5 ;  /* 0x0000000000057941 */ /* 0x000fea0003800000 */
.L_x_19991:
        /* <DEDUP_REMOVED lines=21> */
.L_x_19994:
[----:B------:R-:W-:Y:S05]  /*38e60*/  BSYNC B5 ;  /* 0x0000000000057941 */ /* 0x000fea0003800000 */
.L_x_19993:
[----:B------:R-:W-:Y:S01]  /*38e70*/  DMUL R66, R66, 8.11296384146066816958e+31 ;  /* 0x4690000042427828 */ /* 0x000fe20000000000 */
[----:B------:R-:W-:Y:S02]  /*38e80*/  IMAD.MOV.U32 R46, RZ, RZ, R2 ;  /* 0x000000ffff2e7224 */ /* 0x000fe400078e0002 */
[----:B------:R-:W-:Y:S01]  /*38e90*/  IMAD.MOV.U32 R47, RZ, RZ, R3 ;  /* 0x000000ffff2f7224 */ /* 0x000fe200078e0003 */
[----:B------:R-:W-:Y:S07]  /*38ea0*/  BRA `(.L_x_19987) ;  /* 0x0000000000dc7947 */ /* 0x000fee0003800000 */
.L_x_19973:
        /* <DEDUP_REMOVED lines=24> */
.L_x_19996:
[----:B------:R-:W-:Y:S05]  /*39030*/  BSYNC B5 ;  /* 0x0000000000057941 */ /* 0x000fea0003800000 */
.L_x_19995:
        /* <DEDUP_REMOVED lines=28> */
.L_x_19998:
[----:B------:R-:W-:Y:S05]  /*39200*/  BSYNC B5 ;  /* 0x0000000000057941 */ /* 0x000fea0003800000 */
.L_x_19997:
[----:B------:R-:W-:-:S11]  /*39210*/  DMUL R46, R2, R46 ;  /* 0x0000002e022e7228 */ /* 0x000fd60000000000 */
.L_x_19987:
[----:B------:R-:W-:Y:S05]  /*39220*/  BSYNC B4 ;  /* 0x0000000000047941 */ /* 0x000fea0003800000 */
.L_x_19972:
[----:B------:R-:W-:Y:S05]  /*39230*/  BRA `(.L_x_19999) ;  /* 0x0000000000087947 */ /* 0x000fea0003800000 */
.L_x_19966:
[----:B------:R-:W-:Y:S02]  /*39240*/  DMUL R46, R44, 9.00719925474099200000e+15 ;  /* 0x434000002c2e7828 */ /* 0x000fe40000000000 */
[----:B------:R-:W-:-:S11]  /*39250*/  DMUL R66, R66, 9.00719925474099200000e+15 ;  /* 0x4340000042427828 */ /* 0x000fd60000000000 */
.L_x_19999:
[----:B------:R-:W-:Y:S05]  /*39260*/  BSYNC B2 ;  /* 0x0000000000027941 */ /* 0x000fea0003800000 */
.L_x_19965:
        /* <DEDUP_REMOVED lines=28> */
.L_x_20001:
[----:B------:R-:W-:Y:S05]  /*39430*/  BSYNC B2 ;  /* 0x0000000000027941 */ /* 0x000fea0003800000 */
.L_x_20000:
        /* <DEDUP_REMOVED lines=82> */
.L_x_20003:
[----:B------:R-:W-:Y:S02]  /*39960*/  FSEL R2, RZ, 3.37028055040000000000e+12, P1 ;  /* 0x54442d18ff027808 */ /* 0x000fe40000800000 */
[----:B------:R-:W-:-:S07]  /*39970*/  FSEL R3, RZ, 2.1426990032196044922, P1 ;  /* 0x400921fbff037808 */ /* 0x000fce0000800000 */
.L_x_20004:
[----:B------:R-:W-:Y:S05]  /*39980*/  BSYNC B0 ;  /* 0x0000000000007941 */ /* 0x000fea0003800000 */
.L_x_20002:
[----:B------:R-:W-:Y:S01]  /*39990*/  DADD R46, |R46|, |R66| ;  /* 0x000000002e2e7229 */ /* 0x000fe20000000642 */
[----:B------:R-:W-:-:S07]  /*399a0*/  LOP3.LUT R67, R3, 0x80000000, R67, 0xb8, !PT ;  /* 0x8000000003437812 */ /* 0x000fce00078eb843 */
[----:B------:R-:W-:-:S06]  /*399b0*/  DSETP.GTU.AND P0, PT, |R46|, +INF , PT ;  /* 0x7ff000002e00742a */ /* 0x000fcc0003f0c200 */
[----:B------:R-:W-:Y:S02]  /*399c0*/  FSEL R2, R46, R2, P0 ;  /* 0x000000022e027208 */ /* 0x000fe40000000000 */
[----:B------:R-:W-:-:S07]  /*399d0*/  FSEL R3, R47, R67, P0 ;  /* 0x000000432f037208 */ /* 0x000fce0000000000 */
.L_x_19971:
[----:B------:R-:W-:Y:S05]  /*399e0*/  BSYNC B3 ;  /* 0x0000000000037941 */ /* 0x000fea0003800000 */
.L_x_19964:
[----:B------:R-:W-:Y:S01]  /*399f0*/  LOP3.LUT R35, R3, 0x80000000, R35, 0xb8, !PT ;  /* 0x8000000003237812 */ /* 0x000fe200078eb823 */
[----:B------:R-:W-:Y:S01]  /*39a00*/  IMAD.MOV.U32 R34, RZ, RZ, R2 ;  /* 0x000000ffff227224 */ /* 0x000fe200078e0002 */
[----:B------:R-:W-:Y:S01]  /*39a10*/  LOP3.LUT R33, R65, 0x80000000, R33, 0xb8, !PT ;  /* 0x8000000041217812 */ /* 0x000fe200078eb821 */
[----:B------:R-:W-:Y:S01]  /*39a20*/  IMAD.MOV.U32 R32, RZ, RZ, R64 ;  /* 0x000000ffff207224 */ /* 0x000fe200078e0040 */
[----:B------:R-:W-:Y:S06]  /*39a30*/  BRA `(.L_x_19928) ;  /* 0x0000005800e07947 */ /* 0x000fec0003800000 */
.L_x_19927:
        /* <DEDUP_REMOVED lines=113> */
.L_x_20010:
[----:B------:R-:W-:Y:S05]  /*3a150*/  BSYNC B0 ;  /* 0x0000000000007941 */ /* 0x000fea0003800000 */
.L_x_20009:
        /* <DEDUP_REMOVED lines=8> */
.L_x_20012:
[----:B------:R-:W-:Y:S05]  /*3a1e0*/  BSYNC B3 ;  /* 0x0000000000037941 */ /* 0x000fea0003800000 */
.L_x_20011:
        /* <DEDUP_REMOVED lines=82> */
.L_x_20014:
[----:B------:R-:W-:-:S04]  /*3a710*/  ISETP.GE.AND P0, PT, R45, RZ, PT ;  /* 0x000000ff2d00720c */ /* 0x000fc80003f06270 */
[----:B------:R-:W-:Y:S02]  /*3a720*/  FSEL R6, RZ, 3.37028055040000000000e+12, P0 ;  /* 0x54442d18ff067808 */ /* 0x000fe40000000000 */
[----:B------:R-:W-:-:S07]  /*3a730*/  FSEL R7, RZ, 2.1426990032196044922, P0 ;  /* 0x400921fbff077808 */ /* 0x000fce0000000000 */
.L_x_20015:
[----:B------:R-:W-:Y:S05]  /*3a740*/  BSYNC B0 ;  /* 0x0000000000007941 */ /* 0x000fea0003800000 */
.L_x_20013:
[----:B------:R-:W-:Y:S01]  /*3a750*/  DADD R2, |R32|, |R34| ;  /* 0x0000000020027229 */ /* 0x000fe20000000622 */
[----:B------:R-:W-:Y:S01]  /*3a760*/  LOP3.LUT R11, R7, 0x80000000, R11, 0xb8, !PT ;  /* 0x80000000070b7812 */ /* 0x000fe200078eb80b */
[----:B------:R-:W-:-:S06]  /*3a770*/  DMUL R46, R46, 0.5 ;  /* 0x3fe000002e2e7828 */ /* 0x000fcc0000000000 */
[----:B------:R-:W-:-:S06]  /*3a780*/  DSETP.GTU.AND P0, PT, |R2|, +INF , PT ;  /* 0x7ff000000200742a */ /* 0x000fcc0003f0c200 */
[----:B------:R-:W-:Y:S02]  /*3a790*/  FSEL R6, R2, R6, P0 ;  /* 0x0000000602067208 */ /* 0x000fe40000000000 */
[----:B------:R-:W-:Y:S01]  /*3a7a0*/  FSEL R7, R3, R11, P0 ;  /* 0x0000000b03077208 */ /* 0x000fe20000000000 */
[----:B------:R-:W-:Y:S06]  /*3a7b0*/  BRA `(.L_x_20016) ;  /* 0x0000004c00187947 */ /* 0x000fec0003800000 */
.L_x_20008:
        /* <DEDUP_REMOVED lines=135> */
.L_x_20018:
[----:B------:R-:W-:Y:S05]  /*3b030*/  BSYNC B0 ;  /* 0x0000000000007941 */ /* 0x000fea0003800000 */
.L_x_20017:
        /* <DEDUP_REMOVED lines=8> */
.L_x_20020:
[----:B------:R-:W-:Y:S05]  /*3b0c0*/  BSYNC B3 ;  /* 0x0000000000037941 */ /* 0x000fea0003800000 */
.L_x_20019:
        /* <DEDUP_REMOVED lines=82> */
.L_x_20022:
[----:B------:R-:W-:-:S04]  /*3b5f0*/  ISETP.GE.AND P0, PT, R45, RZ, PT ;  /* 0x000000ff2d00720c */ /* 0x000fc80003f06270 */
[----:B------:R-:W-:Y:S02]  /*3b600*/  FSEL R6, RZ, 3.37028055040000000000e+12, P0 ;  /* 0x54442d18ff067808 */ /* 0x000fe40000000000 */
[----:B------:R-:W-:-:S07]  /*3b610*/  FSEL R7, RZ, 2.1426990032196044922, P0 ;  /* 0x400921fbff077808 */ /* 0x000fce0000000000 */
.L_x_20023:
[----:B------:R-:W-:Y:S05]  /*3b620*/  BSYNC B0 ;  /* 0x0000000000007941 */ /* 0x000fea0003800000 */
.L_x_20021:
[----:B------:R-:W-:Y:S01]  /*3b630*/  DADD R2, |R32|, |R34| ;  /* 0x0000000020027229 */ /* 0x000fe20000000622 */
[----:B------:R-:W-:-:S07]  /*3b640*/  LOP3.LUT R11, R7, 0x80000000, R11, 0xb8, !PT ;  /* 0x80000000070b7812 */ /* 0x000fce00078eb80b */
[----:B------:R-:W-:-:S06]  /*3b650*/  DSETP.GTU.AND P0, PT, |R2|, +INF , PT ;  /* 0x7ff000000200742a */ /* 0x000fcc0003f0c200 */
[----:B------:R-:W-:Y:S02]  /*3b660*/  FSEL R6, R2, R6, P0 ;  /* 0x0000000602067208 */ /* 0x000fe40000000000 */
[----:B------:R-:W-:Y:S01]  /*3b670*/  FSEL R7, R3, R11, P0 ;  /* 0x0000000b03077208 */ /* 0x000fe20000000000 */
[----:B------:R-:W-:Y:S06]  /*3b680*/  BRA `(.L_x_20016) ;  /* 0x0000003c00647947 */ /* 0x000fec0003800000 */
.L_x_20007:
        /* <DEDUP_REMOVED lines=22> */
[----:B------:R-:W-:Y:S05]  /*3b7f0*/  CALL.REL.NOINC `($__internal_33_$__cuda_sm20_div_rn_f64_full) ;  /* 0x000006f000947944 */ /* 0x000fea0003c00000 */
.L_x_20025:
[----:B------:R-:W-:Y:S05]  /*3b800*/  BSYNC B3 ;  /* 0x0000000000037941 */ /* 0x000fea0003800000 */
.L_x_20024:
        /* <DEDUP_REMOVED lines=24> */
[----:B------:R-:W-:Y:S02]  /*3b990*/  IMAD.MOV.U32 R4, RZ, RZ, R2 ;  /* 0x000000ffff047224 */ /* 0x000fe400078e0002 */
[----:B------:R-:W-:-:S07]  /*3b9a0*/  IMAD.MOV.U32 R5, RZ, RZ, R3 ;  /* 0x000000ffff057224 */ /* 0x000fce00078e0003 */
.L_x_20027:
[----:B------:R-:W-:Y:S05]  /*3b9b0*/  BSYNC B3 ;  /* 0x0000000000037941 */ /* 0x000fea0003800000 */
.L_x_20026:
        /* <DEDUP_REMOVED lines=136> */
.L_x_20029:
[----:B------:R-:W-:Y:S05]  /*3c240*/  BSYNC B0 ;  /* 0x0000000000007941 */ /* 0x000fea0003800000 */
.L_x_20028:
        /* <DEDUP_REMOVED lines=8> */
.L_x_20031:
[----:B------:R-:W-:Y:S05]  /*3c2d0*/  BSYNC B3 ;  /* 0x0000000000037941 */ /* 0x000fea0003800000 */
.L_x_20030:
        /* <DEDUP_REMOVED lines=82> */
.L_x_20033:
[----:B------:R-:W-:-:S04]  /*3c800*/  ISETP.GE.AND P0, PT, R45, RZ, PT ;  /* 0x000000ff2d00720c */ /* 0x000fc80003f06270 */
[----:B------:R-:W-:Y:S02]  /*3c810*/  FSEL R6, RZ, 3.37028055040000000000e+12, P0 ;  /* 0x54442d18ff067808 */ /* 0x000fe40000000000 */
[----:B------:R-:W-:-:S07]  /*3c820*/  FSEL R7, RZ, 2.1426990032196044922, P0 ;  /* 0x400921fbff077808 */ /* 0x000fce0000000000 */
.L_x_20034:
[----:B------:R-:W-:Y:S05]  /*3c830*/  BSYNC B0 ;  /* 0x0000000000007941 */ /* 0x000fea0003800000 */
.L_x_20032:
[----:B------:R-:W-:Y:S01]  /*3c840*/  DADD R2, |R32|, |R34| ;  /* 0x0000000020027229 */ /* 0x000fe20000000622 */
[----:B------:R-:W-:Y:S01]  /*3c850*/  LOP3.LUT R11, R7, 0x80000000, R11, 0xb8, !PT ;  /* 0x80000000070b7812 */ /* 0x000fe200078eb80b */
[----:B------:R-:W-:-:S06]  /*3c860*/  DADD R46, R46, 1 ;  /* 0x3ff000002e2e7429 */ /* 0x000fcc0000000000 */
[----:B------:R-:W-:-:S06]  /*3c870*/  DSETP.GTU.AND P0, PT, |R2|, +INF , PT ;  /* 0x7ff000000200742a */ /* 0x000fcc0003f0c200 */
[----:B------:R-:W-:Y:S02]  /*3c880*/  FSEL R6, R2, R6, P0 ;  /* 0x0000000602067208 */ /* 0x000fe40000000000 */
[----:B------:R-:W-:Y:S01]  /*3c890*/  FSEL R7, R3, R11, P0 ;  /* 0x0000000b03077208 */ /* 0x000fe20000000000 */
[----:B------:R-:W-:Y:S06]  /*3c8a0*/  BRA `(.L_x_20016) ;  /* 0x0000002800dc7947 */ /* 0x000fec0003800000 */
.L_x_20006:
        /* <DEDUP_REMOVED lines=108> */
.L_x_20038:
[----:B------:R-:W-:Y:S05]  /*3cf70*/  BSYNC B0 ;  /* 0x0000000000007941 */ /* 0x000fea0003800000 */
.L_x_20037:
        /* <DEDUP_REMOVED lines=8> */
.L_x_20040:
[----:B------:R-:W-:Y:S05]  /*3d000*/  BSYNC B3 ;  /* 0x0000000000037941 */ /* 0x000fea0003800000 */
.L_x_20039:
        /* <DEDUP_REMOVED lines=73> */
.L_x_20042:
[----:B------:R-:W-:Y:S05]  /*3d4a0*/  BSYNC B0 ;  /* 0x0000000000007941 */ /* 0x000fea0003800000 */
.L_x_20041:
[----:B------:R-:W-:Y:S01]  /*3d4b0*/  LOP3.LUT R3, R7, 0x80000000, R35, 0xb8, !PT ;  /* 0x8000000007037812 */ /* 0x000fe200078eb823 */
[----:B------:R-:W-:Y:S01]  /*3d4c0*/  DMUL R46, R46, 0.5 ;  /* 0x3fe000002e2e7828 */ /* 0x000fe20000000000 */
[----:B------:R-:W-:Y:S02]  /*3d4d0*/  FSEL R6, R4, R6, P0 ;  /* 0x0000000604067208 */ /* 0x000fe40000000000 */
[----:B------:R-:W-:Y:S01]  /*3d4e0*/  FSEL R7, R5, R3, P0 ;  /* 0x0000000305077208 */ /* 0x000fe20000000000 */
[----:B------:R-:W-:Y:S07]  /*3d4f0*/  BRA `(.L_x_20016) ;  /* 0x0000001c00c87947 */ /* 0x000fee0003800000 */
.L_x_20036:
        /* <DEDUP_REMOVED lines=135> */
.L_x_20044:
[----:B------:R-:W-:Y:S05]  /*3dd70*/  BSYNC B0 ;  /* 0x0000000000007941 */ /* 0x000fea0003800000 */
.L_x_20043:
        /* <DEDUP_REMOVED lines=8> */
.L_x_20046:
[----:B------:R-:W-:Y:S05]  /*3de00*/  BSYNC B3 ;  /* 0x0000000000037941 */ /* 0x000fea0003800000 */
.L_x_20045:
        /* <DEDUP_REMOVED lines=73> */
.L_x_20048:
[----:B------:R-:W-:Y:S05]  /*3e2a0*/  BSYNC B0 ;  /* 0x0000000000007941 */ /* 0x000fea0003800000 */
.L_x_20047:
[----:B------:R-:W-:Y:S02]  /*3e2b0*/  LOP3.LUT R3, R7, 0x80000000, R35, 0xb8, !PT ;  /* 0x8000000007037812 */ /* 0x000fe400078eb823 */
[----:B------:R-:W-:Y:S02]  /*3e2c0*/  FSEL R6, R4, R6, P1 ;  /* 0x0000000604067208 */ /* 0x000fe40000800000 */
[----:B------:R-:W-:Y:S01]  /*3e2d0*/  FSEL R7, R5, R3, P1 ;  /* 0x0000000305077208 */ /* 0x000fe20000800000 */
[----:B------:R-:W-:Y:S06]  /*3e2e0*/  BRA `(.L_x_20016) ;  /* 0x00000010004c7947 */ /* 0x000fec0003800000 */
.L_x_20035:
        /* <DEDUP_REMOVED lines=22> */
[----:B------:R-:W-:Y:S05]  /*3e450*/  CALL.REL.NOINC `($__internal_33_$__cuda_sm20_div_rn_f64_full) ;  /* 0x000006c4007c7944 */ /* 0x000fea0003c00000 */
.L_x_20050:
[----:B------:R-:W-:Y:S05]  /*3e460*/  BSYNC B3 ;  /* 0x0000000000037941 */ /* 0x000fea0003800000 */
.L_x_20049:
        /* <DEDUP_REMOVED lines=24> */
[----:B------:R-:W-:Y:S02]  /*3e5f0*/  IMAD.MOV.U32 R4, RZ, RZ, R2 ;  /* 0x000000ffff047224 */ /* 0x000fe400078e0002 */
[----:B------:R-:W-:-:S07]  /*3e600*/  IMAD.MOV.U32 R5, RZ, RZ, R3 ;  /* 0x000000ffff057224 */ /* 0x000fce00078e0003 */
.L_x_20052:
[----:B------:R-:W-:Y:S05]  /*3e610*/  BSYNC B3 ;  /* 0x0000000000037941 */ /* 0x000fea0003800000 */
.L_x_20051:
        /* <DEDUP_REMOVED lines=136> */
.L_x_20054:
[----:B------:R-:W-:Y:S05]  /*3eea0*/  BSYNC B0 ;  /* 0x0000000000007941 */ /* 0x000fea0003800000 */
.L_x_20053:
        /* <DEDUP_REMOVED lines=8> */
.L_x_20056:
[----:B------:R-:W-:Y:S05]  /*3ef30*/  BSYNC B3 ;  /* 0x0000000000037941 */ /* 0x000fea0003800000 */
.L_x_20055:
        /* <DEDUP_REMOVED lines=74> */
.L_x_20058:
[----:B------:R-:W-:Y:S05]  /*3f3e0*/  BSYNC B0 ;  /* 0x0000000000007941 */ /* 0x000fea0003800000 */
.L_x_20057:
[----:B------:R-:W-:Y:S02]  /*3f3f0*/  LOP3.LUT R3, R7, 0x80000000, R35, 0xb8, !PT ;  /* 0x8000000007037812 */ /* 0x000fe400078eb823 */
[----:B------:R-:W-:Y:S02]  /*3f400*/  FSEL R6, R4, R6, P1 ;  /* 0x0000000604067208 */ /* 0x000fe40000800000 */
[----:B------:R-:W-:-:S07]  /*3f410*/  FSEL R7, R5, R3, P1 ;  /* 0x0000000305077208 */ /* 0x000fce0000800000 */
.L_x_20016:
[----:B------:R-:W-:Y:S05]  /*3f420*/  BSYNC B2 ;  /* 0x0000000000027941 */ /* 0x000fea0003800000 */
.L_x_20005:
        /* <DEDUP_REMOVED lines=8> */
.L_x_19926:
        /* <DEDUP_REMOVED lines=17> */
.L_x_19928:
[----:B------:R-:W-:Y:S05]  /*3f5c0*/  BSYNC B1 ;  /* 0x0000000000017941 */ /* 0x000fea0003800000 */
.L_x_19925:
        /* <DEDUP_REMOVED lines=134> */
.L_x_20066:
[----:B------:R-:W-:Y:S05]  /*3fe30*/  BSYNC B3 ;  /* 0x0000000000037941 */ /* 0x000fea0003800000 */
.L_x_20065:
        /* <DEDUP_REMOVED lines=82> */
.L_x_20064:
        /* <DEDUP_REMOVED lines=36> */
.L_x_20074:
[----:B------:R-:W-:Y:S05]  /*405a0*/  BSYNC B4 ;  /* 0x0000000000047941 */ /* 0x000fea0003800000 */
.L_x_20073:
[----:B------:R-:W-:Y:S02]  /*405b0*/  IMAD.MOV.U32 R52, RZ, RZ, R2 ;  /* 0x000000ffff347224 */ /* 0x000fe400078e0002 */
[----:B------:R-:W-:Y:S01]  /*405c0*/  IMAD.MOV.U32 R53, RZ, RZ, R3 ;  /* 0x000000ffff357224 */ /* 0x000fe200078e0003 */
[----:B------:R-:W-:Y:S06]  /*405d0*/  BRA `(.L_x_20072) ;  /* 0x0000000000047947 */ /* 0x000fec0003800000 */
.L_x_20071:
[----:B------:R-:W-:-:S11]  /*405e0*/  DADD R52, -R62, R50 ;  /* 0x000000003e347229 */ /* 0x000fd60000000132 */
.L_x_20072:
[----:B------:R-:W-:Y:S05]  /*405f0*/  BSYNC B3 ;  /* 0x0000000000037941 */ /* 0x000fea0003800000 */
.L_x_20070:
        /* <DEDUP_REMOVED lines=31> */
.L_x_20079:
[----:B------:R-:W-:Y:S05]  /*407f0*/  BSYNC B4 ;  /* 0x0000000000047941 */ /* 0x000fea0003800000 */
.L_x_20078:
[----:B------:R-:W-:Y:S05]  /*40800*/  BRA `(.L_x_20077) ;  /* 0x0000000000047947 */ /* 0x000fea0003800000 */
.L_x_20076:
[----:B------:R-:W-:-:S11]  /*40810*/  DADD R2, R46, -R8 ;  /* 0x000000002e027229 */ /* 0x000fd60000000808 */
.L_x_20077:
[----:B------:R-:W-:Y:S05]  /*40820*/  BSYNC B3 ;  /* 0x0000000000037941 */ /* 0x000fea0003800000 */
.L_x_20075:
        /* <DEDUP_REMOVED lines=27> */
[----:B------:R-:W-:Y:S02]  /*409e0*/  IMAD.MOV.U32 R6, RZ, RZ, R4 ;  /* 0x000000ffff067224 */ /* 0x000fe400078e0004 */
[----:B------:R-:W-:-:S07]  /*409f0*/  IMAD.MOV.U32 R7, RZ, RZ, R3 ;  /* 0x000000ffff077224 */ /* 0x000fce00078e0003 */
.L_x_20081:
[----:B------:R-:W-:Y:S05]  /*40a00*/  BSYNC B3 ;  /* 0x0000000000037941 */ /* 0x000fea0003800000 */
.L_x_20080:
        /* <DEDUP_REMOVED lines=86> */
.L_x_20082:
        /* <DEDUP_REMOVED lines=22> */
.L_x_20084:
[----:B------:R-:W-:Y:S05]  /*410d0*/  BSYNC B3 ;  /* 0x0000000000037941 */ /* 0x000fea0003800000 */
.L_x_20083:
        /* <DEDUP_REMOVED lines=30> */
.L_x_20069:
        /* <DEDUP_REMOVED lines=25> */
.L_x_20087:
[----:B------:R-:W-:Y:S05]  /*41450*/  BSYNC B3 ;  /* 0x0000000000037941 */ /* 0x000fea0003800000 */
.L_x_20086:
        /* <DEDUP_REMOVED lines=27> */
.L_x_20090:
[----:B------:R-:W-:Y:S05]  /*41610*/  BSYNC B3 ;  /* 0x0000000000037941 */ /* 0x000fea0003800000 */
.L_x_20089:
        /* <DEDUP_REMOVED lines=30> */
.L_x_20088:
        /* <DEDUP_REMOVED lines=76> */
.L_x_20091:
[----:B------:R-:W-:Y:S01]  /*41cc0*/  MOV R2, 0x0 ;  /* 0x0000000000027802 */ /* 0x000fe20000000f00 */
[----:B------:R-:W-:Y:S01]  /*41cd0*/  IMAD.MOV.U32 R3, RZ, RZ, 0x7ff00000 ;  /* 0x7ff00000ff037424 */ /* 0x000fe200078e00ff */
[----:B------:R-:W-:-:S05]  /*41ce0*/  FSETP.NEU.FTZ.AND P0, PT, R5, RZ, PT ;  /* 0x000000ff0500720b */ /* 0x000fca0003f1d000 */
[----:B------:R-:W-:-:S10]  /*41cf0*/  DFMA R2, R4, R2, +INF ;  /* 0x7ff000000402742b */ /* 0x000fd40000000002 */
[----:B------:R-:W-:Y:S02]  /*41d00*/  FSEL R64, R2, RZ, P0 ;  /* 0x000000ff02407208 */ /* 0x000fe40000000000 */
[----:B------:R-:W-:Y:S01]  /*41d10*/  FSEL R65, R3, -QNAN , P0 ;  /* 0xfff0000003417808 */ /* 0x000fe20000000000 */
[----:B------:R-:W-:Y:S06]  /*41d20*/  BRA `(.L_x_20067) ;  /* 0x00000004003c7947 */ /* 0x000fec0003800000 */
.L_x_20085:
        /* <DEDUP_REMOVED lines=26> */
.L_x_20093:
[----:B------:R-:W-:Y:S05]  /*41ed0*/  BSYNC B3 ;  /* 0x0000000000037941 */ /* 0x000fea0003800000 */
.L_x_20092:
        /* <DEDUP_REMOVED lines=21> */
.L_x_20095:
[----:B------:R-:W-:Y:S05]  /*42030*/  BSYNC B3 ;  /* 0x0000000000037941 */ /* 0x000fea0003800000 */
.L_x_20094:
[----:B------:R-:W-:Y:S02]  /*42040*/  IMAD.MOV.U32 R64, RZ, RZ, R2 ;  /* 0x000000ffff407224 */ /* 0x000fe400078e0002 */
[----:B------:R-:W-:Y:S01]  /*42050*/  IMAD.MOV.U32 R65, RZ, RZ, R3 ;  /* 0x000000ffff417224 */ /* 0x000fe200078e0003 */
[----:B------:R-:W-:Y:S06]  /*42060*/  BRA `(.L_x_20067) ;  /* 0x00000000006c7947 */ /* 0x000fec0003800000 */
.L_x_20068:
        /* <DEDUP_REMOVED lines=24> */
.L_x_20097:
[----:B------:R-:W-:Y:S05]  /*421f0*/  BSYNC B3 ;  /* 0x0000000000037941 */ /* 0x000fea0003800000 */
.L_x_20096:
[----:B------:R-:W-:Y:S02]  /*42200*/  IMAD.MOV.U32 R64, RZ, RZ, R4 ;  /* 0x000000ffff407224 */ /* 0x000fe400078e0004 */
[----:B------:R-:W-:-:S07]  /*42210*/  IMAD.MOV.U32 R65, RZ, RZ, R5 ;  /* 0x000000ffff417224 */ /* 0x000fce00078e0005 */
.L_x_20067:
[----:B------:R-:W-:Y:S05]  /*42220*/  BSYNC B2 ;  /* 0x0000000000027941 */ /* 0x000fea0003800000 */
.L_x_20063:
        /* <DEDUP_REMOVED lines=25> */
.L_x_20102:
[----:B------:R-:W-:Y:S05]  /*423c0*/  BSYNC B4 ;  /* 0x0000000000047941 */ /* 0x000fea0003800000 */
.L_x_20101:
        /* <DEDUP_REMOVED lines=49> */
.L_x_20104:
        /* <DEDUP_REMOVED lines=71> */
.L_x_20103:
        /* <DEDUP_REMOVED lines=37> */
.L_x_20113:
[----:B------:R-:W-:Y:S05]  /*42da0*/  BSYNC B6 ;  /* 0x0000000000067941 */ /* 0x000fea0003800000 */
.L_x_20112:
[----:B------:R-:W-:Y:S02]  /*42db0*/  IMAD.MOV.U32 R52, RZ, RZ, R2 ;  /* 0x000000ffff347224 */ /* 0x000fe400078e0002 */
[----:B------:R-:W-:Y:S01]  /*42dc0*/  IMAD.MOV.U32 R53, RZ, RZ, R3 ;  /* 0x000000ffff357224 */ /* 0x000fe200078e0003 */
[----:B------:R-:W-:Y:S06]  /*42dd0*/  BRA `(.L_x_20111) ;  /* 0x0000000000047947 */ /* 0x000fec0003800000 */
.L_x_20110:
[----:B------:R-:W-:-:S11]  /*42de0*/  DADD R52, -R62, R50 ;  /* 0x000000003e347229 */ /* 0x000fd60000000132 */
.L_x_20111:
[----:B------:R-:W-:Y:S05]  /*42df0*/  BSYNC B5 ;  /* 0x0000000000057941 */ /* 0x000fea0003800000 */
.L_x_20109:
        /* <DEDUP_REMOVED lines=28> */
.L_x_20118:
[----:B------:R-:W-:Y:S05]  /*42fc0*/  BSYNC B6 ;  /* 0x0000000000067941 */ /* 0x000fea0003800000 */
.L_x_20117:
[----:B------:R-:W-:Y:S02]  /*42fd0*/  IMAD.MOV.U32 R68, RZ, RZ, R2 ;  /* 0x000000ffff447224 */ /* 0x000fe400078e0002 */
[----:B------:R-:W-:Y:S01]  /*42fe0*/  IMAD.MOV.U32 R69, RZ, RZ, R3 ;  /* 0x000000ffff457224 */ /* 0x000fe200078e0003 */
[----:B------:R-:W-:Y:S06]  /*42ff0*/  BRA `(.L_x_20116) ;  /* 0x0000000000047947 */ /* 0x000fec0003800000 */
.L_x_20115:
[----:B------:R-:W-:-:S11]  /*43000*/  DADD R68, -R48, R46 ;  /* 0x0000000030447229 */ /* 0x000fd6000000012e */
.L_x_20116:
[----:B------:R-:W-:Y:S05]  /*43010*/  BSYNC B5 ;  /* 0x0000000000057941 */ /* 0x000fea0003800000 */
.L_x_20114:
        /* <DEDUP_REMOVED lines=27> */
.L_x_20120:
[----:B------:R-:W-:Y:S05]  /*431d0*/  BSYNC B5 ;  /* 0x0000000000057941 */ /* 0x000fea0003800000 */
.L_x_20119:
[----:B------:R-:W-:Y:S02]  /*431e0*/  IMAD.MOV.U32 R46, RZ, RZ, R4 ;  /* 0x000000ffff2e7224 */ /* 0x000fe400078e0004 */
[----:B------:R-:W-:Y:S01]  /*431f0*/  IMAD.MOV.U32 R47, RZ, RZ, R5 ;  /* 0x000000ffff2f7224 */ /* 0x000fe200078e0005 */
[----:B------:R-:W-:Y:S06]  /*43200*/  BRA `(.L_x_20121) ;  /* 0x0000000800347947 */ /* 0x000fec0003800000 */
.L_x_20108:
        /* <DEDUP_REMOVED lines=27> */
.L_x_20124:
[----:B------:R-:W-:Y:S05]  /*433c0*/  BSYNC B5 ;  /* 0x0000000000057941 */ /* 0x000fea0003800000 */
.L_x_20123:
[----:B------:R-:W-:Y:S02]  /*433d0*/  IMAD.MOV.U32 R46, RZ, RZ, R4 ;  /* 0x000000ffff2e7224 */ /* 0x000fe400078e0004 */
[----:B------:R-:W-:Y:S01]  /*433e0*/  IMAD.MOV.U32 R47, RZ, RZ, R5 ;  /* 0x000000ffff2f7224 */ /* 0x000fe200078e0005 */
[----:B------:R-:W-:Y:S06]  /*433f0*/  BRA `(.L_x_20121) ;  /* 0x0000000400b87947 */ /* 0x000fec0003800000 */
.L_x_20122:
        /* <DEDUP_REMOVED lines=28> */
.L_x_20126:
[----:B------:R-:W-:Y:S05]  /*435c0*/  BSYNC B5 ;  /* 0x0000000000057941 */ /* 0x000fea0003800000 */
.L_x_20125:
        /* <DEDUP_REMOVED lines=21> */
.L_x_20128:
[----:B------:R-:W-:Y:S05]  /*43720*/  BSYNC B5 ;  /* 0x0000000000057941 */ /* 0x000fea0003800000 */
.L_x_20127:
[----:B------:R-:W-:Y:S01]  /*43730*/  DMUL R66, R66, 8.11296384146066816958e+31 ;  /* 0x4690000042427828 */ /* 0x000fe20000000000 */
[----:B------:R-:W-:Y:S02]  /*43740*/  IMAD.MOV.U32 R46, RZ, RZ, R2 ;  /* 0x000000ffff2e7224 */ /* 0x000fe400078e0002 */
[----:B------:R-:W-:Y:S01]  /*43750*/  IMAD.MOV.U32 R47, RZ, RZ, R3 ;  /* 0x000000ffff2f7224 */ /* 0x000fe200078e0003 */
[----:B------:R-:W-:Y:S07]  /*43760*/  BRA `(.L_x_20121) ;  /* 0x0000000000dc7947 */ /* 0x000fee0003800000 */
.L_x_20107:
        /* <DEDUP_REMOVED lines=24> */
.L_x_20130:
[----:B------:R-:W-:Y:S05]  /*438f0*/  BSYNC B5 ;  /* 0x0000000000057941 */ /* 0x000fea0003800000 */
.L_x_20129:
        /* <DEDUP_REMOVED lines=28> */
.L_x_20132:
[----:B------:R-:W-:Y:S05]  /*43ac0*/  BSYNC B5 ;  /* 0x0000000000057941 */ /* 0x000fea0003800000 */
.L_x_20131:
[----:B------:R-:W-:-:S11]  /*43ad0*/  DMUL R46, R2, R46 ;  /* 0x0000002e022e7228 */ /* 0x000fd60000000000 */
.L_x_20121:
[----:B------:R-:W-:Y:S05]  /*43ae0*/  BSYNC B4 ;  /* 0x0000000000047941 */ /* 0x000fea0003800000 */
.L_x_20106:
[----:B------:R-:W-:Y:S05]  /*43af0*/  BRA `(.L_x_20133) ;  /* 0x0000000000087947 */ /* 0x000fea0003800000 */
.L_x_20100:
[----:B------:R-:W-:Y:S02]  /*43b00*/  DMUL R46, R44, 9.00719925474099200000e+15 ;  /* 0x434000002c2e7828 */ /* 0x000fe40000000000 */
[----:B------:R-:W-:-:S11]  /*43b10*/  DMUL R66, R66, 9.00719925474099200000e+15 ;  /* 0x4340000042427828 */ /* 0x000fd60000000000 */
.L_x_20133:
[----:B------:R-:W-:Y:S05]  /*43b20*/  BSYNC B2 ;  /* 0x0000000000027941 */ /* 0x000fea0003800000 */
.L_x_20099:
        /* <DEDUP_REMOVED lines=28> */
.L_x_20135:
[----:B------:R-:W-:Y:S05]  /*43cf0*/  BSYNC B2 ;  /* 0x0000000000027941 */ /* 0x000fea0003800000 */
.L_x_20134:
        /* <DEDUP_REMOVED lines=82> */
.L_x_20137:
[----:B------:R-:W-:Y:S02]  /*44220*/  FSEL R2, RZ, 3.37028055040000000000e+12, P1 ;  /* 0x54442d18ff027808 */ /* 0x000fe40000800000 */
[----:B------:R-:W-:-:S07]  /*44230*/  FSEL R3, RZ, 2.1426990032196044922, P1 ;  /* 0x400921fbff037808 */ /* 0x000fce0000800000 */
.L_x_20138:
[----:B------:R-:W-:Y:S05]  /*44240*/  BSYNC B0 ;  /* 0x0000000000007941 */ /* 0x000fea0003800000 */
.L_x_20136:
[----:B------:R-:W-:Y:S01]  /*44250*/  DADD R46, |R46|, |R66| ;  /* 0x000000002e2e7229 */ /* 0x000fe20000000642 */
[----:B------:R-:W-:-:S07]  /*44260*/  LOP3.LUT R67, R3, 0x80000000, R67, 0xb8, !PT ;  /* 0x8000000003437812 */ /* 0x000fce00078eb843 */
[----:B------:R-:W-:-:S06]  /*44270*/  DSETP.GTU.AND P0, PT, |R46|, +INF , PT ;  /* 0x7ff000002e00742a */ /* 0x000fcc0003f0c200 */
[----:B------:R-:W-:Y:S02]  /*44280*/  FSEL R2, R46, R2, P0 ;  /* 0x000000022e027208 */ /* 0x000fe40000000000 */
[----:B------:R-:W-:-:S07]  /*44290*/  FSEL R3, R47, R67, P0 ;  /* 0x000000432f037208 */ /* 0x000fce0000000000 */
.L_x_20105:
[----:B------:R-:W-:Y:S05]  /*442a0*/  BSYNC B3 ;  /* 0x0000000000037941 */ /* 0x000fea0003800000 */
.L_x_20098:
[----:B------:R-:W-:Y:S01]  /*442b0*/  LOP3.LUT R39, R3, 0x80000000, R39, 0xb8, !PT ;  /* 0x8000000003277812 */ /* 0x000fe200078eb827 */
[----:B------:R-:W-:Y:S01]  /*442c0*/  IMAD.MOV.U32 R36, RZ, RZ, R64 ;  /* 0x000000ffff247224 */ /* 0x000fe200078e0040 */
[----:B------:R-:W-:Y:S02]  /*442d0*/  LOP3.LUT R37, R65, 0x80000000, R37, 0xb8, !PT ;  /* 0x8000000041257812 */ /* 0x000fe400078eb825 */
[----:B------:R-:W-:Y:S01]  /*442e0*/  MOV R38, R2 ;  /* 0x0000000200267202 */ /* 0x000fe20000000f00 */
[----:B------:R-:W-:Y:S06]  /*442f0*/  BRA `(.L_x_20062) ;  /* 0x0000005800e07947 */ /* 0x000fec0003800000 */
.L_x_20061:
        /* <DEDUP_REMOVED lines=113> */
.L_x_20144:
[----:B------:R-:W-:Y:S05]  /*44a10*/  BSYNC B0 ;  /* 0x0000000000007941 */ /* 0x000fea0003800000 */
.L_x_20143:
        /* <DEDUP_REMOVED lines=8> */
.L_x_20146:
[----:B------:R-:W-:Y:S05]  /*44aa0*/  BSYNC B3 ;  /* 0x0000000000037941 */ /* 0x000fea0003800000 */
.L_x_20145:
        /* <DEDUP_REMOVED lines=82> */
.L_x_20148:
[----:B------:R-:W-:-:S04]  /*44fd0*/  ISETP.GE.AND P0, PT, R45, RZ, PT ;  /* 0x000000ff2d00720c */ /* 0x000fc80003f06270 */
[----:B------:R-:W-:Y:S02]  /*44fe0*/  FSEL R6, RZ, 3.37028055040000000000e+12, P0 ;  /* 0x54442d18ff067808 */ /* 0x000fe40000000000 */
[----:B------:R-:W-:-:S07]  /*44ff0*/  FSEL R7, RZ, 2.1426990032196044922, P0 ;  /* 0x400921fbff077808 */ /* 0x000fce0000000000 */
.L_x_20149:
[----:B------:R-:W-:Y:S05]  /*45000*/  BSYNC B0 ;  /* 0x0000000000007941 */ /* 0x000fea0003800000 */
.L_x_20147:
[----:B------:R-:W-:Y:S01]  /*45010*/  DADD R2, |R36|, |R38| ;  /* 0x0000000024027229 */ /* 0x000fe20000000626 */
[----:B------:R-:W-:Y:S01]  /*45020*/  LOP3.LUT R11, R7, 0x80000000, R11, 0xb8, !PT ;  /* 0x80000000070b7812 */ /* 0x000fe200078eb80b */
[----:B------:R-:W-:-:S06]  /*45030*/  DMUL R46, R46, 0.5 ;  /* 0x3fe000002e2e7828 */ /* 0x000fcc0000000000 */
[----:B------:R-:W-:-:S06]  /*45040*/  DSETP.GTU.AND P0, PT, |R2|, +INF , PT ;  /* 0x7ff000000200742a */ /* 0x000fcc0003f0c200 */
[----:B------:R-:W-:Y:S02]  /*45050*/  FSEL R6, R2, R6, P0 ;  /* 0x0000000602067208 */ /* 0x000fe40000000000 */
[----:B------:R-:W-:Y:S01]  /*45060*/  FSEL R7, R3, R11, P0 ;  /* 0x0000000b03077208 */ /* 0x000fe20000000000 */
[----:B------:R-:W-:Y:S06]  /*45070*/  BRA `(.L_x_20150) ;  /* 0x0000004c00187947 */ /* 0x000fec0003800000 */
.L_x_20142:
        /* <DEDUP_REMOVED lines=135> */
.L_x_20152:
[----:B------:R-:W-:Y:S05]  /*458f0*/  BSYNC B0 ;  /* 0x0000000000007941 */ /* 0x000fea0003800000 */
.L_x_20151:
        /* <DEDUP_REMOVED lines=8> */
.L_x_20154:
[----:B------:R-:W-:Y:S05]  /*45980*/  BSYNC B3 ;  /* 0x0000000000037941 */ /* 0x000fea0003800000 */
.L_x_20153:
        /* <DEDUP_REMOVED lines=82> */
.L_x_20156:
[----:B------:R-:W-:-:S04]  /*45eb0*/  ISETP.GE.AND P0, PT, R45, RZ, PT ;  /* 0x000000ff2d00720c */ /* 0x000fc80003f06270 */
[----:B------:R-:W-:Y:S02]  /*45ec0*/  FSEL R6, RZ, 3.37028055040000000000e+12, P0 ;  /* 0x54442d18ff067808 */ /* 0x000fe40000000000 */
[----:B------:R-:W-:-:S07]  /*45ed0*/  FSEL R7, RZ, 2.1426990032196044922, P0 ;  /* 0x400921fbff077808 */ /* 0x000fce0000000000 */
.L_x_20157:
[----:B------:R-:W-:Y:S05]  /*45ee0*/  BSYNC B0 ;  /* 0x0000000000007941 */ /* 0x000fea0003800000 */
.L_x_20155:
[----:B------:R-:W-:Y:S01]  /*45ef0*/  DADD R2, |R36|, |R38| ;  /* 0x0000000024027229 */ /* 0x000fe20000000626 */
[----:B------:R-:W-:-:S07]  /*45f00*/  LOP3.LUT R11, R7, 0x80000000, R11, 0xb8, !PT ;  /* 0x80000000070b7812 */ /* 0x000fce00078eb80b */
[----:B------:R-:W-:-:S06]  /*45f10*/  DSETP.GTU.AND P0, PT, |R2|, +INF , PT ;  /* 0x7ff000000200742a */ /* 0x000fcc0003f0c200 */
[----:B------:R-:W-:Y:S02]  /*45f20*/  FSEL R6, R2, R6, P0 ;  /* 0x0000000602067208 */ /* 0x000fe40000000000 */
[----:B------:R-:W-:Y:S01]  /*45f30*/  FSEL R7, R3, R11, P0 ;  /* 0x0000000b03077208 */ /* 0x000fe20000000000 */
[----:B------:R-:W-:Y:S06]  /*45f40*/  BRA `(.L_x_20150) ;  /* 0x0000003c00647947 */ /* 0x000fec0003800000 */
.L_x_20141:
        /* <DEDUP_REMOVED lines=23> */
.L_x_20159:
[----:B------:R-:W-:Y:S05]  /*460c0*/  BSYNC B3 ;  /* 0x0000000000037941 */ /* 0x000fea0003800000 */
.L_x_20158:
        /* <DEDUP_REMOVED lines=24> */
[----:B------:R-:W-:Y:S01]  /*46250*/  MOV R4, R2 ;  /* 0x0000000200047202 */ /* 0x000fe20000000f00 */
[----:B------:R-:W-:-:S07]  /*46260*/  IMAD.MOV.U32 R5, RZ, RZ, R3 ;  /* 0x000000ffff057224 */ /* 0x000fce00078e0003 */
.L_x_20161:
[----:B------:R-:W-:Y:S05]  /*46270*/  BSYNC B3 ;  /* 0x0000000000037941 */ /* 0x000fea0003800000 */
.L_x_20160:
        /* <DEDUP_REMOVED lines=136> */
.L_x_20163:
[----:B------:R-:W-:Y:S05]  /*46b00*/  BSYNC B0 ;  /* 0x0000000000007941 */ /* 0x000fea0003800000 */
.L_x_20162:
        /* <DEDUP_REMOVED lines=8> */
.L_x_20165:
[----:B------:R-:W-:Y:S05]  /*46b90*/  BSYNC B3 ;  /* 0x0000000000037941 */ /* 0x000fea0003800000 */
.L_x_20164:
        /* <DEDUP_REMOVED lines=82> */
.L_x_20167:
[----:B------:R-:W-:-:S04]  /*470c0*/  ISETP.GE.AND P0, PT, R45, RZ, PT ;  /* 0x000000ff2d00720c */ /* 0x000fc80003f06270 */
[----:B------:R-:W-:Y:S02]  /*470d0*/  FSEL R6, RZ, 3.37028055040000000000e+12, P0 ;  /* 0x54442d18ff067808 */ /* 0x000fe40000000000 */
[----:B------:R-:W-:-:S07]  /*470e0*/  FSEL R7, RZ, 2.1426990032196044922, P0 ;  /* 0x400921fbff077808 */ /* 0x000fce0000000000 */
.L_x_20168:
[----:B------:R-:W-:Y:S05]  /*470f0*/  BSYNC B0 ;  /* 0x0000000000007941 */ /* 0x000fea0003800000 */
.L_x_20166:
[----:B------:R-:W-:Y:S01]  /*47100*/  DADD R2, |R36|, |R38| ;  /* 0x0000000024027229 */ /* 0x000fe20000000626 */
[----:B------:R-:W-:Y:S01]  /*47110*/  LOP3.LUT R11, R7, 0x80000000, R11, 0xb8, !PT ;  /* 0x80000000070b7812 */ /* 0x000fe200078eb80b */
[----:B------:R-:W-:-:S06]  /*47120*/  DADD R46, R46, 1 ;  /* 0x3ff000002e2e7429 */ /* 0x000fcc0000000000 */
[----:B------:R-:W-:-:S06]  /*47130*/  DSETP.GTU.AND P0, PT, |R2|, +INF , PT ;  /* 0x7ff000000200742a */ /* 0x000fcc0003f0c200 */
[----:B------:R-:W-:Y:S02]  /*47140*/  FSEL R6, R2, R6, P0 ;  /* 0x0000000602067208 */ /* 0x000fe40000000000 */
[----:B------:R-:W-:Y:S01]  /*47150*/  FSEL R7, R3, R11, P0 ;  /* 0x0000000b03077208 */ /* 0x000fe20000000000 */
[----:B------:R-:W-:Y:S06]  /*47160*/  BRA `(.L_x_20150) ;  /* 0x0000002800dc7947 */ /* 0x000fec0003800000 */
.L_x_20140:
        /* <DEDUP_REMOVED lines=108> */
.L_x_20172:
[----:B------:R-:W-:Y:S05]  /*47830*/  BSYNC B0 ;  /* 0x0000000000007941 */ /* 0x000fea0003800000 */
.L_x_20171:
        /* <DEDUP_REMOVED lines=8> */
.L_x_20174:
[----:B------:R-:W-:Y:S05]  /*478c0*/  BSYNC B3 ;  /* 0x0000000000037941 */ /* 0x000fea0003800000 */
.L_x_20173:
        /* <DEDUP_REMOVED lines=73> */
.L_x_20176:
[----:B------:R-:W-:Y:S05]  /*47d60*/  BSYNC B0 ;  /* 0x0000000000007941 */ /* 0x000fea0003800000 */
.L_x_20175:
[----:B------:R-:W-:Y:S01]  /*47d70*/  LOP3.LUT R3, R7, 0x80000000, R39, 0xb8, !PT ;  /* 0x8000000007037812 */ /* 0x000fe200078eb827 */
[----:B------:R-:W-:Y:S01]  /*47d80*/  DMUL R46, R46, 0.5 ;  /* 0x3fe000002e2e7828 */ /* 0x000fe20000000000 */
[----:B------:R-:W-:Y:S02]  /*47d90*/  FSEL R6, R4, R6, P0 ;  /* 0x0000000604067208 */ /* 0x000fe40000000000 */
[----:B------:R-:W-:Y:S01]  /*47da0*/  FSEL R7, R5, R3, P0 ;  /* 0x0000000305077208 */ /* 0x000fe20000000000 */
[----:B------:R-:W-:Y:S07]  /*47db0*/  BRA `(.L_x_20150) ;  /* 0x0000001c00c87947 */ /* 0x000fee0003800000 */
.L_x_20170:
        /* <DEDUP_REMOVED lines=135> */
.L_x_20178:
[----:B------:R-:W-:Y:S05]  /*48630*/  BSYNC B0 ;  /* 0x0000000000007941 */ /* 0x000fea0003800000 */
.L_x_20177:
        /* <DEDUP_REMOVED lines=8> */
.L_x_20180:
[----:B------:R-:W-:Y:S05]  /*486c0*/  BSYNC B3 ;  /* 0x0000000000037941 */ /* 0x000fea0003800000 */
.L_x_20179:
        /* <DEDUP_REMOVED lines=73> */
.L_x_20182:
[----:B------:R-:W-:Y:S05]  /*48b60*/  BSYNC B0 ;  /* 0x0000000000007941 */ /* 0x000fea0003800000 */
.L_x_20181:
[----:B------:R-:W-:Y:S02]  /*48b70*/  LOP3.LUT R3, R7, 0x80000000, R39, 0xb8, !PT ;  /* 0x8000000007037812 */ /* 0x000fe400078eb827 */
[----:B------:R-:W-:Y:S02]  /*48b80*/  FSEL R6, R4, R6, P1 ;  /* 0x0000000604067208 */ /* 0x000fe40000800000 */
[----:B------:R-:W-:Y:S01]  /*48b90*/  FSEL R7, R5, R3, P1 ;  /* 0x0000000305077208 */ /* 0x000fe20000800000 */
[----:B------:R-:W-:Y:S06]  /*48ba0*/  BRA `(.L_x_20150) ;  /* 0x00000010004c7947 */ /* 0x000fec0003800000 */
.L_x_20169:
        /* <DEDUP_REMOVED lines=23> */
.L_x_20184:
[----:B------:R-:W-:Y:S05]  /*48d20*/  BSYNC B3 ;  /* 0x0000000000037941 */ /* 0x000fea0003800000 */
.L_x_20183:
        /* <DEDUP_REMOVED lines=24> */
[----:B------:R-:W-:Y:S01]  /*48eb0*/  IMAD.MOV.U32 R4, RZ, RZ, R2 ;  /* 0x000000ffff047224 */ /* 0x000fe200078e0002 */
[----:B------:R-:W-:-:S07]  /*48ec0*/  MOV R5, R3 ;  /* 0x0000000300057202 */ /* 0x000fce0000000f00 */
.L_x_20186:
[----:B------:R-:W-:Y:S05]  /*48ed0*/  BSYNC B3 ;  /* 0x0000000000037941 */ /* 0x000fea0003800000 */
.L_x_20185:
        /* <DEDUP_REMOVED lines=136> */
.L_x_20188:
[----:B------:R-:W-:Y:S05]  /*49760*/  BSYNC B0 ;  /* 0x0000000000007941 */ /* 0x000fea0003800000 */
.L_x_20187:
        /* <DEDUP_REMOVED lines=8> */
.L_x_20190:
[----:B------:R-:W-:Y:S05]  /*497f0*/  BSYNC B3 ;  /* 0x0000000000037941 */ /* 0x000fea0003800000 */
.L_x_20189:
        /* <DEDUP_REMOVED lines=74> */
.L_x_20192:
[----:B------:R-:W-:Y:S05]  /*49ca0*/  BSYNC B0 ;  /* 0x0000000000007941 */ /* 0x000fea0003800000 */
.L_x_20191:
[----:B------:R-:W-:Y:S02]  /*49cb0*/  LOP3.LUT R3, R7, 0x80000000, R39, 0xb8, !PT ;  /* 0x8000000007037812 */ /* 0x000fe400078eb827 */
[----:B------:R-:W-:Y:S02]  /*49cc0*/  FSEL R6, R4, R6, P1 ;  /* 0x0000000604067208 */ /* 0x000fe40000800000 */
[----:B------:R-:W-:-:S07]  /*49cd0*/  FSEL R7, R5, R3, P1 ;  /* 0x0000000305077208 */ /* 0x000fce0000800000 */
.L_x_20150:
[----:B------:R-:W-:Y:S05]  /*49ce0*/  BSYNC B2 ;  /* 0x0000000000027941 */ /* 0x000fea0003800000 */
.L_x_20139:
        /* <DEDUP_REMOVED lines=8> */
.L_x_20060:
        /* <DEDUP_REMOVED lines=17> */
.L_x_20062:
[----:B------:R-:W-:Y:S05]  /*49e80*/  BSYNC B1 ;  /* 0x0000000000017941 */ /* 0x000fea0003800000 */
.L_x_20059:
        /* <DEDUP_REMOVED lines=134> */
.L_x_20200:
[----:B------:R-:W-:Y:S05]  /*4a6f0*/  BSYNC B3 ;  /* 0x0000000000037941 */ /* 0x000fea0003800000 */
.L_x_20199:
        /* <DEDUP_REMOVED lines=82> */
.L_x_20198:
        /* <DEDUP_REMOVED lines=36> */
.L_x_20208:
[----:B------:R-:W-:Y:S05]  /*4ae60*/  BSYNC B4 ;  /* 0x0000000000047941 */ /* 0x000fea0003800000 */
.L_x_20207:
[----:B------:R-:W-:Y:S02]  /*4ae70*/  IMAD.MOV.U32 R52, RZ, RZ, R2 ;  /* 0x000000ffff347224 */ /* 0x000fe400078e0002 */
[----:B------:R-:W-:Y:S01]  /*4ae80*/  IMAD.MOV.U32 R53, RZ, RZ, R3 ;  /* 0x000000ffff357224 */ /* 0x000fe200078e0003 */
[----:B------:R-:W-:Y:S06]  /*4ae90*/  BRA `(.L_x_20206) ;  /* 0x0000000000047947 */ /* 0x000fec0003800000 */
.L_x_20205:
[----:B------:R-:W-:-:S11]  /*4aea0*/  DADD R52, -R62, R50 ;  /* 0x000000003e347229 */ /* 0x000fd60000000132 */
.L_x_20206:
[----:B------:R-:W-:Y:S05]  /*4aeb0*/  BSYNC B3 ;  /* 0x0000000000037941 */ /* 0x000fea0003800000 */
.L_x_20204:
        /* <DEDUP_REMOVED lines=31> */
.L_x_20213:
[----:B------:R-:W-:Y:S05]  /*4b0b0*/  BSYNC B4 ;  /* 0x0000000000047941 */ /* 0x000fea0003800000 */
.L_x_20212:
[----:B------:R-:W-:Y:S05]  /*4b0c0*/  BRA `(.L_x_20211) ;  /* 0x0000000000047947 */ /* 0x000fea0003800000 */
.L_x_20210:
[----:B------:R-:W-:-:S11]  /*4b0d0*/  DADD R2, R46, -R8 ;  /* 0x000000002e027229 */ /* 0x000fd60000000808 */
.L_x_20211:
[----:B------:R-:W-:Y:S05]  /*4b0e0*/  BSYNC B3 ;  /* 0x0000000000037941 */ /* 0x000fea0003800000 */
.L_x_20209:
        /* <DEDUP_REMOVED lines=29> */
.L_x_20215:
[----:B------:R-:W-:Y:S05]  /*4b2c0*/  BSYNC B3 ;  /* 0x0000000000037941 */ /* 0x000fea0003800000 */
.L_x_20214:
        /* <DEDUP_REMOVED lines=86> */
.L_x_20216:
        /* <DEDUP_REMOVED lines=22> */
.L_x_20218:
[----:B------:R-:W-:Y:S05]  /*4b990*/  BSYNC B3 ;  /* 0x0000000000037941 */ /* 0x000fea0003800000 */
.L_x_20217:
        /* <DEDUP_REMOVED lines=30> */
.L_x_20203:
        /* <DEDUP_REMOVED lines=25> */
.L_x_20221:
[----:B------:R-:W-:Y:S05]  /*4bd10*/  BSYNC B3 ;  /* 0x0000000000037941 */ /* 0x000fea0003800000 */
.L_x_20220:
        /* <DEDUP_REMOVED lines=27> */
.L_x_20224:
[----:B------:R-:W-:Y:S05]  /*4bed0*/  BSYNC B3 ;  /* 0x0000000000037941 */ /* 0x000fea0003800000 */
.L_x_20223:
        /* <DEDUP_REMOVED lines=30> */
.L_x_20222:
        /* <DEDUP_REMOVED lines=76> */
.L_x_20225:
[----:B------:R-:W-:Y:S01]  /*4c580*/  IMAD.MOV.U32 R2, RZ, RZ, 0x0 ;  /* 0x00000000ff027424 */ /* 0x000fe200078e00ff */
[----:B------:R-:W-:Y:S01]  /*4c590*/  FSETP.NEU.FTZ.AND P0, PT, R5, RZ, PT ;  /* 0x000000ff0500720b */ /* 0x000fe20003f1d000 */
[----:B------:R-:W-:-:S06]  /*4c5a0*/  IMAD.MOV.U32 R3, RZ, RZ, 0x7ff00000 ;  /* 0x7ff00000ff037424 */ /* 0x000fcc00078e00ff */
[----:B------:R-:W-:-:S10]  /*4c5b0*/  DFMA R2, R4, R2, +INF ;  /* 0x7ff000000402742b */ /* 0x000fd40000000002 */
[----:B------:R-:W-:Y:S02]  /*4c5c0*/  FSEL R64, R2, RZ, P0 ;  /* 0x000000ff02407208 */ /* 0x000fe40000000000 */
[----:B------:R-:W-:Y:S01]  /*4c5d0*/  FSEL R65, R3, -QNAN , P0 ;  /* 0xfff0000003417808 */ /* 0x000fe20000000000 */
[----:B------:R-:W-:Y:S06]  /*4c5e0*/  BRA `(.L_x_20201) ;  /* 0x00000004003c7947 */ /* 0x000fec0003800000 */
.L_x_20219:
        /* <DEDUP_REMOVED lines=26> */
.L_x_20227:
[----:B------:R-:W-:Y:S05]  /*4c790*/  BSYNC B3 ;  /* 0x0000000000037941 */ /* 0x000fea0003800000 */
.L_x_20226:
        /* <DEDUP_REMOVED lines=21> */
.L_x_20229:
[----:B------:R-:W-:Y:S05]  /*4c8f0*/  BSYNC B3 ;  /* 0x0000000000037941 */ /* 0x000fea0003800000 */
.L_x_20228:
[----:B------:R-:W-:Y:S01]  /*4c900*/  MOV R64, R2 ;  /* 0x0000000200407202 */ /* 0x000fe20000000f00 */
[----:B------:R-:W-:Y:S01]  /*4c910*/  IMAD.MOV.U32 R65, RZ, RZ, R3 ;  /* 0x000000ffff417224 */ /* 0x000fe200078e0003 */
[----:B------:R-:W-:Y:S06]  /*4c920*/  BRA `(.L_x_20201) ;  /* 0x00000000006c7947 */ /* 0x000fec0003800000 */
.L_x_20202:
        /* <DEDUP_REMOVED lines=24> */
.L_x_20231:
[----:B------:R-:W-:Y:S05]  /*4cab0*/  BSYNC B3 ;  /* 0x0000000000037941 */ /* 0x000fea0003800000 */
.L_x_20230:
[----:B------:R-:W-:Y:S02]  /*4cac0*/  IMAD.MOV.U32 R64, RZ, RZ, R4 ;  /* 0x000000ffff407224 */ /* 0x000fe400078e0004 */
[----:B------:R-:W-:-:S07]  /*4cad0*/  IMAD.MOV.U32 R65, RZ, RZ, R5 ;  /* 0x000000ffff417224 */ /* 0x000fce00078e0005 */
.L_x_20201:
[----:B------:R-:W-:Y:S05]  /*4cae0*/  BSYNC B2 ;  /* 0x0000000000027941 */ /* 0x000fea0003800000 */
.L_x_20197:
        /* <DEDUP_REMOVED lines=25> */
.L_x_20236:
[----:B------:R-:W-:Y:S05]  /*4cc80*/  BSYNC B4 ;  /* 0x0000000000047941 */ /* 0x000fea0003800000 */
.L_x_20235:
        /* <DEDUP_REMOVED lines=49> */
.L_x_20238:
        /* <DEDUP_REMOVED lines=71> */
.L_x_20237:
        /* <DEDUP_REMOVED lines=37> */
.L_x_20247:
[----:B------:R-:W-:Y:S05]  /*4d660*/  BSYNC B6 ;  /* 0x0000000000067941 */ /* 0x000fea0003800000 */
.L_x_20246:
[----:B------:R-:W-:Y:S02]  /*4d670*/  IMAD.MOV.U32 R52, RZ, RZ, R2 ;  /* 0x000000ffff347224 */ /* 0x000fe400078e0002 */
[----:B------:R-:W-:Y:S01]  /*4d680*/  IMAD.MOV.U32 R53, RZ, RZ, R3 ;  /* 0x000000ffff357224 */ /* 0x000fe200078e0003 */
[----:B------:R-:W-:Y:S06]  /*4d690*/  BRA `(.L_x_20245) ;  /* 0x0000000000047947 */ /* 0x000fec0003800000 */
.L_x_20244:
[----:B------:R-:W-:-:S11]  /*4d6a0*/  DADD R52, -R62, R50 ;  /* 0x000000003e347229 */ /* 0x000fd60000000132 */
.L_x_20245:
[----:B------:R-:W-:Y:S05]  /*4d6b0*/  BSYNC B5 ;  /* 0x0000000000057941 */ /* 0x000fea0003800000 */
.L_x_20243:
        /* <DEDUP_REMOVED lines=28> */
.L_x_20252:
[----:B------:R-:W-:Y:S05]  /*4d880*/  BSYNC B6 ;  /* 0x0000000000067941 */ /* 0x000fea0003800000 */
.L_x_20251:
[----:B------:R-:W-:Y:S02]  /*4d890*/  IMAD.MOV.U32 R68, RZ, RZ, R2 ;  /* 0x000000ffff447224 */ /* 0x000fe400078e0002 */
[----:B------:R-:W-:Y:S01]  /*4d8a0*/  IMAD.MOV.U32 R69, RZ, RZ, R3 ;  /* 0x000000ffff457224 */ /* 0x000fe200078e0003 */
[----:B------:R-:W-:Y:S06]  /*4d8b0*/  BRA `(.L_x_20250) ;  /* 0x0000000000047947 */ /* 0x000fec0003800000 */
.L_x_20249:
[----:B------:R-:W-:-:S11]  /*4d8c0*/  DADD R68, -R48, R46 ;  /* 0x0000000030447229 */ /* 0x000fd6000000012e */
.L_x_20250:
[----:B------:R-:W-:Y:S05]  /*4d8d0*/  BSYNC B5 ;  /* 0x0000000000057941 */ /* 0x000fea0003800000 */
.L_x_20248:
        /* <DEDUP_REMOVED lines=27> */
.L_x_20254:
[----:B------:R-:W-:Y:S05]  /*4da90*/  BSYNC B5 ;  /* 0x0000000000057941 */ /* 0x000fea0003800000 */
.L_x_20253:
[----:B------:R-:W-:Y:S02]  /*4daa0*/  IMAD.MOV.U32 R46, RZ, RZ, R4 ;  /* 0x000000ffff2e7224 */ /* 0x000fe400078e0004 */
[----:B------:R-:W-:Y:S01]  /*4dab0*/  IMAD.MOV.U32 R47, RZ, RZ, R5 ;  /* 0x000000ffff2f7224 */ /* 0x000fe200078e0005 */
[----:B------:R-:W-:Y:S06]  /*4dac0*/  BRA `(.L_x_20255) ;  /* 0x0000000800347947 */ /* 0x000fec0003800000 */
.L_x_20242:
        /* <DEDUP_REMOVED lines=27> */
.L_x_20258:
[----:B------:R-:W-:Y:S05]  /*4dc80*/  BSYNC B5 ;  /* 0x0000000000057941 */ /* 0x000fea0003800000 */
.L_x_20257:
[----:B------:R-:W-:Y:S02]  /*4dc90*/  IMAD.MOV.U32 R46, RZ, RZ, R4 ;  /* 0x000000ffff2e7224 */ /* 0x000fe400078e0004 */
[----:B------:R-:W-:Y:S01]  /*4dca0*/  IMAD.MOV.U32 R47, RZ, RZ, R5 ;  /* 0x000000ffff2f7224 */ /* 0x000fe200078e0005 */
[----:B------:R-:W-:Y:S06]  /*4dcb0*/  BRA `(.L_x_20255) ;  /* 0x0000000400b87947 */ /* 0x000fec0003800000 */
.L_x_20256:
        /* <DEDUP_REMOVED lines=28> */
.L_x_20260:
[----:B------:R-:W-:Y:S05]  /*4de80*/  BSYNC B5 ;  /* 0x0000000000057941 */ /* 0x000fea0003800000 */
.L_x_20259:
        /* <DEDUP_REMOVED lines=21> */
.L_x_20262:
[----:B------:R-:W-:Y:S05]  /*4dfe0*/  BSYNC B5 ;  /* 0x0000000000057941 */ /* 0x000fea0003800000 */
.L_x_20261:
[----:B------:R-:W-:Y:S01]  /*4dff0*/  DMUL R66, R66, 8.11296384146066816958e+31 ;  /* 0x4690000042427828 */ /* 0x000fe20000000000 */
[----:B------:R-:W-:Y:S01]  /*4e000*/  IMAD.MOV.U32 R46, RZ, RZ, R2 ;  /* 0x000000ffff2e7224 */ /* 0x000fe200078e0002 */
[----:B------:R-:W-:Y:S01]  /*4e010*/  MOV R47, R3 ;  /* 0x00000003002f7202 */ /* 0x000fe20000000f00 */
[----:B------:R-:W-:Y:S08]  /*4e020*/  BRA `(.L_x_20255) ;  /* 0x0000000000dc7947 */ /* 0x000ff00003800000 */
.L_x_20241:
        /* <DEDUP_REMOVED lines=24> */
.L_x_20264:
[----:B------:R-:W-:Y:S05]  /*4e1b0*/  BSYNC B5 ;  /* 0x0000000000057941 */ /* 0x000fea0003800000 */
.L_x_20263:
        /* <DEDUP_REMOVED lines=28> */
.L_x_20266:
[----:B------:R-:W-:Y:S05]  /*4e380*/  BSYNC B5 ;  /* 0x0000000000057941 */ /* 0x000fea0003800000 */
.L_x_20265:
[----:B------:R-:W-:-:S11]  /*4e390*/  DMUL R46, R2, R46 ;  /* 0x0000002e022e7228 */ /* 0x000fd60000000000 */
.L_x_20255:
[----:B------:R-:W-:Y:S05]  /*4e3a0*/  BSYNC B4 ;  /* 0x0000000000047941 */ /* 0x000fea0003800000 */
.L_x_20240:
[----:B------:R-:W-:Y:S05]  /*4e3b0*/  BRA `(.L_x_20267) ;  /* 0x0000000000087947 */ /* 0x000fea0003800000 */
.L_x_20234:
[----:B------:R-:W-:Y:S02]  /*4e3c0*/  DMUL R46, R44, 9.00719925474099200000e+15 ;  /* 0x434000002c2e7828 */ /* 0x000fe40000000000 */
[----:B------:R-:W-:-:S11]  /*4e3d0*/  DMUL R66, R66, 9.00719925474099200000e+15 ;  /* 0x4340000042427828 */ /* 0x000fd60000000000 */
.L_x_20267:
[----:B------:R-:W-:Y:S05]  /*4e3e0*/  BSYNC B2 ;  /* 0x0000000000027941 */ /* 0x000fea0003800000 */
.L_x_20233:
        /* <DEDUP_REMOVED lines=28> */
.L_x_20269:
[----:B------:R-:W-:Y:S05]  /*4e5b0*/  BSYNC B2 ;  /* 0x0000000000027941 */ /* 0x000fea0003800000 */
.L_x_20268:
        /* <DEDUP_REMOVED lines=82> */
.L_x_20271:
[----:B------:R-:W-:Y:S02]  /*4eae0*/  FSEL R2, RZ, 3.37028055040000000000e+12, P1 ;  /* 0x54442d18ff027808 */ /* 0x000fe40000800000 */
[----:B------:R-:W-:-:S07]  /*4eaf0*/  FSEL R3, RZ, 2.1426990032196044922, P1 ;  /* 0x400921fbff037808 */ /* 0x000fce0000800000 */
.L_x_20272:
[----:B------:R-:W-:Y:S05]  /*4eb00*/  BSYNC B0 ;  /* 0x0000000000007941 */ /* 0x000fea0003800000 */
.L_x_20270:
[----:B------:R-:W-:Y:S01]  /*4eb10*/  DADD R46, |R46|, |R66| ;  /* 0x000000002e2e7229 */ /* 0x000fe20000000642 */
[----:B------:R-:W-:-:S07]  /*4eb20*/  LOP3.LUT R67, R3, 0x80000000, R67, 0xb8, !PT ;  /* 0x8000000003437812 */ /* 0x000fce00078eb843 */
[----:B------:R-:W-:-:S06]  /*4eb30*/  DSETP.GTU.AND P0, PT, |R46|, +INF , PT ;  /* 0x7ff000002e00742a */ /* 0x000fcc0003f0c200 */
[----:B------:R-:W-:Y:S02]  /*4eb40*/  FSEL R2, R46, R2, P0 ;  /* 0x000000022e027208 */ /* 0x000fe40000000000 */
[----:B------:R-:W-:-:S07]  /*4eb50*/  FSEL R3, R47, R67, P0 ;  /* 0x000000432f037208 */ /* 0x000fce0000000000 */
.L_x_20239:
[----:B------:R-:W-:Y:S05]  /*4eb60*/  BSYNC B3 ;  /* 0x0000000000037941 */ /* 0x000fea0003800000 */
.L_x_20232:
[----:B------:R-:W-:Y:S01]  /*4eb70*/  LOP3.LUT R43, R3, 0x80000000, R43, 0xb8, !PT ;  /* 0x80000000032b7812 */ /* 0x000fe200078eb82b */
[----:B------:R-:W-:Y:S01]  /*4eb80*/  IMAD.MOV.U32 R42, RZ, RZ, R2 ;  /* 0x000000ffff2a7224 */ /* 0x000fe200078e0002 */
[----:B------:R-:W-:Y:S01]  /*4eb90*/  LOP3.LUT R41, R65, 0x80000000, R41, 0xb8, !PT ;  /* 0x8000000041297812 */ /* 0x000fe200078eb829 */
[----:B------:R-:W-:Y:S01]  /*4eba0*/  IMAD.MOV.U32 R40, RZ, RZ, R64 ;  /* 0x000000ffff287224 */ /* 0x000fe200078e0040 */
[----:B------:R-:W-:Y:S06]  /*4ebb0*/  BRA `(.L_x_20196) ;  /* 0x0000005800e07947 */ /* 0x000fec0003800000 */
.L_x_20195:
        /* <DEDUP_REMOVED lines=113> */
.L_x_20278:
[----:B------:R-:W-:Y:S05]  /*4f2d0*/  BSYNC B0 ;  /* 0x0000000000007941 */ /* 0x000fea0003800000 */
.L_x_20277:
        /* <DEDUP_REMOVED lines=8> */
.L_x_20280:
[----:B------:R-:W-:Y:S05]  /*4f360*/  BSYNC B3 ;  /* 0x0000000000037941 */ /* 0x000fea0003800000 */
.L_x_20279:
        /* <DEDUP_REMOVED lines=82> */
.L_x_20282:
[----:B------:R-:W-:-:S04]  /*4f890*/  ISETP.GE.AND P0, PT, R45, RZ, PT ;  /* 0x000000ff2d00720c */ /* 0x000fc80003f06270 */
[----:B------:R-:W-:Y:S02]  /*4f8a0*/  FSEL R6, RZ, 3.37028055040000000000e+12, P0 ;  /* 0x54442d18ff067808 */ /* 0x000fe40000000000 */
[----:B------:R-:W-:-:S07]  /*4f8b0*/  FSEL R7, RZ, 2.1426990032196044922, P0 ;  /* 0x400921fbff077808 */ /* 0x000fce0000000000 */
.L_x_20283:
[----:B------:R-:W-:Y:S05]  /*4f8c0*/  BSYNC B0 ;  /* 0x0000000000007941 */ /* 0x000fea0003800000 */
.L_x_20281:
[----:B------:R-:W-:Y:S01]  /*4f8d0*/  DADD R2, |R40|, |R42| ;  /* 0x0000000028027229 */ /* 0x000fe2000000062a */
[----:B------:R-:W-:Y:S01]  /*4f8e0*/  LOP3.LUT R11, R7, 0x80000000, R11, 0xb8, !PT ;  /* 0x80000000070b7812 */ /* 0x000fe200078eb80b */
[----:B------:R-:W-:-:S06]  /*4f8f0*/  DMUL R46, R46, 0.5 ;  /* 0x3fe000002e2e7828 */ /* 0x000fcc0000000000 */
[----:B------:R-:W-:-:S06]  /*4f900*/  DSETP.GTU.AND P0, PT, |R2|, +INF , PT ;  /* 0x7ff000000200742a */ /* 0x000fcc0003f0c200 */
[----:B------:R-:W-:Y:S02]  /*4f910*/  FSEL R6, R2, R6, P0 ;  /* 0x0000000602067208 */ /* 0x000fe40000000000 */
[----:B------:R-:W-:Y:S01]  /*4f920*/  FSEL R7, R3, R11, P0 ;  /* 0x0000000b03077208 */ /* 0x000fe20000000000 */
[----:B------:R-:W-:Y:S06]  /*4f930*/  BRA `(.L_x_20284) ;  /* 0x0000004c00187947 */ /* 0x000fec0003800000 */
.L_x_20276:
        /* <DEDUP_REMOVED lines=135> */
.L_x_20286:
[----:B------:R-:W-:Y:S05]  /*501b0*/  BSYNC B0 ;  /* 0x0000000000007941 */ /* 0x000fea0003800000 */
.L_x_20285:
        /* <DEDUP_REMOVED lines=8> */
.L_x_20288:
[----:B------:R-:W-:Y:S05]  /*50240*/  BSYNC B3 ;  /* 0x0000000000037941 */ /* 0x000fea0003800000 */
.L_x_20287:
        /* <DEDUP_REMOVED lines=82> */
.L_x_20290:
[----:B------:R-:W-:-:S04]  /*50770*/  ISETP.GE.AND P0, PT, R45, RZ, PT ;  /* 0x000000ff2d00720c */ /* 0x000fc80003f06270 */
[----:B------:R-:W-:Y:S02]  /*50780*/  FSEL R6, RZ, 3.37028055040000000000e+12, P0 ;  /* 0x54442d18ff067808 */ /* 0x000fe40000000000 */
[----:B------:R-:W-:-:S07]  /*50790*/  FSEL R7, RZ, 2.1426990032196044922, P0 ;  /* 0x400921fbff077808 */ /* 0x000fce0000000000 */
.L_x_20291:
[----:B------:R-:W-:Y:S05]  /*507a0*/  BSYNC B0 ;  /* 0x0000000000007941 */ /* 0x000fea0003800000 */
.L_x_20289:
[----:B------:R-:W-:Y:S01]  /*507b0*/  DADD R2, |R40|, |R42| ;  /* 0x0000000028027229 */ /* 0x000fe2000000062a */
[----:B------:R-:W-:-:S07]  /*507c0*/  LOP3.LUT R11, R7, 0x80000000, R11, 0xb8, !PT ;  /* 0x80000000070b7812 */ /* 0x000fce00078eb80b */
[----:B------:R-:W-:-:S06]  /*507d0*/  DSETP.GTU.AND P0, PT, |R2|, +INF , PT ;  /* 0x7ff000000200742a */ /* 0x000fcc0003f0c200 */
[----:B------:R-:W-:Y:S02]  /*507e0*/  FSEL R6, R2, R6, P0 ;  /* 0x0000000602067208 */ /* 0x000fe40000000000 */
[----:B------:R-:W-:Y:S01]  /*507f0*/  FSEL R7, R3, R11, P0 ;  /* 0x0000000b03077208 */ /* 0x000fe20000000000 */
[----:B------:R-:W-:Y:S06]  /*50800*/  BRA `(.L_x_20284) ;  /* 0x0000003c00647947 */ /* 0x000fec0003800000 */
.L_x_20275:
        /* <DEDUP_REMOVED lines=23> */
.L_x_20293:
[----:B------:R-:W-:Y:S05]  /*50980*/  BSYNC B3 ;  /* 0x0000000000037941 */ /* 0x000fea0003800000 */
.L_x_20292:
        /* <DEDUP_REMOVED lines=26> */
.L_x_20295:
[----:B------:R-:W-:Y:S05]  /*50b30*/  BSYNC B3 ;  /* 0x0000000000037941 */ /* 0x000fea0003800000 */
.L_x_20294:
        /* <DEDUP_REMOVED lines=136> */
.L_x_20297:
[----:B------:R-:W-:Y:S05]  /*513c0*/  BSYNC B0 ;  /* 0x0000000000007941 */ /* 0x000fea0003800000 */
.L_x_20296:
        /* <DEDUP_REMOVED lines=8> */
.L_x_20299:
[----:B------:R-:W-:Y:S05]  /*51450*/  BSYNC B3 ;  /* 0x0000000000037941 */ /* 0x000fea0003800000 */
.L_x_20298:
        /* <DEDUP_REMOVED lines=82> */
.L_x_20301:
[----:B------:R-:W-:-:S04]  /*51980*/  ISETP.GE.AND P0, PT, R45, RZ, PT ;  /* 0x000000ff2d00720c */ /* 0x000fc80003f06270 */
[----:B------:R-:W-:Y:S02]  /*51990*/  FSEL R6, RZ, 3.37028055040000000000e+12, P0 ;  /* 0x54442d18ff067808 */ /* 0x000fe40000000000 */
[----:B------:R-:W-:-:S07]  /*519a0*/  FSEL R7, RZ, 2.1426990032196044922, P0 ;  /* 0x400921fbff077808 */ /* 0x000fce0000000000 */
.L_x_20302:
[----:B------:R-:W-:Y:S05]  /*519b0*/  BSYNC B0 ;  /* 0x0000000000007941 */ /* 0x000fea0003800000 */
.L_x_20300:
[----:B------:R-:W-:Y:S01]  /*519c0*/  DADD R2, |R40|, |R42| ;  /* 0x0000000028027229 */ /* 0x000fe2000000062a */
[----:B------:R-:W-:Y:S01]  /*519d0*/  LOP3.LUT R11, R7, 0x80000000, R11, 0xb8, !PT ;  /* 0x80000000070b7812 */ /* 0x000fe200078eb80b */
[----:B------:R-:W-:-:S06]  /*519e0*/  DADD R46, R46, 1 ;  /* 0x3ff000002e2e7429 */ /* 0x000fcc0000000000 */
[----:B------:R-:W-:-:S06]  /*519f0*/  DSETP.GTU.AND P0, PT, |R2|, +INF , PT ;  /* 0x7ff000000200742a */ /* 0x000fcc0003f0c200 */
[----:B------:R-:W-:Y:S02]  /*51a00*/  FSEL R6, R2, R6, P0 ;  /* 0x0000000602067208 */ /* 0x000fe40000000000 */
[----:B------:R-:W-:Y:S01]  /*51a10*/  FSEL R7, R3, R11, P0 ;  /* 0x0000000b03077208 */ /* 0x000fe20000000000 */
[----:B------:R-:W-:Y:S06]  /*51a20*/  BRA `(.L_x_20284) ;  /* 0x0000002800dc7947 */ /* 0x000fec0003800000 */
.L_x_20274:
        /* <DEDUP_REMOVED lines=108> */
.L_x_20306:
[----:B------:R-:W-:Y:S05]  /*520f0*/  BSYNC B0 ;  /* 0x0000000000007941 */ /* 0x000fea0003800000 */
.L_x_20305:
        /* <DEDUP_REMOVED lines=8> */
.L_x_20308:
[----:B------:R-:W-:Y:S05]  /*52180*/  BSYNC B3 ;  /* 0x0000000000037941 */ /* 0x000fea0003800000 */
.L_x_20307:
        /* <DEDUP_REMOVED lines=73> */
.L_x_20310:
[----:B------:R-:W-:Y:S05]  /*52620*/  BSYNC B0 ;  /* 0x0000000000007941 */ /* 0x000fea0003800000 */
.L_x_20309:
[----:B------:R-:W-:Y:S01]  /*52630*/  LOP3.LUT R3, R7, 0x80000000, R43, 0xb8, !PT ;  /* 0x8000000007037812 */ /* 0x000fe200078eb82b */
[----:B------:R-:W-:Y:S01]  /*52640*/  DMUL R46, R46, 0.5 ;  /* 0x3fe000002e2e7828 */ /* 0x000fe20000000000 */
[----:B------:R-:W-:Y:S02]  /*52650*/  FSEL R6, R4, R6, P0 ;  /* 0x0000000604067208 */ /* 0x000fe40000000000 */
[----:B------:R-:W-:Y:S01]  /*52660*/  FSEL R7, R5, R3, P0 ;  /* 0x0000000305077208 */ /* 0x000fe20000000000 */
[----:B------:R-:W-:Y:S07]  /*52670*/  BRA `(.L_x_20284) ;  /* 0x0000001c00c87947 */ /* 0x000fee0003800000 */
.L_x_20304:
        /* <DEDUP_REMOVED lines=135> */
.L_x_20312:
[----:B------:R-:W-:Y:S05]  /*52ef0*/  BSYNC B0 ;  /* 0x0000000000007941 */ /* 0x000fea0003800000 */
.L_x_20311:
        /* <DEDUP_REMOVED lines=8> */
.L_x_20314:
[----:B------:R-:W-:Y:S05]  /*52f80*/  BSYNC B3 ;  /* 0x0000000000037941 */ /* 0x000fea0003800000 */
.L_x_20313:
        /* <DEDUP_REMOVED lines=73> */
.L_x_20316:
[----:B------:R-:W-:Y:S05]  /*53420*/  BSYNC B0 ;  /* 0x0000000000007941 */ /* 0x000fea0003800000 */
.L_x_20315:
[----:B------:R-:W-:Y:S02]  /*53430*/  LOP3.LUT R3, R7, 0x80000000, R43, 0xb8, !PT ;  /* 0x8000000007037812 */ /* 0x000fe400078eb82b */
[----:B------:R-:W-:Y:S02]  /*53440*/  FSEL R6, R4, R6, P1 ;  /* 0x0000000604067208 */ /* 0x000fe40000800000 */
[----:B------:R-:W-:Y:S01]  /*53450*/  FSEL R7, R5, R3, P1 ;  /* 0x0000000305077208 */ /* 0x000fe20000800000 */
[----:B------:R-:W-:Y:S06]  /*53460*/  BRA `(.L_x_20284) ;  /* 0x00000010004c7947 */ /* 0x000fec0003800000 */
.L_x_20303:
        /* <DEDUP_REMOVED lines=23> */
.L_x_20318:
[----:B------:R-:W-:Y:S05]  /*535e0*/  BSYNC B3 ;  /* 0x0000000000037941 */ /* 0x000fea0003800000 */
.L_x_20317:
        /* <DEDUP_REMOVED lines=26> */
.L_x_20320:
[----:B------:R-:W-:Y:S05]  /*53790*/  BSYNC B3 ;  /* 0x0000000000037941 */ /* 0x000fea0003800000 */
.L_x_20319:
        /* <DEDUP_REMOVED lines=136> */
.L_x_20322:
[----:B------:R-:W-:Y:S05]  /*54020*/  BSYNC B0 ;  /* 0x0000000000007941 */ /* 0x000fea0003800000 */
.L_x_20321:
        /* <DEDUP_REMOVED lines=8> */
.L_x_20324:
[----:B------:R-:W-:Y:S05]  /*540b0*/  BSYNC B3 ;  /* 0x0000000000037941 */ /* 0x000fea0003800000 */
.L_x_20323:
        /* <DEDUP_REMOVED lines=74> */
.L_x_20326:
[----:B------:R-:W-:Y:S05]  /*54560*/  BSYNC B0 ;  /* 0x0000000000007941 */ /* 0x000fea0003800000 */
.L_x_20325:
[----:B------:R-:W-:Y:S02]  /*54570*/  LOP3.LUT R3, R7, 0x80000000, R43, 0xb8, !PT ;  /* 0x8000000007037812 */ /* 0x000fe400078eb82b */
[----:B------:R-:W-:Y:S02]  /*54580*/  FSEL R6, R4, R6, P1 ;  /* 0x0000000604067208 */ /* 0x000fe40000800000 */
[----:B------:R-:W-:-:S07]  /*54590*/  FSEL R7, R5, R3, P1 ;  /* 0x0000000305077208 */ /* 0x000fce0000800000 */
.L_x_20284:
[----:B------:R-:W-:Y:S05]  /*545a0*/  BSYNC B2 ;  /* 0x0000000000027941 */ /* 0x000fea0003800000 */
.L_x_20273:
        /* <DEDUP_REMOVED lines=8> */
.L_x_20194:
        /* <DEDUP_REMOVED lines=17> */
.L_x_20196:
[----:B------:R-:W-:Y:S05]  /*54740*/  BSYNC B1 ;  /* 0x0000000000017941 */ /* 0x000fea0003800000 */
.L_x_20193:
        /* <DEDUP_REMOVED lines=13> */
.L_x_19254:
        /* <DEDUP_REMOVED lines=209> */
[----:B------:R-:W-:Y:S05]  /*55530*/  CALL.REL.NOINC `($__internal_34_$__cuda_sm20_dsqrt_rn_f64_mediumpath_v1) ;  /* 0x0000055800d87944 */ /* 0x000fea0003c00000 */
[----:B------:R-:W-:-:S07]  /*55540*/  IMAD.MOV.U32 R2, RZ, RZ, R4 ;  /* 0x000000ffff027224 */ /* 0x000fce00078e0004 */
.L_x_20334:
[----:B------:R-:W-:Y:S05]  /*55550*/  BSYNC B3 ;  /* 0x0000000000037941 */ /* 0x000fea0003800000 */
.L_x_20333:
        /* <DEDUP_REMOVED lines=82> */
.L_x_20332:
        /* <DEDUP_REMOVED lines=36> */
.L_x_20342:
[----:B------:R-:W-:Y:S05]  /*55cc0*/  BSYNC B4 ;  /* 0x0000000000047941 */ /* 0x000fea0003800000 */
.L_x_20341:
[----:B------:R-:W-:Y:S01]  /*55cd0*/  MOV R36, R2 ;  /* 0x0000000200247202 */ /* 0x000fe20000000f00 */
[----:B------:R-:W-:Y:S01]  /*55ce0*/  IMAD.MOV.U32 R37, RZ, RZ, R3 ;  /* 0x000000ffff257224 */ /* 0x000fe200078e0003 */
[----:B------:R-:W-:Y:S06]  /*55cf0*/  BRA `(.L_x_20340) ;  /* 0x0000000000047947 */ /* 0x000fec0003800000 */
.L_x_20339:
[----:B------:R-:W-:-:S11]  /*55d00*/  DADD R36, -R66, R64 ;  /* 0x0000000042247229 */ /* 0x000fd60000000140 */
.L_x_20340:
[----:B------:R-:W-:Y:S05]  /*55d10*/  BSYNC B3 ;  /* 0x0000000000037941 */ /* 0x000fea0003800000 */
.L_x_20338:
        /* <DEDUP_REMOVED lines=31> */
.L_x_20347:
[----:B------:R-:W-:Y:S05]  /*55f10*/  BSYNC B4 ;  /* 0x0000000000047941 */ /* 0x000fea0003800000 */
.L_x_20346:
[----:B------:R-:W-:Y:S05]  /*55f20*/  BRA `(.L_x_20345) ;  /* 0x0000000000047947 */ /* 0x000fea0003800000 */
.L_x_20344:
[----:B------:R-:W-:-:S11]  /*55f30*/  DADD R2, R38, -R8 ;  /* 0x0000000026027229 */ /* 0x000fd60000000808 */
.L_x_20345:
[----:B------:R-:W-:Y:S05]  /*55f40*/  BSYNC B3 ;  /* 0x0000000000037941 */ /* 0x000fea0003800000 */
.L_x_20343:
        /* <DEDUP_REMOVED lines=30> */
.L_x_20349:
[----:B------:R-:W-:Y:S05]  /*56130*/  BSYNC B3 ;  /* 0x0000000000037941 */ /* 0x000fea0003800000 */
.L_x_20348:
        /* <DEDUP_REMOVED lines=86> */
.L_x_20350:
        /* <DEDUP_REMOVED lines=22> */
.L_x_20352:
[----:B------:R-:W-:Y:S05]  /*56800*/  BSYNC B3 ;  /* 0x0000000000037941 */ /* 0x000fea0003800000 */
.L_x_20351:
        /* <DEDUP_REMOVED lines=30> */
.L_x_20337:
        /* <DEDUP_REMOVED lines=26> */
.L_x_20355:
[----:B------:R-:W-:Y:S05]  /*56b90*/  BSYNC B3 ;  /* 0x0000000000037941 */ /* 0x000fea0003800000 */
.L_x_20354:
        /* <DEDUP_REMOVED lines=27> */
.L_x_20358:
[----:B------:R-:W-:Y:S05]  /*56d50*/  BSYNC B3 ;  /* 0x0000000000037941 */ /* 0x000fea0003800000 */
.L_x_20357:
        /* <DEDUP_REMOVED lines=30> */
.L_x_20356:
        /* <DEDUP_REMOVED lines=76> */
.L_x_20359:
[----:B------:R-:W-:Y:S01]  /*57400*/  IMAD.MOV.U32 R2, RZ, RZ, 0x0 ;  /* 0x00000000ff027424 */ /* 0x000fe200078e00ff */
[----:B------:R-:W-:Y:S01]  /*57410*/  FSETP.NEU.FTZ.AND P0, PT, R5, RZ, PT ;  /* 0x000000ff0500720b */ /* 0x000fe20003f1d000 */
[----:B------:R-:W-:-:S06]  /*57420*/  IMAD.MOV.U32 R3, RZ, RZ, 0x7ff00000 ;  /* 0x7ff00000ff037424 */ /* 0x000fcc00078e00ff */
[----:B------:R-:W-:-:S10]  /*57430*/  DFMA R2, R4, R2, +INF ;  /* 0x7ff000000402742b */ /* 0x000fd40000000002 */
[----:B------:R-:W-:Y:S02]  /*57440*/  FSEL R36, R2, RZ, P0 ;  /* 0x000000ff02247208 */ /* 0x000fe40000000000 */
[----:B------:R-:W-:Y:S01]  /*57450*/  FSEL R37, R3, -QNAN , P0 ;  /* 0xfff0000003257808 */ /* 0x000fe20000000000 */
[----:B------:R-:W-:Y:S06]  /*57460*/  BRA `(.L_x_20335) ;  /* 0x0000000400447947 */ /* 0x000fec0003800000 */
.L_x_20353:
        /* <DEDUP_REMOVED lines=27> */
.L_x_20361:
[----:B------:R-:W-:Y:S05]  /*57620*/  BSYNC B3 ;  /* 0x0000000000037941 */ /* 0x000fea0003800000 */
.L_x_20360:
        /* <DEDUP_REMOVED lines=21> */
.L_x_20363:
[----:B------:R-:W-:Y:S05]  /*57780*/  BSYNC B3 ;  /* 0x0000000000037941 */ /* 0x000fea0003800000 */
.L_x_20362:
[----:B------:R-:W-:Y:S02]  /*57790*/  IMAD.MOV.U32 R36, RZ, RZ, R2 ;  /* 0x000000ffff247224 */ /* 0x000fe400078e0002 */
[----:B------:R-:W-:Y:S01]  /*577a0*/  IMAD.MOV.U32 R37, RZ, RZ, R3 ;  /* 0x000000ffff257224 */ /* 0x000fe200078e0003 */
[----:B------:R-:W-:Y:S06]  /*577b0*/  BRA `(.L_x_20335) ;  /* 0x0000000000707947 */ /* 0x000fec0003800000 */
.L_x_20336:
        /* <DEDUP_REMOVED lines=25> */
.L_x_20365:
[----:B------:R-:W-:Y:S05]  /*57950*/  BSYNC B3 ;  /* 0x0000000000037941 */ /* 0x000fea0003800000 */
.L_x_20364:
[----:B------:R-:W-:Y:S02]  /*57960*/  IMAD.MOV.U32 R36, RZ, RZ, R4 ;  /* 0x000000ffff247224 */ /* 0x000fe400078e0004 */
[----:B------:R-:W-:-:S07]  /*57970*/  IMAD.MOV.U32 R37, RZ, RZ, R5 ;  /* 0x000000ffff257224 */ /* 0x000fce00078e0005 */
.L_x_20335:
[----:B------:R-:W-:Y:S05]  /*57980*/  BSYNC B2 ;  /* 0x0000000000027941 */ /* 0x000fea0003800000 */
.L_x_20331:
        /* <DEDUP_REMOVED lines=25> */
.L_x_20370:
[----:B------:R-:W-:Y:S05]  /*57b20*/  BSYNC B4 ;  /* 0x0000000000047941 */ /* 0x000fea0003800000 */
.L_x_20369:
        /* <DEDUP_REMOVED lines=49> */
.L_x_20372:
        /* <DEDUP_REMOVED lines=71> */
.L_x_20371:
        /* <DEDUP_REMOVED lines=38> */
.L_x_20381:
[----:B------:R-:W-:Y:S05]  /*58510*/  BSYNC B6 ;  /* 0x0000000000067941 */ /* 0x000fea0003800000 */
.L_x_20380:
[----:B------:R-:W-:Y:S01]  /*58520*/  MOV R68, R2 ;  /* 0x0000000200447202 */ /* 0x000fe20000000f00 */
[----:B------:R-:W-:Y:S01]  /*58530*/  IMAD.MOV.U32 R69, RZ, RZ, R3 ;  /* 0x000000ffff457224 */ /* 0x000fe200078e0003 */
[----:B------:R-:W-:Y:S06]  /*58540*/  BRA `(.L_x_20379) ;  /* 0x0000000000047947 */ /* 0x000fec0003800000 */
.L_x_20378:
[----:B------:R-:W-:-:S11]  /*58550*/  DADD R68, -R66, R64 ;  /* 0x0000000042447229 */ /* 0x000fd60000000140 */
.L_x_20379:
[----:B------:R-:W-:Y:S05]  /*58560*/  BSYNC B5 ;  /* 0x0000000000057941 */ /* 0x000fea0003800000 */
.L_x_20377:
        /* <DEDUP_REMOVED lines=28> */
.L_x_20386:
[----:B------:R-:W-:Y:S05]  /*58730*/  BSYNC B6 ;  /* 0x0000000000067941 */ /* 0x000fea0003800000 */
.L_x_20385:
[----:B------:R-:W-:Y:S01]  /*58740*/  MOV R32, R2 ;  /* 0x0000000200207202 */ /* 0x000fe20000000f00 */
[----:B------:R-:W-:Y:S01]  /*58750*/  IMAD.MOV.U32 R33, RZ, RZ, R3 ;  /* 0x000000ffff217224 */ /* 0x000fe200078e0003 */
[----:B------:R-:W-:Y:S06]  /*58760*/  BRA `(.L_x_20384) ;  /* 0x0000000000047947 */ /* 0x000fec0003800000 */
.L_x_20383:
[----:B------:R-:W-:-:S11]  /*58770*/  DADD R32, -R62, R38 ;  /* 0x000000003e207229 */ /* 0x000fd60000000126 */
.L_x_20384:
[----:B------:R-:W-:Y:S05]  /*58780*/  BSYNC B5 ;  /* 0x0000000000057941 */ /* 0x000fea0003800000 */
.L_x_20382:
        /* <DEDUP_REMOVED lines=30> */
.L_x_20388:
[----:B------:R-:W-:Y:S05]  /*58970*/  BSYNC B5 ;  /* 0x0000000000057941 */ /* 0x000fea0003800000 */
.L_x_20387:
[----:B------:R-:W-:Y:S01]  /*58980*/  MOV R34, R4 ;  /* 0x0000000400227202 */ /* 0x000fe20000000f00 */
[----:B------:R-:W-:Y:S01]  /*58990*/  IMAD.MOV.U32 R35, RZ, RZ, R5 ;  /* 0x000000ffff237224 */ /* 0x000fe200078e0005 */
[----:B------:R-:W-:Y:S06]  /*589a0*/  BRA `(.L_x_20389) ;  /* 0x0000000800607947 */ /* 0x000fec0003800000 */
.L_x_20376:
        /* <DEDUP_REMOVED lines=30> */
.L_x_20392:
[----:B------:R-:W-:Y:S05]  /*58b90*/  BSYNC B5 ;  /* 0x0000000000057941 */ /* 0x000fea0003800000 */
.L_x_20391:
[----:B------:R-:W-:Y:S01]  /*58ba0*/  MOV R34, R4 ;  /* 0x0000000400227202 */ /* 0x000fe20000000f00 */
[----:B------:R-:W-:Y:S01]  /*58bb0*/  IMAD.MOV.U32 R35, RZ, RZ, R5 ;  /* 0x000000ffff237224 */ /* 0x000fe200078e0005 */
[----:B------:R-:W-:Y:S06]  /*58bc0*/  BRA `(.L_x_20389) ;  /* 0x0000000400d87947 */ /* 0x000fec0003800000 */
.L_x_20390:
        /* <DEDUP_REMOVED lines=29> */
[----:B------:R-:W-:Y:S01]  /*58da0*/  MOV R8, R4 ;  /* 0x0000000400087202 */ /* 0x000fe20000000f00 */
[----:B------:R-:W-:-:S07]  /*58db0*/  IMAD.MOV.U32 R9, RZ, RZ, R3 ;  /* 0x000000ffff097224 */ /* 0x000fce00078e0003 */
.L_x_20394:
[----:B------:R-:W-:Y:S05]  /*58dc0*/  BSYNC B5 ;  /* 0x0000000000057941 */ /* 0x000fea0003800000 */
.L_x_20393:
        /* <DEDUP_REMOVED lines=21> */
.L_x_20396:
[----:B------:R-:W-:Y:S05]  /*58f20*/  BSYNC B5 ;  /* 0x0000000000057941 */ /* 0x000fea0003800000 */
.L_x_20395:
[----:B------:R-:W-:Y:S01]  /*58f30*/  DMUL R10, R10, 8.11296384146066816958e+31 ;  /* 0x469000000a0a7828 */ /* 0x000fe20000000000 */
[----:B------:R-:W-:Y:S01]  /*58f40*/  MOV R34, R2 ;  /* 0x0000000200227202 */ /* 0x000fe20000000f00 */
[----:B------:R-:W-:Y:S01]  /*58f50*/  IMAD.MOV.U32 R35, RZ, RZ, R3 ;  /* 0x000000ffff237224 */ /* 0x000fe200078e0003 */
[----:B------:R-:W-:Y:S08]  /*58f60*/  BRA `(.L_x_20389) ;  /* 0x0000000000f07947 */ /* 0x000ff00003800000 */
.L_x_20375:
        /* <DEDUP_REMOVED lines=25> */
[----:B------:R-:W-:Y:S01]  /*59100*/  IMAD.MOV.U32 R38, RZ, RZ, R4 ;  /* 0x000000ffff267224 */ /* 0x000fe200078e0004 */
[----:B------:R-:W-:-:S07]  /*59110*/  MOV R39, R3 ;  /* 0x0000000300277202 */ /* 0x000fce0000000f00 */
.L_x_20398:
[----:B------:R-:W-:Y:S05]  /*59120*/  BSYNC B5 ;  /* 0x0000000000057941 */ /* 0x000fea0003800000 */
.L_x_20397:
        /* <DEDUP_REMOVED lines=28> */
[----:B------:R-:W-:Y:S05]  /*592f0*/  CALL.REL.NOINC `($__internal_34_$__cuda_sm20_dsqrt_rn_f64_mediumpath_v1) ;  /* 0x0000051c00687944 */ /* 0x000fea0003c00000 */
[----:B------:R-:W-:-:S07]  /*59300*/  MOV R5, R3 ;  /* 0x0000000300057202 */ /* 0x000fce0000000f00 */
.L_x_20400:
[----:B------:R-:W-:Y:S05]  /*59310*/  BSYNC B5 ;  /* 0x0000000000057941 */ /* 0x000fea0003800000 */
.L_x_20399:
[----:B------:R-:W-:-:S11]  /*59320*/  DMUL R34, R4, R38 ;  /* 0x0000002604227228 */ /* 0x000fd60000000000 */
.L_x_20389:
[----:B------:R-:W-:Y:S05]  /*59330*/  BSYNC B4 ;  /* 0x0000000000047941 */ /* 0x000fea0003800000 */
.L_x_20374:
[----:B------:R-:W-:Y:S05]  /*59340*/  BRA `(.L_x_20401) ;  /* 0x0000000000087947 */ /* 0x000fea0003800000 */
.L_x_20368:
[----:B------:R-:W-:Y:S02]  /*59350*/  DMUL R34, R34, 9.00719925474099200000e+15 ;  /* 0x4340000022227828 */ /* 0x000fe40000000000 */
[----:B------:R-:W-:-:S11]  /*59360*/  DMUL R10, R10, 9.00719925474099200000e+15 ;  /* 0x434000000a0a7828 */ /* 0x000fd60000000000 */
.L_x_20401:
[----:B------:R-:W-:Y:S05]  /*59370*/  BSYNC B2 ;  /* 0x0000000000027941 */ /* 0x000fea0003800000 */
.L_x_20367:
        /* <DEDUP_REMOVED lines=28> */
.L_x_20403:
[----:B------:R-:W-:Y:S05]  /*59540*/  BSYNC B2 ;  /* 0x0000000000027941 */ /* 0x000fea0003800000 */
.L_x_20402:
        /* <DEDUP_REMOVED lines=82> */
.L_x_20405:
[----:B------:R-:W-:Y:S02]  /*59a70*/  FSEL R2, RZ, 3.37028055040000000000e+12, P0 ;  /* 0x54442d18ff027808 */ /* 0x000fe40000000000 */
[----:B------:R-:W-:-:S07]  /*59a80*/  FSEL R3, RZ, 2.1426990032196044922, P0 ;  /* 0x400921fbff037808 */ /* 0x000fce0000000000 */
.L_x_20406:
[----:B------:R-:W-:Y:S05]  /*59a90*/  BSYNC B0 ;  /* 0x0000000000007941 */ /* 0x000fea0003800000 */
.L_x_20404:
[----:B------:R-:W-:Y:S01]  /*59aa0*/  DADD R34, |R34|, |R10| ;  /* 0x0000000022227229 */ /* 0x000fe2000000060a */
[----:B------:R-:W-:-:S07]  /*59ab0*/  LOP3.LUT R11, R3, 0x80000000, R11, 0xb8, !PT ;  /* 0x80000000030b7812 */ /* 0x000fce00078eb80b */
[----:B------:R-:W-:-:S06]  /*59ac0*/  DSETP.GTU.AND P0, PT, |R34|, +INF , PT ;  /* 0x7ff000002200742a */ /* 0x000fcc0003f0c200 */
[----:B------:R-:W-:Y:S02]  /*59ad0*/  FSEL R2, R34, R2, P0 ;  /* 0x0000000222027208 */ /* 0x000fe40000000000 */
[----:B------:R-:W-:-:S07]  /*59ae0*/  FSEL R3, R35, R11, P0 ;  /* 0x0000000b23037208 */ /* 0x000fce0000000000 */
.L_x_20373:
[----:B------:R-:W-:Y:S05]  /*59af0*/  BSYNC B3 ;  /* 0x0000000000037941 */ /* 0x000fea0003800000 */
.L_x_20366:
[----:B------:R-:W-:Y:S01]  /*59b00*/  LOP3.LUT R39, R3, 0x80000000, R31, 0xb8, !PT ;  /* 0x8000000003277812 */ /* 0x000fe200078eb81f */
[----:B------:R-:W-:Y:S01]  /*59b10*/  IMAD.MOV.U32 R38, RZ, RZ, R2 ;  /* 0x000000ffff267224 */ /* 0x000fe200078e0002 */
[----:B------:R-:W-:Y:S01]  /*59b20*/  LOP3.LUT R37, R37, 0x80000000, R29, 0xb8, !PT ;  /* 0x8000000025257812 */ /* 0x000fe200078eb81d */
[----:B------:R-:W-:Y:S06]  /*59b30*/  BRA `(.L_x_20328) ;  /* 0x0000005c00687947 */ /* 0x000fec0003800000 */
.L_x_20330:
        /* <DEDUP_REMOVED lines=114> */
.L_x_20412:
[----:B------:R-:W-:Y:S05]  /*5a260*/  BSYNC B0 ;  /* 0x0000000000007941 */ /* 0x000fea0003800000 */
.L_x_20411:
[----:B------:R-:W-:Y:S04]  /*5a270*/  BSSY B3, `(.L_x_20413) ;  /* 0x0000007000037945 */ /* 0x000fe80003800000 */
[----:B------:R-:W-:Y:S05]  /*5a280*/  @P2 BRA P3, `(.L_x_20414) ;  /* 0x0000000000142947 */ /* 0x000fea0001800000 */
[----:B------:R-:W-:Y:S01]  /*5a290*/  IMAD.MOV.U32 R6, RZ, RZ, R4 ;  /* 0x000000ffff067224 */ /* 0x000fe200078e0004 */
[----:B------:R-:W-:Y:S01]  /*5a2a0*/  MOV R4, 0x5a2e0 ;  /* 0x0005a2e000047802 */ /* 0x000fe20000000f00 */
[----:B------:R-:W-:Y:S02]  /*5a2b0*/  IMAD.MOV.U32 R2, RZ, RZ, R8 ;  /* 0x000000ffff027224 */ /* 0x000fe400078e0008 */
[----:B------:R-:W-:-:S07]  /*5a2c0*/  IMAD.MOV.U32 R3, RZ, RZ, R9 ;  /* 0x000000ffff037224 */ /* 0x000fce00078e0009 */
[----:B------:R-:W-:Y:S05]  /*5a2d0*/  CALL.REL.NOINC `($__internal_33_$__cuda_sm20_div_rn_f64_full) ;  /* 0x0000050400dc7944 */ /* 0x000fea0003c00000 */
.L_x_20414:
[----:B------:R-:W-:Y:S05]  /*5a2e0*/  BSYNC B3 ;  /* 0x0000000000037941 */ /* 0x000fea0003800000 */
.L_x_20413:
        /* <DEDUP_REMOVED lines=83> */
.L_x_20416:
[----:B------:R-:W-:-:S04]  /*5a820*/  ISETP.GE.AND P0, PT, R11, RZ, PT ;  /* 0x000000ff0b00720c */ /* 0x000fc80003f06270 */
[----:B------:R-:W-:Y:S02]  /*5a830*/  FSEL R6, RZ, 3.37028055040000000000e+12, P0 ;  /* 0x54442d18ff067808 */ /* 0x000fe40000000000 */
[----:B------:R-:W-:-:S07]  /*5a840*/  FSEL R7, RZ, 2.1426990032196044922, P0 ;  /* 0x400921fbff077808 */ /* 0x000fce0000000000 */
.L_x_20417:
[----:B------:R-:W-:Y:S05]  /*5a850*/  BSYNC B0 ;  /* 0x0000000000007941 */ /* 0x000fea0003800000 */
.L_x_20415:
        /* <DEDUP_REMOVED lines=8> */
.L_x_20410:
        /* <DEDUP_REMOVED lines=139> */
.L_x_20420:
[----:B------:R-:W-:Y:S05]  /*5b190*/  BSYNC B0 ;  /* 0x0000000000007941 */ /* 0x000fea0003800000 */
.L_x_20419:
[----:B------:R-:W-:Y:S04]  /*5b1a0*/  BSSY B3, `(.L_x_20421) ;  /* 0x0000007000037945 */ /* 0x000fe80003800000 */
[----:B------:R-:W-:Y:S05]  /*5b1b0*/  @P3 BRA P1, `(.L_x_20422) ;  /* 0x0000000000143947 */ /* 0x000fea0000800000 */
[----:B------:R-:W-:Y:S01]  /*5b1c0*/  IMAD.MOV.U32 R6, RZ, RZ, R4 ;  /* 0x000000ffff067224 */ /* 0x000fe200078e0004 */
[----:B------:R-:W-:Y:S01]  /*5b1d0*/  MOV R3, R9 ;  /* 0x0000000900037202 */ /* 0x000fe20000000f00 */
[----:B------:R-:W-:Y:S01]  /*5b1e0*/  IMAD.MOV.U32 R2, RZ, RZ, R8 ;  /* 0x000000ffff027224 */ /* 0x000fe200078e0008 */
[----:B------:R-:W-:-:S07]  /*5b1f0*/  MOV R4, 0x5b210 ;  /* 0x0005b21000047802 */ /* 0x000fce0000000f00 */
[----:B------:R-:W-:Y:S05]  /*5b200*/  CALL.REL.NOINC `($__internal_33_$__cuda_sm20_div_rn_f64_full) ;  /* 0x000004f800107944 */ /* 0x000fea0003c00000 */
.L_x_20422:
[----:B------:R-:W-:Y:S05]  /*5b210*/  BSYNC B3 ;  /* 0x0000000000037941 */ /* 0x000fea0003800000 */
.L_x_20421:
        /* <DEDUP_REMOVED lines=83> */
.L_x_20424:
[----:B------:R-:W-:-:S04]  /*5b750*/  ISETP.GE.AND P0, PT, R11, RZ, PT ;  /* 0x000000ff0b00720c */ /* 0x000fc80003f06270 */
[----:B------:R-:W-:Y:S02]  /*5b760*/  FSEL R6, RZ, 3.37028055040000000000e+12, P0 ;  /* 0x54442d18ff067808 */ /* 0x000fe40000000000 */
[----:B------:R-:W-:-:S07]  /*5b770*/  FSEL R7, RZ, 2.1426990032196044922, P0 ;  /* 0x400921fbff077808 */ /* 0x000fce0000000000 */
.L_x_20425:
[----:B------:R-:W-:Y:S05]  /*5b780*/  BSYNC B0 ;  /* 0x0000000000007941 */ /* 0x000fea0003800000 */
.L_x_20423:
[--C-:B------:R-:W-:Y:S02]  /*5b790*/  DADD R2, |R28|, |R30|.reuse ;  /* 0x000000001c027229 */ /* 0x100fe4000000061e */
[----:B------:R-:W-:-:S06]  /*5b7a0*/  DADD R4, -RZ, -R30 ;  /* 0x00000000ff047229 */ /* 0x000fcc000000091e */
[----:B------:R-:W-:-:S04]  /*5b7b0*/  DSETP.GTU.AND P0, PT, |R2|, +INF , PT ;  /* 0x7ff000000200742a */ /* 0x000fc80003f0c200 */
[----:B------:R-:W-:Y:S02]  /*5b7c0*/  LOP3.LUT R5, R7, 0x80000000, R5, 0xb8, !PT ;  /* 0x8000000007057812 */ /* 0x000fe400078eb805 */
[----:B------:R-:W-:Y:S02]  /*5b7d0*/  FSEL R6, R2, R6, P0 ;  /* 0x0000000602067208 */ /* 0x000fe40000000000 */
[----:B------:R-:W-:Y:S01]  /*5b7e0*/  FSEL R7, R3, R5, P0 ;  /* 0x0000000503077208 */ /* 0x000fe20000000000 */
[----:B------:R-:W-:Y:S06]  /*5b7f0*/  BRA `(.L_x_20418) ;  /* 0x0000003c00c87947 */ /* 0x000fec0003800000 */
.L_x_20409:
        /* <DEDUP_REMOVED lines=23> */
.L_x_20427:
[----:B------:R-:W-:Y:S05]  /*5b970*/  BSYNC B3 ;  /* 0x0000000000037941 */ /* 0x000fea0003800000 */
.L_x_20426:
        /* <DEDUP_REMOVED lines=26> */
.L_x_20429:
[----:B------:R-:W-:Y:S05]  /*5bb20*/  BSYNC B3 ;  /* 0x0000000000037941 */ /* 0x000fea0003800000 */
.L_x_20428:
        /* <DEDUP_REMOVED lines=144> */
.L_x_20431:
[----:B------:R-:W-:Y:S05]  /*5c430*/  BSYNC B0 ;  /* 0x0000000000007941 */ /* 0x000fea0003800000 */
.L_x_20430:
[----:B------:R-:W-:Y:S04]  /*5c440*/  BSSY B3, `(.L_x_20432) ;  /* 0x0000007000037945 */ /* 0x000fe80003800000 */
[----:B------:R-:W-:Y:S05]  /*5c450*/  @P3 BRA P2, `(.L_x_20433) ;  /* 0x0000000000143947 */ /* 0x000fea0001000000 */
[----:B------:R-:W-:Y:S01]  /*5c460*/  IMAD.MOV.U32 R5, RZ, RZ, R7 ;  /* 0x000000ffff057224 */ /* 0x000fe200078e0007 */
[----:B------:R-:W-:Y:S01]  /*5c470*/  MOV R3, R33 ;  /* 0x0000002100037202 */ /* 0x000fe20000000f00 */
[----:B------:R-:W-:Y:S01]  /*5c480*/  IMAD.MOV.U32 R2, RZ, RZ, R32 ;  /* 0x000000ffff027224 */ /* 0x000fe200078e0020 */
[----:B------:R-:W-:-:S07]  /*5c490*/  MOV R4, 0x5c4b0 ;  /* 0x0005c4b000047802 */ /* 0x000fce0000000f00 */
[----:B------:R-:W-:Y:S05]  /*5c4a0*/  CALL.REL.NOINC `($__internal_33_$__cuda_sm20_div_rn_f64_full) ;  /* 0x000004e400687944 */ /* 0x000fea0003c00000 */
.L_x_20433:
[----:B------:R-:W-:Y:S05]  /*5c4b0*/  BSYNC B3 ;  /* 0x0000000000037941 */ /* 0x000fea0003800000 */
.L_x_20432:
        /* <DEDUP_REMOVED lines=83> */
.L_x_20435:
[----:B------:R-:W-:-:S04]  /*5c9f0*/  ISETP.GE.AND P0, PT, R11, RZ, PT ;  /* 0x000000ff0b00720c */ /* 0x000fc80003f06270 */
[----:B------:R-:W-:Y:S02]  /*5ca00*/  FSEL R6, RZ, 3.37028055040000000000e+12, P0 ;  /* 0x54442d18ff067808 */ /* 0x000fe40000000000 */
[----:B------:R-:W-:-:S07]  /*5ca10*/  FSEL R7, RZ, 2.1426990032196044922, P0 ;  /* 0x400921fbff077808 */ /* 0x000fce0000000000 */
.L_x_20436:
[----:B------:R-:W-:Y:S05]  /*5ca20*/  BSYNC B0 ;  /* 0x0000000000007941 */ /* 0x000fea0003800000 */
.L_x_20434:
        /* <DEDUP_REMOVED lines=8> */
.L_x_20408:
        /* <DEDUP_REMOVED lines=112> */
.L_x_20440:
[----:B------:R-:W-:Y:S05]  /*5d1b0*/  BSYNC B0 ;  /* 0x0000000000007941 */ /* 0x000fea0003800000 */
.L_x_20439:
[----:B------:R-:W-:Y:S04]  /*5d1c0*/  BSSY B3, `(.L_x_20441) ;  /* 0x0000007000037945 */ /* 0x000fe80003800000 */
[----:B------:R-:W-:Y:S05]  /*5d1d0*/  @P3 BRA P4, `(.L_x_20442) ;  /* 0x0000000000143947 */ /* 0x000fea0002000000 */
[----:B------:R-:W-:Y:S01]  /*5d1e0*/  IMAD.MOV.U32 R6, RZ, RZ, R4 ;  /* 0x000000ffff067224 */ /* 0x000fe200078e0004 */
[----:B------:R-:W-:Y:S01]  /*5d1f0*/  MOV R4, 0x5d230 ;  /* 0x0005d23000047802 */ /* 0x000fe20000000f00 */
[----:B------:R-:W-:Y:S02]  /*5d200*/  IMAD.MOV.U32 R2, RZ, RZ, R10 ;  /* 0x000000ffff027224 */ /* 0x000fe400078e000a */
[----:B------:R-:W-:-:S07]  /*5d210*/  IMAD.MOV.U32 R3, RZ, RZ, R11 ;  /* 0x000000ffff037224 */ /* 0x000fce00078e000b */
[----:B------:R-:W-:Y:S05]  /*5d220*/  CALL.REL.NOINC `($__internal_33_$__cuda_sm20_div_rn_f64_full) ;  /* 0x000004d800087944 */ /* 0x000fea0003c00000 */
.L_x_20442:
[----:B------:R-:W-:Y:S05]  /*5d230*/  BSYNC B3 ;  /* 0x0000000000037941 */ /* 0x000fea0003800000 */
.L_x_20441:
        /* <DEDUP_REMOVED lines=74> */
.L_x_20444:
[----:B------:R-:W-:Y:S05]  /*5d6e0*/  BSYNC B0 ;  /* 0x0000000000007941 */ /* 0x000fea0003800000 */
.L_x_20443:
[----:B------:R-:W-:Y:S01]  /*5d6f0*/  LOP3.LUT R3, R7, 0x80000000, R31, 0xb8, !PT ;  /* 0x8000000007037812 */ /* 0x000fe200078eb81f */
[----:B------:R-:W-:Y:S01]  /*5d700*/  DMUL R34, R34, 0.5 ;  /* 0x3fe0000022227828 */ /* 0x000fe20000000000 */
[----:B------:R-:W-:Y:S02]  /*5d710*/  FSEL R6, R4, R6, P2 ;  /* 0x0000000604067208 */ /* 0x000fe40001000000 */
[----:B------:R-:W-:Y:S01]  /*5d720*/  FSEL R7, R5, R3, P2 ;  /* 0x0000000305077208 */ /* 0x000fe20001000000 */
[----:B------:R-:W-:Y:S07]  /*5d730*/  BRA `(.L_x_20418) ;  /* 0x0000001c00f87947 */ /* 0x000fee0003800000 */
.L_x_20438:
        /* <DEDUP_REMOVED lines=140> */
.L_x_20446:
[----:B------:R-:W-:Y:S05]  /*5e000*/  BSYNC B0 ;  /* 0x0000000000007941 */ /* 0x000fea0003800000 */
.L_x_20445:
[----:B------:R-:W-:Y:S04]  /*5e010*/  BSSY B3, `(.L_x_20447) ;  /* 0x0000007000037945 */ /* 0x000fe80003800000 */
[----:B------:R-:W-:Y:S05]  /*5e020*/  @P3 BRA P4, `(.L_x_20448) ;  /* 0x0000000000143947 */ /* 0x000fea0002000000 */
[----:B------:R-:W-:Y:S01]  /*5e030*/  MOV R5, R7 ;  /* 0x0000000700057202 */ /* 0x000fe20000000f00 */
[----:B------:R-:W-:Y:S01]  /*5e040*/  IMAD.MOV.U32 R2, RZ, RZ, R10 ;  /* 0x000000ffff027224 */ /* 0x000fe200078e000a */
[----:B------:R-:W-:Y:S01]  /*5e050*/  MOV R4, 0x5e080 ;  /* 0x0005e08000047802 */ /* 0x000fe20000000f00 */
[----:B------:R-:W-:-:S07]  /*5e060*/  IMAD.MOV.U32 R3, RZ, RZ, R11 ;  /* 0x000000ffff037224 */ /* 0x000fce00078e000b */
[----:B------:R-:W-:Y:S05]  /*5e070*/  CALL.REL.NOINC `($__internal_33_$__cuda_sm20_div_rn_f64_full) ;  /* 0x000004c800747944 */ /* 0x000fea0003c00000 */
.L_x_20448:
[----:B------:R-:W-:Y:S05]  /*5e080*/  BSYNC B3 ;  /* 0x0000000000037941 */ /* 0x000fea0003800000 */
.L_x_20447:
        /* <DEDUP_REMOVED lines=74> */
.L_x_20450:
[----:B------:R-:W-:Y:S05]  /*5e530*/  BSYNC B0 ;  /* 0x0000000000007941 */ /* 0x000fea0003800000 */
.L_x_20449:
[----:B------:R-:W-:Y:S02]  /*5e540*/  LOP3.LUT R3, R7, 0x80000000, R31, 0xb8, !PT ;  /* 0x8000000007037812 */ /* 0x000fe400078eb81f */
[----:B------:R-:W-:Y:S02]  /*5e550*/  FSEL R6, R4, R6, P2 ;  /* 0x0000000604067208 */ /* 0x000fe40001000000 */
[----:B------:R-:W-:Y:S01]  /*5e560*/  FSEL R7, R5, R3, P2 ;  /* 0x0000000305077208 */ /* 0x000fe20001000000 */
[----:B------:R-:W-:Y:S06]  /*5e570*/  BRA `(.L_x_20418) ;  /* 0x0000001000687947 */ /* 0x000fec0003800000 */
.L_x_20437:
        /* <DEDUP_REMOVED lines=23> */
.L_x_20452:
[----:B------:R-:W-:Y:S05]  /*5e6f0*/  BSYNC B3 ;  /* 0x0000000000037941 */ /* 0x000fea0003800000 */
.L_x_20451:
        /* <DEDUP_REMOVED lines=24> */
[----:B------:R-:W-:Y:S01]  /*5e880*/  MOV R4, R2 ;  /* 0x0000000200047202 */ /* 0x000fe20000000f00 */
[----:B------:R-:W-:-:S07]  /*5e890*/  IMAD.MOV.U32 R5, RZ, RZ, R3 ;  /* 0x000000ffff057224 */ /* 0x000fce00078e0003 */
.L_x_20454:
[----:B------:R-:W-:Y:S05]  /*5e8a0*/  BSYNC B3 ;  /* 0x0000000000037941 */ /* 0x000fea0003800000 */
.L_x_20453:
        /* <DEDUP_REMOVED lines=143> */
.L_x_20456:
[----:B------:R-:W-:Y:S05]  /*5f1a0*/  BSYNC B0 ;  /* 0x0000000000007941 */ /* 0x000fea0003800000 */
.L_x_20455:
[----:B------:R-:W-:Y:S04]  /*5f1b0*/  BSSY B3, `(.L_x_20457) ;  /* 0x0000007000037945 */ /* 0x000fe80003800000 */
[----:B------:R-:W-:Y:S05]  /*5f1c0*/  @P3 BRA P4, `(.L_x_20458) ;  /* 0x0000000000143947 */ /* 0x000fea0002000000 */
[----:B------:R-:W-:Y:S01]  /*5f1d0*/  MOV R5, R7 ;  /* 0x0000000700057202 */ /* 0x000fe20000000f00 */
[----:B------:R-:W-:Y:S01]  /*5f1e0*/  IMAD.MOV.U32 R2, RZ, RZ, R10 ;  /* 0x000000ffff027224 */ /* 0x000fe200078e000a */
[----:B------:R-:W-:Y:S01]  /*5f1f0*/  MOV R4, 0x5f220 ;  /* 0x0005f22000047802 */ /* 0x000fe20000000f00 */
[----:B------:R-:W-:-:S07]  /*5f200*/  IMAD.MOV.U32 R3, RZ, RZ, R11 ;  /* 0x000000ffff037224 */ /* 0x000fce00078e000b */
[----:B------:R-:W-:Y:S05]  /*5f210*/  CALL.REL.NOINC `($__internal_33_$__cuda_sm20_div_rn_f64_full) ;  /* 0x000004b8000c7944 */ /* 0x000fea0003c00000 */
.L_x_20458:
[----:B------:R-:W-:Y:S05]  /*5f220*/  BSYNC B3 ;  /* 0x0000000000037941 */ /* 0x000fea0003800000 */
.L_x_20457:
        /* <DEDUP_REMOVED lines=75> */
.L_x_20460:
[----:B------:R-:W-:Y:S05]  /*5f6e0*/  BSYNC B0 ;  /* 0x0000000000007941 */ /* 0x000fea0003800000 */
.L_x_20459:
[----:B------:R-:W-:Y:S02]  /*5f6f0*/  LOP3.LUT R3, R7, 0x80000000, R31, 0xb8, !PT ;  /* 0x8000000007037812 */ /* 0x000fe400078eb81f */
[----:B------:R-:W-:Y:S02]  /*5f700*/  FSEL R6, R4, R6, P2 ;  /* 0x0000000604067208 */ /* 0x000fe40001000000 */
[----:B------:R-:W-:-:S07]  /*5f710*/  FSEL R7, R5, R3, P2 ;  /* 0x0000000305077208 */ /* 0x000fce0001000000 */
.L_x_20418:
[----:B------:R-:W-:Y:S05]  /*5f720*/  BSYNC B2 ;  /* 0x0000000000027941 */ /* 0x000fea0003800000 */
.L_x_20407:
        /* <DEDUP_REMOVED lines=8> */
.L_x_20329:
        /* <DEDUP_REMOVED lines=19> */
.L_x_20328:
[----:B------:R-:W-:Y:S05]  /*5f8e0*/  BSYNC B1 ;  /* 0x0000000000017941 */ /* 0x000fea0003800000 */
.L_x_20327:
        /* <DEDUP_REMOVED lines=153> */
.L_x_20468:
[----:B------:R-:W-:Y:S05]  /*60280*/  BSYNC B3 ;  /* 0x0000000000037941 */ /* 0x000fea0003800000 */
.L_x_20467:
        /* <DEDUP_REMOVED lines=82> */
.L_x_20466:
        /* <DEDUP_REMOVED lines=36> */
.L_x_20476:
[----:B------:R-:W-:Y:S05]  /*609f0*/  BSYNC B4 ;  /* 0x0000000000047941 */ /* 0x000fea0003800000 */
.L_x_20475:
[----:B------:R-:W-:Y:S01]  /*60a00*/  MOV R32, R2 ;  /* 0x0000000200207202 */ /* 0x000fe20000000f00 */
[----:B------:R-:W-:Y:S01]  /*60a10*/  IMAD.MOV.U32 R33, RZ, RZ, R3 ;  /* 0x000000ffff217224 */ /* 0x000fe200078e0003 */
[----:B------:R-:W-:Y:S06]  /*60a20*/  BRA `(.L_x_20474) ;  /* 0x0000000000047947 */ /* 0x000fec0003800000 */
.L_x_20473:
[----:B------:R-:W-:-:S11]  /*60a30*/  DADD R32, -R66, R64 ;  /* 0x0000000042207229 */ /* 0x000fd60000000140 */
.L_x_20474:
[----:B------:R-:W-:Y:S05]  /*60a40*/  BSYNC B3 ;  /* 0x0000000000037941 */ /* 0x000fea0003800000 */
.L_x_20472:
        /* <DEDUP_REMOVED lines=31> */
.L_x_20481:
[----:B------:R-:W-:Y:S05]  /*60c40*/  BSYNC B4 ;  /* 0x0000000000047941 */ /* 0x000fea0003800000 */
.L_x_20480:
[----:B------:R-:W-:Y:S05]  /*60c50*/  BRA `(.L_x_20479) ;  /* 0x0000000000047947 */ /* 0x000fea0003800000 */
.L_x_20478:
[----:B------:R-:W-:-:S11]  /*60c60*/  DADD R2, R34, -R8 ;  /* 0x0000000022027229 */ /* 0x000fd60000000808 */
.L_x_20479:
[----:B------:R-:W-:Y:S05]  /*60c70*/  BSYNC B3 ;  /* 0x0000000000037941 */ /* 0x000fea0003800000 */
.L_x_20477:
        /* <DEDUP_REMOVED lines=30> */
.L_x_20483:
[----:B------:R-:W-:Y:S05]  /*60e60*/  BSYNC B3 ;  /* 0x0000000000037941 */ /* 0x000fea0003800000 */
.L_x_20482:
        /* <DEDUP_REMOVED lines=86> */
.L_x_20484:
        /* <DEDUP_REMOVED lines=22> */
.L_x_20486:
[----:B------:R-:W-:Y:S05]  /*61530*/  BSYNC B3 ;  /* 0x0000000000037941 */ /* 0x000fea0003800000 */
.L_x_20485:
        /* <DEDUP_REMOVED lines=30> */
.L_x_20471:
        /* <DEDUP_REMOVED lines=26> */
.L_x_20489:
[----:B------:R-:W-:Y:S05]  /*618c0*/  BSYNC B3 ;  /* 0x0000000000037941 */ /* 0x000fea0003800000 */
.L_x_20488:
        /* <DEDUP_REMOVED lines=27> */
.L_x_20492:
[----:B------:R-:W-:Y:S05]  /*61a80*/  BSYNC B3 ;  /* 0x0000000000037941 */ /* 0x000fea0003800000 */
.L_x_20491:
        /* <DEDUP_REMOVED lines=30> */
.L_x_20490:
        /* <DEDUP_REMOVED lines=76> */
.L_x_20493:
[----:B------:R-:W-:Y:S01]  /*62130*/  IMAD.MOV.U32 R2, RZ, RZ, 0x0 ;  /* 0x00000000ff027424 */ /* 0x000fe200078e00ff */
[----:B------:R-:W-:Y:S01]  /*62140*/  FSETP.NEU.FTZ.AND P0, PT, R5, RZ, PT ;  /* 0x000000ff0500720b */ /* 0x000fe20003f1d000 */
[----:B------:R-:W-:-:S06]  /*62150*/  IMAD.MOV.U32 R3, RZ, RZ, 0x7ff00000 ;  /* 0x7ff00000ff037424 */ /* 0x000fcc00078e00ff */
[----:B------:R-:W-:-:S10]  /*62160*/  DFMA R2, R4, R2, +INF ;  /* 0x7ff000000402742b */ /* 0x000fd40000000002 */
[----:B------:R-:W-:Y:S02]  /*62170*/  FSEL R32, R2, RZ, P0 ;  /* 0x000000ff02207208 */ /* 0x000fe40000000000 */
[----:B------:R-:W-:Y:S01]  /*62180*/  FSEL R33, R3, -QNAN , P0 ;  /* 0xfff0000003217808 */ /* 0x000fe20000000000 */
[----:B------:R-:W-:Y:S06]  /*62190*/  BRA `(.L_x_20469) ;  /* 0x0000000400447947 */ /* 0x000fec0003800000 */
.L_x_20487:
        /* <DEDUP_REMOVED lines=27> */
.L_x_20495:
[----:B------:R-:W-:Y:S05]  /*62350*/  BSYNC B3 ;  /* 0x0000000000037941 */ /* 0x000fea0003800000 */
.L_x_20494:
        /* <DEDUP_REMOVED lines=21> */
.L_x_20497:
[----:B------:R-:W-:Y:S05]  /*624b0*/  BSYNC B3 ;  /* 0x0000000000037941 */ /* 0x000fea0003800000 */
.L_x_20496:
[----:B------:R-:W-:Y:S02]  /*624c0*/  IMAD.MOV.U32 R32, RZ, RZ, R2 ;  /* 0x000000ffff207224 */ /* 0x000fe400078e0002 */
[----:B------:R-:W-:Y:S01]  /*624d0*/  IMAD.MOV.U32 R33, RZ, RZ, R3 ;  /* 0x000000ffff217224 */ /* 0x000fe200078e0003 */
[----:B------:R-:W-:Y:S06]  /*624e0*/  BRA `(.L_x_20469) ;  /* 0x0000000000707947 */ /* 0x000fec0003800000 */
.L_x_20470:
        /* <DEDUP_REMOVED lines=25> */
.L_x_20499:
[----:B------:R-:W-:Y:S05]  /*62680*/  BSYNC B3 ;  /* 0x0000000000037941 */ /* 0x000fea0003800000 */
.L_x_20498:
[----:B------:R-:W-:Y:S02]  /*62690*/  IMAD.MOV.U32 R32, RZ, RZ, R4 ;  /* 0x000000ffff207224 */ /* 0x000fe400078e0004 */
[----:B------:R-:W-:-:S07]  /*626a0*/  IMAD.MOV.U32 R33, RZ, RZ, R5 ;  /* 0x000000ffff217224 */ /* 0x000fce00078e0005 */
.L_x_20469:
[----:B------:R-:W-:Y:S05]  /*626b0*/  BSYNC B2 ;  /* 0x0000000000027941 */ /* 0x000fea0003800000 */
.L_x_20465:
        /* <DEDUP_REMOVED lines=25> */
.L_x_20504:
[----:B------:R-:W-:Y:S05]  /*62850*/  BSYNC B4 ;  /* 0x0000000000047941 */ /* 0x000fea0003800000 */
.L_x_20503:
        /* <DEDUP_REMOVED lines=49> */
.L_x_20506:
        /* <DEDUP_REMOVED lines=71> */
.L_x_20505:
        /* <DEDUP_REMOVED lines=38> */
.L_x_20515:
[----:B------:R-:W-:Y:S05]  /*63240*/  BSYNC B6 ;  /* 0x0000000000067941 */ /* 0x000fea0003800000 */
.L_x_20514:
[----:B------:R-:W-:Y:S01]  /*63250*/  MOV R68, R2 ;  /* 0x0000000200447202 */ /* 0x000fe20000000f00 */
[----:B------:R-:W-:Y:S01]  /*63260*/  IMAD.MOV.U32 R69, RZ, RZ, R3 ;  /* 0x000000ffff457224 */ /* 0x000fe200078e0003 */
[----:B------:R-:W-:Y:S06]  /*63270*/  BRA `(.L_x_20513) ;  /* 0x0000000000047947 */ /* 0x000fec0003800000 */
.L_x_20512:
[----:B------:R-:W-:-:S11]  /*63280*/  DADD R68, -R66, R64 ;  /* 0x0000000042447229 */ /* 0x000fd60000000140 */
.L_x_20513:
[----:B------:R-:W-:Y:S05]  /*63290*/  BSYNC B5 ;  /* 0x0000000000057941 */ /* 0x000fea0003800000 */
.L_x_20511:
        /* <DEDUP_REMOVED lines=28> */
.L_x_20520:
[----:B------:R-:W-:Y:S05]  /*63460*/  BSYNC B6 ;  /* 0x0000000000067941 */ /* 0x000fea0003800000 */
.L_x_20519:
[----:B------:R-:W-:Y:S01]  /*63470*/  MOV R28, R2 ;  /* 0x00000002001c7202 */ /* 0x000fe20000000f00 */
[----:B------:R-:W-:Y:S01]  /*63480*/  IMAD.MOV.U32 R29, RZ, RZ, R3 ;  /* 0x000000ffff1d7224 */ /* 0x000fe200078e0003 */
[----:B------:R-:W-:Y:S06]  /*63490*/  BRA `(.L_x_20518) ;  /* 0x0000000000047947 */ /* 0x000fec0003800000 */
.L_x_20517:
[----:B------:R-:W-:-:S11]  /*634a0*/  DADD R28, -R62, R34 ;  /* 0x000000003e1c7229 */ /* 0x000fd60000000122 */
.L_x_20518:
[----:B------:R-:W-:Y:S05]  /*634b0*/  BSYNC B5 ;  /* 0x0000000000057941 */ /* 0x000fea0003800000 */
.L_x_20516:
        /* <DEDUP_REMOVED lines=30> */
.L_x_20522:
[----:B------:R-:W-:Y:S05]  /*636a0*/  BSYNC B5 ;  /* 0x0000000000057941 */ /* 0x000fea0003800000 */
.L_x_20521:
[----:B------:R-:W-:Y:S01]  /*636b0*/  MOV R30, R4 ;  /* 0x00000004001e7202 */ /* 0x000fe20000000f00 */
[----:B------:R-:W-:Y:S01]  /*636c0*/  IMAD.MOV.U32 R31, RZ, RZ, R5 ;  /* 0x000000ffff1f7224 */ /* 0x000fe200078e0005 */
[----:B------:R-:W-:Y:S06]  /*636d0*/  BRA `(.L_x_20523) ;  /* 0x0000000800607947 */ /* 0x000fec0003800000 */
.L_x_20510:
        /* <DEDUP_REMOVED lines=30> */
.L_x_20526:
[----:B------:R-:W-:Y:S05]  /*638c0*/  BSYNC B5 ;  /* 0x0000000000057941 */ /* 0x000fea0003800000 */
.L_x_20525:
[----:B------:R-:W-:Y:S01]  /*638d0*/  MOV R30, R4 ;  /* 0x00000004001e7202 */ /* 0x000fe20000000f00 */
[----:B------:R-:W-:Y:S01]  /*638e0*/  IMAD.MOV.U32 R31, RZ, RZ, R5 ;  /* 0x000000ffff1f7224 */ /* 0x000fe200078e0005 */
[----:B------:R-:W-:Y:S06]  /*638f0*/  BRA `(.L_x_20523) ;  /* 0x0000000400d87947 */ /* 0x000fec0003800000 */
.L_x_20524:
        /* <DEDUP_REMOVED lines=31> */
.L_x_20528:
[----:B------:R-:W-:Y:S05]  /*63af0*/  BSYNC B5 ;  /* 0x0000000000057941 */ /* 0x000fea0003800000 */
.L_x_20527:
        /* <DEDUP_REMOVED lines=21> */
.L_x_20530:
[----:B------:R-:W-:Y:S05]  /*63c50*/  BSYNC B5 ;  /* 0x0000000000057941 */ /* 0x000fea0003800000 */
.L_x_20529:
[----:B------:R-:W-:Y:S01]  /*63c60*/  DMUL R10, R10, 8.11296384146066816958e+31 ;  /* 0x469000000a0a7828 */ /* 0x000fe20000000000 */
[----:B------:R-:W-:Y:S01]  /*63c70*/  MOV R30, R2 ;  /* 0x00000002001e7202 */ /* 0x000fe20000000f00 */
[----:B------:R-:W-:Y:S01]  /*63c80*/  IMAD.MOV.U32 R31, RZ, RZ, R3 ;  /* 0x000000ffff1f7224 */ /* 0x000fe200078e0003 */
[----:B------:R-:W-:Y:S08]  /*63c90*/  BRA `(.L_x_20523) ;  /* 0x0000000000f07947 */ /* 0x000ff00003800000 */
.L_x_20509:
        /* <DEDUP_REMOVED lines=27> */
.L_x_20532:
[----:B------:R-:W-:Y:S05]  /*63e50*/  BSYNC B5 ;  /* 0x0000000000057941 */ /* 0x000fea0003800000 */
.L_x_20531:
        /* <DEDUP_REMOVED lines=30> */
.L_x_20534:
[----:B------:R-:W-:Y:S05]  /*64040*/  BSYNC B5 ;  /* 0x0000000000057941 */ /* 0x000fea0003800000 */
.L_x_20533:
[----:B------:R-:W-:-:S11]  /*64050*/  DMUL R30, R4, R34 ;  /* 0x00000022041e7228 */ /* 0x000fd60000000000 */
.L_x_20523:
[----:B------:R-:W-:Y:S05]  /*64060*/  BSYNC B4 ;  /* 0x0000000000047941 */ /* 0x000fea0003800000 */
.L_x_20508:
[----:B------:R-:W-:Y:S05]  /*64070*/  BRA `(.L_x_20535) ;  /* 0x0000000000087947 */ /* 0x000fea0003800000 */
.L_x_20502:
[----:B------:R-:W-:Y:S02]  /*64080*/  DMUL R30, R30, 9.00719925474099200000e+15 ;  /* 0x434000001e1e7828 */ /* 0x000fe40000000000 */
[----:B------:R-:W-:-:S11]  /*64090*/  DMUL R10, R10, 9.00719925474099200000e+15 ;  /* 0x434000000a0a7828 */ /* 0x000fd60000000000 */
.L_x_20535:
[----:B------:R-:W-:Y:S05]  /*640a0*/  BSYNC B2 ;  /* 0x0000000000027941 */ /* 0x000fea0003800000 */
.L_x_20501:
        /* <DEDUP_REMOVED lines=28> */
.L_x_20537:
[----:B------:R-:W-:Y:S05]  /*64270*/  BSYNC B2 ;  /* 0x0000000000027941 */ /* 0x000fea0003800000 */
.L_x_20536:
        /* <DEDUP_REMOVED lines=82> */
.L_x_20539:
[----:B------:R-:W-:Y:S02]  /*647a0*/  FSEL R2, RZ, 3.37028055040000000000e+12, P0 ;  /* 0x54442d18ff027808 */ /* 0x000fe40000000000 */
[----:B------:R-:W-:-:S07]  /*647b0*/  FSEL R3, RZ, 2.1426990032196044922, P0 ;  /* 0x400921fbff037808 */ /* 0x000fce0000000000 */
.L_x_20540:
[----:B------:R-:W-:Y:S05]  /*647c0*/  BSYNC B0 ;  /* 0x0000000000007941 */ /* 0x000fea0003800000 */
.L_x_20538:
[----:B------:R-:W-:Y:S01]  /*647d0*/  DADD R30, |R30|, |R10| ;  /* 0x000000001e1e7229 */ /* 0x000fe2000000060a */
[----:B------:R-:W-:-:S07]  /*647e0*/  LOP3.LUT R11, R3, 0x80000000, R11, 0xb8, !PT ;  /* 0x80000000030b7812 */ /* 0x000fce00078eb80b */
[----:B------:R-:W-:-:S06]  /*647f0*/  DSETP.GTU.AND P0, PT, |R30|, +INF , PT ;  /* 0x7ff000001e00742a */ /* 0x000fcc0003f0c200 */
[----:B------:R-:W-:Y:S02]  /*64800*/  FSEL R2, R30, R2, P0 ;  /* 0x000000021e027208 */ /* 0x000fe40000000000 */
[----:B------:R-:W-:-:S07]  /*64810*/  FSEL R3, R31, R11, P0 ;  /* 0x0000000b1f037208 */ /* 0x000fce0000000000 */
.L_x_20507:
[----:B------:R-:W-:Y:S05]  /*64820*/  BSYNC B3 ;  /* 0x0000000000037941 */ /* 0x000fea0003800000 */
.L_x_20500:
[----:B------:R-:W-:Y:S01]  /*64830*/  LOP3.LUT R35, R3, 0x80000000, R27, 0xb8, !PT ;  /* 0x8000000003237812 */ /* 0x000fe200078eb81b */
[----:B------:R-:W-:Y:S01]  /*64840*/  IMAD.MOV.U32 R34, RZ, RZ, R2 ;  /* 0x000000ffff227224 */ /* 0x000fe200078e0002 */
[----:B------:R-:W-:Y:S01]  /*64850*/  LOP3.LUT R33, R33, 0x80000000, R25, 0xb8, !PT ;  /* 0x8000000021217812 */ /* 0x000fe200078eb819 */
[----:B------:R-:W-:Y:S06]  /*64860*/  BRA `(.L_x_20462) ;  /* 0x0000005800e47947 */ /* 0x000fec0003800000 */
.L_x_20464:
        /* <DEDUP_REMOVED lines=112> */
.L_x_20546:
[----:B------:R-:W-:Y:S05]  /*64f70*/  BSYNC B0 ;  /* 0x0000000000007941 */ /* 0x000fea0003800000 */
.L_x_20545:
        /* <DEDUP_REMOVED lines=8> */
.L_x_20548:
[----:B------:R-:W-:Y:S05]  /*65000*/  BSYNC B3 ;  /* 0x0000000000037941 */ /* 0x000fea0003800000 */
.L_x_20547:
        /* <DEDUP_REMOVED lines=82> */
.L_x_20550:
[----:B------:R-:W-:-:S04]  /*65530*/  ISETP.GE.AND P0, PT, R29, RZ, PT ;  /* 0x000000ff1d00720c */ /* 0x000fc80003f06270 */
[----:B------:R-:W-:Y:S02]  /*65540*/  FSEL R6, RZ, 3.37028055040000000000e+12, P0 ;  /* 0x54442d18ff067808 */ /* 0x000fe40000000000 */
[----:B------:R-:W-:-:S07]  /*65550*/  FSEL R7, RZ, 2.1426990032196044922, P0 ;  /* 0x400921fbff077808 */ /* 0x000fce0000000000 */
.L_x_20551:
[----:B------:R-:W-:Y:S05]  /*65560*/  BSYNC B0 ;  /* 0x0000000000007941 */ /* 0x000fea0003800000 */
.L_x_20549:
[----:B------:R-:W-:Y:S01]  /*65570*/  DADD R2, |R24|, |R26| ;  /* 0x0000000018027229 */ /* 0x000fe2000000061a */
[----:B------:R-:W-:Y:S01]  /*65580*/  LOP3.LUT R11, R7, 0x80000000, R11, 0xb8, !PT ;  /* 0x80000000070b7812 */ /* 0x000fe200078eb80b */
[----:B------:R-:W-:-:S06]  /*65590*/  DMUL R30, R30, 0.5 ;  /* 0x3fe000001e1e7828 */ /* 0x000fcc0000000000 */
[----:B------:R-:W-:-:S06]  /*655a0*/  DSETP.GTU.AND P0, PT, |R2|, +INF , PT ;  /* 0x7ff000000200742a */ /* 0x000fcc0003f0c200 */
[----:B------:R-:W-:Y:S02]  /*655b0*/  FSEL R6, R2, R6, P0 ;  /* 0x0000000602067208 */ /* 0x000fe40000000000 */
[----:B------:R-:W-:Y:S01]  /*655c0*/  FSEL R7, R3, R11, P0 ;  /* 0x0000000b03077208 */ /* 0x000fe20000000000 */
[----:B------:R-:W-:Y:S06]  /*655d0*/  BRA `(.L_x_20552) ;  /* 0x0000004c00187947 */ /* 0x000fec0003800000 */
.L_x_20544:
        /* <DEDUP_REMOVED lines=135> */
.L_x_20554:
[----:B------:R-:W-:Y:S05]  /*65e50*/  BSYNC B0 ;  /* 0x0000000000007941 */ /* 0x000fea0003800000 */
.L_x_20553:
        /* <DEDUP_REMOVED lines=8> */
.L_x_20556:
[----:B------:R-:W-:Y:S05]  /*65ee0*/  BSYNC B3 ;  /* 0x0000000000037941 */ /* 0x000fea0003800000 */
.L_x_20555:
        /* <DEDUP_REMOVED lines=82> */
.L_x_20558:
[----:B------:R-:W-:-:S04]  /*66410*/  ISETP.GE.AND P0, PT, R29, RZ, PT ;  /* 0x000000ff1d00720c */ /* 0x000fc80003f06270 */
[----:B------:R-:W-:Y:S02]  /*66420*/  FSEL R6, RZ, 3.37028055040000000000e+12, P0 ;  /* 0x54442d18ff067808 */ /* 0x000fe40000000000 */
[----:B------:R-:W-:-:S07]  /*66430*/  FSEL R7, RZ, 2.1426990032196044922, P0 ;  /* 0x400921fbff077808 */ /* 0x000fce0000000000 */
.L_x_20559:
[----:B------:R-:W-:Y:S05]  /*66440*/  BSYNC B0 ;  /* 0x0000000000007941 */ /* 0x000fea0003800000 */
.L_x_20557:
[----:B------:R-:W-:Y:S01]  /*66450*/  DADD R2, |R24|, |R26| ;  /* 0x0000000018027229 */ /* 0x000fe2000000061a */
[----:B------:R-:W-:-:S07]  /*66460*/  LOP3.LUT R11, R7, 0x80000000, R11, 0xb8, !PT ;  /* 0x80000000070b7812 */ /* 0x000fce00078eb80b */
[----:B------:R-:W-:-:S06]  /*66470*/  DSETP.GTU.AND P0, PT, |R2|, +INF , PT ;  /* 0x7ff000000200742a */ /* 0x000fcc0003f0c200 */
[----:B------:R-:W-:Y:S02]  /*66480*/  FSEL R6, R2, R6, P0 ;  /* 0x0000000602067208 */ /* 0x000fe40000000000 */
[----:B------:R-:W-:Y:S01]  /*66490*/  FSEL R7, R3, R11, P0 ;  /* 0x0000000b03077208 */ /* 0x000fe20000000000 */
[----:B------:R-:W-:Y:S06]  /*664a0*/  BRA `(.L_x_20552) ;  /* 0x0000003c00647947 */ /* 0x000fec0003800000 */
.L_x_20543:
        /* <DEDUP_REMOVED lines=23> */
.L_x_20561:
[----:B------:R-:W-:Y:S05]  /*66620*/  BSYNC B3 ;  /* 0x0000000000037941 */ /* 0x000fea0003800000 */
.L_x_20560:
        /* <DEDUP_REMOVED lines=26> */
.L_x_20563:
[----:B------:R-:W-:Y:S05]  /*667d0*/  BSYNC B3 ;  /* 0x0000000000037941 */ /* 0x000fea0003800000 */
.L_x_20562:
        /* <DEDUP_REMOVED lines=136> */
.L_x_20565:
[----:B------:R-:W-:Y:S05]  /*67060*/  BSYNC B0 ;  /* 0x0000000000007941 */ /* 0x000fea0003800000 */
.L_x_20564:
        /* <DEDUP_REMOVED lines=8> */
.L_x_20567:
[----:B------:R-:W-:Y:S05]  /*670f0*/  BSYNC B3 ;  /* 0x0000000000037941 */ /* 0x000fea0003800000 */
.L_x_20566:
        /* <DEDUP_REMOVED lines=82> */
.L_x_20569:
[----:B------:R-:W-:-:S04]  /*67620*/  ISETP.GE.AND P0, PT, R29, RZ, PT ;  /* 0x000000ff1d00720c */ /* 0x000fc80003f06270 */
[----:B------:R-:W-:Y:S02]  /*67630*/  FSEL R6, RZ, 3.37028055040000000000e+12, P0 ;  /* 0x54442d18ff067808 */ /* 0x000fe40000000000 */
[----:B------:R-:W-:-:S07]  /*67640*/  FSEL R7, RZ, 2.1426990032196044922, P0 ;  /* 0x400921fbff077808 */ /* 0x000fce0000000000 */
.L_x_20570:
[----:B------:R-:W-:Y:S05]  /*67650*/  BSYNC B0 ;  /* 0x0000000000007941 */ /* 0x000fea0003800000 */
.L_x_20568:
[----:B------:R-:W-:Y:S01]  /*67660*/  DADD R2, |R24|, |R26| ;  /* 0x0000000018027229 */ /* 0x000fe2000000061a */
[----:B------:R-:W-:Y:S01]  /*67670*/  LOP3.LUT R11, R7, 0x80000000, R11, 0xb8, !PT ;  /* 0x80000000070b7812 */ /* 0x000fe200078eb80b */
[----:B------:R-:W-:-:S06]  /*67680*/  DADD R30, R30, 1 ;  /* 0x3ff000001e1e7429 */ /* 0x000fcc0000000000 */
[----:B------:R-:W-:-:S06]  /*67690*/  DSETP.GTU.AND P0, PT, |R2|, +INF , PT ;  /* 0x7ff000000200742a */ /* 0x000fcc0003f0c200 */
[----:B------:R-:W-:Y:S02]  /*676a0*/  FSEL R6, R2, R6, P0 ;  /* 0x0000000602067208 */ /* 0x000fe40000000000 */
[----:B------:R-:W-:Y:S01]  /*676b0*/  FSEL R7, R3, R11, P0 ;  /* 0x0000000b03077208 */ /* 0x000fe20000000000 */
[----:B------:R-:W-:Y:S06]  /*676c0*/  BRA `(.L_x_20552) ;  /* 0x0000002800dc7947 */ /* 0x000fec0003800000 */
.L_x_20542:
        /* <DEDUP_REMOVED lines=108> */
.L_x_20574:
[----:B------:R-:W-:Y:S05]  /*67d90*/  BSYNC B0 ;  /* 0x0000000000007941 */ /* 0x000fea0003800000 */
.L_x_20573:
        /* <DEDUP_REMOVED lines=8> */
.L_x_20576:
[----:B------:R-:W-:Y:S05]  /*67e20*/  BSYNC B3 ;  /* 0x0000000000037941 */ /* 0x000fea0003800000 */
.L_x_20575:
        /* <DEDUP_REMOVED lines=73> */
.L_x_20578:
[----:B------:R-:W-:Y:S05]  /*682c0*/  BSYNC B0 ;  /* 0x0000000000007941 */ /* 0x000fea0003800000 */
.L_x_20577:
[----:B------:R-:W-:Y:S01]  /*682d0*/  LOP3.LUT R3, R7, 0x80000000, R27, 0xb8, !PT ;  /* 0x8000000007037812 */ /* 0x000fe200078eb81b */
[----:B------:R-:W-:Y:S01]  /*682e0*/  DMUL R30, R30, 0.5 ;  /* 0x3fe000001e1e7828 */ /* 0x000fe20000000000 */
[----:B------:R-:W-:Y:S02]  /*682f0*/  FSEL R6, R4, R6, P0 ;  /* 0x0000000604067208 */ /* 0x000fe40000000000 */
[----:B------:R-:W-:Y:S01]  /*68300*/  FSEL R7, R5, R3, P0 ;  /* 0x0000000305077208 */ /* 0x000fe20000000000 */
[----:B------:R-:W-:Y:S07]  /*68310*/  BRA `(.L_x_20552) ;  /* 0x0000001c00c87947 */ /* 0x000fee0003800000 */
.L_x_20572:
        /* <DEDUP_REMOVED lines=135> */
.L_x_20580:
[----:B------:R-:W-:Y:S05]  /*68b90*/  BSYNC B0 ;  /* 0x0000000000007941 */ /* 0x000fea0003800000 */
.L_x_20579:
        /* <DEDUP_REMOVED lines=8> */
.L_x_20582:
[----:B------:R-:W-:Y:S05]  /*68c20*/  BSYNC B3 ;  /* 0x0000000000037941 */ /* 0x000fea0003800000 */
.L_x_20581:
        /* <DEDUP_REMOVED lines=73> */
.L_x_20584:
[----:B------:R-:W-:Y:S05]  /*690c0*/  BSYNC B0 ;  /* 0x0000000000007941 */ /* 0x000fea0003800000 */
.L_x_20583:
[----:B------:R-:W-:Y:S02]  /*690d0*/  LOP3.LUT R3, R7, 0x80000000, R27, 0xb8, !PT ;  /* 0x8000000007037812 */ /* 0x000fe400078eb81b */
[----:B------:R-:W-:Y:S02]  /*690e0*/  FSEL R6, R4, R6, P1 ;  /* 0x0000000604067208 */ /* 0x000fe40000800000 */
[----:B------:R-:W-:Y:S01]  /*690f0*/  FSEL R7, R5, R3, P1 ;  /* 0x0000000305077208 */ /* 0x000fe20000800000 */
[----:B------:R-:W-:Y:S06]  /*69100*/  BRA `(.L_x_20552) ;  /* 0x00000010004c7947 */ /* 0x000fec0003800000 */
.L_x_20571:
        /* <DEDUP_REMOVED lines=23> */
.L_x_20586:
[----:B------:R-:W-:Y:S05]  /*69280*/  BSYNC B3 ;  /* 0x0000000000037941 */ /* 0x000fea0003800000 */
.L_x_20585:
        /* <DEDUP_REMOVED lines=26> */
.L_x_20588:
[----:B------:R-:W-:Y:S05]  /*69430*/  BSYNC B3 ;  /* 0x0000000000037941 */ /* 0x000fea0003800000 */
.L_x_20587:
        /* <DEDUP_REMOVED lines=136> */
.L_x_20590:
[----:B------:R-:W-:Y:S05]  /*69cc0*/  BSYNC B0 ;  /* 0x0000000000007941 */ /* 0x000fea0003800000 */
.L_x_20589:
        /* <DEDUP_REMOVED lines=8> */
.L_x_20592:
[----:B------:R-:W-:Y:S05]  /*69d50*/  BSYNC B3 ;  /* 0x0000000000037941 */ /* 0x000fea0003800000 */
.L_x_20591:
        /* <DEDUP_REMOVED lines=74> */
.L_x_20594:
[----:B------:R-:W-:Y:S05]  /*6a200*/  BSYNC B0 ;  /* 0x0000000000007941 */ /* 0x000fea0003800000 */
.L_x_20593:
[----:B------:R-:W-:Y:S02]  /*6a210*/  LOP3.LUT R3, R7, 0x80000000, R27, 0xb8, !PT ;  /* 0x8000000007037812 */ /* 0x000fe400078eb81b */
[----:B------:R-:W-:Y:S02]  /*6a220*/  FSEL R6, R4, R6, P1 ;  /* 0x0000000604067208 */ /* 0x000fe40000800000 */
[----:B------:R-:W-:-:S07]  /*6a230*/  FSEL R7, R5, R3, P1 ;  /* 0x0000000305077208 */ /* 0x000fce0000800000 */
.L_x_20552:
[----:B------:R-:W-:Y:S05]  /*6a240*/  BSYNC B2 ;  /* 0x0000000000027941 */ /* 0x000fea0003800000 */
.L_x_20541:
        /* <DEDUP_REMOVED lines=8> */
.L_x_20463:
        /* <DEDUP_REMOVED lines=19> */
.L_x_20462:
[----:B------:R-:W-:Y:S05]  /*6a400*/  BSYNC B1 ;  /* 0x0000000000017941 */ /* 0x000fea0003800000 */
.L_x_20461:
        /* <DEDUP_REMOVED lines=153> */
.L_x_20602:
[----:B------:R-:W-:Y:S05]  /*6ada0*/  BSYNC B3 ;  /* 0x0000000000037941 */ /* 0x000fea0003800000 */
.L_x_20601:
        /* <DEDUP_REMOVED lines=82> */
.L_x_20600:
        /* <DEDUP_REMOVED lines=36> */
.L_x_20610:
[----:B------:R-:W-:Y:S05]  /*6b510*/  BSYNC B4 ;  /* 0x0000000000047941 */ /* 0x000fea0003800000 */
.L_x_20609:
[----:B------:R-:W-:Y:S02]  /*6b520*/  IMAD.MOV.U32 R28, RZ, RZ, R2 ;  /* 0x000000ffff1c7224 */ /* 0x000fe400078e0002 */
[----:B------:R-:W-:Y:S01]  /*6b530*/  IMAD.MOV.U32 R29, RZ, RZ, R3 ;  /* 0x000000ffff1d7224 */ /* 0x000fe200078e0003 */
[----:B------:R-:W-:Y:S06]  /*6b540*/  BRA `(.L_x_20608) ;  /* 0x0000000000047947 */ /* 0x000fec0003800000 */
.L_x_20607:
[----:B------:R-:W-:-:S11]  /*6b550*/  DADD R28, -R66, R64 ;  /* 0x00000000421c7229 */ /* 0x000fd60000000140 */
.L_x_20608:
[----:B------:R-:W-:Y:S05]  /*6b560*/  BSYNC B3 ;  /* 0x0000000000037941 */ /* 0x000fea0003800000 */
.L_x_20606:
        /* <DEDUP_REMOVED lines=31> */
.L_x_20615:
[----:B------:R-:W-:Y:S05]  /*6b760*/  BSYNC B4 ;  /* 0x0000000000047941 */ /* 0x000fea0003800000 */
.L_x_20614:
[----:B------:R-:W-:Y:S05]  /*6b770*/  BRA `(.L_x_20613) ;  /* 0x0000000000047947 */ /* 0x000fea0003800000 */
.L_x_20612:
[----:B------:R-:W-:-:S11]  /*6b780*/  DADD R2, R30, -R8 ;  /* 0x000000001e027229 */ /* 0x000fd60000000808 */
.L_x_20613:
[----:B------:R-:W-:Y:S05]  /*6b790*/  BSYNC B3 ;  /* 0x0000000000037941 */ /* 0x000fea0003800000 */
.L_x_20611:
        /* <DEDUP_REMOVED lines=30> */
.L_x_20617:
[----:B------:R-:W-:Y:S05]  /*6b980*/  BSYNC B3 ;  /* 0x0000000000037941 */ /* 0x000fea0003800000 */
.L_x_20616:
        /* <DEDUP_REMOVED lines=86> */
.L_x_20618:
        /* <DEDUP_REMOVED lines=22> */
.L_x_20620:
[----:B------:R-:W-:Y:S05]  /*6c050*/  BSYNC B3 ;  /* 0x0000000000037941 */ /* 0x000fea0003800000 */
.L_x_20619:
        /* <DEDUP_REMOVED lines=30> */
.L_x_20605:
        /* <DEDUP_REMOVED lines=26> */
.L_x_20623:
[----:B------:R-:W-:Y:S05]  /*6c3e0*/  BSYNC B3 ;  /* 0x0000000000037941 */ /* 0x000fea0003800000 */
.L_x_20622:
        /* <DEDUP_REMOVED lines=27> */
.L_x_20626:
[----:B------:R-:W-:Y:S05]  /*6c5a0*/  BSYNC B3 ;  /* 0x0000000000037941 */ /* 0x000fea0003800000 */
.L_x_20625:
        /* <DEDUP_REMOVED lines=30> */
.L_x_20624:
        /* <DEDUP_REMOVED lines=76> */
.L_x_20627:
[----:B------:R-:W-:Y:S01]  /*6cc50*/  IMAD.MOV.U32 R2, RZ, RZ, 0x0 ;  /* 0x00000000ff027424 */ /* 0x000fe200078e00ff */
[----:B------:R-:W-:Y:S01]  /*6cc60*/  FSETP.NEU.FTZ.AND P0, PT, R5, RZ, PT ;  /* 0x000000ff0500720b */ /* 0x000fe20003f1d000 */
[----:B------:R-:W-:-:S06]  /*6cc70*/  IMAD.MOV.U32 R3, RZ, RZ, 0x7ff00000 ;  /* 0x7ff00000ff037424 */ /* 0x000fcc00078e00ff */
[----:B------:R-:W-:-:S10]  /*6cc80*/  DFMA R2, R4, R2, +INF ;  /* 0x7ff000000402742b */ /* 0x000fd40000000002 */
[----:B------:R-:W-:Y:S02]  /*6cc90*/  FSEL R28, R2, RZ, P0 ;  /* 0x000000ff021c7208 */ /* 0x000fe40000000000 */
[----:B------:R-:W-:Y:S01]  /*6cca0*/  FSEL R29, R3, -QNAN , P0 ;  /* 0xfff00000031d7808 */ /* 0x000fe20000000000 */
[----:B------:R-:W-:Y:S06]  /*6ccb0*/  BRA `(.L_x_20603) ;  /* 0x0000000400447947 */ /* 0x000fec0003800000 */
.L_x_20621:
        /* <DEDUP_REMOVED lines=27> */
.L_x_20629:
[----:B------:R-:W-:Y:S05]  /*6ce70*/  BSYNC B3 ;  /* 0x0000000000037941 */ /* 0x000fea0003800000 */
.L_x_20628:
        /* <DEDUP_REMOVED lines=21> */
.L_x_20631:
[----:B------:R-:W-:Y:S05]  /*6cfd0*/  BSYNC B3 ;  /* 0x0000000000037941 */ /* 0x000fea0003800000 */
.L_x_20630:
[----:B------:R-:W-:Y:S01]  /*6cfe0*/  IMAD.MOV.U32 R28, RZ, RZ, R2 ;  /* 0x000000ffff1c7224 */ /* 0x000fe200078e0002 */
[----:B------:R-:W-:Y:S01]  /*6cff0*/  MOV R29, R3 ;  /* 0x00000003001d7202 */ /* 0x000fe20000000f00 */
[----:B------:R-:W-:Y:S06]  /*6d000*/  BRA `(.L_x_20603) ;  /* 0x0000000000707947 */ /* 0x000fec0003800000 */
.L_x_20604:
        /* <DEDUP_REMOVED lines=25> */
.L_x_20633:
[----:B------:R-:W-:Y:S05]  /*6d1a0*/  BSYNC B3 ;  /* 0x0000000000037941 */ /* 0x000fea0003800000 */
.L_x_20632:
[----:B------:R-:W-:Y:S02]  /*6d1b0*/  IMAD.MOV.U32 R28, RZ, RZ, R4 ;  /* 0x000000ffff1c7224 */ /* 0x000fe400078e0004 */
[----:B------:R-:W-:-:S07]  /*6d1c0*/  IMAD.MOV.U32 R29, RZ, RZ, R5 ;  /* 0x000000ffff1d7224 */ /* 0x000fce00078e0005 */
.L_x_20603:
[----:B------:R-:W-:Y:S05]  /*6d1d0*/  BSYNC B2 ;  /* 0x0000000000027941 */ /* 0x000fea0003800000 */
.L_x_20599:
        /* <DEDUP_REMOVED lines=25> */
.L_x_20638:
[----:B------:R-:W-:Y:S05]  /*6d370*/  BSYNC B4 ;  /* 0x0000000000047941 */ /* 0x000fea0003800000 */
.L_x_20637:
        /* <DEDUP_REMOVED lines=49> */
.L_x_20640:
        /* <DEDUP_REMOVED lines=71> */
.L_x_20639:
        /* <DEDUP_REMOVED lines=38> */
.L_x_20649:
[----:B------:R-:W-:Y:S05]  /*6dd60*/  BSYNC B6 ;  /* 0x0000000000067941 */ /* 0x000fea0003800000 */
.L_x_20648:
[----:B------:R-:W-:Y:S02]  /*6dd70*/  IMAD.MOV.U32 R68, RZ, RZ, R2 ;  /* 0x000000ffff447224 */ /* 0x000fe400078e0002 */
[----:B------:R-:W-:Y:S01]  /*6dd80*/  IMAD.MOV.U32 R69, RZ, RZ, R3 ;  /* 0x000000ffff457224 */ /* 0x000fe200078e0003 */
[----:B------:R-:W-:Y:S06]  /*6dd90*/  BRA `(.L_x_20647) ;  /* 0x0000000000047947 */ /* 0x000fec0003800000 */
.L_x_20646:
[----:B------:R-:W-:-:S11]  /*6dda0*/  DADD R68, -R66, R64 ;  /* 0x0000000042447229 */ /* 0x000fd60000000140 */
.L_x_20647:
[----:B------:R-:W-:Y:S05]  /*6ddb0*/  BSYNC B5 ;  /* 0x0000000000057941 */ /* 0x000fea0003800000 */
.L_x_20645:
        /* <DEDUP_REMOVED lines=28> */
.L_x_20654:
[----:B------:R-:W-:Y:S05]  /*6df80*/  BSYNC B6 ;  /* 0x0000000000067941 */ /* 0x000fea0003800000 */
.L_x_20653:
[----:B------:R-:W-:Y:S02]  /*6df90*/  IMAD.MOV.U32 R24, RZ, RZ, R2 ;  /* 0x000000ffff187224 */ /* 0x000fe400078e0002 */
[----:B------:R-:W-:Y:S01]  /*6dfa0*/  IMAD.MOV.U32 R25, RZ, RZ, R3 ;  /* 0x000000ffff197224 */ /* 0x000fe200078e0003 */
[----:B------:R-:W-:Y:S06]  /*6dfb0*/  BRA `(.L_x_20652) ;  /* 0x0000000000047947 */ /* 0x000fec0003800000 */
.L_x_20651:
[----:B------:R-:W-:-:S11]  /*6dfc0*/  DADD R24, -R62, R30 ;  /* 0x000000003e187229 */ /* 0x000fd6000000011e */
.L_x_20652:
[----:B------:R-:W-:Y:S05]  /*6dfd0*/  BSYNC B5 ;  /* 0x0000000000057941 */ /* 0x000fea0003800000 */
.L_x_20650:
        /* <DEDUP_REMOVED lines=30> */
.L_x_20656:
[----:B------:R-:W-:Y:S05]  /*6e1c0*/  BSYNC B5 ;  /* 0x0000000000057941 */ /* 0x000fea0003800000 */
.L_x_20655:
[----:B------:R-:W-:Y:S02]  /*6e1d0*/  IMAD.MOV.U32 R26, RZ, RZ, R4 ;  /* 0x000000ffff1a7224 */ /* 0x000fe400078e0004 */
[----:B------:R-:W-:Y:S01]  /*6e1e0*/  IMAD.MOV.U32 R27, RZ, RZ, R5 ;  /* 0x000000ffff1b7224 */ /* 0x000fe200078e0005 */
[----:B------:R-:W-:Y:S06]  /*6e1f0*/  BRA `(.L_x_20657) ;  /* 0x0000000800607947 */ /* 0x000fec0003800000 */
.L_x_20644:
        /* <DEDUP_REMOVED lines=30> */
.L_x_20660:
[----:B------:R-:W-:Y:S05]  /*6e3e0*/  BSYNC B5 ;  /* 0x0000000000057941 */ /* 0x000fea0003800000 */
.L_x_20659:
[----:B------:R-:W-:Y:S02]  /*6e3f0*/  IMAD.MOV.U32 R26, RZ, RZ, R4 ;  /* 0x000000ffff1a7224 */ /* 0x000fe400078e0004 */
[----:B------:R-:W-:Y:S01]  /*6e400*/  IMAD.MOV.U32 R27, RZ, RZ, R5 ;  /* 0x000000ffff1b7224 */ /* 0x000fe200078e0005 */
[----:B------:R-:W-:Y:S06]  /*6e410*/  BRA `(.L_x_20657) ;  /* 0x0000000400d87947 */ /* 0x000fec0003800000 */
.L_x_20658:
        /* <DEDUP_REMOVED lines=29> */
[----:B------:R-:W-:Y:S02]  /*6e5f0*/  IMAD.MOV.U32 R8, RZ, RZ, R4 ;  /* 0x000000ffff087224 */ /* 0x000fe400078e0004 */
[----:B------:R-:W-:-:S07]  /*6e600*/  IMAD.MOV.U32 R9, RZ, RZ, R3 ;  /* 0x000000ffff097224 */ /* 0x000fce00078e0003 */
.L_x_20662:
[----:B------:R-:W-:Y:S05]  /*6e610*/  BSYNC B5 ;  /* 0x0000000000057941 */ /* 0x000fea0003800000 */
.L_x_20661:
        /* <DEDUP_REMOVED lines=21> */
.L_x_20664:
[----:B------:R-:W-:Y:S05]  /*6e770*/  BSYNC B5 ;  /* 0x0000000000057941 */ /* 0x000fea0003800000 */
.L_x_20663:
[----:B------:R-:W-:Y:S01]  /*6e780*/  DMUL R10, R10, 8.11296384146066816958e+31 ;  /* 0x469000000a0a7828 */ /* 0x000fe20000000000 */
[----:B------:R-:W-:Y:S02]  /*6e790*/  IMAD.MOV.U32 R26, RZ, RZ, R2 ;  /* 0x000000ffff1a7224 */ /* 0x000fe400078e0002 */
[----:B------:R-:W-:Y:S01]  /*6e7a0*/  IMAD.MOV.U32 R27, RZ, RZ, R3 ;  /* 0x000000ffff1b7224 */ /* 0x000fe200078e0003 */
[----:B------:R-:W-:Y:S07]  /*6e7b0*/  BRA `(.L_x_20657) ;  /* 0x0000000000f07947 */ /* 0x000fee0003800000 */
.L_x_20643:
        /* <DEDUP_REMOVED lines=25> */
[----:B------:R-:W-:Y:S01]  /*6e950*/  MOV R30, R4 ;  /* 0x00000004001e7202 */ /* 0x000fe20000000f00 */
[----:B------:R-:W-:-:S07]  /*6e960*/  IMAD.MOV.U32 R31, RZ, RZ, R3 ;  /* 0x000000ffff1f7224 */ /* 0x000fce00078e0003 */
.L_x_20666:
[----:B------:R-:W-:Y:S05]  /*6e970*/  BSYNC B5 ;  /* 0x0000000000057941 */ /* 0x000fea0003800000 */
.L_x_20665:
        /* <DEDUP_REMOVED lines=30> */
.L_x_20668:
[----:B------:R-:W-:Y:S05]  /*6eb60*/  BSYNC B5 ;  /* 0x0000000000057941 */ /* 0x000fea0003800000 */
.L_x_20667:
[----:B------:R-:W-:-:S11]  /*6eb70*/  DMUL R26, R4, R30 ;  /* 0x0000001e041a7228 */ /* 0x000fd60000000000 */
.L_x_20657:
[----:B------:R-:W-:Y:S05]  /*6eb80*/  BSYNC B4 ;  /* 0x0000000000047941 */ /* 0x000fea0003800000 */
.L_x_20642:
[----:B------:R-:W-:Y:S05]  /*6eb90*/  BRA `(.L_x_20669) ;  /* 0x0000000000087947 */ /* 0x000fea0003800000 */
.L_x_20636:
[----:B------:R-:W-:Y:S02]  /*6eba0*/  DMUL R26, R26, 9.00719925474099200000e+15 ;  /* 0x434000001a1a7828 */ /* 0x000fe40000000000 */
[----:B------:R-:W-:-:S11]  /*6ebb0*/  DMUL R10, R10, 9.00719925474099200000e+15 ;  /* 0x434000000a0a7828 */ /* 0x000fd60000000000 */
.L_x_20669:
[----:B------:R-:W-:Y:S05]  /*6ebc0*/  BSYNC B2 ;  /* 0x0000000000027941 */ /* 0x000fea0003800000 */
.L_x_20635:
        /* <DEDUP_REMOVED lines=28> */
.L_x_20671:
[----:B------:R-:W-:Y:S05]  /*6ed90*/  BSYNC B2 ;  /* 0x0000000000027941 */ /* 0x000fea0003800000 */
.L_x_20670:
        /* <DEDUP_REMOVED lines=82> */
.L_x_20673:
[----:B------:R-:W-:Y:S02]  /*6f2c0*/  FSEL R2, RZ, 3.37028055040000000000e+12, P0 ;  /* 0x54442d18ff027808 */ /* 0x000fe40000000000 */
[----:B------:R-:W-:-:S07]  /*6f2d0*/  FSEL R3, RZ, 2.1426990032196044922, P0 ;  /* 0x400921fbff037808 */ /* 0x000fce0000000000 */
.L_x_20674:
[----:B------:R-:W-:Y:S05]  /*6f2e0*/  BSYNC B0 ;  /* 0x0000000000007941 */ /* 0x000fea0003800000 */
.L_x_20672:
[----:B------:R-:W-:Y:S01]  /*6f2f0*/  DADD R26, |R26|, |R10| ;  /* 0x000000001a1a7229 */ /* 0x000fe2000000060a */
[----:B------:R-:W-:-:S07]  /*6f300*/  LOP3.LUT R11, R3, 0x80000000, R11, 0xb8, !PT ;  /* 0x80000000030b7812 */ /* 0x000fce00078eb80b */
[----:B------:R-:W-:-:S06]  /*6f310*/  DSETP.GTU.AND P0, PT, |R26|, +INF , PT ;  /* 0x7ff000001a00742a */ /* 0x000fcc0003f0c200 */
[----:B------:R-:W-:Y:S02]  /*6f320*/  FSEL R2, R26, R2, P0 ;  /* 0x000000021a027208 */ /* 0x000fe40000000000 */
[----:B------:R-:W-:-:S07]  /*6f330*/  FSEL R3, R27, R11, P0 ;  /* 0x0000000b1b037208 */ /* 0x000fce0000000000 */
.L_x_20641:
[----:B------:R-:W-:Y:S05]  /*6f340*/  BSYNC B3 ;  /* 0x0000000000037941 */ /* 0x000fea0003800000 */
.L_x_20634:
[----:B------:R-:W-:Y:S01]  /*6f350*/  LOP3.LUT R31, R3, 0x80000000, R23, 0xb8, !PT ;  /* 0x80000000031f7812 */ /* 0x000fe200078eb817 */
[----:B------:R-:W-:Y:S01]  /*6f360*/  IMAD.MOV.U32 R30, RZ, RZ, R2 ;  /* 0x000000ffff1e7224 */ /* 0x000fe200078e0002 */
[----:B------:R-:W-:Y:S01]  /*6f370*/  LOP3.LUT R29, R29, 0x80000000, R21, 0xb8, !PT ;  /* 0x800000001d1d7812 */ /* 0x000fe200078eb815 */
[----:B------:R-:W-:Y:S06]  /*6f380*/  BRA `(.L_x_20596) ;  /* 0x0000005800e47947 */ /* 0x000fec0003800000 */
.L_x_20598:
        /* <DEDUP_REMOVED lines=112> */
.L_x_20680:
[----:B------:R-:W-:Y:S05]  /*6fa90*/  BSYNC B0 ;  /* 0x0000000000007941 */ /* 0x000fea0003800000 */
.L_x_20679:
        /* <DEDUP_REMOVED lines=8> */
.L_x_20682:
[----:B------:R-:W-:Y:S05]  /*6fb20*/  BSYNC B3 ;  /* 0x0000000000037941 */ /* 0x000fea0003800000 */
.L_x_20681:
        /* <DEDUP_REMOVED lines=82> */
.L_x_20684:
[----:B------:R-:W-:-:S04]  /*70050*/  ISETP.GE.AND P0, PT, R25, RZ, PT ;  /* 0x000000ff1900720c */ /* 0x000fc80003f06270 */
[----:B------:R-:W-:Y:S02]  /*70060*/  FSEL R6, RZ, 3.37028055040000000000e+12, P0 ;  /* 0x54442d18ff067808 */ /* 0x000fe40000000000 */
[----:B------:R-:W-:-:S07]  /*70070*/  FSEL R7, RZ, 2.1426990032196044922, P0 ;  /* 0x400921fbff077808 */ /* 0x000fce0000000000 */
.L_x_20685:
[----:B------:R-:W-:Y:S05]  /*70080*/  BSYNC B0 ;  /* 0x0000000000007941 */ /* 0x000fea0003800000 */
.L_x_20683:
[----:B------:R-:W-:Y:S01]  /*70090*/  DADD R2, |R20|, |R22| ;  /* 0x0000000014027229 */ /* 0x000fe20000000616 */
[----:B------:R-:W-:Y:S01]  /*700a0*/  LOP3.LUT R11, R7, 0x80000000, R11, 0xb8, !PT ;  /* 0x80000000070b7812 */ /* 0x000fe200078eb80b */
[----:B------:R-:W-:-:S06]  /*700b0*/  DMUL R26, R26, 0.5 ;  /* 0x3fe000001a1a7828 */ /* 0x000fcc0000000000 */
[----:B------:R-:W-:-:S06]  /*700c0*/  DSETP.GTU.AND P0, PT, |R2|, +INF , PT ;  /* 0x7ff000000200742a */ /* 0x000fcc0003f0c200 */
[----:B------:R-:W-:Y:S02]  /*700d0*/  FSEL R6, R2, R6, P0 ;  /* 0x0000000602067208 */ /* 0x000fe40000000000 */
[----:B------:R-:W-:Y:S01]  /*700e0*/  FSEL R7, R3, R11, P0 ;  /* 0x0000000b03077208 */ /* 0x000fe20000000000 */
[----:B------:R-:W-:Y:S06]  /*700f0*/  BRA `(.L_x_20686) ;  /* 0x0000004c00187947 */ /* 0x000fec0003800000 */
.L_x_20678:
        /* <DEDUP_REMOVED lines=135> */
.L_x_20688:
[----:B------:R-:W-:Y:S05]  /*70970*/  BSYNC B0 ;  /* 0x0000000000007941 */ /* 0x000fea0003800000 */
.L_x_20687:
        /* <DEDUP_REMOVED lines=8> */
.L_x_20690:
[----:B------:R-:W-:Y:S05]  /*70a00*/  BSYNC B3 ;  /* 0x0000000000037941 */ /* 0x000fea0003800000 */
.L_x_20689:
        /* <DEDUP_REMOVED lines=82> */
.L_x_20692:
[----:B------:R-:W-:-:S04]  /*70f30*/  ISETP.GE.AND P0, PT, R25, RZ, PT ;  /* 0x000000ff1900720c */ /* 0x000fc80003f06270 */
[----:B------:R-:W-:Y:S02]  /*70f40*/  FSEL R6, RZ, 3.37028055040000000000e+12, P0 ;  /* 0x54442d18ff067808 */ /* 0x000fe40000000000 */
[----:B------:R-:W-:-:S07]  /*70f50*/  FSEL R7, RZ, 2.1426990032196044922, P0 ;  /* 0x400921fbff077808 */ /* 0x000fce0000000000 */
.L_x_20693:
[----:B------:R-:W-:Y:S05]  /*70f60*/  BSYNC B0 ;  /* 0x0000000000007941 */ /* 0x000fea0003800000 */
.L_x_20691:
[----:B------:R-:W-:Y:S01]  /*70f70*/  DADD R2, |R20|, |R22| ;  /* 0x0000000014027229 */ /* 0x000fe20000000616 */
[----:B------:R-:W-:-:S07]  /*70f80*/  LOP3.LUT R11, R7, 0x80000000, R11, 0xb8, !PT ;  /* 0x80000000070b7812 */ /* 0x000fce00078eb80b */
[----:B------:R-:W-:-:S06]  /*70f90*/  DSETP.GTU.AND P0, PT, |R2|, +INF , PT ;  /* 0x7ff000000200742a */ /* 0x000fcc0003f0c200 */
[----:B------:R-:W-:Y:S02]  /*70fa0*/  FSEL R6, R2, R6, P0 ;  /* 0x0000000602067208 */ /* 0x000fe40000000000 */
[----:B------:R-:W-:Y:S01]  /*70fb0*/  FSEL R7, R3, R11, P0 ;  /* 0x0000000b03077208 */ /* 0x000fe20000000000 */
[----:B------:R-:W-:Y:S06]  /*70fc0*/  BRA `(.L_x_20686) ;  /* 0x0000003c00647947 */ /* 0x000fec0003800000 */
.L_x_20677:
        /* <DEDUP_REMOVED lines=23> */
.L_x_20695:
[----:B------:R-:W-:Y:S05]  /*71140*/  BSYNC B3 ;  /* 0x0000000000037941 */ /* 0x000fea0003800000 */
.L_x_20694:
        /* <DEDUP_REMOVED lines=26> */
.L_x_20697:
[----:B------:R-:W-:Y:S05]  /*712f0*/  BSYNC B3 ;  /* 0x0000000000037941 */ /* 0x000fea0003800000 */
.L_x_20696:
        /* <DEDUP_REMOVED lines=136> */
.L_x_20699:
[----:B------:R-:W-:Y:S05]  /*71b80*/  BSYNC B0 ;  /* 0x0000000000007941 */ /* 0x000fea0003800000 */
.L_x_20698:
        /* <DEDUP_REMOVED lines=8> */
.L_x_20701:
[----:B------:R-:W-:Y:S05]  /*71c10*/  BSYNC B3 ;  /* 0x0000000000037941 */ /* 0x000fea0003800000 */
.L_x_20700:
        /* <DEDUP_REMOVED lines=82> */
.L_x_20703:
[----:B------:R-:W-:-:S04]  /*72140*/  ISETP.GE.AND P0, PT, R25, RZ, PT ;  /* 0x000000ff1900720c */ /* 0x000fc80003f06270 */
[----:B------:R-:W-:Y:S02]  /*72150*/  FSEL R6, RZ, 3.37028055040000000000e+12, P0 ;  /* 0x54442d18ff067808 */ /* 0x000fe40000000000 */
[----:B------:R-:W-:-:S07]  /*72160*/  FSEL R7, RZ, 2.1426990032196044922, P0 ;  /* 0x400921fbff077808 */ /* 0x000fce0000000000 */
.L_x_20704:
[----:B------:R-:W-:Y:S05]  /*72170*/  BSYNC B0 ;  /* 0x0000000000007941 */ /* 0x000fea0003800000 */
.L_x_20702:
[----:B------:R-:W-:Y:S01]  /*72180*/  DADD R2, |R20|, |R22| ;  /* 0x0000000014027229 */ /* 0x000fe20000000616 */
[----:B------:R-:W-:Y:S01]  /*72190*/  LOP3.LUT R11, R7, 0x80000000, R11, 0xb8, !PT ;  /* 0x80000000070b7812 */ /* 0x000fe200078eb80b */
[----:B------:R-:W-:-:S06]  /*721a0*/  DADD R26, R26, 1 ;  /* 0x3ff000001a1a7429 */ /* 0x000fcc0000000000 */
[----:B------:R-:W-:-:S06]  /*721b0*/  DSETP.GTU.AND P0, PT, |R2|, +INF , PT ;  /* 0x7ff000000200742a */ /* 0x000fcc0003f0c200 */
[----:B------:R-:W-:Y:S02]  /*721c0*/  FSEL R6, R2, R6, P0 ;  /* 0x0000000602067208 */ /* 0x000fe40000000000 */
[----:B------:R-:W-:Y:S01]  /*721d0*/  FSEL R7, R3, R11, P0 ;  /* 0x0000000b03077208 */ /* 0x000fe20000000000 */
[----:B------:R-:W-:Y:S06]  /*721e0*/  BRA `(.L_x_20686) ;  /* 0x0000002800dc7947 */ /* 0x000fec0003800000 */
.L_x_20676:
        /* <DEDUP_REMOVED lines=108> */
.L_x_20708:
[----:B------:R-:W-:Y:S05]  /*728b0*/  BSYNC B0 ;  /* 0x0000000000007941 */ /* 0x000fea0003800000 */
.L_x_20707:
        /* <DEDUP_REMOVED lines=8> */
.L_x_20710:
[----:B------:R-:W-:Y:S05]  /*72940*/  BSYNC B3 ;  /* 0x0000000000037941 */ /* 0x000fea0003800000 */
.L_x_20709:
        /* <DEDUP_REMOVED lines=73> */
.L_x_20712:
[----:B------:R-:W-:Y:S05]  /*72de0*/  BSYNC B0 ;  /* 0x0000000000007941 */ /* 0x000fea0003800000 */
.L_x_20711:
[----:B------:R-:W-:Y:S01]  /*72df0*/  LOP3.LUT R3, R7, 0x80000000, R23, 0xb8, !PT ;  /* 0x8000000007037812 */ /* 0x000fe200078eb817 */
[----:B------:R-:W-:Y:S01]  /*72e00*/  DMUL R26, R26, 0.5 ;  /* 0x3fe000001a1a7828 */ /* 0x000fe20000000000 */
[----:B------:R-:W-:Y:S02]  /*72e10*/  FSEL R6, R4, R6, P0 ;  /* 0x0000000604067208 */ /* 0x000fe40000000000 */
[----:B------:R-:W-:Y:S01]  /*72e20*/  FSEL R7, R5, R3, P0 ;  /* 0x0000000305077208 */ /* 0x000fe20000000000 */
[----:B------:R-:W-:Y:S07]  /*72e30*/  BRA `(.L_x_20686) ;  /* 0x0000001c00c87947 */ /* 0x000fee0003800000 */
.L_x_20706:
        /* <DEDUP_REMOVED lines=135> */
.L_x_20714:
[----:B------:R-:W-:Y:S05]  /*736b0*/  BSYNC B0 ;  /* 0x0000000000007941 */ /* 0x000fea0003800000 */
.L_x_20713:
        /* <DEDUP_REMOVED lines=8> */
.L_x_20716:
[----:B------:R-:W-:Y:S05]  /*73740*/  BSYNC B3 ;  /* 0x0000000000037941 */ /* 0x000fea0003800000 */
.L_x_20715:
        /* <DEDUP_REMOVED lines=73> */
.L_x_20718:
[----:B------:R-:W-:Y:S05]  /*73be0*/  BSYNC B0 ;  /* 0x0000000000007941 */ /* 0x000fea0003800000 */
.L_x_20717:
[----:B------:R-:W-:Y:S02]  /*73bf0*/  LOP3.LUT R3, R7, 0x80000000, R23, 0xb8, !PT ;  /* 0x8000000007037812 */ /* 0x000fe400078eb817 */
[----:B------:R-:W-:Y:S02]  /*73c00*/  FSEL R6, R4, R6, P1 ;  /* 0x0000000604067208 */ /* 0x000fe40000800000 */
[----:B------:R-:W-:Y:S01]  /*73c10*/  FSEL R7, R5, R3, P1 ;  /* 0x0000000305077208 */ /* 0x000fe20000800000 */
[----:B------:R-:W-:Y:S06]  /*73c20*/  BRA `(.L_x_20686) ;  /* 0x00000010004c7947 */ /* 0x000fec0003800000 */
.L_x_20705:
        /* <DEDUP_REMOVED lines=23> */
.L_x_20720:
[----:B------:R-:W-:Y:S05]  /*73da0*/  BSYNC B3 ;  /* 0x0000000000037941 */ /* 0x000fea0003800000 */
.L_x_20719:
        /* <DEDUP_REMOVED lines=26> */
.L_x_20722:
[----:B------:R-:W-:Y:S05]  /*73f50*/  BSYNC B3 ;  /* 0x0000000000037941 */ /* 0x000fea0003800000 */
.L_x_20721:
        /* <DEDUP_REMOVED lines=136> */
.L_x_20724:
[----:B------:R-:W-:Y:S05]  /*747e0*/  BSYNC B0 ;  /* 0x0000000000007941 */ /* 0x000fea0003800000 */
.L_x_20723:
        /* <DEDUP_REMOVED lines=8> */
.L_x_20726:
[----:B------:R-:W-:Y:S05]  /*74870*/  BSYNC B3 ;  /* 0x0000000000037941 */ /* 0x000fea0003800000 */
.L_x_20725:
        /* <DEDUP_REMOVED lines=74> */
.L_x_20728:
[----:B------:R-:W-:Y:S05]  /*74d20*/  BSYNC B0 ;  /* 0x0000000000007941 */ /* 0x000fea0003800000 */
.L_x_20727:
[----:B------:R-:W-:Y:S02]  /*74d30*/  LOP3.LUT R3, R7, 0x80000000, R23, 0xb8, !PT ;  /* 0x8000000007037812 */ /* 0x000fe400078eb817 */
[----:B------:R-:W-:Y:S02]  /*74d40*/  FSEL R6, R4, R6, P1 ;  /* 0x0000000604067208 */ /* 0x000fe40000800000 */
[----:B------:R-:W-:-:S07]  /*74d50*/  FSEL R7, R5, R3, P1 ;  /* 0x0000000305077208 */ /* 0x000fce0000800000 */
.L_x_20686:
[----:B------:R-:W-:Y:S05]  /*74d60*/  BSYNC B2 ;  /* 0x0000000000027941 */ /* 0x000fea0003800000 */
.L_x_20675:
        /* <DEDUP_REMOVED lines=8> */
.L_x_20597:
        /* <DEDUP_REMOVED lines=19> */
.L_x_20596:
[----:B------:R-:W-:Y:S05]  /*74f20*/  BSYNC B1 ;  /* 0x0000000000017941 */ /* 0x000fea0003800000 */
.L_x_20595:
        /* <DEDUP_REMOVED lines=153> */
.L_x_20736:
[----:B------:R-:W-:Y:S05]  /*758c0*/  BSYNC B3 ;  /* 0x0000000000037941 */ /* 0x000fea0003800000 */
.L_x_20735:
        /* <DEDUP_REMOVED lines=82> */
.L_x_20734:
        /* <DEDUP_REMOVED lines=36> */
.L_x_20744:
[----:B------:R-:W-:Y:S05]  /*76030*/  BSYNC B4 ;  /* 0x0000000000047941 */ /* 0x000fea0003800000 */
.L_x_20743:
[----:B------:R-:W-:Y:S02]  /*76040*/  IMAD.MOV.U32 R24, RZ, RZ, R2 ;  /* 0x000000ffff187224 */ /* 0x000fe400078e0002 */
[----:B------:R-:W-:Y:S01]  /*76050*/  IMAD.MOV.U32 R25, RZ, RZ, R3 ;  /* 0x000000ffff197224 */ /* 0x000fe200078e0003 */
[----:B------:R-:W-:Y:S06]  /*76060*/  BRA `(.L_x_20742) ;  /* 0x0000000000047947 */ /* 0x000fec0003800000 */
.L_x_20741:
[----:B------:R-:W-:-:S11]  /*76070*/  DADD R24, -R66, R64 ;  /* 0x0000000042187229 */ /* 0x000fd60000000140 */
.L_x_20742:
[----:B------:R-:W-:Y:S05]  /*76080*/  BSYNC B3 ;  /* 0x0000000000037941 */ /* 0x000fea0003800000 */
.L_x_20740:
        /* <DEDUP_REMOVED lines=31> */
.L_x_20749:
[----:B------:R-:W-:Y:S05]  /*76280*/  BSYNC B4 ;  /* 0x0000000000047941 */ /* 0x000fea0003800000 */
.L_x_20748:
[----:B------:R-:W-:Y:S05]  /*76290*/  BRA `(.L_x_20747) ;  /* 0x0000000000047947 */ /* 0x000fea0003800000 */
.L_x_20746:
[----:B------:R-:W-:-:S11]  /*762a0*/  DADD R2, R26, -R8 ;  /* 0x000000001a027229 */ /* 0x000fd60000000808 */
.L_x_20747:
[----:B------:R-:W-:Y:S05]  /*762b0*/  BSYNC B3 ;  /* 0x0000000000037941 */ /* 0x000fea0003800000 */
.L_x_20745:
        /* <DEDUP_REMOVED lines=30> */
.L_x_20751:
[----:B------:R-:W-:Y:S05]  /*764a0*/  BSYNC B3 ;  /* 0x0000000000037941 */ /* 0x000fea0003800000 */
.L_x_20750:
        /* <DEDUP_REMOVED lines=86> */
.L_x_20752:
        /* <DEDUP_REMOVED lines=22> */
.L_x_20754:
[----:B------:R-:W-:Y:S05]  /*76b70*/  BSYNC B3 ;  /* 0x0000000000037941 */ /* 0x000fea0003800000 */
.L_x_20753:
        /* <DEDUP_REMOVED lines=30> */
.L_x_20739:
        /* <DEDUP_REMOVED lines=26> */
.L_x_20757:
[----:B------:R-:W-:Y:S05]  /*76f00*/  BSYNC B3 ;  /* 0x0000000000037941 */ /* 0x000fea0003800000 */
.L_x_20756:
        /* <DEDUP_REMOVED lines=27> */
.L_x_20760:
[----:B------:R-:W-:Y:S05]  /*770c0*/  BSYNC B3 ;  /* 0x0000000000037941 */ /* 0x000fea0003800000 */
.L_x_20759:
        /* <DEDUP_REMOVED lines=30> */
.L_x_20758:
        /* <DEDUP_REMOVED lines=76> */
.L_x_20761:
[----:B------:R-:W-:Y:S01]  /*77770*/  IMAD.MOV.U32 R2, RZ, RZ, 0x0 ;  /* 0x00000000ff027424 */ /* 0x000fe200078e00ff */
[----:B------:R-:W-:Y:S01]  /*77780*/  FSETP.NEU.FTZ.AND P0, PT, R5, RZ, PT ;  /* 0x000000ff0500720b */ /* 0x000fe20003f1d000 */
[----:B------:R-:W-:-:S06]  /*77790*/  IMAD.MOV.U32 R3, RZ, RZ, 0x7ff00000 ;  /* 0x7ff00000ff037424 */ /* 0x000fcc00078e00ff */
[----:B------:R-:W-:-:S10]  /*777a0*/  DFMA R2, R4, R2, +INF ;  /* 0x7ff000000402742b */ /* 0x000fd40000000002 */
[----:B------:R-:W-:Y:S02]  /*777b0*/  FSEL R24, R2, RZ, P0 ;  /* 0x000000ff02187208 */ /* 0x000fe40000000000 */
[----:B------:R-:W-:Y:S01]  /*777c0*/  FSEL R25, R3, -QNAN , P0 ;  /* 0xfff0000003197808 */ /* 0x000fe20000000000 */
[----:B------:R-:W-:Y:S06]  /*777d0*/  BRA `(.L_x_20737) ;  /* 0x0000000400447947 */ /* 0x000fec0003800000 */
.L_x_20755:
        /* <DEDUP_REMOVED lines=27> */
.L_x_20763:
[----:B------:R-:W-:Y:S05]  /*77990*/  BSYNC B3 ;  /* 0x0000000000037941 */ /* 0x000fea0003800000 */
.L_x_20762:
        /* <DEDUP_REMOVED lines=21> */
.L_x_20765:
[----:B------:R-:W-:Y:S05]  /*77af0*/  BSYNC B3 ;  /* 0x0000000000037941 */ /* 0x000fea0003800000 */
.L_x_20764:
[----:B------:R-:W-:Y:S01]  /*77b00*/  MOV R24, R2 ;  /* 0x0000000200187202 */ /* 0x000fe20000000f00 */
[----:B------:R-:W-:Y:S01]  /*77b10*/  IMAD.MOV.U32 R25, RZ, RZ, R3 ;  /* 0x000000ffff197224 */ /* 0x000fe200078e0003 */
[----:B------:R-:W-:Y:S06]  /*77b20*/  BRA `(.L_x_20737) ;  /* 0x0000000000707947 */ /* 0x000fec0003800000 */
.L_x_20738:
        /* <DEDUP_REMOVED lines=25> */
.L_x_20767:
[----:B------:R-:W-:Y:S05]  /*77cc0*/  BSYNC B3 ;  /* 0x0000000000037941 */ /* 0x000fea0003800000 */
.L_x_20766:
[----:B------:R-:W-:Y:S01]  /*77cd0*/  IMAD.MOV.U32 R24, RZ, RZ, R4 ;  /* 0x000000ffff187224 */ /* 0x000fe200078e0004 */
[----:B------:R-:W-:-:S07]  /*77ce0*/  MOV R25, R5 ;  /* 0x0000000500197202 */ /* 0x000fce0000000f00 */
.L_x_20737:
[----:B------:R-:W-:Y:S05]  /*77cf0*/  BSYNC B2 ;  /* 0x0000000000027941 */ /* 0x000fea0003800000 */
.L_x_20733:
        /* <DEDUP_REMOVED lines=25> */
.L_x_20772:
[----:B------:R-:W-:Y:S05]  /*77e90*/  BSYNC B4 ;  /* 0x0000000000047941 */ /* 0x000fea0003800000 */
.L_x_20771:
        /* <DEDUP_REMOVED lines=49> */
.L_x_20774:
        /* <DEDUP_REMOVED lines=71> */
.L_x_20773:
        /* <DEDUP_REMOVED lines=37> */
.L_x_20783:
[----:B------:R-:W-:Y:S05]  /*78870*/  BSYNC B6 ;  /* 0x0000000000067941 */ /* 0x000fea0003800000 */
.L_x_20782:
[----:B------:R-:W-:Y:S02]  /*78880*/  IMAD.MOV.U32 R68, RZ, RZ, R2 ;  /* 0x000000ffff447224 */ /* 0x000fe400078e0002 */
[----:B------:R-:W-:Y:S01]  /*78890*/  IMAD.MOV.U32 R69, RZ, RZ, R3 ;  /* 0x000000ffff457224 */ /* 0x000fe200078e0003 */
[----:B------:R-:W-:Y:S06]  /*788a0*/  BRA `(.L_x_20781) ;  /* 0x0000000000047947 */ /* 0x000fec0003800000 */
.L_x_20780:
[----:B------:R-:W-:-:S11]  /*788b0*/  DADD R68, -R66, R64 ;  /* 0x0000000042447229 */ /* 0x000fd60000000140 */
.L_x_20781:
[----:B------:R-:W-:Y:S05]  /*788c0*/  BSYNC B5 ;  /* 0x0000000000057941 */ /* 0x000fea0003800000 */
.L_x_20779:
        /* <DEDUP_REMOVED lines=28> */
.L_x_20788:
[----:B------:R-:W-:Y:S05]  /*78a90*/  BSYNC B6 ;  /* 0x0000000000067941 */ /* 0x000fea0003800000 */
.L_x_20787:
[----:B------:R-:W-:Y:S02]  /*78aa0*/  IMAD.MOV.U32 R20, RZ, RZ, R2 ;  /* 0x000000ffff147224 */ /* 0x000fe400078e0002 */
[----:B------:R-:W-:Y:S01]  /*78ab0*/  IMAD.MOV.U32 R21, RZ, RZ, R3 ;  /* 0x000000ffff157224 */ /* 0x000fe200078e0003 */
[----:B------:R-:W-:Y:S06]  /*78ac0*/  BRA `(.L_x_20786) ;  /* 0x0000000000047947 */ /* 0x000fec0003800000 */
.L_x_20785:
[----:B------:R-:W-:-:S11]  /*78ad0*/  DADD R20, -R62, R26 ;  /* 0x000000003e147229 */ /* 0x000fd6000000011a */
.L_x_20786:
[----:B------:R-:W-:Y:S05]  /*78ae0*/  BSYNC B5 ;  /* 0x0000000000057941 */ /* 0x000fea0003800000 */
.L_x_20784:
        /* <DEDUP_REMOVED lines=30> */
.L_x_20790:
[----:B------:R-:W-:Y:S05]  /*78cd0*/  BSYNC B5 ;  /* 0x0000000000057941 */ /* 0x000fea0003800000 */
.L_x_20789:
[----:B------:R-:W-:Y:S02]  /*78ce0*/  IMAD.MOV.U32 R22, RZ, RZ, R4 ;  /* 0x000000ffff167224 */ /* 0x000fe400078e0004 */
[----:B------:R-:W-:Y:S01]  /*78cf0*/  IMAD.MOV.U32 R23, RZ, RZ, R5 ;  /* 0x000000ffff177224 */ /* 0x000fe200078e0005 */
[----:B------:R-:W-:Y:S06]  /*78d00*/  BRA `(.L_x_20791) ;  /* 0x0000000800607947 */ /* 0x000fec0003800000 */
.L_x_20778:
        /* <DEDUP_REMOVED lines=30> */
.L_x_20794:
[----:B------:R-:W-:Y:S05]  /*78ef0*/  BSYNC B5 ;  /* 0x0000000000057941 */ /* 0x000fea0003800000 */
.L_x_20793:
[----:B------:R-:W-:Y:S02]  /*78f00*/  IMAD.MOV.U32 R22, RZ, RZ, R4 ;  /* 0x000000ffff167224 */ /* 0x000fe400078e0004 */
[----:B------:R-:W-:Y:S01]  /*78f10*/  IMAD.MOV.U32 R23, RZ, RZ, R5 ;  /* 0x000000ffff177224 */ /* 0x000fe200078e0005 */
[----:B------:R-:W-:Y:S06]  /*78f20*/  BRA `(.L_x_20791) ;  /* 0x0000000400d87947 */ /* 0x000fec0003800000 */
.L_x_20792:
        /* <DEDUP_REMOVED lines=31> */
.L_x_20796:
[----:B------:R-:W-:Y:S05]  /*79120*/  BSYNC B5 ;  /* 0x0000000000057941 */ /* 0x000fea0003800000 */
.L_x_20795:
        /* <DEDUP_REMOVED lines=21> */
.L_x_20798:
[----:B------:R-:W-:Y:S05]  /*79280*/  BSYNC B5 ;  /* 0x0000000000057941 */ /* 0x000fea0003800000 */
.L_x_20797:
[----:B------:R-:W-:Y:S01]  /*79290*/  DMUL R10, R10, 8.11296384146066816958e+31 ;  /* 0x469000000a0a7828 */ /* 0x000fe20000000000 */
[----:B------:R-:W-:Y:S02]  /*792a0*/  IMAD.MOV.U32 R22, RZ, RZ, R2 ;  /* 0x000000ffff167224 */ /* 0x000fe400078e0002 */
[----:B------:R-:W-:Y:S01]  /*792b0*/  IMAD.MOV.U32 R23, RZ, RZ, R3 ;  /* 0x000000ffff177224 */ /* 0x000fe200078e0003 */
[----:B------:R-:W-:Y:S07]  /*792c0*/  BRA `(.L_x_20791) ;  /* 0x0000000000f07947 */ /* 0x000fee0003800000 */
.L_x_20777:
        /* <DEDUP_REMOVED lines=27> */
.L_x_20800:
[----:B------:R-:W-:Y:S05]  /*79480*/  BSYNC B5 ;  /* 0x0000000000057941 */ /* 0x000fea0003800000 */
.L_x_20799:
        /* <DEDUP_REMOVED lines=30> */
.L_x_20802:
[----:B------:R-:W-:Y:S05]  /*79670*/  BSYNC B5 ;  /* 0x0000000000057941 */ /* 0x000fea0003800000 */
.L_x_20801:
[----:B------:R-:W-:-:S11]  /*79680*/  DMUL R22, R4, R26 ;  /* 0x0000001a04167228 */ /* 0x000fd60000000000 */
.L_x_20791:
[----:B------:R-:W-:Y:S05]  /*79690*/  BSYNC B4 ;  /* 0x0000000000047941 */ /* 0x000fea0003800000 */
.L_x_20776:
[----:B------:R-:W-:Y:S05]  /*796a0*/  BRA `(.L_x_20803) ;  /* 0x0000000000087947 */ /* 0x000fea0003800000 */
.L_x_20770:
[----:B------:R-:W-:Y:S02]  /*796b0*/  DMUL R22, R22, 9.00719925474099200000e+15 ;  /* 0x4340000016167828 */ /* 0x000fe40000000000 */
[----:B------:R-:W-:-:S11]  /*796c0*/  DMUL R10, R10, 9.00719925474099200000e+15 ;  /* 0x434000000a0a7828 */ /* 0x000fd60000000000 */
.L_x_20803:
[----:B------:R-:W-:Y:S05]  /*796d0*/  BSYNC B2 ;  /* 0x0000000000027941 */ /* 0x000fea0003800000 */
.L_x_20769:
        /* <DEDUP_REMOVED lines=28> */
.L_x_20805:
[----:B------:R-:W-:Y:S05]  /*798a0*/  BSYNC B2 ;  /* 0x0000000000027941 */ /* 0x000fea0003800000 */
.L_x_20804:
        /* <DEDUP_REMOVED lines=82> */
.L_x_20807:
[----:B------:R-:W-:Y:S02]  /*79dd0*/  FSEL R2, RZ, 3.37028055040000000000e+12, P1 ;  /* 0x54442d18ff027808 */ /* 0x000fe40000800000 */
[----:B------:R-:W-:-:S07]  /*79de0*/  FSEL R3, RZ, 2.1426990032196044922, P1 ;  /* 0x400921fbff037808 */ /* 0x000fce0000800000 */
.L_x_20808:
[----:B------:R-:W-:Y:S05]  /*79df0*/  BSYNC B0 ;  /* 0x0000000000007941 */ /* 0x000fea0003800000 */
.L_x_20806:
[----:B------:R-:W-:Y:S01]  /*79e00*/  DADD R22, |R22|, |R10| ;  /* 0x0000000016167229 */ /* 0x000fe2000000060a */
[----:B------:R-:W-:-:S07]  /*79e10*/  LOP3.LUT R11, R3, 0x80000000, R11, 0xb8, !PT ;  /* 0x80000000030b7812 */ /* 0x000fce00078eb80b */
[----:B------:R-:W-:-:S06]  /*79e20*/  DSETP.GTU.AND P0, PT, |R22|, +INF , PT ;  /* 0x7ff000001600742a */ /* 0x000fcc0003f0c200 */
[----:B------:R-:W-:Y:S02]  /*79e30*/  FSEL R2, R22, R2, P0 ;  /* 0x0000000216027208 */ /* 0x000fe40000000000 */
[----:B------:R-:W-:-:S07]  /*79e40*/  FSEL R3, R23, R11, P0 ;  /* 0x0000000b17037208 */ /* 0x000fce0000000000 */
.L_x_20775:
[----:B------:R-:W-:Y:S05]  /*79e50*/  BSYNC B3 ;  /* 0x0000000000037941 */ /* 0x000fea0003800000 */
.L_x_20768:
[----:B------:R-:W-:Y:S01]  /*79e60*/  LOP3.LUT R27, R3, 0x80000000, R19, 0xb8, !PT ;  /* 0x80000000031b7812 */ /* 0x000fe200078eb813 */
[----:B------:R-:W-:Y:S01]  /*79e70*/  IMAD.MOV.U32 R26, RZ, RZ, R2 ;  /* 0x000000ffff1a7224 */ /* 0x000fe200078e0002 */
[----:B------:R-:W-:Y:S01]  /*79e80*/  LOP3.LUT R25, R25, 0x80000000, R17, 0xb8, !PT ;  /* 0x8000000019197812 */ /* 0x000fe200078eb811 */
[----:B------:R-:W-:Y:S06]  /*79e90*/  BRA `(.L_x_20730) ;  /* 0x0000005800e47947 */ /* 0x000fec0003800000 */
.L_x_20732:
        /* <DEDUP_REMOVED lines=112> */
.L_x_20814:
[----:B------:R-:W-:Y:S05]  /*7a5a0*/  BSYNC B0 ;  /* 0x0000000000007941 */ /* 0x000fea0003800000 */
.L_x_20813:
        /* <DEDUP_REMOVED lines=8> */
.L_x_20816:
[----:B------:R-:W-:Y:S05]  /*7a630*/  BSYNC B3 ;  /* 0x0000000000037941 */ /* 0x000fea0003800000 */
.L_x_20815:
        /* <DEDUP_REMOVED lines=82> */
.L_x_20818:
[----:B------:R-:W-:-:S04]  /*7ab60*/  ISETP.GE.AND P0, PT, R21, RZ, PT ;  /* 0x000000ff1500720c */ /* 0x000fc80003f06270 */
[----:B------:R-:W-:Y:S02]  /*7ab70*/  FSEL R6, RZ, 3.37028055040000000000e+12, P0 ;  /* 0x54442d18ff067808 */ /* 0x000fe40000000000 */
[----:B------:R-:W-:-:S07]  /*7ab80*/  FSEL R7, RZ, 2.1426990032196044922, P0 ;  /* 0x400921fbff077808 */ /* 0x000fce0000000000 */
.L_x_20819:
[----:B------:R-:W-:Y:S05]  /*7ab90*/  BSYNC B0 ;  /* 0x0000000000007941 */ /* 0x000fea0003800000 */
.L_x_20817:
[----:B------:R-:W-:Y:S01]  /*7aba0*/  DADD R2, |R16|, |R18| ;  /* 0x0000000010027229 */ /* 0x000fe20000000612 */
[----:B------:R-:W-:Y:S01]  /*7abb0*/  LOP3.LUT R11, R7, 0x80000000, R11, 0xb8, !PT ;  /* 0x80000000070b7812 */ /* 0x000fe200078eb80b */
[----:B------:R-:W-:-:S06]  /*7abc0*/  DMUL R22, R22, 0.5 ;  /* 0x3fe0000016167828 */ /* 0x000fcc0000000000 */
[----:B------:R-:W-:-:S06]  /*7abd0*/  DSETP.GTU.AND P0, PT, |R2|, +INF , PT ;  /* 0x7ff000000200742a */ /* 0x000fcc0003f0c200 */
[----:B------:R-:W-:Y:S02]  /*7abe0*/  FSEL R6, R2, R6, P0 ;  /* 0x0000000602067208 */ /* 0x000fe40000000000 */
[----:B------:R-:W-:Y:S01]  /*7abf0*/  FSEL R7, R3, R11, P0 ;  /* 0x0000000b03077208 */ /* 0x000fe20000000000 */
[----:B------:R-:W-:Y:S06]  /*7ac00*/  BRA `(.L_x_20820) ;  /* 0x0000004c00187947 */ /* 0x000fec0003800000 */
.L_x_20812:
        /* <DEDUP_REMOVED lines=135> */
.L_x_20822:
[----:B------:R-:W-:Y:S05]  /*7b480*/  BSYNC B0 ;  /* 0x0000000000007941 */ /* 0x000fea0003800000 */
.L_x_20821:
        /* <DEDUP_REMOVED lines=8> */
.L_x_20824:
[----:B------:R-:W-:Y:S05]  /*7b510*/  BSYNC B3 ;  /* 0x0000000000037941 */ /* 0x000fea0003800000 */
.L_x_20823:
        /* <DEDUP_REMOVED lines=82> */
.L_x_20826:
[----:B------:R-:W-:-:S04]  /*7ba40*/  ISETP.GE.AND P0, PT, R21, RZ, PT ;  /* 0x000000ff1500720c */ /* 0x000fc80003f06270 */
[----:B------:R-:W-:Y:S02]  /*7ba50*/  FSEL R6, RZ, 3.37028055040000000000e+12, P0 ;  /* 0x54442d18ff067808 */ /* 0x000fe40000000000 */
[----:B------:R-:W-:-:S07]  /*7ba60*/  FSEL R7, RZ, 2.1426990032196044922, P0 ;  /* 0x400921fbff077808 */ /* 0x000fce0000000000 */
.L_x_20827:
[----:B------:R-:W-:Y:S05]  /*7ba70*/  BSYNC B0 ;  /* 0x0000000000007941 */ /* 0x000fea0003800000 */
.L_x_20825:
[----:B------:R-:W-:Y:S01]  /*7ba80*/  DADD R2, |R16|, |R18| ;  /* 0x0000000010027229 */ /* 0x000fe20000000612 */
[----:B------:R-:W-:-:S07]  /*7ba90*/  LOP3.LUT R11, R7, 0x80000000, R11, 0xb8, !PT ;  /* 0x80000000070b7812 */ /* 0x000fce00078eb80b */
[----:B------:R-:W-:-:S06]  /*7baa0*/  DSETP.GTU.AND P0, PT, |R2|, +INF , PT ;  /* 0x7ff000000200742a */ /* 0x000fcc0003f0c200 */
[----:B------:R-:W-:Y:S02]  /*7bab0*/  FSEL R6, R2, R6, P0 ;  /* 0x0000000602067208 */ /* 0x000fe40000000000 */
[----:B------:R-:W-:Y:S01]  /*7bac0*/  FSEL R7, R3, R11, P0 ;  /* 0x0000000b03077208 */ /* 0x000fe20000000000 */
[----:B------:R-:W-:Y:S06]  /*7bad0*/  BRA `(.L_x_20820) ;  /* 0x0000003c00647947 */ /* 0x000fec0003800000 */
.L_x_20811:
        /* <DEDUP_REMOVED lines=23> */
.L_x_20829:
[----:B------:R-:W-:Y:S05]  /*7bc50*/  BSYNC B3 ;  /* 0x0000000000037941 */ /* 0x000fea0003800000 */
.L_x_20828:
        /* <DEDUP_REMOVED lines=26> */
.L_x_20831:
[----:B------:R-:W-:Y:S05]  /*7be00*/  BSYNC B3 ;  /* 0x0000000000037941 */ /* 0x000fea0003800000 */
.L_x_20830:
        /* <DEDUP_REMOVED lines=136> */
.L_x_20833:
[----:B------:R-:W-:Y:S05]  /*7c690*/  BSYNC B0 ;  /* 0x0000000000007941 */ /* 0x000fea0003800000 */
.L_x_20832:
        /* <DEDUP_REMOVED lines=8> */
.L_x_20835:
[----:B------:R-:W-:Y:S05]  /*7c720*/  BSYNC B3 ;  /* 0x0000000000037941 */ /* 0x000fea0003800000 */
.L_x_20834:
        /* <DEDUP_REMOVED lines=82> */
.L_x_20837:
[----:B------:R-:W-:-:S04]  /*7cc50*/  ISETP.GE.AND P0, PT, R21, RZ, PT ;  /* 0x000000ff1500720c */ /* 0x000fc80003f06270 */
[----:B------:R-:W-:Y:S02]  /*7cc60*/  FSEL R6, RZ, 3.37028055040000000000e+12, P0 ;  /* 0x54442d18ff067808 */ /* 0x000fe40000000000 */
[----:B------:R-:W-:-:S07]  /*7cc70*/  FSEL R7, RZ, 2.1426990032196044922, P0 ;  /* 0x400921fbff077808 */ /* 0x000fce0000000000 */
.L_x_20838:
[----:B------:R-:W-:Y:S05]  /*7cc80*/  BSYNC B0 ;  /* 0x0000000000007941 */ /* 0x000fea0003800000 */
.L_x_20836:
[----:B------:R-:W-:Y:S01]  /*7cc90*/  DADD R2, |R16|, |R18| ;  /* 0x0000000010027229 */ /* 0x000fe20000000612 */
[----:B------:R-:W-:Y:S01]  /*7cca0*/  LOP3.LUT R11, R7, 0x80000000, R11, 0xb8, !PT ;  /* 0x80000000070b7812 */ /* 0x000fe200078eb80b */
[----:B------:R-:W-:-:S06]  /*7ccb0*/  DADD R22, R22, 1 ;  /* 0x3ff0000016167429 */ /* 0x000fcc0000000000 */
[----:B------:R-:W-:-:S06]  /*7ccc0*/  DSETP.GTU.AND P0, PT, |R2|, +INF , PT ;  /* 0x7ff000000200742a */ /* 0x000fcc0003f0c200 */
[----:B------:R-:W-:Y:S02]  /*7ccd0*/  FSEL R6, R2, R6, P0 ;  /* 0x0000000602067208 */ /* 0x000fe40000000000 */
[----:B------:R-:W-:Y:S01]  /*7cce0*/  FSEL R7, R3, R11, P0 ;  /* 0x0000000b03077208 */ /* 0x000fe20000000000 */
[----:B------:R-:W-:Y:S06]  /*7ccf0*/  BRA `(.L_x_20820) ;  /* 0x0000002800dc7947 */ /* 0x000fec0003800000 */
.L_x_20810:
        /* <DEDUP_REMOVED lines=108> */
.L_x_20842:
[----:B------:R-:W-:Y:S05]  /*7d3c0*/  BSYNC B0 ;  /* 0x0000000000007941 */ /* 0x000fea0003800000 */
.L_x_20841:
        /* <DEDUP_REMOVED lines=8> */
.L_x_20844:
[----:B------:R-:W-:Y:S05]  /*7d450*/  BSYNC B3 ;  /* 0x0000000000037941 */ /* 0x000fea0003800000 */
.L_x_20843:
        /* <DEDUP_REMOVED lines=73> */
.L_x_20846:
[----:B------:R-:W-:Y:S05]  /*7d8f0*/  BSYNC B0 ;  /* 0x0000000000007941 */ /* 0x000fea0003800000 */
.L_x_20845:
[----:B------:R-:W-:Y:S01]  /*7d900*/  LOP3.LUT R3, R7, 0x80000000, R19, 0xb8, !PT ;  /* 0x8000000007037812 */ /* 0x000fe200078eb813 */
[----:B------:R-:W-:Y:S01]  /*7d910*/  DMUL R22, R22, 0.5 ;  /* 0x3fe0000016167828 */ /* 0x000fe20000000000 */
[----:B------:R-:W-:Y:S02]  /*7d920*/  FSEL R6, R4, R6, P0 ;  /* 0x0000000604067208 */ /* 0x000fe40000000000 */
[----:B------:R-:W-:Y:S01]  /*7d930*/  FSEL R7, R5, R3, P0 ;  /* 0x0000000305077208 */ /* 0x000fe20000000000 */
[----:B------:R-:W-:Y:S07]  /*7d940*/  BRA `(.L_x_20820) ;  /* 0x0000001c00c87947 */ /* 0x000fee0003800000 */
.L_x_20840:
        /* <DEDUP_REMOVED lines=135> */
.L_x_20848:
[----:B------:R-:W-:Y:S05]  /*7e1c0*/  BSYNC B0 ;  /* 0x0000000000007941 */ /* 0x000fea0003800000 */
.L_x_20847:
        /* <DEDUP_REMOVED lines=8> */
.L_x_20850:
[----:B------:R-:W-:Y:S05]  /*7e250*/  BSYNC B3 ;  /* 0x0000000000037941 */ /* 0x000fea0003800000 */
.L_x_20849:
        /* <DEDUP_REMOVED lines=73> */
.L_x_20852:
[----:B------:R-:W-:Y:S05]  /*7e6f0*/  BSYNC B0 ;  /* 0x0000000000007941 */ /* 0x000fea0003800000 */
.L_x_20851:
[----:B------:R-:W-:Y:S02]  /*7e700*/  LOP3.LUT R3, R7, 0x80000000, R19, 0xb8, !PT ;  /* 0x8000000007037812 */ /* 0x000fe400078eb813 */
[----:B------:R-:W-:Y:S02]  /*7e710*/  FSEL R6, R4, R6, P1 ;  /* 0x0000000604067208 */ /* 0x000fe40000800000 */
[----:B------:R-:W-:Y:S01]  /*7e720*/  FSEL R7, R5, R3, P1 ;  /* 0x0000000305077208 */ /* 0x000fe20000800000 */
[----:B------:R-:W-:Y:S06]  /*7e730*/  BRA `(.L_x_20820) ;  /* 0x00000010004c7947 */ /* 0x000fec0003800000 */
.L_x_20839:
        /* <DEDUP_REMOVED lines=23> */
.L_x_20854:
[----:B------:R-:W-:Y:S05]  /*7e8b0*/  BSYNC B3 ;  /* 0x0000000000037941 */ /* 0x000fea0003800000 */
.L_x_20853:
        /* <DEDUP_REMOVED lines=26> */
.L_x_20856:
[----:B------:R-:W-:Y:S05]  /*7ea60*/  BSYNC B3 ;  /* 0x0000000000037941 */ /* 0x000fea0003800000 */
.L_x_20855:
        /* <DEDUP_REMOVED lines=136> */
.L_x_20858:
[----:B------:R-:W-:Y:S05]  /*7f2f0*/  BSYNC B0 ;  /* 0x0000000000007941 */ /* 0x000fea0003800000 */
.L_x_20857:
        /* <DEDUP_REMOVED lines=8> */
.L_x_20860:
[----:B------:R-:W-:Y:S05]  /*7f380*/  BSYNC B3 ;  /* 0x0000000000037941 */ /* 0x000fea0003800000 */
.L_x_20859:
        /* <DEDUP_REMOVED lines=74> */
.L_x_20862:
[----:B------:R-:W-:Y:S05]  /*7f830*/  BSYNC B0 ;  /* 0x0000000000007941 */ /* 0x000fea0003800000 */
.L_x_20861:
[----:B------:R-:W-:Y:S02]  /*7f840*/  LOP3.LUT R3, R7, 0x80000000, R19, 0xb8, !PT ;  /* 0x8000000007037812 */ /* 0x000fe400078eb813 */
[----:B------:R-:W-:Y:S02]  /*7f850*/  FSEL R6, R4, R6, P1 ;  /* 0x0000000604067208 */ /* 0x000fe40000800000 */
[----:B------:R-:W-:-:S07]  /*7f860*/  FSEL R7, R5, R3, P1 ;  /* 0x0000000305077208 */ /* 0x000fce0000800000 */
.L_x_20820:
[----:B------:R-:W-:Y:S05]  /*7f870*/  BSYNC B2 ;  /* 0x0000000000027941 */ /* 0x000fea0003800000 */
.L_x_20809:
        /* <DEDUP_REMOVED lines=8> */
.L_x_20731:
        /* <DEDUP_REMOVED lines=19> */
.L_x_20730:
[----:B------:R-:W-:Y:S05]  /*7fa30*/  BSYNC B1 ;  /* 0x0000000000017941 */ /* 0x000fea0003800000 */
.L_x_20729:
        /* <DEDUP_REMOVED lines=154> */
.L_x_20870:
[----:B------:R-:W-:Y:S05]  /*803e0*/  BSYNC B3 ;  /* 0x0000000000037941 */ /* 0x000fea0003800000 */
.L_x_20869:
        /* <DEDUP_REMOVED lines=82> */
.L_x_20868:
        /* <DEDUP_REMOVED lines=36> */
.L_x_20878:
[----:B------:R-:W-:Y:S05]  /*80b50*/  BSYNC B4 ;  /* 0x0000000000047941 */ /* 0x000fea0003800000 */
.L_x_20877:
[----:B------:R-:W-:Y:S02]  /*80b60*/  IMAD.MOV.U32 R20, RZ, RZ, R2 ;  /* 0x000000ffff147224 */ /* 0x000fe400078e0002 */
[----:B------:R-:W-:Y:S01]  /*80b70*/  IMAD.MOV.U32 R21, RZ, RZ, R3 ;  /* 0x000000ffff157224 */ /* 0x000fe200078e0003 */
[----:B------:R-:W-:Y:S06]  /*80b80*/  BRA `(.L_x_20876) ;  /* 0x0000000000047947 */ /* 0x000fec0003800000 */
.L_x_20875:
[----:B------:R-:W-:-:S11]  /*80b90*/  DADD R20, -R68, R66 ;  /* 0x0000000044147229 */ /* 0x000fd60000000142 */
.L_x_20876:
[----:B------:R-:W-:Y:S05]  /*80ba0*/  BSYNC B3 ;  /* 0x0000000000037941 */ /* 0x000fea0003800000 */
.L_x_20874:
        /* <DEDUP_REMOVED lines=31> */
.L_x_20883:
[----:B------:R-:W-:Y:S05]  /*80da0*/  BSYNC B4 ;  /* 0x0000000000047941 */ /* 0x000fea0003800000 */
.L_x_20882:
[----:B------:R-:W-:Y:S05]  /*80db0*/  BRA `(.L_x_20881) ;  /* 0x0000000000047947 */ /* 0x000fea0003800000 */
.L_x_20880:
[----:B------:R-:W-:-:S11]  /*80dc0*/  DADD R2, R62, -R8 ;  /* 0x000000003e027229 */ /* 0x000fd60000000808 */
.L_x_20881:
[----:B------:R-:W-:Y:S05]  /*80dd0*/  BSYNC B3 ;  /* 0x0000000000037941 */ /* 0x000fea0003800000 */
.L_x_20879:
        /* <DEDUP_REMOVED lines=30> */
.L_x_20885:
[----:B------:R-:W-:Y:S05]  /*80fc0*/  BSYNC B3 ;  /* 0x0000000000037941 */ /* 0x000fea0003800000 */
.L_x_20884:
        /* <DEDUP_REMOVED lines=86> */
.L_x_20886:
        /* <DEDUP_REMOVED lines=22> */
.L_x_20888:
[----:B------:R-:W-:Y:S05]  /*81690*/  BSYNC B3 ;  /* 0x0000000000037941 */ /* 0x000fea0003800000 */
.L_x_20887:
        /* <DEDUP_REMOVED lines=30> */
.L_x_20873:
        /* <DEDUP_REMOVED lines=26> */
.L_x_20891:
[----:B------:R-:W-:Y:S05]  /*81a20*/  BSYNC B3 ;  /* 0x0000000000037941 */ /* 0x000fea0003800000 */
.L_x_20890:
        /* <DEDUP_REMOVED lines=27> */
.L_x_20894:
[----:B------:R-:W-:Y:S05]  /*81be0*/  BSYNC B3 ;  /* 0x0000000000037941 */ /* 0x000fea0003800000 */
.L_x_20893:
        /* <DEDUP_REMOVED lines=30> */
.L_x_20892:
        /* <DEDUP_REMOVED lines=76> */
.L_x_20895:
[----:B------:R-:W-:Y:S01]  /*82290*/  IMAD.MOV.U32 R2, RZ, RZ, 0x0 ;  /* 0x00000000ff027424 */ /* 0x000fe200078e00ff */
[----:B------:R-:W-:Y:S01]  /*822a0*/  FSETP.NEU.FTZ.AND P0, PT, R5, RZ, PT ;  /* 0x000000ff0500720b */ /* 0x000fe20003f1d000 */
[----:B------:R-:W-:-:S06]  /*822b0*/  IMAD.MOV.U32 R3, RZ, RZ, 0x7ff00000 ;  /* 0x7ff00000ff037424 */ /* 0x000fcc00078e00ff */
[----:B------:R-:W-:-:S10]  /*822c0*/  DFMA R2, R4, R2, +INF ;  /* 0x7ff000000402742b */ /* 0x000fd40000000002 */
[----:B------:R-:W-:Y:S02]  /*822d0*/  FSEL R20, R2, RZ, P0 ;  /* 0x000000ff02147208 */ /* 0x000fe40000000000 */
[----:B------:R-:W-:Y:S01]  /*822e0*/  FSEL R21, R3, -QNAN , P0 ;  /* 0xfff0000003157808 */ /* 0x000fe20000000000 */
[----:B------:R-:W-:Y:S06]  /*822f0*/  BRA `(.L_x_20871) ;  /* 0x0000000400407947 */ /* 0x000fec0003800000 */
.L_x_20889:
        /* <DEDUP_REMOVED lines=26> */
.L_x_20897:
[----:B------:R-:W-:Y:S05]  /*824a0*/  BSYNC B3 ;  /* 0x0000000000037941 */ /* 0x000fea0003800000 */
.L_x_20896:
        /* <DEDUP_REMOVED lines=21> */
.L_x_20899:
[----:B------:R-:W-:Y:S05]  /*82600*/  BSYNC B3 ;  /* 0x0000000000037941 */ /* 0x000fea0003800000 */
.L_x_20898:
[----:B------:R-:W-:Y:S01]  /*82610*/  MOV R20, R2 ;  /* 0x0000000200147202 */ /* 0x000fe20000000f00 */
[----:B------:R-:W-:Y:S01]  /*82620*/  IMAD.MOV.U32 R21, RZ, RZ, R3 ;  /* 0x000000ffff157224 */ /* 0x000fe200078e0003 */
[----:B------:R-:W-:Y:S06]  /*82630*/  BRA `(.L_x_20871) ;  /* 0x0000000000707947 */ /* 0x000fec0003800000 */
.L_x_20872:
        /* <DEDUP_REMOVED lines=25> */
.L_x_20901:
[----:B------:R-:W-:Y:S05]  /*827d0*/  BSYNC B3 ;  /* 0x0000000000037941 */ /* 0x000fea0003800000 */
.L_x_20900:
[----:B------:R-:W-:Y:S01]  /*827e0*/  IMAD.MOV.U32 R20, RZ, RZ, R4 ;  /* 0x000000ffff147224 */ /* 0x000fe200078e0004 */
[----:B------:R-:W-:-:S07]  /*827f0*/  MOV R21, R5 ;  /* 0x0000000500157202 */ /* 0x000fce0000000f00 */
.L_x_20871:
[----:B------:R-:W-:Y:S05]  /*82800*/  BSYNC B2 ;  /* 0x0000000000027941 */ /* 0x000fea0003800000 */
.L_x_20867:
        /* <DEDUP_REMOVED lines=25> */
.L_x_20906:
[----:B------:R-:W-:Y:S05]  /*829a0*/  BSYNC B4 ;  /* 0x0000000000047941 */ /* 0x000fea0003800000 */
.L_x_20905:
        /* <DEDUP_REMOVED lines=49> */
.L_x_20908:
        /* <DEDUP_REMOVED lines=71> */
.L_x_20907:
        /* <DEDUP_REMOVED lines=37> */
.L_x_20917:
[----:B------:R-:W-:Y:S05]  /*83380*/  BSYNC B6 ;  /* 0x0000000000067941 */ /* 0x000fea0003800000 */
.L_x_20916:
[----:B------:R-:W-:Y:S02]  /*83390*/  IMAD.MOV.U32 R74, RZ, RZ, R2 ;  /* 0x000000ffff4a7224 */ /* 0x000fe400078e0002 */
[----:B------:R-:W-:Y:S01]  /*833a0*/  IMAD.MOV.U32 R75, RZ, RZ, R3 ;  /* 0x000000ffff4b7224 */ /* 0x000fe200078e0003 */
[----:B------:R-:W-:Y:S06]  /*833b0*/  BRA `(.L_x_20915) ;  /* 0x0000000000047947 */ /* 0x000fec0003800000 */
.L_x_20914:
[----:B------:R-:W-:-:S11]  /*833c0*/  DADD R74, -R68, R66 ;  /* 0x00000000444a7229 */ /* 0x000fd60000000142 */
.L_x_20915:
[----:B------:R-:W-:Y:S05]  /*833d0*/  BSYNC B5 ;  /* 0x0000000000057941 */ /* 0x000fea0003800000 */
.L_x_20913:
        /* <DEDUP_REMOVED lines=28> */
.L_x_20922:
[----:B------:R-:W-:Y:S05]  /*835a0*/  BSYNC B6 ;  /* 0x0000000000067941 */ /* 0x000fea0003800000 */
.L_x_20921:
[----:B------:R-:W-:Y:S02]  /*835b0*/  IMAD.MOV.U32 R16, RZ, RZ, R2 ;  /* 0x000000ffff107224 */ /* 0x000fe400078e0002 */
[----:B------:R-:W-:Y:S01]  /*835c0*/  IMAD.MOV.U32 R17, RZ, RZ, R3 ;  /* 0x000000ffff117224 */ /* 0x000fe200078e0003 */
[----:B------:R-:W-:Y:S06]  /*835d0*/  BRA `(.L_x_20920) ;  /* 0x0000000000047947 */ /* 0x000fec0003800000 */
.L_x_20919:
[----:B------:R-:W-:-:S11]  /*835e0*/  DADD R16, -R64, R62 ;  /* 0x0000000040107229 */ /* 0x000fd6000000013e */
.L_x_20920:
[----:B------:R-:W-:Y:S05]  /*835f0*/  BSYNC B5 ;  /* 0x0000000000057941 */ /* 0x000fea0003800000 */
.L_x_20918:
        /* <DEDUP_REMOVED lines=30> */
.L_x_20924:
[----:B------:R-:W-:Y:S05]  /*837e0*/  BSYNC B5 ;  /* 0x0000000000057941 */ /* 0x000fea0003800000 */
.L_x_20923:
[----:B------:R-:W-:Y:S02]  /*837f0*/  IMAD.MOV.U32 R22, RZ, RZ, R4 ;  /* 0x000000ffff167224 */ /* 0x000fe400078e0004 */
[----:B------:R-:W-:Y:S01]  /*83800*/  IMAD.MOV.U32 R23, RZ, RZ, R5 ;  /* 0x000000ffff177224 */ /* 0x000fe200078e0005 */
[----:B------:R-:W-:Y:S06]  /*83810*/  BRA `(.L_x_20925) ;  /* 0x0000000800607947 */ /* 0x000fec0003800000 */
.L_x_20912:
        /* <DEDUP_REMOVED lines=30> */
.L_x_20928:
[----:B------:R-:W-:Y:S05]  /*83a00*/  BSYNC B5 ;  /* 0x0000000000057941 */ /* 0x000fea0003800000 */
.L_x_20927:
[----:B------:R-:W-:Y:S02]  /*83a10*/  IMAD.MOV.U32 R22, RZ, RZ, R4 ;  /* 0x000000ffff167224 */ /* 0x000fe400078e0004 */
[----:B------:R-:W-:Y:S01]  /*83a20*/  IMAD.MOV.U32 R23, RZ, RZ, R5 ;  /* 0x000000ffff177224 */ /* 0x000fe200078e0005 */
[----:B------:R-:W-:Y:S06]  /*83a30*/  BRA `(.L_x_20925) ;  /* 0x0000000400d87947 */ /* 0x000fec0003800000 */
.L_x_20926:
        /* <DEDUP_REMOVED lines=31> */
.L_x_20930:
[----:B------:R-:W-:Y:S05]  /*83c30*/  BSYNC B5 ;  /* 0x0000000000057941 */ /* 0x000fea0003800000 */
.L_x_20929:
        /* <DEDUP_REMOVED lines=21> */
.L_x_20932:
[----:B------:R-:W-:Y:S05]  /*83d90*/  BSYNC B5 ;  /* 0x0000000000057941 */ /* 0x000fea0003800000 */
.L_x_20931:
[----:B------:R-:W-:Y:S01]  /*83da0*/  DMUL R10, R10, 8.11296384146066816958e+31 ;  /* 0x469000000a0a7828 */ /* 0x000fe20000000000 */
[----:B------:R-:W-:Y:S02]  /*83db0*/  IMAD.MOV.U32 R22, RZ, RZ, R2 ;  /* 0x000000ffff167224 */ /* 0x000fe400078e0002 */
[----:B------:R-:W-:Y:S01]  /*83dc0*/  IMAD.MOV.U32 R23, RZ, RZ, R3 ;  /* 0x000000ffff177224 */ /* 0x000fe200078e0003 */
[----:B------:R-:W-:Y:S07]  /*83dd0*/  BRA `(.L_x_20925) ;  /* 0x0000000000f07947 */ /* 0x000fee0003800000 */
.L_x_20911:
        /* <DEDUP_REMOVED lines=27> */
.L_x_20934:
[----:B------:R-:W-:Y:S05]  /*83f90*/  BSYNC B5 ;  /* 0x0000000000057941 */ /* 0x000fea0003800000 */
.L_x_20933:
        /* <DEDUP_REMOVED lines=30> */
.L_x_20936:
[----:B------:R-:W-:Y:S05]  /*84180*/  BSYNC B5 ;  /* 0x0000000000057941 */ /* 0x000fea0003800000 */
.L_x_20935:
[----:B------:R-:W-:-:S11]  /*84190*/  DMUL R22, R4, R56 ;  /* 0x0000003804167228 */ /* 0x000fd60000000000 */
.L_x_20925:
[----:B------:R-:W-:Y:S05]  /*841a0*/  BSYNC B4 ;  /* 0x0000000000047941 */ /* 0x000fea0003800000 */
.L_x_20910:
[----:B------:R-:W-:Y:S05]  /*841b0*/  BRA `(.L_x_20937) ;  /* 0x0000000000087947 */ /* 0x000fea0003800000 */
.L_x_20904:
[----:B------:R-:W-:Y:S02]  /*841c0*/  DMUL R22, R22, 9.00719925474099200000e+15 ;  /* 0x4340000016167828 */ /* 0x000fe40000000000 */
[----:B------:R-:W-:-:S11]  /*841d0*/  DMUL R10, R10, 9.00719925474099200000e+15 ;  /* 0x434000000a0a7828 */ /* 0x000fd60000000000 */
.L_x_20937:
[----:B------:R-:W-:Y:S05]  /*841e0*/  BSYNC B2 ;  /* 0x0000000000027941 */ /* 0x000fea0003800000 */
.L_x_20903:
        /* <DEDUP_REMOVED lines=28> */
.L_x_20939:
[----:B------:R-:W-:Y:S05]  /*843b0*/  BSYNC B2 ;  /* 0x0000000000027941 */ /* 0x000fea0003800000 */
.L_x_20938:
        /* <DEDUP_REMOVED lines=82> */
.L_x_20941:
[----:B------:R-:W-:Y:S02]  /*848e0*/  FSEL R2, RZ, 3.37028055040000000000e+12, P1 ;  /* 0x54442d18ff027808 */ /* 0x000fe40000800000 */
[----:B------:R-:W-:-:S07]  /*848f0*/  FSEL R3, RZ, 2.1426990032196044922, P1 ;  /* 0x400921fbff037808 */ /* 0x000fce0000800000 */
.L_x_20942:
[----:B------:R-:W-:Y:S05]  /*84900*/  BSYNC B0 ;  /* 0x0000000000007941 */ /* 0x000fea0003800000 */
.L_x_20940:
[----:B------:R-:W-:Y:S01]  /*84910*/  DADD R22, |R22|, |R10| ;  /* 0x0000000016167229 */ /* 0x000fe2000000060a */
[----:B------:R-:W-:-:S07]  /*84920*/  LOP3.LUT R11, R3, 0x80000000, R11, 0xb8, !PT ;  /* 0x80000000030b7812 */ /* 0x000fce00078eb80b */
[----:B------:R-:W-:-:S06]  /*84930*/  DSETP.GTU.AND P0, PT, |R22|, +INF , PT ;  /* 0x7ff000001600742a */ /* 0x000fcc0003f0c200 */
[----:B------:R-:W-:Y:S02]  /*84940*/  FSEL R2, R22, R2, P0 ;  /* 0x0000000216027208 */ /* 0x000fe40000000000 */
[----:B------:R-:W-:-:S07]  /*84950*/  FSEL R3, R23, R11, P0 ;  /* 0x0000000b17037208 */ /* 0x000fce0000000000 */
.L_x_20909:
[----:B------:R-:W-:Y:S05]  /*84960*/  BSYNC B3 ;  /* 0x0000000000037941 */ /* 0x000fea0003800000 */
.L_x_20902:
[----:B------:R-:W-:Y:S01]  /*84970*/  LOP3.LUT R23, R3, 0x80000000, R47, 0xb8, !PT ;  /* 0x8000000003177812 */ /* 0x000fe200078eb82f */
[----:B------:R-:W-:Y:S01]  /*84980*/  IMAD.MOV.U32 R22, RZ, RZ, R2 ;  /* 0x000000ffff167224 */ /* 0x000fe200078e0002 */
[----:B------:R-:W-:Y:S01]  /*84990*/  LOP3.LUT R21, R21, 0x80000000, R45, 0xb8, !PT ;  /* 0x8000000015157812 */ /* 0x000fe200078eb82d */
[----:B------:R-:W-:Y:S06]  /*849a0*/  BRA `(.L_x_20864) ;  /* 0x0000005800e47947 */ /* 0x000fec0003800000 */
.L_x_20866:
        /* <DEDUP_REMOVED lines=113> */
.L_x_20948:
[----:B------:R-:W-:Y:S05]  /*850c0*/  BSYNC B0 ;  /* 0x0000000000007941 */ /* 0x000fea0003800000 */
.L_x_20947:
        /* <DEDUP_REMOVED lines=8> */
.L_x_20950:
[----:B------:R-:W-:Y:S05]  /*85150*/  BSYNC B3 ;  /* 0x0000000000037941 */ /* 0x000fea0003800000 */
.L_x_20949:
        /* <DEDUP_REMOVED lines=82> */
.L_x_20952:
[----:B------:R-:W-:-:S04]  /*85680*/  ISETP.GE.AND P0, PT, R17, RZ, PT ;  /* 0x000000ff1100720c */ /* 0x000fc80003f06270 */
[----:B------:R-:W-:Y:S02]  /*85690*/  FSEL R6, RZ, 3.37028055040000000000e+12, P0 ;  /* 0x54442d18ff067808 */ /* 0x000fe40000000000 */
[----:B------:R-:W-:-:S07]  /*856a0*/  FSEL R7, RZ, 2.1426990032196044922, P0 ;  /* 0x400921fbff077808 */ /* 0x000fce0000000000 */
.L_x_20953:
[----:B------:R-:W-:Y:S05]  /*856b0*/  BSYNC B0 ;  /* 0x0000000000007941 */ /* 0x000fea0003800000 */
.L_x_20951:
[----:B------:R-:W-:Y:S01]  /*856c0*/  DADD R2, |R44|, |R46| ;  /* 0x000000002c027229 */ /* 0x000fe2000000062e */
[----:B------:R-:W-:Y:S01]  /*856d0*/  LOP3.LUT R11, R7, 0x80000000, R11, 0xb8, !PT ;  /* 0x80000000070b7812 */ /* 0x000fe200078eb80b */
[----:B------:R-:W-:-:S06]  /*856e0*/  DMUL R20, R20, 0.5 ;  /* 0x3fe0000014147828 */ /* 0x000fcc0000000000 */
[----:B------:R-:W-:-:S06]  /*856f0*/  DSETP.GTU.AND P0, PT, |R2|, +INF , PT ;  /* 0x7ff000000200742a */ /* 0x000fcc0003f0c200 */
[----:B------:R-:W-:Y:S02]  /*85700*/  FSEL R6, R2, R6, P0 ;  /* 0x0000000602067208 */ /* 0x000fe40000000000 */
[----:B------:R-:W-:Y:S01]  /*85710*/  FSEL R7, R3, R11, P0 ;  /* 0x0000000b03077208 */ /* 0x000fe20000000000 */
[----:B------:R-:W-:Y:S06]  /*85720*/  BRA `(.L_x_20954) ;  /* 0x0000004c00187947 */ /* 0x000fec0003800000 */
.L_x_20946:
        /* <DEDUP_REMOVED lines=135> */
.L_x_20956:
[----:B------:R-:W-:Y:S05]  /*85fa0*/  BSYNC B0 ;  /* 0x0000000000007941 */ /* 0x000fea0003800000 */
.L_x_20955:
        /* <DEDUP_REMOVED lines=8> */
.L_x_20958:
[----:B------:R-:W-:Y:S05]  /*86030*/  BSYNC B3 ;  /* 0x0000000000037941 */ /* 0x000fea0003800000 */
.L_x_20957:
        /* <DEDUP_REMOVED lines=82> */
.L_x_20960:
[----:B------:R-:W-:-:S04]  /*86560*/  ISETP.GE.AND P0, PT, R17, RZ, PT ;  /* 0x000000ff1100720c */ /* 0x000fc80003f06270 */
[----:B------:R-:W-:Y:S02]  /*86570*/  FSEL R6, RZ, 3.37028055040000000000e+12, P0 ;  /* 0x54442d18ff067808 */ /* 0x000fe40000000000 */
[----:B------:R-:W-:-:S07]  /*86580*/  FSEL R7, RZ, 2.1426990032196044922, P0 ;  /* 0x400921fbff077808 */ /* 0x000fce0000000000 */
.L_x_20961:
[----:B------:R-:W-:Y:S05]  /*86590*/  BSYNC B0 ;  /* 0x0000000000007941 */ /* 0x000fea0003800000 */
.L_x_20959:
[----:B------:R-:W-:Y:S01]  /*865a0*/  DADD R2, |R44|, |R46| ;  /* 0x000000002c027229 */ /* 0x000fe2000000062e */
[----:B------:R-:W-:-:S07]  /*865b0*/  LOP3.LUT R11, R7, 0x80000000, R11, 0xb8, !PT ;  /* 0x80000000070b7812 */ /* 0x000fce00078eb80b */
[----:B------:R-:W-:-:S06]  /*865c0*/  DSETP.GTU.AND P0, PT, |R2|, +INF , PT ;  /* 0x7ff000000200742a */ /* 0x000fcc0003f0c200 */
[----:B------:R-:W-:Y:S02]  /*865d0*/  FSEL R6, R2, R6, P0 ;  /* 0x0000000602067208 */ /* 0x000fe40000000000 */
[----:B------:R-:W-:Y:S01]  /*865e0*/  FSEL R7, R3, R11, P0 ;  /* 0x0000000b03077208 */ /* 0x000fe20000000000 */
[----:B------:R-:W-:Y:S06]  /*865f0*/  BRA `(.L_x_20954) ;  /* 0x0000003c00647947 */ /* 0x000fec0003800000 */
.L_x_20945:
        /* <DEDUP_REMOVED lines=23> */
.L_x_20963:
[----:B------:R-:W-:Y:S05]  /*86770*/  BSYNC B3 ;  /* 0x0000000000037941 */ /* 0x000fea0003800000 */
.L_x_20962:
        /* <DEDUP_REMOVED lines=26> */
.L_x_20965:
[----:B------:R-:W-:Y:S05]  /*86920*/  BSYNC B3 ;  /* 0x0000000000037941 */ /* 0x000fea0003800000 */
.L_x_20964:
        /* <DEDUP_REMOVED lines=136> */
.L_x_20967:
[----:B------:R-:W-:Y:S05]  /*871b0*/  BSYNC B0 ;  /* 0x0000000000007941 */ /* 0x000fea0003800000 */
.L_x_20966:
        /* <DEDUP_REMOVED lines=8> */
.L_x_20969:
[----:B------:R-:W-:Y:S05]  /*87240*/  BSYNC B3 ;  /* 0x0000000000037941 */ /* 0x000fea0003800000 */
.L_x_20968:
        /* <DEDUP_REMOVED lines=82> */
.L_x_20971:
[----:B------:R-:W-:-:S04]  /*87770*/  ISETP.GE.AND P0, PT, R17, RZ, PT ;  /* 0x000000ff1100720c */ /* 0x000fc80003f06270 */
[----:B------:R-:W-:Y:S02]  /*87780*/  FSEL R6, RZ, 3.37028055040000000000e+12, P0 ;  /* 0x54442d18ff067808 */ /* 0x000fe40000000000 */
[----:B------:R-:W-:-:S07]  /*87790*/  FSEL R7, RZ, 2.1426990032196044922, P0 ;  /* 0x400921fbff077808 */ /* 0x000fce0000000000 */
.L_x_20972:
[----:B------:R-:W-:Y:S05]  /*877a0*/  BSYNC B0 ;  /* 0x0000000000007941 */ /* 0x000fea0003800000 */
.L_x_20970:
[----:B------:R-:W-:Y:S01]  /*877b0*/  DADD R2, |R44|, |R46| ;  /* 0x000000002c027229 */ /* 0x000fe2000000062e */
[----:B------:R-:W-:Y:S01]  /*877c0*/  LOP3.LUT R11, R7, 0x80000000, R11, 0xb8, !PT ;  /* 0x80000000070b7812 */ /* 0x000fe200078eb80b */
[----:B------:R-:W-:-:S06]  /*877d0*/  DADD R20, R20, 1 ;  /* 0x3ff0000014147429 */ /* 0x000fcc0000000000 */
[----:B------:R-:W-:-:S06]  /*877e0*/  DSETP.GTU.AND P0, PT, |R2|, +INF , PT ;  /* 0x7ff000000200742a */ /* 0x000fcc0003f0c200 */
[----:B------:R-:W-:Y:S02]  /*877f0*/  FSEL R6, R2, R6, P0 ;  /* 0x0000000602067208 */ /* 0x000fe40000000000 */
[----:B------:R-:W-:Y:S01]  /*87800*/  FSEL R7, R3, R11, P0 ;  /* 0x0000000b03077208 */ /* 0x000fe20000000000 */
[----:B------:R-:W-:Y:S06]  /*87810*/  BRA `(.L_x_20954) ;  /* 0x0000002800dc7947 */ /* 0x000fec0003800000 */
.L_x_20944:
        /* <DEDUP_REMOVED lines=108> */
.L_x_20976:
[----:B------:R-:W-:Y:S05]  /*87ee0*/  BSYNC B0 ;  /* 0x0000000000007941 */ /* 0x000fea0003800000 */
.L_x_20975:
        /* <DEDUP_REMOVED lines=8> */
.L_x_20978:
[----:B------:R-:W-:Y:S05]  /*87f70*/  BSYNC B3 ;  /* 0x0000000000037941 */ /* 0x000fea0003800000 */
.L_x_20977:
        /* <DEDUP_REMOVED lines=73> */
.L_x_20980:
[----:B------:R-:W-:Y:S05]  /*88410*/  BSYNC B0 ;  /* 0x0000000000007941 */ /* 0x000fea0003800000 */
.L_x_20979:
[----:B------:R-:W-:Y:S01]  /*88420*/  LOP3.LUT R3, R7, 0x80000000, R47, 0xb8, !PT ;  /* 0x8000000007037812 */ /* 0x000fe200078eb82f */
[----:B------:R-:W-:Y:S01]  /*88430*/  DMUL R20, R20, 0.5 ;  /* 0x3fe0000014147828 */ /* 0x000fe20000000000 */
[----:B------:R-:W-:Y:S02]  /*88440*/  FSEL R6, R4, R6, P0 ;  /* 0x0000000604067208 */ /* 0x000fe40000000000 */
[----:B------:R-:W-:Y:S01]  /*88450*/  FSEL R7, R5, R3, P0 ;  /* 0x0000000305077208 */ /* 0x000fe20000000000 */
[----:B------:R-:W-:Y:S07]  /*88460*/  BRA `(.L_x_20954) ;  /* 0x0000001c00c87947 */ /* 0x000fee0003800000 */
.L_x_20974:
        /* <DEDUP_REMOVED lines=135> */
.L_x_20982:
[----:B------:R-:W-:Y:S05]  /*88ce0*/  BSYNC B0 ;  /* 0x0000000000007941 */ /* 0x000fea0003800000 */
.L_x_20981:
        /* <DEDUP_REMOVED lines=8> */
.L_x_20984:
[----:B------:R-:W-:Y:S05]  /*88d70*/  BSYNC B3 ;  /* 0x0000000000037941 */ /* 0x000fea0003800000 */
.L_x_20983:
        /* <DEDUP_REMOVED lines=73> */
.L_x_20986:
[----:B------:R-:W-:Y:S05]  /*89210*/  BSYNC B0 ;  /* 0x0000000000007941 */ /* 0x000fea0003800000 */
.L_x_20985:
[----:B------:R-:W-:Y:S02]  /*89220*/  LOP3.LUT R3, R7, 0x80000000, R47, 0xb8, !PT ;  /* 0x8000000007037812 */ /* 0x000fe400078eb82f */
[----:B------:R-:W-:Y:S02]  /*89230*/  FSEL R6, R4, R6, P1 ;  /* 0x0000000604067208 */ /* 0x000fe40000800000 */
[----:B------:R-:W-:Y:S01]  /*89240*/  FSEL R7, R5, R3, P1 ;  /* 0x0000000305077208 */ /* 0x000fe20000800000 */
[----:B------:R-:W-:Y:S06]  /*89250*/  BRA `(.L_x_20954) ;  /* 0x00000010004c7947 */ /* 0x000fec0003800000 */
.L_x_20973:
        /* <DEDUP_REMOVED lines=23> */
.L_x_20988:
[----:B------:R-:W-:Y:S05]  /*893d0*/  BSYNC B3 ;  /* 0x0000000000037941 */ /* 0x000fea0003800000 */
.L_x_20987:
        /* <DEDUP_REMOVED lines=26> */
.L_x_20990:
[----:B------:R-:W-:Y:S05]  /*89580*/  BSYNC B3 ;  /* 0x0000000000037941 */ /* 0x000fea0003800000 */
.L_x_20989:
        /* <DEDUP_REMOVED lines=136> */
.L_x_20992:
[----:B------:R-:W-:Y:S05]  /*89e10*/  BSYNC B0 ;  /* 0x0000000000007941 */ /* 0x000fea0003800000 */
.L_x_20991:
        /* <DEDUP_REMOVED lines=8> */
.L_x_20994:
[----:B------:R-:W-:Y:S05]  /*89ea0*/  BSYNC B3 ;  /* 0x0000000000037941 */ /* 0x000fea0003800000 */
.L_x_20993:
        /* <DEDUP_REMOVED lines=74> */
.L_x_20996:
[----:B------:R-:W-:Y:S05]  /*8a350*/  BSYNC B0 ;  /* 0x0000000000007941 */ /* 0x000fea0003800000 */
.L_x_20995:
[----:B------:R-:W-:Y:S02]  /*8a360*/  LOP3.LUT R3, R7, 0x80000000, R47, 0xb8, !PT ;  /* 0x8000000007037812 */ /* 0x000fe400078eb82f */
[----:B------:R-:W-:Y:S02]  /*8a370*/  FSEL R6, R4, R6, P1 ;  /* 0x0000000604067208 */ /* 0x000fe40000800000 */
[----:B------:R-:W-:-:S07]  /*8a380*/  FSEL R7, R5, R3, P1 ;  /* 0x0000000305077208 */ /* 0x000fce0000800000 */
.L_x_20954:
[----:B------:R-:W-:Y:S05]  /*8a390*/  BSYNC B2 ;  /* 0x0000000000027941 */ /* 0x000fea0003800000 */
.L_x_20943:
[----:B------:R-:W-:Y:S01]  /*8a3a0*/  UMOV UR4, 0xfefa39ef ;  /* 0xfefa39ef00047882 */ /* 0x000fe20000000000 */
[----:B------:R-:W-:Y:S01]  /*8a3b0*/  UMOV UR5, 0x3fe62e42 ;  /* 0x3fe62e4200057882 */ /* 0x000fe20000000000 */
[----:B------:R-:W-:Y:S01]  /*8a3c0*/  LOP3.LUT R23, R7, 0x80000000, R47, 0xb8, !PT ;  /* 0x8000000007177812 */ /* 0x000fe200078eb82f */
[----:B------:R-:W-:Y:S01]  /*8a3d0*/  DADD R20, R20, UR4 ;  /* 0x0000000414147e29 */ /* 0x000fe20008000000 */
[----:B------:R-:W-:-:S09]  /*8a3e0*/  IMAD.MOV.U32 R22, RZ, RZ, R6 ;  /* 0x000000ffff167224 */ /* 0x000fd200078e0006 */
[----:B------:R-:W-:Y:S01]  /*8a3f0*/  LOP3.LUT R21, R21, 0x80000000, R45, 0xb8, !PT ;  /* 0x8000000015157812 */ /* 0x000fe200078eb82d */
[----:B------:R-:W-:Y:S06]  /*8a400*/  BRA `(.L_x_20864) ;  /* 0x00000000004c7947 */ /* 0x000fec0003800000 */
.L_x_20865:
        /* <DEDUP_REMOVED lines=19> */
.L_x_20864:
[----:B------:R-:W-:Y:S05]  /*8a540*/  BSYNC B1 ;  /* 0x0000000000017941 */ /* 0x000fea0003800000 */
.L_x_20863:
        /* <DEDUP_REMOVED lines=152> */
.L_x_21004:
[----:B------:R-:W-:Y:S05]  /*8aed0*/  BSYNC B3 ;  /* 0x0000000000037941 */ /* 0x000fea0003800000 */
.L_x_21003:
        /* <DEDUP_REMOVED lines=82> */
.L_x_21002:
        /* <DEDUP_REMOVED lines=36> */
.L_x_21012:
[----:B------:R-:W-:Y:S05]  /*8b640*/  BSYNC B4 ;  /* 0x0000000000047941 */ /* 0x000fea0003800000 */
.L_x_21011:
[----:B------:R-:W-:Y:S02]  /*8b650*/  IMAD.MOV.U32 R16, RZ, RZ, R2 ;  /* 0x000000ffff107224 */ /* 0x000fe400078e0002 */
[----:B------:R-:W-:Y:S01]  /*8b660*/  IMAD.MOV.U32 R17, RZ, RZ, R3 ;  /* 0x000000ffff117224 */ /* 0x000fe200078e0003 */
[----:B------:R-:W-:Y:S06]  /*8b670*/  BRA `(.L_x_21010) ;  /* 0x0000000000047947 */ /* 0x000fec0003800000 */
.L_x_21009:
[----:B------:R-:W-:-:S11]  /*8b680*/  DADD R16, -R66, R64 ;  /* 0x0000000042107229 */ /* 0x000fd60000000140 */
.L_x_21010:
[----:B------:R-:W-:Y:S05]  /*8b690*/  BSYNC B3 ;  /* 0x0000000000037941 */ /* 0x000fea0003800000 */
.L_x_21008:
        /* <DEDUP_REMOVED lines=31> */
.L_x_21017:
[----:B------:R-:W-:Y:S05]  /*8b890*/  BSYNC B4 ;  /* 0x0000000000047941 */ /* 0x000fea0003800000 */
.L_x_21016:
[----:B------:R-:W-:Y:S05]  /*8b8a0*/  BRA `(.L_x_21015) ;  /* 0x0000000000047947 */ /* 0x000fea0003800000 */
.L_x_21014:
[----:B------:R-:W-:-:S11]  /*8b8b0*/  DADD R2, R46, -R8 ;  /* 0x000000002e027229 */ /* 0x000fd60000000808 */
.L_x_21015:
[----:B------:R-:W-:Y:S05]  /*8b8c0*/  BSYNC B3 ;  /* 0x0000000000037941 */ /* 0x000fea0003800000 */
.L_x_21013:
        /* <DEDUP_REMOVED lines=30> */
.L_x_21019:
[----:B------:R-:W-:Y:S05]  /*8bab0*/  BSYNC B3 ;  /* 0x0000000000037941 */ /* 0x000fea0003800000 */
.L_x_21018:
        /* <DEDUP_REMOVED lines=86> */
.L_x_21020:
        /* <DEDUP_REMOVED lines=22> */
.L_x_21022:
[----:B------:R-:W-:Y:S05]  /*8c180*/  BSYNC B3 ;  /* 0x0000000000037941 */ /* 0x000fea0003800000 */
.L_x_21021:
        /* <DEDUP_REMOVED lines=30> */
.L_x_21007:
        /* <DEDUP_REMOVED lines=26> */
.L_x_21025:
[----:B------:R-:W-:Y:S05]  /*8c510*/  BSYNC B3 ;  /* 0x0000000000037941 */ /* 0x000fea0003800000 */
.L_x_21024:
        /* <DEDUP_REMOVED lines=27> */
.L_x_21028:
[----:B------:R-:W-:Y:S05]  /*8c6d0*/  BSYNC B3 ;  /* 0x0000000000037941 */ /* 0x000fea0003800000 */
.L_x_21027:
        /* <DEDUP_REMOVED lines=30> */
.L_x_21026:
        /* <DEDUP_REMOVED lines=76> */
.L_x_21029:
[----:B------:R-:W-:Y:S01]  /*8cd80*/  IMAD.MOV.U32 R2, RZ, RZ, 0x0 ;  /* 0x00000000ff027424 */ /* 0x000fe200078e00ff */
[----:B------:R-:W-:Y:S01]  /*8cd90*/  FSETP.NEU.FTZ.AND P0, PT, R5, RZ, PT ;  /* 0x000000ff0500720b */ /* 0x000fe20003f1d000 */
[----:B------:R-:W-:-:S06]  /*8cda0*/  IMAD.MOV.U32 R3, RZ, RZ, 0x7ff00000 ;  /* 0x7ff00000ff037424 */ /* 0x000fcc00078e00ff */
[----:B------:R-:W-:-:S10]  /*8cdb0*/  DFMA R2, R4, R2, +INF ;  /* 0x7ff000000402742b */ /* 0x000fd40000000002 */
[----:B------:R-:W-:Y:S02]  /*8cdc0*/  FSEL R16, R2, RZ, P0 ;  /* 0x000000ff02107208 */ /* 0x000fe40000000000 */
[----:B------:R-:W-:Y:S01]  /*8cdd0*/  FSEL R17, R3, -QNAN , P0 ;  /* 0xfff0000003117808 */ /* 0x000fe20000000000 */
[----:B------:R-:W-:Y:S06]  /*8cde0*/  BRA `(.L_x_21005) ;  /* 0x0000000400447947 */ /* 0x000fec0003800000 */
.L_x_21023:
        /* <DEDUP_REMOVED lines=27> */
.L_x_21031:
[----:B------:R-:W-:Y:S05]  /*8cfa0*/  BSYNC B3 ;  /* 0x0000000000037941 */ /* 0x000fea0003800000 */
.L_x_21030:
        /* <DEDUP_REMOVED lines=20> */
[----:B------:R-:W-:Y:S05]  /*8d0f0*/  CALL.REL.NOINC `($__internal_33_$__cuda_sm20_div_rn_f64_full) ;  /* 0x000001d800547944 */ /* 0x000fea0003c00000 */
.L_x_21033:
[----:B------:R-:W-:Y:S05]  /*8d100*/  BSYNC B3 ;  /* 0x0000000000037941 */ /* 0x000fea0003800000 */
.L_x_21032:
[----:B------:R-:W-:Y:S02]  /*8d110*/  IMAD.MOV.U32 R16, RZ, RZ, R2 ;  /* 0x000000ffff107224 */ /* 0x000fe400078e0002 */
[----:B------:R-:W-:Y:S01]  /*8d120*/  IMAD.MOV.U32 R17, RZ, RZ, R3 ;  /* 0x000000ffff117224 */ /* 0x000fe200078e0003 */
[----:B------:R-:W-:Y:S06]  /*8d130*/  BRA `(.L_x_21005) ;  /* 0x0000000000707947 */ /* 0x000fec0003800000 */
.L_x_21006:
        /* <DEDUP_REMOVED lines=25> */
.L_x_21035:
[----:B------:R-:W-:Y:S05]  /*8d2d0*/  BSYNC B3 ;  /* 0x0000000000037941 */ /* 0x000fea0003800000 */
.L_x_21034:
[----:B------:R-:W-:Y:S01]  /*8d2e0*/  MOV R16, R4 ;  /* 0x0000000400107202 */ /* 0x000fe20000000f00 */
[----:B------:R-:W-:-:S07]  /*8d2f0*/  IMAD.MOV.U32 R17, RZ, RZ, R5 ;  /* 0x000000ffff117224 */ /* 0x000fce00078e0005 */
.L_x_21005:
[----:B------:R-:W-:Y:S05]  /*8d300*/  BSYNC B2 ;  /* 0x0000000000027941 */ /* 0x000fea0003800000 */
.L_x_21001:
        /* <DEDUP_REMOVED lines=25> */
.L_x_21040:
[----:B------:R-:W-:Y:S05]  /*8d4a0*/  BSYNC B4 ;  /* 0x0000000000047941 */ /* 0x000fea0003800000 */
.L_x_21039:
        /* <DEDUP_REMOVED lines=49> */
.L_x_21042:
        /* <DEDUP_REMOVED lines=71> */
.L_x_21041:
        /* <DEDUP_REMOVED lines=37> */
.L_x_21051:
[----:B------:R-:W-:Y:S05]  /*8de80*/  BSYNC B6 ;  /* 0x0000000000067941 */ /* 0x000fea0003800000 */
.L_x_21050:
[----:B------:R-:W-:Y:S02]  /*8de90*/  IMAD.MOV.U32 R68, RZ, RZ, R2 ;  /* 0x000000ffff447224 */ /* 0x000fe400078e0002 */
[----:B------:R-:W-:Y:S01]  /*8dea0*/  IMAD.MOV.U32 R69, RZ, RZ, R3 ;  /* 0x000000ffff457224 */ /* 0x000fe200078e0003 */
[----:B------:R-:W-:Y:S06]  /*8deb0*/  BRA `(.L_x_21049) ;  /* 0x0000000000047947 */ /* 0x000fec0003800000 */
.L_x_21048:
[----:B------:R-:W-:-:S11]  /*8dec0*/  DADD R68, -R66, R64 ;  /* 0x0000000042447229 */ /* 0x000fd60000000140 */
.L_x_21049:
[----:B------:R-:W-:Y:S05]  /*8ded0*/  BSYNC B5 ;  /* 0x0000000000057941 */ /* 0x000fea0003800000 */
.L_x_21047:
        /* <DEDUP_REMOVED lines=28> */
.L_x_21056:
[----:B------:R-:W-:Y:S05]  /*8e0a0*/  BSYNC B6 ;  /* 0x0000000000067941 */ /* 0x000fea0003800000 */
.L_x_21055:
[----:B------:R-:W-:Y:S02]  /*8e0b0*/  IMAD.MOV.U32 R44, RZ, RZ, R2 ;  /* 0x000000ffff2c7224 */ /* 0x000fe400078e0002 */
[----:B------:R-:W-:Y:S01]  /*8e0c0*/  IMAD.MOV.U32 R45, RZ, RZ, R3 ;  /* 0x000000ffff2d7224 */ /* 0x000fe200078e0003 */
[----:B------:R-:W-:Y:S06]  /*8e0d0*/  BRA `(.L_x_21054) ;  /* 0x0000000000047947 */ /* 0x000fec0003800000 */
.L_x_21053:
[----:B------:R-:W-:-:S11]  /*8e0e0*/  DADD R44, -R62, R46 ;  /* 0x000000003e2c7229 */ /* 0x000fd6000000012e */
.L_x_21054:
[----:B------:R-:W-:Y:S05]  /*8e0f0*/  BSYNC B5 ;  /* 0x0000000000057941 */ /* 0x000fea0003800000 */
.L_x_21052:
        /* <DEDUP_REMOVED lines=30> */
.L_x_21058:
[----:B------:R-:W-:Y:S05]  /*8e2e0*/  BSYNC B5 ;  /* 0x0000000000057941 */ /* 0x000fea0003800000 */
.L_x_21057:
[----:B------:R-:W-:Y:S02]  /*8e2f0*/  IMAD.MOV.U32 R44, RZ, RZ, R4 ;  /* 0x000000ffff2c7224 */ /* 0x000fe400078e0004 */
[----:B------:R-:W-:Y:S01]  /*8e300*/  IMAD.MOV.U32 R45, RZ, RZ, R5 ;  /* 0x000000ffff2d7224 */ /* 0x000fe200078e0005 */
[----:B------:R-:W-:Y:S06]  /*8e310*/  BRA `(.L_x_21059) ;  /* 0x0000000800607947 */ /* 0x000fec0003800000 */
.L_x_21046:
        /* <DEDUP_REMOVED lines=30> */
.L_x_21062:
[----:B------:R-:W-:Y:S05]  /*8e500*/  BSYNC B5 ;  /* 0x0000000000057941 */ /* 0x000fea0003800000 */
.L_x_21061:
[----:B------:R-:W-:Y:S02]  /*8e510*/  IMAD.MOV.U32 R44, RZ, RZ, R4 ;  /* 0x000000ffff2c7224 */ /* 0x000fe400078e0004 */
[----:B------:R-:W-:Y:S01]  /*8e520*/  IMAD.MOV.U32 R45, RZ, RZ, R5 ;  /* 0x000000ffff2d7224 */ /* 0x000fe200078e0005 */
[----:B------:R-:W-:Y:S06]  /*8e530*/  BRA `(.L_x_21059) ;  /* 0x0000000400d87947 */ /* 0x000fec0003800000 */
.L_x_21060:
        /* <DEDUP_REMOVED lines=31> */
.L_x_21064:
[----:B------:R-:W-:Y:S05]  /*8e730*/  BSYNC B5 ;  /* 0x0000000000057941 */ /* 0x000fea0003800000 */
.L_x_21063:
        /* <DEDUP_REMOVED lines=21> */
.L_x_21066:
[----:B------:R-:W-:Y:S05]  /*8e890*/  BSYNC B5 ;  /* 0x0000000000057941 */ /* 0x000fea0003800000 */
.L_x_21065:
[----:B------:R-:W-:Y:S01]  /*8e8a0*/  DMUL R10, R10, 8.11296384146066816958e+31 ;  /* 0x469000000a0a7828 */ /* 0x000fe20000000000 */
[----:B------:R-:W-:Y:S02]  /*8e8b0*/  IMAD.MOV.U32 R44, RZ, RZ, R2 ;  /* 0x000000ffff2c7224 */ /* 0x000fe400078e0002 */
[----:B------:R-:W-:Y:S01]  /*8e8c0*/  IMAD.MOV.U32 R45, RZ, RZ, R3 ;  /* 0x000000ffff2d7224 */ /* 0x000fe200078e0003 */
[----:B------:R-:W-:Y:S07]  /*8e8d0*/  BRA `(.L_x_21059) ;  /* 0x0000000000f07947 */ /* 0x000fee0003800000 */
.L_x_21045:
        /* <DEDUP_REMOVED lines=27> */
.L_x_21068:
[----:B------:R-:W-:Y:S05]  /*8ea90*/  BSYNC B5 ;  /* 0x0000000000057941 */ /* 0x000fea0003800000 */
.L_x_21067:
        /* <DEDUP_REMOVED lines=30> */
.L_x_21070:
[----:B------:R-:W-:Y:S05]  /*8ec80*/  BSYNC B5 ;  /* 0x0000000000057941 */ /* 0x000fea0003800000 */
.L_x_21069:
[----:B------:R-:W-:-:S11]  /*8ec90*/  DMUL R44, R4, R46 ;  /* 0x0000002e042c7228 */ /* 0x000fd60000000000 */
.L_x_21059:
[----:B------:R-:W-:Y:S05]  /*8eca0*/  BSYNC B4 ;  /* 0x0000000000047941 */ /* 0x000fea0003800000 */
.L_x_21044:
[----:B------:R-:W-:Y:S05]  /*8ecb0*/  BRA `(.L_x_21071) ;  /* 0x0000000000087947 */ /* 0x000fea0003800000 */
.L_x_21038:
[----:B------:R-:W-:Y:S02]  /*8ecc0*/  DMUL R44, R18, 9.00719925474099200000e+15 ;  /* 0x43400000122c7828 */ /* 0x000fe40000000000 */
[----:B------:R-:W-:-:S11]  /*8ecd0*/  DMUL R10, R10, 9.00719925474099200000e+15 ;  /* 0x434000000a0a7828 */ /* 0x000fd60000000000 */
.L_x_21071:
[----:B------:R-:W-:Y:S05]  /*8ece0*/  BSYNC B2 ;  /* 0x0000000000027941 */ /* 0x000fea0003800000 */
.L_x_21037:
        /* <DEDUP_REMOVED lines=28> */
.L_x_21073:
[----:B------:R-:W-:Y:S05]  /*8eeb0*/  BSYNC B2 ;  /* 0x0000000000027941 */ /* 0x000fea0003800000 */
.L_x_21072:
        /* <DEDUP_REMOVED lines=82> */
.L_x_21075:
[----:B------:R-:W-:Y:S02]  /*8f3e0*/  FSEL R2, RZ, 3.37028055040000000000e+12, P1 ;  /* 0x54442d18ff027808 */ /* 0x000fe40000800000 */
[----:B------:R-:W-:-:S07]  /*8f3f0*/  FSEL R3, RZ, 2.1426990032196044922, P1 ;  /* 0x400921fbff037808 */ /* 0x000fce0000800000 */
.L_x_21076:
[----:B------:R-:W-:Y:S05]  /*8f400*/  BSYNC B0 ;  /* 0x0000000000007941 */ /* 0x000fea0003800000 */
.L_x_21074:
[----:B------:R-:W-:Y:S01]  /*8f410*/  DADD R44, |R44|, |R10| ;  /* 0x000000002c2c7229 */ /* 0x000fe2000000060a */
[----:B------:R-:W-:-:S07]  /*8f420*/  LOP3.LUT R11, R3, 0x80000000, R11, 0xb8, !PT ;  /* 0x80000000030b7812 */ /* 0x000fce00078eb80b */
[----:B------:R-:W-:-:S06]  /*8f430*/  DSETP.GTU.AND P0, PT, |R44|, +INF , PT ;  /* 0x7ff000002c00742a */ /* 0x000fcc0003f0c200 */
[----:B------:R-:W-:Y:S02]  /*8f440*/  FSEL R2, R44, R2, P0 ;  /* 0x000000022c027208 */ /* 0x000fe40000000000 */
[----:B------:R-:W-:-:S07]  /*8f450*/  FSEL R3, R45, R11, P0 ;  /* 0x0000000b2d037208 */ /* 0x000fce0000000000 */
.L_x_21043:
[----:B------:R-:W-:Y:S05]  /*8f460*/  BSYNC B3 ;  /* 0x0000000000037941 */ /* 0x000fea0003800000 */
.L_x_21036:
[----:B------:R-:W-:Y:S01]  /*8f470*/  LOP3.LUT R19, R3, 0x80000000, R51, 0xb8, !PT ;  /* 0x8000000003137812 */ /* 0x000fe200078eb833 */
[----:B------:R-:W-:Y:S01]  /*8f480*/  IMAD.MOV.U32 R18, RZ, RZ, R2 ;  /* 0x000000ffff127224 */ /* 0x000fe200078e0002 */
[----:B------:R-:W-:Y:S01]  /*8f490*/  LOP3.LUT R17, R17, 0x80000000, R49, 0xb8, !PT ;  /* 0x8000000011117812 */ /* 0x000fe200078eb831 */
[----:B------:R-:W-:Y:S06]  /*8f4a0*/  BRA `(.L_x_20998) ;  /* 0x0000005800e07947 */ /* 0x000fec0003800000 */
.L_x_21000:
        /* <DEDUP_REMOVED lines=112> */
.L_x_21082:
[----:B------:R-:W-:Y:S05]  /*8fbb0*/  BSYNC B0 ;  /* 0x0000000000007941 */ /* 0x000fea0003800000 */
.L_x_21081:
        /* <DEDUP_REMOVED lines=8> */
.L_x_21084:
[----:B------:R-:W-:Y:S05]  /*8fc40*/  BSYNC B3 ;  /* 0x0000000000037941 */ /* 0x000fea0003800000 */
.L_x_21083:
        /* <DEDUP_REMOVED lines=82> */
.L_x_21086:
[----:B------:R-:W-:-:S04]  /*90170*/  ISETP.GE.AND P0, PT, R17, RZ, PT ;  /* 0x000000ff1100720c */ /* 0x000fc80003f06270 */
[----:B------:R-:W-:Y:S02]  /*90180*/  FSEL R6, RZ, 3.37028055040000000000e+12, P0 ;  /* 0x54442d18ff067808 */ /* 0x000fe40000000000 */
[----:B------:R-:W-:-:S07]  /*90190*/  FSEL R7, RZ, 2.1426990032196044922, P0 ;  /* 0x400921fbff077808 */ /* 0x000fce0000000000 */
.L_x_21087:
[----:B------:R-:W-:Y:S05]  /*901a0*/  BSYNC B0 ;  /* 0x0000000000007941 */ /* 0x000fea0003800000 */
.L_x_21085:
[----:B------:R-:W-:Y:S01]  /*901b0*/  DADD R2, |R48|, |R50| ;  /* 0x0000000030027229 */ /* 0x000fe20000000632 */
[----:B------:R-:W-:Y:S01]  /*901c0*/  LOP3.LUT R11, R7, 0x80000000, R11, 0xb8, !PT ;  /* 0x80000000070b7812 */ /* 0x000fe200078eb80b */
[----:B------:R-:W-:-:S06]  /*901d0*/  DMUL R18, R18, 0.5 ;  /* 0x3fe0000012127828 */ /* 0x000fcc0000000000 */
[----:B------:R-:W-:-:S06]  /*901e0*/  DSETP.GTU.AND P0, PT, |R2|, +INF , PT ;  /* 0x7ff000000200742a */ /* 0x000fcc0003f0c200 */
[----:B------:R-:W-:Y:S02]  /*901f0*/  FSEL R6, R2, R6, P0 ;  /* 0x0000000602067208 */ /* 0x000fe40000000000 */
[----:B------:R-:W-:Y:S01]  /*90200*/  FSEL R7, R3, R11, P0 ;  /* 0x0000000b03077208 */ /* 0x000fe20000000000 */
[----:B------:R-:W-:Y:S06]  /*90210*/  BRA `(.L_x_21088) ;  /* 0x0000004c00187947 */ /* 0x000fec0003800000 */
.L_x_21080:
        /* <DEDUP_REMOVED lines=135> */
.L_x_21090:
[----:B------:R-:W-:Y:S05]  /*90a90*/  BSYNC B0 ;  /* 0x0000000000007941 */ /* 0x000fea0003800000 */
.L_x_21089:
        /* <DEDUP_REMOVED lines=8> */
.L_x_21092:
[----:B------:R-:W-:Y:S05]  /*90b20*/  BSYNC B3 ;  /* 0x0000000000037941 */ /* 0x000fea0003800000 */
.L_x_21091:
        /* <DEDUP_REMOVED lines=82> */
.L_x_21094:
[----:B------:R-:W-:-:S04]  /*91050*/  ISETP.GE.AND P0, PT, R17, RZ, PT ;  /* 0x000000ff1100720c */ /* 0x000fc80003f06270 */
[----:B------:R-:W-:Y:S02]  /*91060*/  FSEL R6, RZ, 3.37028055040000000000e+12, P0 ;  /* 0x54442d18ff067808 */ /* 0x000fe40000000000 */
[----:B------:R-:W-:-:S07]  /*91070*/  FSEL R7, RZ, 2.1426990032196044922, P0 ;  /* 0x400921fbff077808 */ /* 0x000fce0000000000 */
.L_x_21095:
[----:B------:R-:W-:Y:S05]  /*91080*/  BSYNC B0 ;  /* 0x0000000000007941 */ /* 0x000fea0003800000 */
.L_x_21093:
[----:B------:R-:W-:Y:S01]  /*91090*/  DADD R2, |R48|, |R50| ;  /* 0x0000000030027229 */ /* 0x000fe20000000632 */
[----:B------:R-:W-:-:S07]  /*910a0*/  LOP3.LUT R11, R7, 0x80000000, R11, 0xb8, !PT ;  /* 0x80000000070b7812 */ /* 0x000fce00078eb80b */
[----:B------:R-:W-:-:S06]  /*910b0*/  DSETP.GTU.AND P0, PT, |R2|, +INF , PT ;  /* 0x7ff000000200742a */ /* 0x000fcc0003f0c200 */
[----:B------:R-:W-:Y:S02]  /*910c0*/  FSEL R6, R2, R6, P0 ;  /* 0x0000000602067208 */ /* 0x000fe40000000000 */
[----:B------:R-:W-:Y:S01]  /*910d0*/  FSEL R7, R3, R11, P0 ;  /* 0x0000000b03077208 */ /* 0x000fe20000000000 */
[----:B------:R-:W-:Y:S06]  /*910e0*/  BRA `(.L_x_21088) ;  /* 0x0000003c00647947 */ /* 0x000fec0003800000 */
.L_x_21079:
        /* <DEDUP_REMOVED lines=23> */
.L_x_21097:
[----:B------:R-:W-:Y:S05]  /*91260*/  BSYNC B3 ;  /* 0x0000000000037941 */ /* 0x000fea0003800000 */
.L_x_21096:
        /* <DEDUP_REMOVED lines=26> */
.L_x_21099:
[----:B------:R-:W-:Y:S05]  /*91410*/  BSYNC B3 ;  /* 0x0000000000037941 */ /* 0x000fea0003800000 */
.L_x_21098:
        /* <DEDUP_REMOVED lines=136> */
.L_x_21101:
[----:B------:R-:W-:Y:S05]  /*91ca0*/  BSYNC B0 ;  /* 0x0000000000007941 */ /* 0x000fea0003800000 */
.L_x_21100:
        /* <DEDUP_REMOVED lines=8> */
.L_x_21103:
[----:B------:R-:W-:Y:S05]  /*91d30*/  BSYNC B3 ;  /* 0x0000000000037941 */ /* 0x000fea0003800000 */
.L_x_21102:
        /* <DEDUP_REMOVED lines=82> */
.L_x_21105:
[----:B------:R-:W-:-:S04]  /*92260*/  ISETP.GE.AND P0, PT, R17, RZ, PT ;  /* 0x000000ff1100720c */ /* 0x000fc80003f06270 */
[----:B------:R-:W-:Y:S02]  /*92270*/  FSEL R6, RZ, 3.37028055040000000000e+12, P0 ;  /* 0x54442d18ff067808 */ /* 0x000fe40000000000 */
[----:B------:R-:W-:-:S07]  /*92280*/  FSEL R7, RZ, 2.1426990032196044922, P0 ;  /* 0x400921fbff077808 */ /* 0x000fce0000000000 */
.L_x_21106:
[----:B------:R-:W-:Y:S05]  /*92290*/  BSYNC B0 ;  /* 0x0000000000007941 */ /* 0x000fea0003800000 */
.L_x_21104:
[----:B------:R-:W-:Y:S01]  /*922a0*/  DADD R2, |R48|, |R50| ;  /* 0x0000000030027229 */ /* 0x000fe20000000632 */
[----:B------:R-:W-:Y:S01]  /*922b0*/  LOP3.LUT R11, R7, 0x80000000, R11, 0xb8, !PT ;  /* 0x80000000070b7812 */ /* 0x000fe200078eb80b */
[----:B------:R-:W-:-:S06]  /*922c0*/  DADD R18, R18, 1 ;  /* 0x3ff0000012127429 */ /* 0x000fcc0000000000 */
[----:B------:R-:W-:-:S06]  /*922d0*/  DSETP.GTU.AND P0, PT, |R2|, +INF , PT ;  /* 0x7ff000000200742a */ /* 0x000fcc0003f0c200 */
[----:B------:R-:W-:Y:S02]  /*922e0*/  FSEL R6, R2, R6, P0 ;  /* 0x0000000602067208 */ /* 0x000fe40000000000 */
[----:B------:R-:W-:Y:S01]  /*922f0*/  FSEL R7, R3, R11, P0 ;  /* 0x0000000b03077208 */ /* 0x000fe20000000000 */
[----:B------:R-:W-:Y:S06]  /*92300*/  BRA `(.L_x_21088) ;  /* 0x0000002800dc7947 */ /* 0x000fec0003800000 */
.L_x_21078:
        /* <DEDUP_REMOVED lines=108> */
.L_x_21110:
[----:B------:R-:W-:Y:S05]  /*929d0*/  BSYNC B0 ;  /* 0x0000000000007941 */ /* 0x000fea0003800000 */
.L_x_21109:
        /* <DEDUP_REMOVED lines=8> */
.L_x_21112:
[----:B------:R-:W-:Y:S05]  /*92a60*/  BSYNC B3 ;  /* 0x0000000000037941 */ /* 0x000fea0003800000 */
.L_x_21111:
        /* <DEDUP_REMOVED lines=73> */
.L_x_21114:
[----:B------:R-:W-:Y:S05]  /*92f00*/  BSYNC B0 ;  /* 0x0000000000007941 */ /* 0x000fea0003800000 */
.L_x_21113:
[----:B------:R-:W-:Y:S01]  /*92f10*/  LOP3.LUT R3, R7, 0x80000000, R51, 0xb8, !PT ;  /* 0x8000000007037812 */ /* 0x000fe200078eb833 */
[----:B------:R-:W-:Y:S01]  /*92f20*/  DMUL R18, R18, 0.5 ;  /* 0x3fe0000012127828 */ /* 0x000fe20000000000 */
[----:B------:R-:W-:Y:S02]  /*92f30*/  FSEL R6, R4, R6, P0 ;  /* 0x0000000604067208 */ /* 0x000fe40000000000 */
[----:B------:R-:W-:Y:S01]  /*92f40*/  FSEL R7, R5, R3, P0 ;  /* 0x0000000305077208 */ /* 0x000fe20000000000 */
[----:B------:R-:W-:Y:S07]  /*92f50*/  BRA `(.L_x_21088) ;  /* 0x0000001c00c87947 */ /* 0x000fee0003800000 */
.L_x_21108:
        /* <DEDUP_REMOVED lines=135> */
.L_x_21116:
[----:B------:R-:W-:Y:S05]  /*937d0*/  BSYNC B0 ;  /* 0x0000000000007941 */ /* 0x000fea0003800000 */
.L_x_21115:
        /* <DEDUP_REMOVED lines=8> */
.L_x_21118:
[----:B------:R-:W-:Y:S05]  /*93860*/  BSYNC B3 ;  /* 0x0000000000037941 */ /* 0x000fea0003800000 */
.L_x_21117:
        /* <DEDUP_REMOVED lines=73> */
.L_x_21120:
[----:B------:R-:W-:Y:S05]  /*93d00*/  BSYNC B0 ;  /* 0x0000000000007941 */ /* 0x000fea0003800000 */
.L_x_21119:
[----:B------:R-:W-:Y:S02]  /*93d10*/  LOP3.LUT R3, R7, 0x80000000, R51, 0xb8, !PT ;  /* 0x8000000007037812 */ /* 0x000fe400078eb833 */
[----:B------:R-:W-:Y:S02]  /*93d20*/  FSEL R6, R4, R6, P1 ;  /* 0x0000000604067208 */ /* 0x000fe40000800000 */
[----:B------:R-:W-:Y:S01]  /*93d30*/  FSEL R7, R5, R3, P1 ;  /* 0x0000000305077208 */ /* 0x000fe20000800000 */
[----:B------:R-:W-:Y:S06]  /*93d40*/  BRA `(.L_x_21088) ;  /* 0x00000010004c7947 */ /* 0x000fec0003800000 */
.L_x_21107:
        /* <DEDUP_REMOVED lines=23> */
.L_x_21122:
[----:B------:R-:W-:Y:S05]  /*93ec0*/  BSYNC B3 ;  /* 0x0000000000037941 */ /* 0x000fea0003800000 */
.L_x_21121:
        /* <DEDUP_REMOVED lines=26> */
.L_x_21124:
[----:B------:R-:W-:Y:S05]  /*94070*/  BSYNC B3 ;  /* 0x0000000000037941 */ /* 0x000fea0003800000 */
.L_x_21123:
        /* <DEDUP_REMOVED lines=136> */
.L_x_21126:
[----:B------:R-:W-:Y:S05]  /*94900*/  BSYNC B0 ;  /* 0x0000000000007941 */ /* 0x000fea0003800000 */
.L_x_21125:
        /* <DEDUP_REMOVED lines=8> */
.L_x_21128:
[----:B------:R-:W-:Y:S05]  /*94990*/  BSYNC B3 ;  /* 0x0000000000037941 */ /* 0x000fea0003800000 */
.L_x_21127:
        /* <DEDUP_REMOVED lines=74> */
.L_x_21130:
[----:B------:R-:W-:Y:S05]  /*94e40*/  BSYNC B0 ;  /* 0x0000000000007941 */ /* 0x000fea0003800000 */
.L_x_21129:
[----:B------:R-:W-:Y:S02]  /*94e50*/  LOP3.LUT R3, R7, 0x80000000, R51, 0xb8, !PT ;  /* 0x8000000007037812 */ /* 0x000fe400078eb833 */
[----:B------:R-:W-:Y:S02]  /*94e60*/  FSEL R6, R4, R6, P1 ;  /* 0x0000000604067208 */ /* 0x000fe40000800000 */
[----:B------:R-:W-:-:S07]  /*94e70*/  FSEL R7, R5, R3, P1 ;  /* 0x0000000305077208 */ /* 0x000fce0000800000 */
.L_x_21088:
[----:B------:R-:W-:Y:S05]  /*94e80*/  BSYNC B2 ;  /* 0x0000000000027941 */ /* 0x000fea0003800000 */
.L_x_21077:
[----:B------:R-:W-:Y:S01]  /*94e90*/  UMOV UR4, 0xfefa39ef ;  /* 0xfefa39ef00047882 */ /* 0x000fe20000000000 */
[----:B------:R-:W-:Y:S02]  /*94ea0*/  UMOV UR5, 0x3fe62e42 ;  /* 0x3fe62e4200057882 */ /* 0x000fe40000000000 */
[----:B------:R-:W-:Y:S01]  /*94eb0*/  DADD R16, R18, UR4 ;  /* 0x0000000412107e29 */ /* 0x000fe20008000000 */
[----:B------:R-:W-:Y:S01]  /*94ec0*/  LOP3.LUT R19, R7, 0x80000000, R51, 0xb8, !PT ;  /* 0x8000000007137812 */ /* 0x000fe200078eb833 */
[----:B------:R-:W-:-:S08]  /*94ed0*/  IMAD.MOV.U32 R18, RZ, RZ, R6 ;  /* 0x000000ffff127224 */ /* 0x000fd000078e0006 */
[----:B------:R-:W-:Y:S01]  /*94ee0*/  LOP3.LUT R17, R17, 0x80000000, R49, 0xb8, !PT ;  /* 0x8000000011117812 */ /* 0x000fe200078eb831 */
[----:B------:R-:W-:Y:S06]  /*94ef0*/  BRA `(.L_x_20998) ;  /* 0x00000000004c7947 */ /* 0x000fec0003800000 */
.L_x_20999:
        /* <DEDUP_REMOVED lines=19> */
.L_x_20998:
[----:B------:R-:W-:Y:S05]  /*95030*/  BSYNC B1 ;  /* 0x0000000000017941 */ /* 0x000fea0003800000 */
.L_x_20997:
        /* <DEDUP_REMOVED lines=154> */
.L_x_21138:
[----:B------:R-:W-:Y:S05]  /*959e0*/  BSYNC B3 ;  /* 0x0000000000037941 */ /* 0x000fea0003800000 */
.L_x_21137:
        /* <DEDUP_REMOVED lines=82> */
.L_x_21136:
        /* <DEDUP_REMOVED lines=36> */
.L_x_21146:
[----:B------:R-:W-:Y:S05]  /*96150*/  BSYNC B4 ;  /* 0x0000000000047941 */ /* 0x000fea0003800000 */
.L_x_21145:
[----:B------:R-:W-:Y:S02]  /*96160*/  IMAD.MOV.U32 R44, RZ, RZ, R2 ;  /* 0x000000ffff2c7224 */ /* 0x000fe400078e0002 */
[----:B------:R-:W-:Y:S01]  /*96170*/  IMAD.MOV.U32 R45, RZ, RZ, R3 ;  /* 0x000000ffff2d7224 */ /* 0x000fe200078e0003 */
[----:B------:R-:W-:Y:S06]  /*96180*/  BRA `(.L_x_21144) ;  /* 0x0000000000047947 */ /* 0x000fec0003800000 */
.L_x_21143:
[----:B------:R-:W-:-:S11]  /*96190*/  DADD R44, -R68, R66 ;  /* 0x00000000442c7229 */ /* 0x000fd60000000142 */
.L_x_21144:
[----:B------:R-:W-:Y:S05]  /*961a0*/  BSYNC B3 ;  /* 0x0000000000037941 */ /* 0x000fea0003800000 */
.L_x_21142:
        /* <DEDUP_REMOVED lines=31> */
.L_x_21151:
[----:B------:R-:W-:Y:S05]  /*963a0*/  BSYNC B4 ;  /* 0x0000000000047941 */ /* 0x000fea0003800000 */
.L_x_21150:
[----:B------:R-:W-:Y:S05]  /*963b0*/  BRA `(.L_x_21149) ;  /* 0x0000000000047947 */ /* 0x000fea0003800000 */
.L_x_21148:
[----:B------:R-:W-:-:S11]  /*963c0*/  DADD R2, R62, -R8 ;  /* 0x000000003e027229 */ /* 0x000fd60000000808 */
.L_x_21149:
[----:B------:R-:W-:Y:S05]  /*963d0*/  BSYNC B3 ;  /* 0x0000000000037941 */ /* 0x000fea0003800000 */
.L_x_21147:
        /* <DEDUP_REMOVED lines=30> */
.L_x_21153:
[----:B------:R-:W-:Y:S05]  /*965c0*/  BSYNC B3 ;  /* 0x0000000000037941 */ /* 0x000fea0003800000 */
.L_x_21152:
        /* <DEDUP_REMOVED lines=86> */
.L_x_21154:
        /* <DEDUP_REMOVED lines=22> */
.L_x_21156:
[----:B------:R-:W-:Y:S05]  /*96c90*/  BSYNC B3 ;  /* 0x0000000000037941 */ /* 0x000fea0003800000 */
.L_x_21155:
        /* <DEDUP_REMOVED lines=30> */
.L_x_21141:
        /* <DEDUP_REMOVED lines=26> */
.L_x_21159:
[----:B------:R-:W-:Y:S05]  /*97020*/  BSYNC B3 ;  /* 0x0000000000037941 */ /* 0x000fea0003800000 */
.L_x_21158:
        /* <DEDUP_REMOVED lines=27> */
.L_x_21162:
[----:B------:R-:W-:Y:S05]  /*971e0*/  BSYNC B3 ;  /* 0x0000000000037941 */ /* 0x000fea0003800000 */
.L_x_21161:
        /* <DEDUP_REMOVED lines=30> */
.L_x_21160:
        /* <DEDUP_REMOVED lines=76> */
.L_x_21163:
[----:B------:R-:W-:Y:S01]  /*97890*/  IMAD.MOV.U32 R2, RZ, RZ, 0x0 ;  /* 0x00000000ff027424 */ /* 0x000fe200078e00ff */
[----:B------:R-:W-:Y:S01]  /*978a0*/  FSETP.NEU.FTZ.AND P0, PT, R5, RZ, PT ;  /* 0x000000ff0500720b */ /* 0x000fe20003f1d000 */
[----:B------:R-:W-:-:S06]  /*978b0*/  IMAD.MOV.U32 R3, RZ, RZ, 0x7ff00000 ;  /* 0x7ff00000ff037424 */ /* 0x000fcc00078e00ff */
[----:B------:R-:W-:-:S10]  /*978c0*/  DFMA R2, R4, R2, +INF ;  /* 0x7ff000000402742b */ /* 0x000fd40000000002 */
[----:B------:R-:W-:Y:S02]  /*978d0*/  FSEL R44, R2, RZ, P0 ;  /* 0x000000ff022c7208 */ /* 0x000fe40000000000 */
[----:B------:R-:W-:Y:S01]  /*978e0*/  FSEL R45, R3, -QNAN , P0 ;  /* 0xfff00000032d7808 */ /* 0x000fe20000000000 */
[----:B------:R-:W-:Y:S06]  /*978f0*/  BRA `(.L_x_21139) ;  /* 0x0000000400407947 */ /* 0x000fec0003800000 */
.L_x_21157:
        /* <DEDUP_REMOVED lines=26> */
.L_x_21165:
[----:B------:R-:W-:Y:S05]  /*97aa0*/  BSYNC B3 ;  /* 0x0000000000037941 */ /* 0x000fea0003800000 */
.L_x_21164:
        /* <DEDUP_REMOVED lines=21> */
.L_x_21167:
[----:B------:R-:W-:Y:S05]  /*97c00*/  BSYNC B3 ;  /* 0x0000000000037941 */ /* 0x000fea0003800000 */
.L_x_21166:
[----:B------:R-:W-:Y:S01]  /*97c10*/  MOV R44, R2 ;  /* 0x00000002002c7202 */ /* 0x000fe20000000f00 */
[----:B------:R-:W-:Y:S01]  /*97c20*/  IMAD.MOV.U32 R45, RZ, RZ, R3 ;  /* 0x000000ffff2d7224 */ /* 0x000fe200078e0003 */
[----:B------:R-:W-:Y:S06]  /*97c30*/  BRA `(.L_x_21139) ;  /* 0x0000000000707947 */ /* 0x000fec0003800000 */
.L_x_21140:
        /* <DEDUP_REMOVED lines=25> */
.L_x_21169:
[----:B------:R-:W-:Y:S05]  /*97dd0*/  BSYNC B3 ;  /* 0x0000000000037941 */ /* 0x000fea0003800000 */
.L_x_21168:
[----:B------:R-:W-:Y:S01]  /*97de0*/  IMAD.MOV.U32 R44, RZ, RZ, R4 ;  /* 0x000000ffff2c7224 */ /* 0x000fe200078e0004 */
[----:B------:R-:W-:-:S07]  /*97df0*/  MOV R45, R5 ;  /* 0x00000005002d7202 */ /* 0x000fce0000000f00 */
.L_x_21139:
[----:B------:R-:W-:Y:S05]  /*97e00*/  BSYNC B2 ;  /* 0x0000000000027941 */ /* 0x000fea0003800000 */
.L_x_21135:
        /* <DEDUP_REMOVED lines=25> */
.L_x_21174:
[----:B------:R-:W-:Y:S05]  /*97fa0*/  BSYNC B4 ;  /* 0x0000000000047941 */ /* 0x000fea0003800000 */
.L_x_21173:
        /* <DEDUP_REMOVED lines=49> */
.L_x_21176:
        /* <DEDUP_REMOVED lines=71> */
.L_x_21175:
        /* <DEDUP_REMOVED lines=37> */
.L_x_21185:
[----:B------:R-:W-:Y:S05]  /*98980*/  BSYNC B6 ;  /* 0x0000000000067941 */ /* 0x000fea0003800000 */
.L_x_21184:
[----:B------:R-:W-:Y:S02]  /*98990*/  IMAD.MOV.U32 R74, RZ, RZ, R2 ;  /* 0x000000ffff4a7224 */ /* 0x000fe400078e0002 */
[----:B------:R-:W-:Y:S01]  /*989a0*/  IMAD.MOV.U32 R75, RZ, RZ, R3 ;  /* 0x000000ffff4b7224 */ /* 0x000fe200078e0003 */
[----:B------:R-:W-:Y:S06]  /*989b0*/  BRA `(.L_x_21183) ;  /* 0x0000000000047947 */ /* 0x000fec0003800000 */
.L_x_21182:
[----:B------:R-:W-:-:S11]  /*989c0*/  DADD R74, -R68, R66 ;  /* 0x00000000444a7229 */ /* 0x000fd60000000142 */
.L_x_21183:
[----:B------:R-:W-:Y:S05]  /*989d0*/  BSYNC B5 ;  /* 0x0000000000057941 */ /* 0x000fea0003800000 */
.L_x_21181:
        /* <DEDUP_REMOVED lines=28> */
.L_x_21190:
[----:B------:R-:W-:Y:S05]  /*98ba0*/  BSYNC B6 ;  /* 0x0000000000067941 */ /* 0x000fea0003800000 */
.L_x_21189:
[----:B------:R-:W-:Y:S02]  /*98bb0*/  IMAD.MOV.U32 R50, RZ, RZ, R2 ;  /* 0x000000ffff327224 */ /* 0x000fe400078e0002 */
[----:B------:R-:W-:Y:S01]  /*98bc0*/  IMAD.MOV.U32 R51, RZ, RZ, R3 ;  /* 0x000000ffff337224 */ /* 0x000fe200078e0003 */
[----:B------:R-:W-:Y:S06]  /*98bd0*/  BRA `(.L_x_21188) ;  /* 0x0000000000047947 */ /* 0x000fec0003800000 */
.L_x_21187:
[----:B------:R-:W-:-:S11]  /*98be0*/  DADD R50, -R64, R62 ;  /* 0x0000000040327229 */ /* 0x000fd6000000013e */
.L_x_21188:
[----:B------:R-:W-:Y:S05]  /*98bf0*/  BSYNC B5 ;  /* 0x0000000000057941 */ /* 0x000fea0003800000 */
.L_x_21186:
        /* <DEDUP_REMOVED lines=30> */
.L_x_21192:
[----:B------:R-:W-:Y:S05]  /*98de0*/  BSYNC B5 ;  /* 0x0000000000057941 */ /* 0x000fea0003800000 */
.L_x_21191:
[----:B------:R-:W-:Y:S02]  /*98df0*/  IMAD.MOV.U32 R50, RZ, RZ, R4 ;  /* 0x000000ffff327224 */ /* 0x000fe400078e0004 */
[----:B------:R-:W-:Y:S01]  /*98e00*/  IMAD.MOV.U32 R51, RZ, RZ, R5 ;  /* 0x000000ffff337224 */ /* 0x000fe200078e0005 */
[----:B------:R-:W-:Y:S06]  /*98e10*/  BRA `(.L_x_21193) ;  /* 0x0000000800607947 */ /* 0x000fec0003800000 */
.L_x_21180:
        /* <DEDUP_REMOVED lines=30> */
.L_x_21196:
[----:B------:R-:W-:Y:S05]  /*99000*/  BSYNC B5 ;  /* 0x0000000000057941 */ /* 0x000fea0003800000 */
.L_x_21195:
[----:B------:R-:W-:Y:S02]  /*99010*/  IMAD.MOV.U32 R50, RZ, RZ, R4 ;  /* 0x000000ffff327224 */ /* 0x000fe400078e0004 */
[----:B------:R-:W-:Y:S01]  /*99020*/  IMAD.MOV.U32 R51, RZ, RZ, R5 ;  /* 0x000000ffff337224 */ /* 0x000fe200078e0005 */
[----:B------:R-:W-:Y:S06]  /*99030*/  BRA `(.L_x_21193) ;  /* 0x0000000400d87947 */ /* 0x000fec0003800000 */
.L_x_21194:
        /* <DEDUP_REMOVED lines=31> */
.L_x_21198:
[----:B------:R-:W-:Y:S05]  /*99230*/  BSYNC B5 ;  /* 0x0000000000057941 */ /* 0x000fea0003800000 */
.L_x_21197:
        /* <DEDUP_REMOVED lines=21> */
.L_x_21200:
[----:B------:R-:W-:Y:S05]  /*99390*/  BSYNC B5 ;  /* 0x0000000000057941 */ /* 0x000fea0003800000 */
.L_x_21199:
[----:B------:R-:W-:Y:S01]  /*993a0*/  DMUL R48, R48, 8.11296384146066816958e+31 ;  /* 0x4690000030307828 */ /* 0x000fe20000000000 */
[----:B------:R-:W-:Y:S02]  /*993b0*/  IMAD.MOV.U32 R50, RZ, RZ, R2 ;  /* 0x000000ffff327224 */ /* 0x000fe400078e0002 */
[----:B------:R-:W-:Y:S01]  /*993c0*/  IMAD.MOV.U32 R51, RZ, RZ, R3 ;  /* 0x000000ffff337224 */ /* 0x000fe200078e0003 */
[----:B------:R-:W-:Y:S07]  /*993d0*/  BRA `(.L_x_21193) ;  /* 0x0000000000f07947 */ /* 0x000fee0003800000 */
.L_x_21179:
        /* <DEDUP_REMOVED lines=27> */
.L_x_21202:
[----:B------:R-:W-:Y:S05]  /*99590*/  BSYNC B5 ;  /* 0x0000000000057941 */ /* 0x000fea0003800000 */
.L_x_21201:
        /* <DEDUP_REMOVED lines=30> */
.L_x_21204:
[----:B------:R-:W-:Y:S05]  /*99780*/  BSYNC B5 ;  /* 0x0000000000057941 */ /* 0x000fea0003800000 */
.L_x_21203:
[----:B------:R-:W-:-:S11]  /*99790*/  DMUL R50, R4, R56 ;  /* 0x0000003804327228 */ /* 0x000fd60000000000 */
.L_x_21193:
[----:B------:R-:W-:Y:S05]  /*997a0*/  BSYNC B4 ;  /* 0x0000000000047941 */ /* 0x000fea0003800000 */
.L_x_21178:
[----:B------:R-:W-:Y:S05]  /*997b0*/  BRA `(.L_x_21205) ;  /* 0x0000000000087947 */ /* 0x000fea0003800000 */
.L_x_21172:
[----:B------:R-:W-:Y:S02]  /*997c0*/  DMUL R50, R46, 9.00719925474099200000e+15 ;  /* 0x434000002e327828 */ /* 0x000fe40000000000 */
[----:B------:R-:W-:-:S11]  /*997d0*/  DMUL R48, R48, 9.00719925474099200000e+15 ;  /* 0x4340000030307828 */ /* 0x000fd60000000000 */
.L_x_21205:
[----:B------:R-:W-:Y:S05]  /*997e0*/  BSYNC B2 ;  /* 0x0000000000027941 */ /* 0x000fea0003800000 */
.L_x_21171:
        /* <DEDUP_REMOVED lines=28> */
.L_x_21207:
[----:B------:R-:W-:Y:S05]  /*999b0*/  BSYNC B2 ;  /* 0x0000000000027941 */ /* 0x000fea0003800000 */
.L_x_21206:
        /* <DEDUP_REMOVED lines=82> */
.L_x_21209:
[----:B------:R-:W-:Y:S02]  /*99ee0*/  FSEL R2, RZ, 3.37028055040000000000e+12, P1 ;  /* 0x54442d18ff027808 */ /* 0x000fe40000800000 */
[----:B------:R-:W-:-:S07]  /*99ef0*/  FSEL R3, RZ, 2.1426990032196044922, P1 ;  /* 0x400921fbff037808 */ /* 0x000fce0000800000 */
.L_x_21210:
[----:B------:R-:W-:Y:S05]  /*99f00*/  BSYNC B0 ;  /* 0x0000000000007941 */ /* 0x000fea0003800000 */
.L_x_21208:
[----:B------:R-:W-:Y:S01]  /*99f10*/  DADD R50, |R50|, |R48| ;  /* 0x0000000032327229 */ /* 0x000fe20000000630 */
[----:B------:R-:W-:-:S07]  /*99f20*/  LOP3.LUT R49, R3, 0x80000000, R49, 0xb8, !PT ;  /* 0x8000000003317812 */ /* 0x000fce00078eb831 */
[----:B------:R-:W-:-:S06]  /*99f30*/  DSETP.GTU.AND P0, PT, |R50|, +INF , PT ;  /* 0x7ff000003200742a */ /* 0x000fcc0003f0c200 */
[----:B------:R-:W-:Y:S02]  /*99f40*/  FSEL R2, R50, R2, P0 ;  /* 0x0000000232027208 */ /* 0x000fe40000000000 */
[----:B------:R-:W-:-:S07]  /*99f50*/  FSEL R3, R51, R49, P0 ;  /* 0x0000003133037208 */ /* 0x000fce0000000000 */
.L_x_21177:
[----:B------:R-:W-:Y:S05]  /*99f60*/  BSYNC B3 ;  /* 0x0000000000037941 */ /* 0x000fea0003800000 */
.L_x_21170:
[----:B------:R-:W-:Y:S01]  /*99f70*/  LOP3.LUT R47, R3, 0x80000000, R15, 0xb8, !PT ;  /* 0x80000000032f7812 */ /* 0x000fe200078eb80f */
[----:B------:R-:W-:Y:S01]  /*99f80*/  IMAD.MOV.U32 R46, RZ, RZ, R2 ;  /* 0x000000ffff2e7224 */ /* 0x000fe200078e0002 */
[----:B------:R-:W-:Y:S01]  /*99f90*/  LOP3.LUT R45, R45, 0x80000000, R13, 0xb8, !PT ;  /* 0x800000002d2d7812 */ /* 0x000fe200078eb80d */
[----:B------:R-:W-:Y:S06]  /*99fa0*/  BRA `(.L_x_21132) ;  /* 0x0000005800e87947 */ /* 0x000fec0003800000 */
.L_x_21134:
        /* <DEDUP_REMOVED lines=113> */
.L_x_21216:
[----:B------:R-:W-:Y:S05]  /*9a6c0*/  BSYNC B0 ;  /* 0x0000000000007941 */ /* 0x000fea0003800000 */
.L_x_21215:
        /* <DEDUP_REMOVED lines=8> */
.L_x_21218:
[----:B------:R-:W-:Y:S05]  /*9a750*/  BSYNC B3 ;  /* 0x0000000000037941 */ /* 0x000fea0003800000 */
.L_x_21217:
        /* <DEDUP_REMOVED lines=82> */
.L_x_21220:
[----:B------:R-:W-:-:S04]  /*9ac80*/  ISETP.GE.AND P0, PT, R47, RZ, PT ;  /* 0x000000ff2f00720c */ /* 0x000fc80003f06270 */
[----:B------:R-:W-:Y:S02]  /*9ac90*/  FSEL R6, RZ, 3.37028055040000000000e+12, P0 ;  /* 0x54442d18ff067808 */ /* 0x000fe40000000000 */
[----:B------:R-:W-:-:S07]  /*9aca0*/  FSEL R7, RZ, 2.1426990032196044922, P0 ;  /* 0x400921fbff077808 */ /* 0x000fce0000000000 */
.L_x_21221:
[----:B------:R-:W-:Y:S05]  /*9acb0*/  BSYNC B0 ;  /* 0x0000000000007941 */ /* 0x000fea0003800000 */
.L_x_21219:
[----:B------:R-:W-:Y:S01]  /*9acc0*/  DADD R2, |R12|, |R14| ;  /* 0x000000000c027229 */ /* 0x000fe2000000060e */
[----:B------:R-:W-:Y:S01]  /*9acd0*/  LOP3.LUT R45, R7, 0x80000000, R45, 0xb8, !PT ;  /* 0x80000000072d7812 */ /* 0x000fe200078eb82d */
[----:B------:R-:W-:-:S06]  /*9ace0*/  DMUL R62, R62, 0.5 ;  /* 0x3fe000003e3e7828 */ /* 0x000fcc0000000000 */
[----:B------:R-:W-:-:S06]  /*9acf0*/  DSETP.GTU.AND P0, PT, |R2|, +INF , PT ;  /* 0x7ff000000200742a */ /* 0x000fcc0003f0c200 */
[----:B------:R-:W-:Y:S02]  /*9ad00*/  FSEL R6, R2, R6, P0 ;  /* 0x0000000602067208 */ /* 0x000fe40000000000 */
[----:B------:R-:W-:Y:S01]  /*9ad10*/  FSEL R7, R3, R45, P0 ;  /* 0x0000002d03077208 */ /* 0x000fe20000000000 */
[----:B------:R-:W-:Y:S06]  /*9ad20*/  BRA `(.L_x_21222) ;  /* 0x0000004c00187947 */ /* 0x000fec0003800000 */
.L_x_21214:
        /* <DEDUP_REMOVED lines=135> */
.L_x_21224:
[----:B------:R-:W-:Y:S05]  /*9b5a0*/  BSYNC B0 ;  /* 0x0000000000007941 */ /* 0x000fea0003800000 */
.L_x_21223:
        /* <DEDUP_REMOVED lines=8> */
.L_x_21226:
[----:B------:R-:W-:Y:S05]  /*9b630*/  BSYNC B3 ;  /* 0x0000000000037941 */ /* 0x000fea0003800000 */
.L_x_21225:
        /* <DEDUP_REMOVED lines=82> */
.L_x_21228:
[----:B------:R-:W-:-:S04]  /*9bb60*/  ISETP.GE.AND P0, PT, R47, RZ, PT ;  /* 0x000000ff2f00720c */ /* 0x000fc80003f06270 */
[----:B------:R-:W-:Y:S02]  /*9bb70*/  FSEL R6, RZ, 3.37028055040000000000e+12, P0 ;  /* 0x54442d18ff067808 */ /* 0x000fe40000000000 */
[----:B------:R-:W-:-:S07]  /*9bb80*/  FSEL R7, RZ, 2.1426990032196044922, P0 ;  /* 0x400921fbff077808 */ /* 0x000fce0000000000 */
.L_x_21229:
[----:B------:R-:W-:Y:S05]  /*9bb90*/  BSYNC B0 ;  /* 0x0000000000007941 */ /* 0x000fea0003800000 */
.L_x_21227:
[----:B------:R-:W-:Y:S01]  /*9bba0*/  DADD R2, |R12|, |R14| ;  /* 0x000000000c027229 */ /* 0x000fe2000000060e */
[----:B------:R-:W-:-:S07]  /*9bbb0*/  LOP3.LUT R45, R7, 0x80000000, R45, 0xb8, !PT ;  /* 0x80000000072d7812 */ /* 0x000fce00078eb82d */
[----:B------:R-:W-:-:S06]  /*9bbc0*/  DSETP.GTU.AND P0, PT, |R2|, +INF , PT ;  /* 0x7ff000000200742a */ /* 0x000fcc0003f0c200 */
[----:B------:R-:W-:Y:S02]  /*9bbd0*/  FSEL R6, R2, R6, P0 ;  /* 0x0000000602067208 */ /* 0x000fe40000000000 */
[----:B------:R-:W-:Y:S01]  /*9bbe0*/  FSEL R7, R3, R45, P0 ;  /* 0x0000002d03077208 */ /* 0x000fe20000000000 */
[----:B------:R-:W-:Y:S06]  /*9bbf0*/  BRA `(.L_x_21222) ;  /* 0x0000003c00647947 */ /* 0x000fec0003800000 */
.L_x_21213:
        /* <DEDUP_REMOVED lines=23> */
.L_x_21231:
[----:B------:R-:W-:Y:S05]  /*9bd70*/  BSYNC B3 ;  /* 0x0000000000037941 */ /* 0x000fea0003800000 */
.L_x_21230:
        /* <DEDUP_REMOVED lines=26> */
.L_x_21233:
[----:B------:R-:W-:Y:S05]  /*9bf20*/  BSYNC B3 ;  /* 0x0000000000037941 */ /* 0x000fea0003800000 */
.L_x_21232:
        /* <DEDUP_REMOVED lines=136> */
.L_x_21235:
[----:B------:R-:W-:Y:S05]  /*9c7b0*/  BSYNC B0 ;  /* 0x0000000000007941 */ /* 0x000fea0003800000 */
.L_x_21234:
        /* <DEDUP_REMOVED lines=8> */
.L_x_21237:
[----:B------:R-:W-:Y:S05]  /*9c840*/  BSYNC B3 ;  /* 0x0000000000037941 */ /* 0x000fea0003800000 */
.L_x_21236:
        /* <DEDUP_REMOVED lines=82> */
.L_x_21239:
[----:B------:R-:W-:-:S04]  /*9cd70*/  ISETP.GE.AND P0, PT, R47, RZ, PT ;  /* 0x000000ff2f00720c */ /* 0x000fc80003f06270 */
[----:B------:R-:W-:Y:S02]  /*9cd80*/  FSEL R6, RZ, 3.37028055040000000000e+12, P0 ;  /* 0x54442d18ff067808 */ /* 0x000fe40000000000 */
[----:B------:R-:W-:-:S07]  /*9cd90*/  FSEL R7, RZ, 2.1426990032196044922, P0 ;  /* 0x400921fbff077808 */ /* 0x000fce0000000000 */
.L_x_21240:
[----:B------:R-:W-:Y:S05]  /*9cda0*/  BSYNC B0 ;  /* 0x0000000000007941 */ /* 0x000fea0003800000 */
.L_x_21238:
[----:B------:R-:W-:Y:S01]  /*9cdb0*/  DADD R2, |R12|, |R14| ;  /* 0x000000000c027229 */ /* 0x000fe2000000060e */
[----:B------:R-:W-:Y:S01]  /*9cdc0*/  LOP3.LUT R45, R7, 0x80000000, R45, 0xb8, !PT ;  /* 0x80000000072d7812 */ /* 0x000fe200078eb82d */
[----:B------:R-:W-:-:S06]  /*9cdd0*/  DADD R62, R62, 1 ;  /* 0x3ff000003e3e7429 */ /* 0x000fcc0000000000 */
[----:B------:R-:W-:-:S06]  /*9cde0*/  DSETP.GTU.AND P0, PT, |R2|, +INF , PT ;  /* 0x7ff000000200742a */ /* 0x000fcc0003f0c200 */
[----:B------:R-:W-:Y:S02]  /*9cdf0*/  FSEL R6, R2, R6, P0 ;  /* 0x0000000602067208 */ /* 0x000fe40000000000 */
[----:B------:R-:W-:Y:S01]  /*9ce00*/  FSEL R7, R3, R45, P0 ;  /* 0x0000002d03077208 */ /* 0x000fe20000000000 */
[----:B------:R-:W-:Y:S06]  /*9ce10*/  BRA `(.L_x_21222) ;  /* 0x0000002800dc7947 */ /* 0x000fec0003800000 */
.L_x_21212:
        /* <DEDUP_REMOVED lines=108> */
.L_x_21244:
[----:B------:R-:W-:Y:S05]  /*9d4e0*/  BSYNC B0 ;  /* 0x0000000000007941 */ /* 0x000fea0003800000 */
.L_x_21243:
        /* <DEDUP_REMOVED lines=8> */
.L_x_21246:
[----:B------:R-:W-:Y:S05]  /*9d570*/  BSYNC B3 ;  /* 0x0000000000037941 */ /* 0x000fea0003800000 */
.L_x_21245:
        /* <DEDUP_REMOVED lines=73> */
.L_x_21248:
[----:B------:R-:W-:Y:S05]  /*9da10*/  BSYNC B0 ;  /* 0x0000000000007941 */ /* 0x000fea0003800000 */
.L_x_21247:
[----:B------:R-:W-:Y:S01]  /*9da20*/  LOP3.LUT R3, R7, 0x80000000, R15, 0xb8, !PT ;  /* 0x8000000007037812 */ /* 0x000fe200078eb80f */
[----:B------:R-:W-:Y:S01]  /*9da30*/  DMUL R62, R62, 0.5 ;  /* 0x3fe000003e3e7828 */ /* 0x000fe20000000000 */
[----:B------:R-:W-:Y:S02]  /*9da40*/  FSEL R6, R4, R6, P0 ;  /* 0x0000000604067208 */ /* 0x000fe40000000000 */
[----:B------:R-:W-:Y:S01]  /*9da50*/  FSEL R7, R5, R3, P0 ;  /* 0x0000000305077208 */ /* 0x000fe20000000000 */
[----:B------:R-:W-:Y:S07]  /*9da60*/  BRA `(.L_x_21222) ;  /* 0x0000001c00c87947 */ /* 0x000fee0003800000 */
.L_x_21242:
        /* <DEDUP_REMOVED lines=135> */
.L_x_21250:
[----:B------:R-:W-:Y:S05]  /*9e2e0*/  BSYNC B0 ;  /* 0x0000000000007941 */ /* 0x000fea0003800000 */
.L_x_21249:
        /* <DEDUP_REMOVED lines=8> */
.L_x_21252:
[----:B------:R-:W-:Y:S05]  /*9e370*/  BSYNC B3 ;  /* 0x0000000000037941 */ /* 0x000fea0003800000 */
.L_x_21251:
        /* <DEDUP_REMOVED lines=73> */
.L_x_21254:
[----:B------:R-:W-:Y:S05]  /*9e810*/  BSYNC B0 ;  /* 0x0000000000007941 */ /* 0x000fea0003800000 */
.L_x_21253:
[----:B------:R-:W-:Y:S02]  /*9e820*/  LOP3.LUT R3, R7, 0x80000000, R15, 0xb8, !PT ;  /* 0x8000000007037812 */ /* 0x000fe400078eb80f */
[----:B------:R-:W-:Y:S02]  /*9e830*/  FSEL R6, R4, R6, P1 ;  /* 0x0000000604067208 */ /* 0x000fe40000800000 */
[----:B------:R-:W-:Y:S01]  /*9e840*/  FSEL R7, R5, R3, P1 ;  /* 0x0000000305077208 */ /* 0x000fe20000800000 */
[----:B------:R-:W-:Y:S06]  /*9e850*/  BRA `(.L_x_21222) ;  /* 0x00000010004c7947 */ /* 0x000fec0003800000 */
.L_x_21241:
        /* <DEDUP_REMOVED lines=23> */
.L_x_21256:
[----:B------:R-:W-:Y:S05]  /*9e9d0*/  BSYNC B3 ;  /* 0x0000000000037941 */ /* 0x000fea0003800000 */
.L_x_21255:
        /* <DEDUP_REMOVED lines=26> */
.L_x_21258:
[----:B------:R-:W-:Y:S05]  /*9eb80*/  BSYNC B3 ;  /* 0x0000000000037941 */ /* 0x000fea0003800000 */
.L_x_21257:
        /* <DEDUP_REMOVED lines=136> */
.L_x_21260:
[----:B------:R-:W-:Y:S05]  /*9f410*/  BSYNC B0 ;  /* 0x0000000000007941 */ /* 0x000fea0003800000 */
.L_x_21259:
        /* <DEDUP_REMOVED lines=8> */
.L_x_21262:
[----:B------:R-:W-:Y:S05]  /*9f4a0*/  BSYNC B3 ;  /* 0x0000000000037941 */ /* 0x000fea0003800000 */
.L_x_21261:
        /* <DEDUP_REMOVED lines=74> */
.L_x_21264:
[----:B------:R-:W-:Y:S05]  /*9f950*/  BSYNC B0 ;  /* 0x0000000000007941 */ /* 0x000fea0003800000 */
.L_x_21263:
[----:B------:R-:W-:Y:S02]  /*9f960*/  LOP3.LUT R3, R7, 0x80000000, R15, 0xb8, !PT ;  /* 0x8000000007037812 */ /* 0x000fe400078eb80f */
[----:B------:R-:W-:Y:S02]  /*9f970*/  FSEL R6, R4, R6, P1 ;  /* 0x0000000604067208 */ /* 0x000fe40000800000 */
[----:B------:R-:W-:-:S07]  /*9f980*/  FSEL R7, R5, R3, P1 ;  /* 0x0000000305077208 */ /* 0x000fce0000800000 */
.L_x_21222:
[----:B------:R-:W-:Y:S05]  /*9f990*/  BSYNC B2 ;  /* 0x0000000000027941 */ /* 0x000fea0003800000 */
.L_x_21211:
        /* <DEDUP_REMOVED lines=8> */
.L_x_21133:
        /* <DEDUP_REMOVED lines=19> */
.L_x_21132:
[----:B------:R-:W-:Y:S05]  /*9fb50*/  BSYNC B1 ;  /* 0x0000000000017941 */ /* 0x000fea0003800000 */
.L_x_21131:
        /* <DEDUP_REMOVED lines=152> */
.L_x_21272:
[----:B------:R-:W-:Y:S05]  /*a04e0*/  BSYNC B3 ;  /* 0x0000000000037941 */ /* 0x000fea0003800000 */
.L_x_21271:
        /* <DEDUP_REMOVED lines=82> */
.L_x_21270:
        /* <DEDUP_REMOVED lines=36> */
.L_x_21280:
[----:B------:R-:W-:Y:S05]  /*a0c50*/  BSYNC B4 ;  /* 0x0000000000047941 */ /* 0x000fea0003800000 */
.L_x_21279:
[----:B------:R-:W-:Y:S02]  /*a0c60*/  IMAD.MOV.U32 R48, RZ, RZ, R2 ;  /* 0x000000ffff307224 */ /* 0x000fe400078e0002 */
[----:B------:R-:W-:Y:S01]  /*a0c70*/  IMAD.MOV.U32 R49, RZ, RZ, R3 ;  /* 0x000000ffff317224 */ /* 0x000fe200078e0003 */
[----:B------:R-:W-:Y:S06]  /*a0c80*/  BRA `(.L_x_21278) ;  /* 0x0000000000047947 */ /* 0x000fec0003800000 */
.L_x_21277:
[----:B------:R-:W-:-:S11]  /*a0c90*/  DADD R48, -R66, R64 ;  /* 0x0000000042307229 */ /* 0x000fd60000000140 */
.L_x_21278:
[----:B------:R-:W-:Y:S05]  /*a0ca0*/  BSYNC B3 ;  /* 0x0000000000037941 */ /* 0x000fea0003800000 */
.L_x_21276:
        /* <DEDUP_REMOVED lines=31> */
.L_x_21285:
[----:B------:R-:W-:Y:S05]  /*a0ea0*/  BSYNC B4 ;  /* 0x0000000000047941 */ /* 0x000fea0003800000 */
.L_x_21284:
[----:B------:R-:W-:Y:S05]  /*a0eb0*/  BRA `(.L_x_21283) ;  /* 0x0000000000047947 */ /* 0x000fea0003800000 */
.L_x_21282:
[----:B------:R-:W-:-:S11]  /*a0ec0*/  DADD R2, R50, -R8 ;  /* 0x0000000032027229 */ /* 0x000fd60000000808 */
.L_x_21283:
[----:B------:R-:W-:Y:S05]  /*a0ed0*/  BSYNC B3 ;  /* 0x0000000000037941 */ /* 0x000fea0003800000 */
.L_x_21281:
        /* <DEDUP_REMOVED lines=30> */
.L_x_21287:
[----:B------:R-:W-:Y:S05]  /*a10c0*/  BSYNC B3 ;  /* 0x0000000000037941 */ /* 0x000fea0003800000 */
.L_x_21286:
        /* <DEDUP_REMOVED lines=86> */
.L_x_21288:
        /* <DEDUP_REMOVED lines=22> */
.L_x_21290:
[----:B------:R-:W-:Y:S05]  /*a1790*/  BSYNC B3 ;  /* 0x0000000000037941 */ /* 0x000fea0003800000 */
.L_x_21289:
        /* <DEDUP_REMOVED lines=30> */
.L_x_21275:
        /* <DEDUP_REMOVED lines=26> */
.L_x_21293:
[----:B------:R-:W-:Y:S05]  /*a1b20*/  BSYNC B3 ;  /* 0x0000000000037941 */ /* 0x000fea0003800000 */
.L_x_21292:
        /* <DEDUP_REMOVED lines=27> */
.L_x_21296:
[----:B------:R-:W-:Y:S05]  /*a1ce0*/  BSYNC B3 ;  /* 0x0000000000037941 */ /* 0x000fea0003800000 */
.L_x_21295:
        /* <DEDUP_REMOVED lines=30> */
.L_x_21294:
        /* <DEDUP_REMOVED lines=76> */
.L_x_21297:
[----:B------:R-:W-:Y:S01]  /*a2390*/  IMAD.MOV.U32 R2, RZ, RZ, 0x0 ;  /* 0x00000000ff027424 */ /* 0x000fe200078e00ff */
[----:B------:R-:W-:Y:S01]  /*a23a0*/  FSETP.NEU.FTZ.AND P0, PT, R5, RZ, PT ;  /* 0x000000ff0500720b */ /* 0x000fe20003f1d000 */
[----:B------:R-:W-:-:S06]  /*a23b0*/  IMAD.MOV.U32 R3, RZ, RZ, 0x7ff00000 ;  /* 0x7ff00000ff037424 */ /* 0x000fcc00078e00ff */
[----:B------:R-:W-:-:S10]  /*a23c0*/  DFMA R2, R4, R2, +INF ;  /* 0x7ff000000402742b */ /* 0x000fd40000000002 */
[----:B------:R-:W-:Y:S02]  /*a23d0*/  FSEL R48, R2, RZ, P0 ;  /* 0x000000ff02307208 */ /* 0x000fe40000000000 */
[----:B------:R-:W-:Y:S01]  /*a23e0*/  FSEL R49, R3, -QNAN , P0 ;  /* 0xfff0000003317808 */ /* 0x000fe20000000000 */
[----:B------:R-:W-:Y:S06]  /*a23f0*/  BRA `(.L_x_21273) ;  /* 0x0000000400447947 */ /* 0x000fec0003800000 */
.L_x_21291:
        /* <DEDUP_REMOVED lines=25> */
[----:B------:R-:W-:Y:S05]  /*a2590*/  CALL.REL.NOINC `($__internal_34_$__cuda_sm20_dsqrt_rn_f64_mediumpath_v1) ;  /* 0x0000008800c07944 */ /* 0x000fea0003c00000 */
[----:B------:R-:W-:-:S07]  /*a25a0*/  IMAD.MOV.U32 R5, RZ, RZ, R3 ;  /* 0x000000ffff057224 */ /* 0x000fce00078e0003 */
.L_x_21299:
[----:B------:R-:W-:Y:S05]  /*a25b0*/  BSYNC B3 ;  /* 0x0000000000037941 */ /* 0x000fea0003800000 */
.L_x_21298:
        /* <DEDUP_REMOVED lines=21> */
.L_x_21301:
[----:B------:R-:W-:Y:S05]  /*a2710*/  BSYNC B3 ;  /* 0x0000000000037941 */ /* 0x000fea0003800000 */
.L_x_21300:
[----:B------:R-:W-:Y:S02]  /*a2720*/  IMAD.MOV.U32 R48, RZ, RZ, R2 ;  /* 0x000000ffff307224 */ /* 0x000fe400078e0002 */
[----:B------:R-:W-:Y:S01]  /*a2730*/  IMAD.MOV.U32 R49, RZ, RZ, R3 ;  /* 0x000000ffff317224 */ /* 0x000fe200078e0003 */
[----:B------:R-:W-:Y:S06]  /*a2740*/  BRA `(.L_x_21273) ;  /* 0x0000000000707947 */ /* 0x000fec0003800000 */
.L_x_21274:
        /* <DEDUP_REMOVED lines=25> */
.L_x_21303:
[----:B------:R-:W-:Y:S05]  /*a28e0*/  BSYNC B3 ;  /* 0x0000000000037941 */ /* 0x000fea0003800000 */
.L_x_21302:
[----:B------:R-:W-:Y:S02]  /*a28f0*/  IMAD.MOV.U32 R48, RZ, RZ, R4 ;  /* 0x000000ffff307224 */ /* 0x000fe400078e0004 */
[----:B------:R-:W-:-:S07]  /*a2900*/  IMAD.MOV.U32 R49, RZ, RZ, R5 ;  /* 0x000000ffff317224 */ /* 0x000fce00078e0005 */
.L_x_21273:
[----:B------:R-:W-:Y:S05]  /*a2910*/  BSYNC B2 ;  /* 0x0000000000027941 */ /* 0x000fea0003800000 */
.L_x_21269:
        /* <DEDUP_REMOVED lines=25> */
.L_x_21308:
[----:B------:R-:W-:Y:S05]  /*a2ab0*/  BSYNC B4 ;  /* 0x0000000000047941 */ /* 0x000fea0003800000 */
.L_x_21307:
        /* <DEDUP_REMOVED lines=49> */
.L_x_21310:
        /* <DEDUP_REMOVED lines=71> */
.L_x_21309:
        /* <DEDUP_REMOVED lines=37> */
.L_x_21319:
[----:B------:R-:W-:Y:S05]  /*a3490*/  BSYNC B6 ;  /* 0x0000000000067941 */ /* 0x000fea0003800000 */
.L_x_21318:
[----:B------:R-:W-:Y:S02]  /*a34a0*/  IMAD.MOV.U32 R68, RZ, RZ, R2 ;  /* 0x000000ffff447224 */ /* 0x000fe400078e0002 */
[----:B------:R-:W-:Y:S01]  /*a34b0*/  IMAD.MOV.U32 R69, RZ, RZ, R3 ;  /* 0x000000ffff457224 */ /* 0x000fe200078e0003 */
[----:B------:R-:W-:Y:S06]  /*a34c0*/  BRA `(.L_x_21317) ;  /* 0x0000000000047947 */ /* 0x000fec0003800000 */
.L_x_21316:
[----:B------:R-:W-:-:S11]  /*a34d0*/  DADD R68, -R66, R64 ;  /* 0x0000000042447229 */ /* 0x000fd60000000140 */
.L_x_21317:
[----:B------:R-:W-:Y:S05]  /*a34e0*/  BSYNC B5 ;  /* 0x0000000000057941 */ /* 0x000fea0003800000 */
.L_x_21315:
        /* <DEDUP_REMOVED lines=28> */
.L_x_21324:
[----:B------:R-:W-:Y:S05]  /*a36b0*/  BSYNC B6 ;  /* 0x0000000000067941 */ /* 0x000fea0003800000 */
.L_x_21323:
[----:B------:R-:W-:Y:S02]  /*a36c0*/  IMAD.MOV.U32 R14, RZ, RZ, R2 ;  /* 0x000000ffff0e7224 */ /* 0x000fe400078e0002 */
[----:B------:R-:W-:Y:S01]  /*a36d0*/  IMAD.MOV.U32 R15, RZ, RZ, R3 ;  /* 0x000000ffff0f7224 */ /* 0x000fe200078e0003 */
[----:B------:R-:W-:Y:S06]  /*a36e0*/  BRA `(.L_x_21322) ;  /* 0x0000000000047947 */ /* 0x000fec0003800000 */
.L_x_21321:
[----:B------:R-:W-:-:S11]  /*a36f0*/  DADD R14, -R62, R50 ;  /* 0x000000003e0e7229 */ /* 0x000fd60000000132 */
.L_x_21322:
[----:B------:R-:W-:Y:S05]  /*a3700*/  BSYNC B5 ;  /* 0x0000000000057941 */ /* 0x000fea0003800000 */
.L_x_21320:
        /* <DEDUP_REMOVED lines=30> */
.L_x_21326:
[----:B------:R-:W-:Y:S05]  /*a38f0*/  BSYNC B5 ;  /* 0x0000000000057941 */ /* 0x000fea0003800000 */
.L_x_21325:
[----:B------:R-:W-:Y:S02]  /*a3900*/  IMAD.MOV.U32 R14, RZ, RZ, R4 ;  /* 0x000000ffff0e7224 */ /* 0x000fe400078e0004 */
[----:B------:R-:W-:Y:S01]  /*a3910*/  IMAD.MOV.U32 R15, RZ, RZ, R5 ;  /* 0x000000ffff0f7224 */ /* 0x000fe200078e0005 */
[----:B------:R-:W-:Y:S06]  /*a3920*/  BRA `(.L_x_21327) ;  /* 0x0000000800607947 */ /* 0x000fec0003800000 */
.L_x_21314:
        /* <DEDUP_REMOVED lines=30> */
.L_x_21330:
[----:B------:R-:W-:Y:S05]  /*a3b10*/  BSYNC B5 ;  /* 0x0000000000057941 */ /* 0x000fea0003800000 */
.L_x_21329:
[----:B------:R-:W-:Y:S02]  /*a3b20*/  IMAD.MOV.U32 R14, RZ, RZ, R4 ;  /* 0x000000ffff0e7224 */ /* 0x000fe400078e0004 */
[----:B------:R-:W-:Y:S01]  /*a3b30*/  IMAD.MOV.U32 R15, RZ, RZ, R5 ;  /* 0x000000ffff0f7224 */ /* 0x000fe200078e0005 */
[----:B------:R-:W-:Y:S06]  /*a3b40*/  BRA `(.L_x_21327) ;  /* 0x0000000400d87947 */ /* 0x000fec0003800000 */
.L_x_21328:
        /* <DEDUP_REMOVED lines=31> */
.L_x_21332:
[----:B------:R-:W-:Y:S05]  /*a3d40*/  BSYNC B5 ;  /* 0x0000000000057941 */ /* 0x000fea0003800000 */
.L_x_21331:
        /* <DEDUP_REMOVED lines=21> */
.L_x_21334:
[----:B------:R-:W-:Y:S05]  /*a3ea0*/  BSYNC B5 ;  /* 0x0000000000057941 */ /* 0x000fea0003800000 */
.L_x_21333:
[----:B------:R-:W-:Y:S01]  /*a3eb0*/  DMUL R12, R12, 8.11296384146066816958e+31 ;  /* 0x469000000c0c7828 */ /* 0x000fe20000000000 */
[----:B------:R-:W-:Y:S02]  /*a3ec0*/  IMAD.MOV.U32 R14, RZ, RZ, R2 ;  /* 0x000000ffff0e7224 */ /* 0x000fe400078e0002 */
[----:B------:R-:W-:Y:S01]  /*a3ed0*/  IMAD.MOV.U32 R15, RZ, RZ, R3 ;  /* 0x000000ffff0f7224 */ /* 0x000fe200078e0003 */
[----:B------:R-:W-:Y:S07]  /*a3ee0*/  BRA `(.L_x_21327) ;  /* 0x0000000000f07947 */ /* 0x000fee0003800000 */
.L_x_21313:
        /* <DEDUP_REMOVED lines=27> */
.L_x_21336:
[----:B------:R-:W-:Y:S05]  /*a40a0*/  BSYNC B5 ;  /* 0x0000000000057941 */ /* 0x000fea0003800000 */
.L_x_21335:
        /* <DEDUP_REMOVED lines=30> */
.L_x_21338:
[----:B------:R-:W-:Y:S05]  /*a4290*/  BSYNC B5 ;  /* 0x0000000000057941 */ /* 0x000fea0003800000 */
.L_x_21337:
[----:B------:R-:W-:-:S11]  /*a42a0*/  DMUL R14, R4, R50 ;  /* 0x00000032040e7228 */ /* 0x000fd60000000000 */
.L_x_21327:
[----:B------:R-:W-:Y:S05]  /*a42b0*/  BSYNC B4 ;  /* 0x0000000000047941 */ /* 0x000fea0003800000 */
.L_x_21312:
[----:B------:R-:W-:Y:S05]  /*a42c0*/  BRA `(.L_x_21339) ;  /* 0x0000000000087947 */ /* 0x000fea0003800000 */
.L_x_21306:
[----:B------:R-:W-:Y:S02]  /*a42d0*/  DMUL R14, R10, 9.00719925474099200000e+15 ;  /* 0x434000000a0e7828 */ /* 0x000fe40000000000 */
[----:B------:R-:W-:-:S11]  /*a42e0*/  DMUL R12, R12, 9.00719925474099200000e+15 ;  /* 0x434000000c0c7828 */ /* 0x000fd60000000000 */
.L_x_21339:
[----:B------:R-:W-:Y:S05]  /*a42f0*/  BSYNC B2 ;  /* 0x0000000000027941 */ /* 0x000fea0003800000 */
.L_x_21305:
        /* <DEDUP_REMOVED lines=28> */
.L_x_21341:
[----:B------:R-:W-:Y:S05]  /*a44c0*/  BSYNC B2 ;  /* 0x0000000000027941 */ /* 0x000fea0003800000 */
.L_x_21340:
        /* <DEDUP_REMOVED lines=82> */
.L_x_21343:
[----:B------:R-:W-:Y:S02]  /*a49f0*/  FSEL R2, RZ, 3.37028055040000000000e+12, P1 ;  /* 0x54442d18ff027808 */ /* 0x000fe40000800000 */
[----:B------:R-:W-:-:S07]  /*a4a00*/  FSEL R3, RZ, 2.1426990032196044922, P1 ;  /* 0x400921fbff037808 */ /* 0x000fce0000800000 */
.L_x_21344:
[----:B------:R-:W-:Y:S05]  /*a4a10*/  BSYNC B0 ;  /* 0x0000000000007941 */ /* 0x000fea0003800000 */
.L_x_21342:
[----:B------:R-:W-:Y:S01]  /*a4a20*/  DADD R14, |R14|, |R12| ;  /* 0x000000000e0e7229 */ /* 0x000fe2000000060c */
[----:B------:R-:W-:-:S07]  /*a4a30*/  LOP3.LUT R13, R3, 0x80000000, R13, 0xb8, !PT ;  /* 0x80000000030d7812 */ /* 0x000fce00078eb80d */
[----:B------:R-:W-:-:S06]  /*a4a40*/  DSETP.GTU.AND P0, PT, |R14|, +INF , PT ;  /* 0x7ff000000e00742a */ /* 0x000fcc0003f0c200 */
[----:B------:R-:W-:Y:S02]  /*a4a50*/  FSEL R2, R14, R2, P0 ;  /* 0x000000020e027208 */ /* 0x000fe40000000000 */
[----:B------:R-:W-:-:S07]  /*a4a60*/  FSEL R3, R15, R13, P0 ;  /* 0x0000000d0f037208 */ /* 0x000fce0000000000 */
.L_x_21311:
[----:B------:R-:W-:Y:S05]  /*a4a70*/  BSYNC B3 ;  /* 0x0000000000037941 */ /* 0x000fea0003800000 */
.L_x_21304:
[----:B------:R-:W-:Y:S01]  /*a4a80*/  LOP3.LUT R11, R3, 0x80000000, R43, 0xb8, !PT ;  /* 0x80000000030b7812 */ /* 0x000fe200078eb82b */
[----:B------:R-:W-:Y:S01]  /*a4a90*/  IMAD.MOV.U32 R8, RZ, RZ, R48 ;  /* 0x000000ffff087224 */ /* 0x000fe200078e0030 */
[----:B------:R-:W-:Y:S02]  /*a4aa0*/  LOP3.LUT R9, R49, 0x80000000, R41, 0xb8, !PT ;  /* 0x8000000031097812 */ /* 0x000fe400078eb829 */
[----:B------:R-:W-:Y:S01]  /*a4ab0*/  MOV R10, R2 ;  /* 0x00000002000a7202 */ /* 0x000fe20000000f00 */
[----:B------:R-:W-:Y:S06]  /*a4ac0*/  BRA `(.L_x_21266) ;  /* 0x0000005800e47947 */ /* 0x000fec0003800000 */
.L_x_21268:
        /* <DEDUP_REMOVED lines=112> */
.L_x_21350:
[----:B------:R-:W-:Y:S05]  /*a51d0*/  BSYNC B0 ;  /* 0x0000000000007941 */ /* 0x000fea0003800000 */
.L_x_21349:
        /* <DEDUP_REMOVED lines=8> */
.L_x_21352:
[----:B------:R-:W-:Y:S05]  /*a5260*/  BSYNC B3 ;  /* 0x0000000000037941 */ /* 0x000fea0003800000 */
.L_x_21351:
        /* <DEDUP_REMOVED lines=82> */
.L_x_21354:
[----:B------:R-:W-:-:S04]  /*a5790*/  ISETP.GE.AND P0, PT, R13, RZ, PT ;  /* 0x000000ff0d00720c */ /* 0x000fc80003f06270 */
[----:B------:R-:W-:Y:S02]  /*a57a0*/  FSEL R6, RZ, 3.37028055040000000000e+12, P0 ;  /* 0x54442d18ff067808 */ /* 0x000fe40000000000 */
[----:B------:R-:W-:-:S07]  /*a57b0*/  FSEL R7, RZ, 2.1426990032196044922, P0 ;  /* 0x400921fbff077808 */ /* 0x000fce0000000000 */
.L_x_21355:
[----:B------:R-:W-:Y:S05]  /*a57c0*/  BSYNC B0 ;  /* 0x0000000000007941 */ /* 0x000fea0003800000 */
.L_x_21353:
[----:B------:R-:W-:Y:S01]  /*a57d0*/  DADD R2, |R40|, |R42| ;  /* 0x0000000028027229 */ /* 0x000fe2000000062a */
[----:B------:R-:W-:Y:S01]  /*a57e0*/  LOP3.LUT R11, R7, 0x80000000, R11, 0xb8, !PT ;  /* 0x80000000070b7812 */ /* 0x000fe200078eb80b */
[----:B------:R-:W-:-:S06]  /*a57f0*/  DMUL R48, R48, 0.5 ;  /* 0x3fe0000030307828 */ /* 0x000fcc0000000000 */
[----:B------:R-:W-:-:S06]  /*a5800*/  DSETP.GTU.AND P0, PT, |R2|, +INF , PT ;  /* 0x7ff000000200742a */ /* 0x000fcc0003f0c200 */
[----:B------:R-:W-:Y:S02]  /*a5810*/  FSEL R6, R2, R6, P0 ;  /* 0x0000000602067208 */ /* 0x000fe40000000000 */
[----:B------:R-:W-:Y:S01]  /*a5820*/  FSEL R7, R3, R11, P0 ;  /* 0x0000000b03077208 */ /* 0x000fe20000000000 */
[----:B------:R-:W-:Y:S06]  /*a5830*/  BRA `(.L_x_21356) ;  /* 0x0000004c00187947 */ /* 0x000fec0003800000 */
.L_x_21348:
        /* <DEDUP_REMOVED lines=135> */
.L_x_21358:
[----:B------:R-:W-:Y:S05]  /*a60b0*/  BSYNC B0 ;  /* 0x0000000000007941 */ /* 0x000fea0003800000 */
.L_x_21357:
        /* <DEDUP_REMOVED lines=8> */
.L_x_21360:
[----:B------:R-:W-:Y:S05]  /*a6140*/  BSYNC B3 ;  /* 0x0000000000037941 */ /* 0x000fea0003800000 */
.L_x_21359:
        /* <DEDUP_REMOVED lines=82> */
.L_x_21362:
[----:B------:R-:W-:-:S04]  /*a6670*/  ISETP.GE.AND P0, PT, R13, RZ, PT ;  /* 0x000000ff0d00720c */ /* 0x000fc80003f06270 */
[----:B------:R-:W-:Y:S02]  /*a6680*/  FSEL R6, RZ, 3.37028055040000000000e+12, P0 ;  /* 0x54442d18ff067808 */ /* 0x000fe40000000000 */
[----:B------:R-:W-:-:S07]  /*a6690*/  FSEL R7, RZ, 2.1426990032196044922, P0 ;  /* 0x400921fbff077808 */ /* 0x000fce0000000000 */
.L_x_21363:
[----:B------:R-:W-:Y:S05]  /*a66a0*/  BSYNC B0 ;  /* 0x0000000000007941 */ /* 0x000fea0003800000 */
.L_x_21361:
[----:B------:R-:W-:Y:S01]  /*a66b0*/  DADD R2, |R40|, |R42| ;  /* 0x0000000028027229 */ /* 0x000fe2000000062a */
[----:B------:R-:W-:-:S07]  /*a66c0*/  LOP3.LUT R11, R7, 0x80000000, R11, 0xb8, !PT ;  /* 0x80000000070b7812 */ /* 0x000fce00078eb80b */
[----:B------:R-:W-:-:S06]  /*a66d0*/  DSETP.GTU.AND P0, PT, |R2|, +INF , PT ;  /* 0x7ff000000200742a */ /* 0x000fcc0003f0c200 */
[----:B------:R-:W-:Y:S02]  /*a66e0*/  FSEL R6, R2, R6, P0 ;  /* 0x0000000602067208 */ /* 0x000fe40000000000 */
[----:B------:R-:W-:Y:S01]  /*a66f0*/  FSEL R7, R3, R11, P0 ;  /* 0x0000000b03077208 */ /* 0x000fe20000000000 */
[----:B------:R-:W-:Y:S06]  /*a6700*/  BRA `(.L_x_21356) ;  /* 0x0000003c00647947 */ /* 0x000fec0003800000 */
.L_x_21347:
        /* <DEDUP_REMOVED lines=23> */
.L_x_21365:
[----:B------:R-:W-:Y:S05]  /*a6880*/  BSYNC B3 ;  /* 0x0000000000037941 */ /* 0x000fea0003800000 */
.L_x_21364:
        /* <DEDUP_REMOVED lines=26> */
.L_x_21367:
[----:B------:R-:W-:Y:S05]  /*a6a30*/  BSYNC B3 ;  /* 0x0000000000037941 */ /* 0x000fea0003800000 */
.L_x_21366:
        /* <DEDUP_REMOVED lines=136> */
.L_x_21369:
[----:B------:R-:W-:Y:S05]  /*a72c0*/  BSYNC B0 ;  /* 0x0000000000007941 */ /* 0x000fea0003800000 */
.L_x_21368:
        /* <DEDUP_REMOVED lines=8> */
.L_x_21371:
[----:B------:R-:W-:Y:S05]  /*a7350*/  BSYNC B3 ;  /* 0x0000000000037941 */ /* 0x000fea0003800000 */
.L_x_21370:
        /* <DEDUP_REMOVED lines=82> */
.L_x_21373:
[----:B------:R-:W-:-:S04]  /*a7880*/  ISETP.GE.AND P0, PT, R13, RZ, PT ;  /* 0x000000ff0d00720c */ /* 0x000fc80003f06270 */
[----:B------:R-:W-:Y:S02]  /*a7890*/  FSEL R6, RZ, 3.37028055040000000000e+12, P0 ;  /* 0x54442d18ff067808 */ /* 0x000fe40000000000 */
[----:B------:R-:W-:-:S07]  /*a78a0*/  FSEL R7, RZ, 2.1426990032196044922, P0 ;  /* 0x400921fbff077808 */ /* 0x000fce0000000000 */
.L_x_21374:
[----:B------:R-:W-:Y:S05]  /*a78b0*/  BSYNC B0 ;  /* 0x0000000000007941 */ /* 0x000fea0003800000 */
.L_x_21372:
[----:B------:R-:W-:Y:S01]  /*a78c0*/  DADD R2, |R40|, |R42| ;  /* 0x0000000028027229 */ /* 0x000fe2000000062a */
[----:B------:R-:W-:Y:S01]  /*a78d0*/  LOP3.LUT R11, R7, 0x80000000, R11, 0xb8, !PT ;  /* 0x80000000070b7812 */ /* 0x000fe200078eb80b */
[----:B------:R-:W-:-:S06]  /*a78e0*/  DADD R48, R48, 1 ;  /* 0x3ff0000030307429 */ /* 0x000fcc0000000000 */
[----:B------:R-:W-:-:S06]  /*a78f0*/  DSETP.GTU.AND P0, PT, |R2|, +INF , PT ;  /* 0x7ff000000200742a */ /* 0x000fcc0003f0c200 */
[----:B------:R-:W-:Y:S02]  /*a7900*/  FSEL R6, R2, R6, P0 ;  /* 0x0000000602067208 */ /* 0x000fe40000000000 */
[----:B------:R-:W-:Y:S01]  /*a7910*/  FSEL R7, R3, R11, P0 ;  /* 0x0000000b03077208 */ /* 0x000fe20000000000 */
[----:B------:R-:W-:Y:S06]  /*a7920*/  BRA `(.L_x_21356) ;  /* 0x0000002800dc7947 */ /* 0x000fec0003800000 */
.L_x_21346:
        /* <DEDUP_REMOVED lines=108> */
.L_x_21378:
[----:B------:R-:W-:Y:S05]  /*a7ff0*/  BSYNC B0 ;  /* 0x0000000000007941 */ /* 0x000fea0003800000 */
.L_x_21377:
        /* <DEDUP_REMOVED lines=8> */
.L_x_21380:
[----:B------:R-:W-:Y:S05]  /*a8080*/  BSYNC B3 ;  /* 0x0000000000037941 */ /* 0x000fea0003800000 */
.L_x_21379:
        /* <DEDUP_REMOVED lines=73> */
.L_x_21382:
[----:B------:R-:W-:Y:S05]  /*a8520*/  BSYNC B0 ;  /* 0x0000000000007941 */ /* 0x000fea0003800000 */
.L_x_21381:
[----:B------:R-:W-:Y:S01]  /*a8530*/  LOP3.LUT R3, R7, 0x80000000, R43, 0xb8, !PT ;  /* 0x8000000007037812 */ /* 0x000fe200078eb82b */
[----:B------:R-:W-:Y:S01]  /*a8540*/  DMUL R48, R48, 0.5 ;  /* 0x3fe0000030307828 */ /* 0x000fe20000000000 */
[----:B------:R-:W-:Y:S02]  /*a8550*/  FSEL R6, R4, R6, P0 ;  /* 0x0000000604067208 */ /* 0x000fe40000000000 */
[----:B------:R-:W-:Y:S01]  /*a8560*/  FSEL R7, R5, R3, P0 ;  /* 0x0000000305077208 */ /* 0x000fe20000000000 */
[----:B------:R-:W-:Y:S07]  /*a8570*/  BRA `(.L_x_21356) ;  /* 0x0000001c00c87947 */ /* 0x000fee0003800000 */
.L_x_21376:
        /* <DEDUP_REMOVED lines=135> */
.L_x_21384:
[----:B------:R-:W-:Y:S05]  /*a8df0*/  BSYNC B0 ;  /* 0x0000000000007941 */ /* 0x000fea0003800000 */
.L_x_21383:
        /* <DEDUP_REMOVED lines=8> */
.L_x_21386:
[----:B------:R-:W-:Y:S05]  /*a8e80*/  BSYNC B3 ;  /* 0x0000000000037941 */ /* 0x000fea0003800000 */
.L_x_21385:
        /* <DEDUP_REMOVED lines=73> */
.L_x_21388:
[----:B------:R-:W-:Y:S05]  /*a9320*/  BSYNC B0 ;  /* 0x0000000000007941 */ /* 0x000fea0003800000 */
.L_x_21387:
[----:B------:R-:W-:Y:S02]  /*a9330*/  LOP3.LUT R3, R7, 0x80000000, R43, 0xb8, !PT ;  /* 0x8000000007037812 */ /* 0x000fe400078eb82b */
[----:B------:R-:W-:Y:S02]  /*a9340*/  FSEL R6, R4, R6, P1 ;  /* 0x0000000604067208 */ /* 0x000fe40000800000 */
[----:B------:R-:W-:Y:S01]  /*a9350*/  FSEL R7, R5, R3, P1 ;  /* 0x0000000305077208 */ /* 0x000fe20000800000 */
[----:B------:R-:W-:Y:S06]  /*a9360*/  BRA `(.L_x_21356) ;  /* 0x00000010004c7947 */ /* 0x000fec0003800000 */
.L_x_21375:
        /* <DEDUP_REMOVED lines=23> */
.L_x_21390:
[----:B------:R-:W-:Y:S05]  /*a94e0*/  BSYNC B3 ;  /* 0x0000000000037941 */ /* 0x000fea0003800000 */
.L_x_21389:
        /* <DEDUP_REMOVED lines=26> */
.L_x_21392:
[----:B------:R-:W-:Y:S05]  /*a9690*/  BSYNC B3 ;  /* 0x0000000000037941 */ /* 0x000fea0003800000 */
.L_x_21391:
        /* <DEDUP_REMOVED lines=136> */
.L_x_21394:
[----:B------:R-:W-:Y:S05]  /*a9f20*/  BSYNC B0 ;  /* 0x0000000000007941 */ /* 0x000fea0003800000 */
.L_x_21393:
        /* <DEDUP_REMOVED lines=8> */
.L_x_21396:
[----:B------:R-:W-:Y:S05]  /*a9fb0*/  BSYNC B3 ;  /* 0x0000000000037941 */ /* 0x000fea0003800000 */
.L_x_21395:
        /* <DEDUP_REMOVED lines=74> */
.L_x_21398:
[----:B------:R-:W-:Y:S05]  /*aa460*/  BSYNC B0 ;  /* 0x0000000000007941 */ /* 0x000fea0003800000 */
.L_x_21397:
[----:B------:R-:W-:Y:S02]  /*aa470*/  LOP3.LUT R3, R7, 0x80000000, R43, 0xb8, !PT ;  /* 0x8000000007037812 */ /* 0x000fe400078eb82b */
[----:B------:R-:W-:Y:S02]  /*aa480*/  FSEL R6, R4, R6, P1 ;  /* 0x0000000604067208 */ /* 0x000fe40000800000 */
[----:B------:R-:W-:-:S07]  /*aa490*/  FSEL R7, R5, R3, P1 ;  /* 0x0000000305077208 */ /* 0x000fce0000800000 */
.L_x_21356:
[----:B------:R-:W-:Y:S05]  /*aa4a0*/  BSYNC B2 ;  /* 0x0000000000027941 */ /* 0x000fea0003800000 */
.L_x_21345:
        /* <DEDUP_REMOVED lines=8> */
.L_x_21267:
        /* <DEDUP_REMOVED lines=19> */
.L_x_21266:
[----:B------:R-:W-:Y:S05]  /*aa660*/  BSYNC B1 ;  /* 0x0000000000017941 */ /* 0x000fea0003800000 */
.L_x_21265:
        /* <DEDUP_REMOVED lines=24> */
.L_x_21401:
[----:B------:R-:W-:-:S13]  /*aa7f0*/  ISETP.GE.AND P0, PT, R4, R53, PT ;  /* 0x000000350400720c */ /* 0x000fda0003f06270 */
[----:B------:R-:W-:Y:S05]  /*aa800*/  @P0 BRA `(.L_x_21403) ;  /* 0x0000000000300947 */ /* 0x000fea0003800000 */
[----:B01----:R-:W0:Y:S01]  /*aa810*/  LDC.64 R2, c[0x0][0x218] ;  /* 0x00008600ff027b82 */ /* 0x003e220000000a00 */
[----:B------:R-:W-:Y:S02]  /*aa820*/  IMAD.IADD R5, R0, 0x1, R4 ;  /* 0x0000000100057824 */ /* 0x000fe400078e0204 */
[----:B------:R-:W-:Y:S02]  /*aa830*/  VIADD R4, R4, 0x80 ;  /* 0x0000008004047836 */ /* 0x000fe40000000000 */
[----:B0-----:R-:W-:-:S05]  /*aa840*/  IMAD.WIDE.U32 R2, R5, 0x10, R2 ;  /* 0x0000001005027825 */ /* 0x001fca00078e0002 */
[----:B------:R1:W-:Y:S02]  /*aa850*/  STG.E.128 desc[UR6][R2.64], R24 ;  /* 0x0000001802007986 */ /* 0x0003e4000c101d06 */
.L_x_21402:
[----:B------:R-:W-:-:S13]  /*aa860*/  ISETP.GE.AND P0, PT, R4, R53, PT ;  /* 0x000000350400720c */ /* 0x000fda0003f06270 */
[----:B------:R-:W-:Y:S05]  /*aa870*/  @P0 BRA `(.L_x_21404) ;  /* 0x0000000000340947 */ /* 0x000fea0003800000 */
[----:B01----:R-:W0:Y:S01]  /*aa880*/  LDC.64 R2, c[0x0][0x218] ;  /* 0x00008600ff027b82 */ /* 0x003e220000000a00 */
[----:B------:R-:W-:Y:S02]  /*aa890*/  IMAD.IADD R5, R0, 0x1, R4 ;  /* 0x0000000100057824 */ /* 0x000fe400078e0204 */
[----:B------:R-:W-:Y:S02]  /*aa8a0*/  VIADD R4, R4, 0x80 ;  /* 0x0000008004047836 */ /* 0x000fe40000000000 */
[----:B0-----:R-:W-:-:S05]  /*aa8b0*/  IMAD.WIDE.U32 R2, R5, 0x10, R2 ;  /* 0x0000001005027825 */ /* 0x001fca00078e0002 */
[----:B------:R2:W-:Y:S02]  /*aa8c0*/  STG.E.128 desc[UR6][R2.64], R20 ;  /* 0x0000001402007986 */ /* 0x0005e4000c101d06 */
.L_x_21403:
        /* <DEDUP_REMOVED lines=8> */
.L_x_21404:
[----:B------:R-:W-:Y:S05]  /*aa950*/  BSYNC B1 ;  /* 0x0000000000017941 */ /* 0x000fea0003800000 */
.L_x_21400:
[----:B------:R-:W-:-:S13]  /*aa960*/  ISETP.GE.AND P0, PT, R4, R53, PT ;  /* 0x000000350400720c */ /* 0x000fda0003f06270 */
[----:B012---:R-:W0:Y:S01]  /*aa970*/  @!P0 LDC.64 R2, c[0x0][0x218] ;  /* 0x00008600ff028b82 */ /* 0x007e220000000a00 */
[----:B------:R-:W-:Y:S01]  /*aa980*/  @!P0 IADD3 R5, R0, R4, RZ ;  /* 0x0000000400058210 */ /* 0x000fe20007ffe0ff */
[----:B------:R-:W-:-:S04]  /*aa990*/  @!P0 VIADD R4, R4, 0x80 ;  /* 0x0000008004048836 */ /* 0x000fc80000000000 */
[----:B0-----:R-:W-:-:S05]  /*aa9a0*/  @!P0 IMAD.WIDE.U32 R2, R5, 0x10, R2 ;  /* 0x0000001005028825 */ /* 0x001fca00078e0002 */
[----:B------:R3:W-:Y:S02]  /*aa9b0*/  @!P0 STG.E.128 desc[UR6][R2.64], R44 ;  /* 0x0000002c02008986 */ /* 0x0007e4000c101d06 */
.L_x_21405:
[----:B------:R-:W-:Y:S05]  /*aa9c0*/  BSYNC B0 ;  /* 0x0000000000007941 */ /* 0x000fea0003800000 */
.L_x_21399:
        /* <DEDUP_REMOVED lines=8> */
        .weak           $__internal_33_$__cuda_sm20_div_rn_f64_full
        .type           $__internal_33_$__cuda_sm20_div_rn_f64_full,@function
        .size           $__internal_33_$__cuda_sm20_div_rn_f64_full,($__internal_34_$__cuda_sm20_dsqrt_rn_f64_mediumpath_v1 - $__internal_33_$__cuda_sm20_div_rn_f64_full)
$__internal_33_$__cuda_sm20_div_rn_f64_full:
        /* <DEDUP_REMOVED lines=72> */
.L_x_21407:
        /* <DEDUP_REMOVED lines=17> */
.L_x_21410:
[----:B------:R-:W-:Y:S01]  /*aafe0*/  LOP3.LUT R3, R9, 0x80000, RZ, 0xfc, !PT ;  /* 0x0008000009037812 */ /* 0x000fe200078efcff */
[----:B------:R-:W-:-:S04]  /*aaff0*/  IMAD.MOV.U32 R70, RZ, RZ, R8 ;  /* 0x000000ffff467224 */ /* 0x000fc800078e0008 */
[----:B------:R-:W-:Y:S01]  /*ab000*/  IMAD.MOV.U32 R71, RZ, RZ, R3 ;  /* 0x000000ffff477224 */ /* 0x000fe200078e0003 */
[----:B------:R-:W-:Y:S06]  /*ab010*/  BRA `(.L_x_21408) ;  /* 0x00000000000c7947 */ /* 0x000fec0003800000 */
.L_x_21409:
[----:B------:R-:W-:Y:S01]  /*ab020*/  LOP3.LUT R3, R59, 0x80000, RZ, 0xfc, !PT ;  /* 0x000800003b037812 */ /* 0x000fe200078efcff */
[----:B------:R-:W-:-:S04]  /*ab030*/  IMAD.MOV.U32 R70, RZ, RZ, R58 ;  /* 0x000000ffff467224 */ /* 0x000fc800078e003a */
[----:B------:R-:W-:-:S07]  /*ab040*/  IMAD.MOV.U32 R71, RZ, RZ, R3 ;  /* 0x000000ffff477224 */ /* 0x000fce00078e0003 */
.L_x_21408:
[----:B------:R-:W-:Y:S05]  /*ab050*/  BSYNC B0 ;  /* 0x0000000000007941 */ /* 0x000fea0003800000 */
.L_x_21406:
[----:B------:R-:W-:Y:S01]  /*ab060*/  HFMA2.MMA R5, -RZ, RZ, 0, 0 ;  /* 0x00000000ff057435 */ /* 0x000fe200000001ff */
[----:B------:R-:W-:Y:S02]  /*ab070*/  IMAD.MOV.U32 R2, RZ, RZ, R70 ;  /* 0x000000ffff027224 */ /* 0x000fe400078e0046 */
[----:B------:R-:W-:-:S03]  /*ab080*/  IMAD.MOV.U32 R3, RZ, RZ, R71 ;  /* 0x000000ffff037224 */ /* 0x000fc600078e0047 */
[----:B------:R-:W-:Y:S05]  /*ab090*/  RET.REL.NODEC R4 `(_ZN2at6native29vectorized_elementwise_kernelILi8EZZZNS0_17asinh_kernel_cudaERNS_18TensorIteratorBaseEENKUlvE_clEvENKUlvE_clEvEUlN3c107complexIdEEE_St5arrayIPcLm2EEEEviT0_T1_) ;  /* 0xfffff54c04d87950 */ /* 0x000fea0003c3ffff */
        .weak           $__internal_34_$__cuda_sm20_dsqrt_rn_f64_mediumpath_v1
        .type           $__internal_34_$__cuda_sm20_dsqrt_rn_f64_mediumpath_v1,@function
        .size           $__internal_34_$__cuda_sm20_dsqrt_rn_f64_mediumpath_v1,(.L_x_21450 - $__internal_34_$__cuda_sm20_dsqrt_rn_f64_mediumpath_v1)
$__internal_34_$__cuda_sm20_dsqrt_rn_f64_mediumpath_v1:
        /* <DEDUP_REMOVED lines=12> */
.L_x_21412:
        /* <DEDUP_REMOVED lines=24> */
.L_x_21414:
[----:B------:R-:W-:-:S11]  /*ab2e0*/  DADD R4, R54, R54 ;  /* 0x0000000036047229 */ /* 0x000fd60000000036 */
.L_x_21413:
[----:B------:R-:W-:Y:S05]  /*ab2f0*/  BSYNC B0 ;  /* 0x0000000000007941 */ /* 0x000fea0003800000 */
.L_x_21411:
[----:B------:R-:W-:Y:S02]  /*ab300*/  IMAD.MOV.U32 R6, RZ, RZ, R2 ;  /* 0x000000ffff067224 */ /* 0x000fe400078e0002 */
[----:B------:R-:W-:Y:S02]  /*ab310*/  IMAD.MOV.U32 R7, RZ, RZ, 0x0 ;  /* 0x00000000ff077424 */ /* 0x000fe400078e00ff */
[----:B------:R-:W-:Y:S02]  /*ab320*/  IMAD.MOV.U32 R3, RZ, RZ, R5 ;  /* 0x000000ffff037224 */ /* 0x000fe400078e0005 */
[----:B------:R-:W-:Y:S05]  /*ab330*/  RET.REL.NODEC R6 `(_ZN2at6native29vectorized_elementwise_kernelILi8EZZZNS0_17asinh_kernel_cudaERNS_18TensorIteratorBaseEENKUlvE_clEvENKUlvE_clEvEUlN3c107complexIdEEE_St5arrayIPcLm2EEEEviT0_T1_) ;  /* 0xfffff54c06307950 */ /* 0x000fea0003c3ffff */
.L_x_21415:
        /* <DEDUP_REMOVED lines=12> */
.L_x_21450:


//--------------------- .nv.global.init           --------------------------
	.section	.nv.global.init,"aw",@progbits
.nv.global.init:
	.type		$str$6,@object
	.size		$str$6,(__unnamed_11 - $str$6)
$str$6:
        /*0000*/ 	.byte	0x66, 0x61, 0x6c, 0x73, 0x65, 0x00
	.type		__unnamed_11,@object
	.size		__unnamed_11,(__unnamed_3 - __unnamed_11)
__unnamed_11:
        /*0006*/ 	.byte	0x66, 0x65, 0x74, 0x63, 0x68, 0x5f, 0x61, 0x6e, 0x64, 0x5f, 0x63, 0x61, 0x73, 0x74, 0x00
	.type		__unnamed_3,@object
	.size		__unnamed_3,(__unnamed_7 - __unnamed_3)
__unnamed_3:
        /*0015*/ 	.byte	0x66, 0x65, 0x74, 0x63, 0x68, 0x5f, 0x61, 0x6e, 0x64, 0x5f, 0x63, 0x61, 0x73, 0x74, 0x00
	.type		__unnamed_7,@object
	.size		__unnamed_7,(__unnamed_9 - __unnamed_7)
__unnamed_7:
        /*0024*/ 	.byte	0x66, 0x65, 0x74, 0x63, 0x68, 0x5f, 0x61, 0x6e, 0x64, 0x5f, 0x63, 0x61, 0x73, 0x74, 0x00
	.type		__unnamed_9,@object
	.size		__unnamed_9,(__unnamed_1 - __unnamed_9)
__unnamed_9:
        /*0033*/ 	.byte	0x66, 0x65, 0x74, 0x63, 0x68, 0x5f, 0x61, 0x6e, 0x64, 0x5f, 0x63, 0x61, 0x73, 0x74, 0x00
	.type		__unnamed_1,@object
	.size		__unnamed_1,(__unnamed_13 - __unnamed_1)
__unnamed_1:
        /*0042*/ 	.byte	0x66, 0x65, 0x74, 0x63, 0x68, 0x5f, 0x61, 0x6e, 0x64, 0x5f, 0x63, 0x61, 0x73, 0x74, 0x00
	.type		__unnamed_13,@object
	.size		__unnamed_13,(__unnamed_5 - __unnamed_13)
__unnamed_13:
        /*0051*/ 	.byte	0x66, 0x65, 0x74, 0x63, 0x68, 0x5f, 0x61, 0x6e, 0x64, 0x5f, 0x63, 0x61, 0x73, 0x74, 0x00
	.type		__unnamed_5,@object
	.size		__unnamed_5,(__unnamed_12 - __unnamed_5)
__unnamed_5:
        /*0060*/ 	.byte	0x66, 0x65, 0x74, 0x63, 0x68, 0x5f, 0x61, 0x6e, 0x64, 0x5f, 0x63, 0x61, 0x73, 0x74, 0x00
	.type		__unnamed_12,@object
	.size		__unnamed_12,(__unnamed_4 - __unnamed_12)
__unnamed_12:
        /*006f*/ 	.byte	0x63, 0x61, 0x73, 0x74, 0x5f, 0x61, 0x6e, 0x64, 0x5f, 0x73, 0x74, 0x6f, 0x72, 0x65, 0x00
	.type		__unnamed_4,@object
	.size		__unnamed_4,(__unnamed_8 - __unnamed_4)
__unnamed_4:
        /*007e*/ 	.byte	0x63, 0x61, 0x73, 0x74, 0x5f, 0x61, 0x6e, 0x64, 0x5f, 0x73, 0x74, 0x6f, 0x72, 0x65, 0x00
	.type		__unnamed_8,@object
	.size		__unnamed_8,(__unnamed_10 - __unnamed_8)
__unnamed_8:
        /*008d*/ 	.byte	0x63, 0x61, 0x73, 0x74, 0x5f, 0x61, 0x6e, 0x64, 0x5f, 0x73, 0x74, 0x6f, 0x72, 0x65, 0x00
	.type		__unnamed_10,@object
	.size		__unnamed_10,(__unnamed_2 - __unnamed_10)
__unnamed_10:
        /*009c*/ 	.byte	0x63, 0x61, 0x73, 0x74, 0x5f, 0x61, 0x6e, 0x64, 0x5f, 0x73, 0x74, 0x6f, 0x72, 0x65, 0x00
	.type		__unnamed_2,@object
	.size		__unnamed_2,(__unnamed_14 - __unnamed_2)
__unnamed_2:
        /*00ab*/ 	.byte	0x63, 0x61, 0x73, 0x74, 0x5f, 0x61, 0x6e, 0x64, 0x5f, 0x73, 0x74, 0x6f, 0x72, 0x65, 0x00
	.type		__unnamed_14,@object
	.size		__unnamed_14,(__unnamed_6 - __unnamed_14)
__unnamed_14:
        /*00ba*/ 	.byte	0x63, 0x61, 0x73, 0x74, 0x5f, 0x61, 0x6e, 0x64, 0x5f, 0x73, 0x74, 0x6f, 0x72, 0x65, 0x00
	.type		__unnamed_6,@object
	.size		__unnamed_6,($str$7 - __unnamed_6)
__unnamed_6:
        /*00c9*/ 	.byte	0x63, 0x61, 0x73, 0x74, 0x5f, 0x61, 0x6e, 0x64, 0x5f, 0x73, 0x74, 0x6f, 0x72, 0x65, 0x00
	.type		$str$7,@object
	.size		$str$7,(.L_43 - $str$7)
$str$7:
        /*00d8*/ 	.byte	0x2f, 0x72, 0x6f, 0x6f, 0x74, 0x2f, 0x2e, 0x70, 0x79, 0x65, 0x6e, 0x76, 0x2f, 0x76, 0x65, 0x72
        /*00e8*/ 	.byte	0x73, 0x69, 0x6f, 0x6e, 0x73, 0x2f, 0x33, 0x2e, 0x31, 0x33, 0x2e, 0x31, 0x32, 0x2f, 0x6c, 0x69
        /*00f8*/ 	.byte	0x62, 0x2f, 0x70, 0x79, 0x74, 0x68, 0x6f, 0x6e, 0x33, 0x2e, 0x31, 0x33, 0x2f, 0x73, 0x69, 0x74
        /*0108*/ 	.byte	0x65, 0x2d, 0x70, 0x61, 0x63, 0x6b, 0x61, 0x67, 0x65, 0x73, 0x2f, 0x74, 0x6f, 0x72, 0x63, 0x68
        /*0118*/ 	.byte	0x2f, 0x69, 0x6e, 0x63, 0x6c, 0x75, 0x64, 0x65, 0x2f, 0x63, 0x31, 0x30, 0x2f, 0x63, 0x6f, 0x72
        /*0128*/ 	.byte	0x65, 0x2f, 0x44, 0x79, 0x6e, 0x61, 0x6d, 0x69, 0x63, 0x43, 0x61, 0x73, 0x74, 0x2e, 0x68, 0x00
.L_43:


//--------------------- .nv.shared.reserved.0     --------------------------
	.section	.nv.shared.reserved.0,"aw",@nobits
	.weak		__nv_reservedSMEM_offset_0_alias
	.size		__nv_reservedSMEM_offset_0_alias, 0, 0
	.other		__nv_reservedSMEM_offset_0_alias,@"STO_CUDA_RESERVED_SHARED STV_DEFAULT"
__nv_reservedSMEM_offset_0_alias:
	.zero		0


//--------------------- .nv.global                --------------------------
	.section	.nv.global,"aw",@nobits
.nv.global:
	.type		_ZN59_INTERNAL_918acfc9_28_UnaryGeometricAsinhKernel_cu_70db38914cuda3std3__48in_placeE,@object
	.size		_ZN59_INTERNAL_918acfc9_28_UnaryGeometricAsinhKernel_cu_70db38914cuda3std3__48in_placeE,(_ZN59_INTERNAL_918acfc9_28_UnaryGeometricAsinhKernel_cu_70db38914cuda3std6ranges3__45__cpo8distanceE - _ZN59_INTERNAL_918acfc9_28_UnaryGeometricAsinhKernel_cu_70db38914cuda3std3__48in_placeE)
_ZN59_INTERNAL_918acfc9_28_UnaryGeometricAsinhKernel_cu_70db38914cuda3std3__48in_placeE:
	.zero		1
	.type		_ZN59_INTERNAL_918acfc9_28_UnaryGeometricAsinhKernel_cu_70db38914cuda3std6ranges3__45__cpo8distanceE,@object
	.size		_ZN59_INTERNAL_918acfc9_28_UnaryGeometricAsinhKernel_cu_70db38914cuda3std6ranges3__45__cpo8distanceE,(_ZN59_INTERNAL_918acfc9_28_UnaryGeometricAsinhKernel_cu_70db38914cuda3std3__45__cpo6cbeginE - _ZN59_INTERNAL_918acfc9_28_UnaryGeometricAsinhKernel_cu_70db38914cuda3std6ranges3__45__cpo8distanceE)
_ZN59_INTERNAL_918acfc9_28_UnaryGeometricAsinhKernel_cu_70db38914cuda3std6ranges3__45__cpo8distanceE:
	.zero		1
	.type		_ZN59_INTERNAL_918acfc9_28_UnaryGeometricAsinhKernel_cu_70db38914cuda3std3__45__cpo6cbeginE,@object
	.size		_ZN59_INTERNAL_918acfc9_28_UnaryGeometricAsinhKernel_cu_70db38914cuda3std3__45__cpo6cbeginE,(_ZN59_INTERNAL_918acfc9_28_UnaryGeometricAsinhKernel_cu_70db38914cuda3std6ranges3__45__cpo7advanceE - _ZN59_INTERNAL_918acfc9_28_UnaryGeometricAsinhKernel_cu_70db38914cuda3std3__45__cpo6cbeginE)
_ZN59_INTERNAL_918acfc9_28_UnaryGeometricAsinhKernel_cu_70db38914cuda3std3__45__cpo6cbeginE:
	.zero		1
	.type		_ZN59_INTERNAL_918acfc9_28_UnaryGeometricAsinhKernel_cu_70db38914cuda3std6ranges3__45__cpo7advanceE,@object
	.size		_ZN59_INTERNAL_918acfc9_28_UnaryGeometricAsinhKernel_cu_70db38914cuda3std6ranges3__45__cpo7advanceE,(_ZN59_INTERNAL_918acfc9_28_UnaryGeometricAsinhKernel_cu_70db38914cuda3std3__45__cpo7crbeginE - _ZN59_INTERNAL_918acfc9_28_UnaryGeometricAsinhKernel_cu_70db38914cuda3std6ranges3__45__cpo7advanceE)
_ZN59_INTERNAL_918acfc9_28_UnaryGeometricAsinhKernel_cu_70db38914cuda3std6ranges3__45__cpo7advanceE:
	.zero		1
	.type		_ZN59_INTERNAL_918acfc9_28_UnaryGeometricAsinhKernel_cu_70db38914cuda3std3__45__cpo7crbeginE,@object
	.size		_ZN59_INTERNAL_918acfc9_28_UnaryGeometricAsinhKernel_cu_70db38914cuda3std3__45__cpo7crbeginE,(_ZN59_INTERNAL_918acfc9_28_UnaryGeometricAsinhKernel_cu_70db38914cuda3std6ranges3__45__cpo4dataE - _ZN59_INTERNAL_918acfc9_28_UnaryGeometricAsinhKernel_cu_70db38914cuda3std3__45__cpo7crbeginE)
_ZN59_INTERNAL_918acfc9_28_UnaryGeometricAsinhKernel_cu_70db38914cuda3std3__45__cpo7crbeginE:
	.zero		1
	.type		_ZN59_INTERNAL_918acfc9_28_UnaryGeometricAsinhKernel_cu_70db38914cuda3std6ranges3__45__cpo4dataE,@object
	.size		_ZN59_INTERNAL_918acfc9_28_UnaryGeometricAsinhKernel_cu_70db38914cuda3std6ranges3__45__cpo4dataE,(_ZN59_INTERNAL_918acfc9_28_UnaryGeometricAsinhKernel_cu_70db38914cuda3std6ranges3__45__cpo5beginE - _ZN59_INTERNAL_918acfc9_28_UnaryGeometricAsinhKernel_cu_70db38914cuda3std6ranges3__45__cpo4dataE)
_ZN59_INTERNAL_918acfc9_28_UnaryGeometricAsinhKernel_cu_70db38914cuda3std6ranges3__45__cpo4dataE:
	.zero		1
	.type		_ZN59_INTERNAL_918acfc9_28_UnaryGeometricAsinhKernel_cu_70db38914cuda3std6ranges3__45__cpo5beginE,@object
	.size		_ZN59_INTERNAL_918acfc9_28_UnaryGeometricAsinhKernel_cu_70db38914cuda3std6ranges3__45__cpo5beginE,(_ZN59_INTERNAL_918acfc9_28_UnaryGeometricAsinhKernel_cu_70db38914cuda3std3__461_GLOBAL__N__918acfc9_28_UnaryGeometricAsinhKernel_cu_70db38916ignoreE - _ZN59_INTERNAL_918acfc9_28_UnaryGeometricAsinhKernel_cu_70db38914cuda3std6ranges3__45__cpo5beginE)
_ZN59_INTERNAL_918acfc9_28_UnaryGeometricAsinhKernel_cu_70db38914cuda3std6ranges3__45__cpo5beginE:
	.zero		1
	.type		_ZN59_INTERNAL_918acfc9_28_UnaryGeometricAsinhKernel_cu_70db38914cuda3std3__461_GLOBAL__N__918acfc9_28_UnaryGeometricAsinhKernel_cu_70db38916ignoreE,@object
	.size		_ZN59_INTERNAL_918acfc9_28_UnaryGeometricAsinhKernel_cu_70db38914cuda3std3__461_GLOBAL__N__918acfc9_28_UnaryGeometricAsinhKernel_cu_70db38916ignoreE,(_ZN59_INTERNAL_918acfc9_28_UnaryGeometricAsinhKernel_cu_70db38914cuda3std6ranges3__45__cpo4sizeE - _ZN59_INTERNAL_918acfc9_28_UnaryGeometricAsinhKernel_cu_70db38914cuda3std3__461_GLOBAL__N__918acfc9_28_UnaryGeometricAsinhKernel_cu_70db38916ignoreE)
_ZN59_INTERNAL_918acfc9_28_UnaryGeometricAsinhKernel_cu_70db38914cuda3std3__461_GLOBAL__N__918acfc9_28_UnaryGeometricAsinhKernel_cu_70db38916ignoreE:
	.zero		1
	.type		_ZN59_INTERNAL_918acfc9_28_UnaryGeometricAsinhKernel_cu_70db38914cuda3std6ranges3__45__cpo4sizeE,@object
	.size		_ZN59_INTERNAL_918acfc9_28_UnaryGeometricAsinhKernel_cu_70db38914cuda3std6ranges3__45__cpo4sizeE,(_ZN59_INTERNAL_918acfc9_28_UnaryGeometricAsinhKernel_cu_70db38914cuda3std3__45__cpo5beginE - _ZN59_INTERNAL_918acfc9_28_UnaryGeometricAsinhKernel_cu_70db38914cuda3std6ranges3__45__cpo4sizeE)
_ZN59_INTERNAL_918acfc9_28_UnaryGeometricAsinhKernel_cu_70db38914cuda3std6ranges3__45__cpo4sizeE:
	.zero		1
	.type		_ZN59_INTERNAL_918acfc9_28_UnaryGeometricAsinhKernel_cu_70db38914cuda3std3__45__cpo5beginE,@object
	.size		_ZN59_INTERNAL_918acfc9_28_UnaryGeometricAsinhKernel_cu_70db38914cuda3std3__45__cpo5beginE,(_ZN59_INTERNAL_918acfc9_28_UnaryGeometricAsinhKernel_cu_70db38914cuda3std6ranges3__45__cpo6cbeginE - _ZN59_INTERNAL_918acfc9_28_UnaryGeometricAsinhKernel_cu_70db38914cuda3std3__45__cpo5beginE)
_ZN59_INTERNAL_918acfc9_28_UnaryGeometricAsinhKernel_cu_70db38914cuda3std3__45__cpo5beginE:
	.zero		1
	.type		_ZN59_INTERNAL_918acfc9_28_UnaryGeometricAsinhKernel_cu_70db38914cuda3std6ranges3__45__cpo6cbeginE,@object
	.size		_ZN59_INTERNAL_918acfc9_28_UnaryGeometricAsinhKernel_cu_70db38914cuda3std6ranges3__45__cpo6cbeginE,(_ZN59_INTERNAL_918acfc9_28_UnaryGeometricAsinhKernel_cu_70db38914cuda3std3__45__cpo6rbeginE - _ZN59_INTERNAL_918acfc9_28_UnaryGeometricAsinhKernel_cu_70db38914cuda3std6ranges3__45__cpo6cbeginE)
_ZN59_INTERNAL_918acfc9_28_UnaryGeometricAsinhKernel_cu_70db38914cuda3std6ranges3__45__cpo6cbeginE:
	.zero		1
	.type		_ZN59_INTERNAL_918acfc9_28_UnaryGeometricAsinhKernel_cu_70db38914cuda3std3__45__cpo6rbeginE,@object
	.size		_ZN59_INTERNAL_918acfc9_28_UnaryGeometricAsinhKernel_cu_70db38914cuda3std3__45__cpo6rbeginE,(_ZN59_INTERNAL_918acfc9_28_UnaryGeometricAsinhKernel_cu_70db38914cuda3std6ranges3__45__cpo4nextE - _ZN59_INTERNAL_918acfc9_28_UnaryGeometricAsinhKernel_cu_70db38914cuda3std3__45__cpo6rbeginE)
_ZN59_INTERNAL_918acfc9_28_UnaryGeometricAsinhKernel_cu_70db38914cuda3std3__45__cpo6rbeginE:
	.zero		1
	.type		_ZN59_INTERNAL_918acfc9_28_UnaryGeometricAsinhKernel_cu_70db38914cuda3std6ranges3__45__cpo4nextE,@object
	.size		_ZN59_INTERNAL_918acfc9_28_UnaryGeometricAsinhKernel_cu_70db38914cuda3std6ranges3__45__cpo4nextE,(_ZN59_INTERNAL_918acfc9_28_UnaryGeometricAsinhKernel_cu_70db38914cuda3std6ranges3__45__cpo4swapE - _ZN59_INTERNAL_918acfc9_28_UnaryGeometricAsinhKernel_cu_70db38914cuda3std6ranges3__45__cpo4nextE)
_ZN59_INTERNAL_918acfc9_28_UnaryGeometricAsinhKernel_cu_70db38914cuda3std6ranges3__45__cpo4nextE:
	.zero		1
	.type		_ZN59_INTERNAL_918acfc9_28_UnaryGeometricAsinhKernel_cu_70db38914cuda3std6ranges3__45__cpo4swapE,@object
	.size		_ZN59_INTERNAL_918acfc9_28_UnaryGeometricAsinhKernel_cu_70db38914cuda3std6ranges3__45__cpo4swapE,(_ZN59_INTERNAL_918acfc9_28_UnaryGeometricAsinhKernel_cu_70db38914cuda3std3__420unreachable_sentinelE - _ZN59_INTERNAL_918acfc9_28_UnaryGeometricAsinhKernel_cu_70db38914cuda3std6ranges3__45__cpo4swapE)
_ZN59_INTERNAL_918acfc9_28_UnaryGeometricAsinhKernel_cu_70db38914cuda3std6ranges3__45__cpo4swapE:
	.zero		1
	.type		_ZN59_INTERNAL_918acfc9_28_UnaryGeometricAsinhKernel_cu_70db38914cuda3std3__420unreachable_sentinelE,@object
	.size		_ZN59_INTERNAL_918acfc9_28_UnaryGeometricAsinhKernel_cu_70db38914cuda3std3__420unreachable_sentinelE,(_ZN59_INTERNAL_918acfc9_28_UnaryGeometricAsinhKernel_cu_70db38916thrust23THRUST_300001_SM_900_NS6system6detail10sequential3seqE - _ZN59_INTERNAL_918acfc9_28_UnaryGeometricAsinhKernel_cu_70db38914cuda3std3__420unreachable_sentinelE)
_ZN59_INTERNAL_918acfc9_28_UnaryGeometricAsinhKernel_cu_70db38914cuda3std3__420unreachable_sentinelE:
	.zero		1
	.type		_ZN59_INTERNAL_918acfc9_28_UnaryGeometricAsinhKernel_cu_70db38916thrust23THRUST_300001_SM_900_NS6system6detail10sequential3seqE,@object
	.size		_ZN59_INTERNAL_918acfc9_28_UnaryGeometricAsinhKernel_cu_70db38916thrust23THRUST_300001_SM_900_NS6system6detail10sequential3seqE,(_ZN59_INTERNAL_918acfc9_28_UnaryGeometricAsinhKernel_cu_70db38914cuda3std3__45__cpo4cendE - _ZN59_INTERNAL_918acfc9_28_UnaryGeometricAsinhKernel_cu_70db38916thrust23THRUST_300001_SM_900_NS6system6detail10sequential3seqE)
_ZN59_INTERNAL_918acfc9_28_UnaryGeometricAsinhKernel_cu_70db38916thrust23THRUST_300001_SM_900_NS6system6detail10sequential3seqE:
	.zero		1
	.type		_ZN59_INTERNAL_918acfc9_28_UnaryGeometricAsinhKernel_cu_70db38914cuda3std3__45__cpo4cendE,@object
	.size		_ZN59_INTERNAL_918acfc9_28_UnaryGeometricAsinhKernel_cu_70db38914cuda3std3__45__cpo4cendE,(_ZN59_INTERNAL_918acfc9_28_UnaryGeometricAsinhKernel_cu_70db38914cuda3std6ranges3__45__cpo9iter_swapE - _ZN59_INTERNAL_918acfc9_28_UnaryGeometricAsinhKernel_cu_70db38914cuda3std3__45__cpo4cendE)
_ZN59_INTERNAL_918acfc9_28_UnaryGeometricAsinhKernel_cu_70db38914cuda3std3__45__cpo4cendE:
	.zero		1
	.type		_ZN59_INTERNAL_918acfc9_28_UnaryGeometricAsinhKernel_cu_70db38914cuda3std6ranges3__45__cpo9iter_swapE,@object
	.size		_ZN59_INTERNAL_918acfc9_28_UnaryGeometricAsinhKernel_cu_70db38914cuda3std6ranges3__45__cpo9iter_swapE,(_ZN59_INTERNAL_918acfc9_28_UnaryGeometricAsinhKernel_cu_70db38914cuda3std3__45__cpo5crendE - _ZN59_INTERNAL_918acfc9_28_UnaryGeometricAsinhKernel_cu_70db38914cuda3std6ranges3__45__cpo9iter_swapE)
_ZN59_INTERNAL_918acfc9_28_UnaryGeometricAsinhKernel_cu_70db38914cuda3std6ranges3__45__cpo9iter_swapE:
	.zero		1
	.type		_ZN59_INTERNAL_918acfc9_28_UnaryGeometricAsinhKernel_cu_70db38914cuda3std3__45__cpo5crendE,@object
	.size		_ZN59_INTERNAL_918acfc9_28_UnaryGeometricAsinhKernel_cu_70db38914cuda3std3__45__cpo5crendE,(_ZN59_INTERNAL_918acfc9_28_UnaryGeometricAsinhKernel_cu_70db38914cuda3std6ranges3__45__cpo5cdataE - _ZN59_INTERNAL_918acfc9_28_UnaryGeometricAsinhKernel_cu_70db38914cuda3std3__45__cpo5crendE)
_ZN59_INTERNAL_918acfc9_28_UnaryGeometricAsinhKernel_cu_70db38914cuda3std3__45__cpo5crendE:
	.zero		1
	.type		_ZN59_INTERNAL_918acfc9_28_UnaryGeometricAsinhKernel_cu_70db38914cuda3std6ranges3__45__cpo5cdataE,@object
	.size		_ZN59_INTERNAL_918acfc9_28_UnaryGeometricAsinhKernel_cu_70db38914cuda3std6ranges3__45__cpo5cdataE,(_ZN59_INTERNAL_918acfc9_28_UnaryGeometricAsinhKernel_cu_70db38914cuda3std6ranges3__45__cpo3endE - _ZN59_INTERNAL_918acfc9_28_UnaryGeometricAsinhKernel_cu_70db38914cuda3std6ranges3__45__cpo5cdataE)
_ZN59_INTERNAL_918acfc9_28_UnaryGeometricAsinhKernel_cu_70db38914cuda3std6ranges3__45__cpo5cdataE:
	.zero		1
	.type		_ZN59_INTERNAL_918acfc9_28_UnaryGeometricAsinhKernel_cu_70db38914cuda3std6ranges3__45__cpo3endE,@object
	.size		_ZN59_INTERNAL_918acfc9_28_UnaryGeometricAsinhKernel_cu_70db38914cuda3std6ranges3__45__cpo3endE,(_ZN59_INTERNAL_918acfc9_28_UnaryGeometricAsinhKernel_cu_70db38914cuda3std3__419piecewise_constructE - _ZN59_INTERNAL_918acfc9_28_UnaryGeometricAsinhKernel_cu_70db38914cuda3std6ranges3__45__cpo3endE)
_ZN59_INTERNAL_918acfc9_28_UnaryGeometricAsinhKernel_cu_70db38914cuda3std6ranges3__45__cpo3endE:
	.zero		1
	.type		_ZN59_INTERNAL_918acfc9_28_UnaryGeometricAsinhKernel_cu_70db38914cuda3std3__419piecewise_constructE,@object
	.size		_ZN59_INTERNAL_918acfc9_28_UnaryGeometricAsinhKernel_cu_70db38914cuda3std3__419piecewise_constructE,(_ZN59_INTERNAL_918acfc9_28_UnaryGeometricAsinhKernel_cu_70db38914cuda3std6ranges3__45__cpo5ssizeE - _ZN59_INTERNAL_918acfc9_28_UnaryGeometricAsinhKernel_cu_70db38914cuda3std3__419piecewise_constructE)
_ZN59_INTERNAL_918acfc9_28_UnaryGeometricAsinhKernel_cu_70db38914cuda3std3__419piecewise_constructE:
	.zero		1
	.type		_ZN59_INTERNAL_918acfc9_28_UnaryGeometricAsinhKernel_cu_70db38914cuda3std6ranges3__45__cpo5ssizeE,@object
	.size		_ZN59_INTERNAL_918acfc9_28_UnaryGeometricAsinhKernel_cu_70db38914cuda3std6ranges3__45__cpo5ssizeE,(_ZN59_INTERNAL_918acfc9_28_UnaryGeometricAsinhKernel_cu_70db38914cuda3std3__45__cpo3endE - _ZN59_INTERNAL_918acfc9_28_UnaryGeometricAsinhKernel_cu_70db38914cuda3std6ranges3__45__cpo5ssizeE)
_ZN59_INTERNAL_918acfc9_28_UnaryGeometricAsinhKernel_cu_70db38914cuda3std6ranges3__45__cpo5ssizeE:
	.zero		1
	.type		_ZN59_INTERNAL_918acfc9_28_UnaryGeometricAsinhKernel_cu_70db38914cuda3std3__45__cpo3endE,@object
	.size		_ZN59_INTERNAL_918acfc9_28_UnaryGeometricAsinhKernel_cu_70db38914cuda3std3__45__cpo3endE,(_ZN59_INTERNAL_918acfc9_28_UnaryGeometricAsinhKernel_cu_70db38914cuda3std6ranges3__45__cpo4cendE - _ZN59_INTERNAL_918acfc9_28_UnaryGeometricAsinhKernel_cu_70db38914cuda3std3__45__cpo3endE)
_ZN59_INTERNAL_918acfc9_28_UnaryGeometricAsinhKernel_cu_70db38914cuda3std3__45__cpo3endE:
	.zero		1
	.type		_ZN59_INTERNAL_918acfc9_28_UnaryGeometricAsinhKernel_cu_70db38914cuda3std6ranges3__45__cpo4cendE,@object
	.size		_ZN59_INTERNAL_918acfc9_28_UnaryGeometricAsinhKernel_cu_70db38914cuda3std6ranges3__45__cpo4cendE,(_ZN59_INTERNAL_918acfc9_28_UnaryGeometricAsinhKernel_cu_70db38914cuda3std3__45__cpo4rendE - _ZN59_INTERNAL_918acfc9_28_UnaryGeometricAsinhKernel_cu_70db38914cuda3std6ranges3__45__cpo4cendE)
_ZN59_INTERNAL_918acfc9_28_UnaryGeometricAsinhKernel_cu_70db38914cuda3std6ranges3__45__cpo4cendE:
	.zero		1
	.type		_ZN59_INTERNAL_918acfc9_28_UnaryGeometricAsinhKernel_cu_70db38914cuda3std3__45__cpo4rendE,@object
	.size		_ZN59_INTERNAL_918acfc9_28_UnaryGeometricAsinhKernel_cu_70db38914cuda3std3__45__cpo4rendE,(_ZN59_INTERNAL_918acfc9_28_UnaryGeometricAsinhKernel_cu_70db38914cuda3std6ranges3__45__cpo4prevE - _ZN59_INTERNAL_918acfc9_28_UnaryGeometricAsinhKernel_cu_70db38914cuda3std3__45__cpo4rendE)
_ZN59_INTERNAL_918acfc9_28_UnaryGeometricAsinhKernel_cu_70db38914cuda3std3__45__cpo4rendE:
	.zero		1
	.type		_ZN59_INTERNAL_918acfc9_28_UnaryGeometricAsinhKernel_cu_70db38914cuda3std6ranges3__45__cpo4prevE,@object
	.size		_ZN59_INTERNAL_918acfc9_28_UnaryGeometricAsinhKernel_cu_70db38914cuda3std6ranges3__45__cpo4prevE,(_ZN59_INTERNAL_918acfc9_28_UnaryGeometricAsinhKernel_cu_70db38914cuda3std6ranges3__45__cpo9iter_moveE - _ZN59_INTERNAL_918acfc9_28_UnaryGeometricAsinhKernel_cu_70db38914cuda3std6ranges3__45__cpo4prevE)
_ZN59_INTERNAL_918acfc9_28_UnaryGeometricAsinhKernel_cu_70db38914cuda3std6ranges3__45__cpo4prevE:
	.zero		1
	.type		_ZN59_INTERNAL_918acfc9_28_UnaryGeometricAsinhKernel_cu_70db38914cuda3std6ranges3__45__cpo9iter_moveE,@object
	.size		_ZN59_INTERNAL_918acfc9_28_UnaryGeometricAsinhKernel_cu_70db38914cuda3std6ranges3__45__cpo9iter_moveE,(.L_27 - _ZN59_INTERNAL_918acfc9_28_UnaryGeometricAsinhKernel_cu_70db38914cuda3std6ranges3__45__cpo9iter_moveE)
_ZN59_INTERNAL_918acfc9_28_UnaryGeometricAsinhKernel_cu_70db38914cuda3std6ranges3__45__cpo9iter_moveE:
	.zero		1
.L_27:


//--------------------- .nv.constant0._ZN2at6native18elementwise_kernelILi128ELi4EZNS0_15gpu_kernel_implIZZZNS0_17asinh_kernel_cudaERNS_18TensorIteratorBaseEENKUlvE0_clEvENKUlvE2_clEvEUlN3c108BFloat16EE_EEvS4_RKT_EUliE_EEviT1_ --------------------------
	.section	.nv.constant0._ZN2at6native18elementwise_kernelILi128ELi4EZNS0_15gpu_kernel_implIZZZNS0_17asinh_kernel_cudaERNS_18TensorIteratorBaseEENKUlvE0_clEvENKUlvE2_clEvEUlN3c108BFloat16EE_EEvS4_RKT_EUliE_EEviT1_,"a",@progbits
	.sectionflags	@""
	.align	4
.nv.constant0._ZN2at6native18elementwise_kernelILi128ELi4EZNS0_15gpu_kernel_implIZZZNS0_17asinh_kernel_cudaERNS_18TensorIteratorBaseEENKUlvE0_clEvENKUlvE2_clEvEUlN3c108BFloat16EE_EEvS4_RKT_EUliE_EEviT1_:
	.zero		1072


//--------------------- .nv.constant0._ZN2at6native27unrolled_elementwise_kernelIZZZNS0_17asinh_kernel_cudaERNS_18TensorIteratorBaseEENKUlvE0_clEvENKUlvE2_clEvEUlN3c108BFloat16EE_St5arrayIPcLm2EELi4E23TrivialOffsetCalculatorILi1EjESD_NS0_6memory12LoadWithCastILi1EEENSE_13StoreWithCastILi1EEEEEviT_T0_T2_T3_T4_T5_ --------------------------
	.section	.nv.constant0._ZN2at6native27unrolled_elementwise_kernelIZZZNS0_17asinh_kernel_cudaERNS_18TensorIteratorBaseEENKUlvE0_clEvENKUlvE2_clEvEUlN3c108BFloat16EE_St5arrayIPcLm2EELi4E23TrivialOffsetCalculatorILi1EjESD_NS0_6memory12LoadWithCastILi1EEENSE_13StoreWithCastILi1EEEEEviT_T0_T2_T3_T4_T5_,"a",@progbits
	.sectionflags	@""
	.align	4
.nv.constant0._ZN2at6native27unrolled_elementwise_kernelIZZZNS0_17asinh_kernel_cudaERNS_18TensorIteratorBaseEENKUlvE0_clEvENKUlvE2_clEvEUlN3c108BFloat16EE_St5arrayIPcLm2EELi4E23TrivialOffsetCalculatorILi1EjESD_NS0_6memory12LoadWithCastILi1EEENSE_13StoreWithCastILi1EEEEEviT_T0_T2_T3_T4_T5_:
	.zero		572


//--------------------- .nv.constant0._ZN2at6native18elementwise_kernelILi128ELi4EZNS0_22gpu_kernel_impl_nocastIZZZNS0_17asinh_kernel_cudaERNS_18TensorIteratorBaseEENKUlvE0_clEvENKUlvE2_clEvEUlN3c108BFloat16EE_EEvS4_RKT_EUliE_EEviT1_ --------------------------
	.section	.nv.constant0._ZN2at6native18elementwise_kernelILi128ELi4EZNS0_22gpu_kernel_impl_nocastIZZZNS0_17asinh_kernel_cudaERNS_18TensorIteratorBaseEENKUlvE0_clEvENKUlvE2_clEvEUlN3c108BFloat16EE_EEvS4_RKT_EUliE_EEviT1_,"a",@progbits
	.sectionflags	@""
	.align	4
.nv.constant0._ZN2at6native18elementwise_kernelILi128ELi4EZNS0_22gpu_kernel_impl_nocastIZZZNS0_17asinh_kernel_cudaERNS_18TensorIteratorBaseEENKUlvE0_clEvENKUlvE2_clEvEUlN3c108BFloat16EE_EEvS4_RKT_EUliE_EEviT1_:
	.zero		1072


//--------------------- .nv.constant0._ZN2at6native27unrolled_elementwise_kernelIZZZNS0_17asinh_kernel_cudaERNS_18TensorIteratorBaseEENKUlvE0_clEvENKUlvE2_clEvEUlN3c108BFloat16EE_St5arrayIPcLm2EELi4E23TrivialOffsetCalculatorILi1EjESD_NS0_6memory15LoadWithoutCastENSE_16StoreWithoutCastEEEviT_T0_T2_T3_T4_T5_ --------------------------
	.section	.nv.constant0._ZN2at6native27unrolled_elementwise_kernelIZZZNS0_17asinh_kernel_cudaERNS_18TensorIteratorBaseEENKUlvE0_clEvENKUlvE2_clEvEUlN3c108BFloat16EE_St5arrayIPcLm2EELi4E23TrivialOffsetCalculatorILi1EjESD_NS0_6memory15LoadWithoutCastENSE_16StoreWithoutCastEEEviT_T0_T2_T3_T4_T5_,"a",@progbits
	.sectionflags	@""
	.align	4
.nv.constant0._ZN2at6native27unrolled_elementwise_kernelIZZZNS0_17asinh_kernel_cudaERNS_18TensorIteratorBaseEENKUlvE0_clEvENKUlvE2_clEvEUlN3c108BFloat16EE_St5arrayIPcLm2EELi4E23TrivialOffsetCalculatorILi1EjESD_NS0_6memory15LoadWithoutCastENSE_16StoreWithoutCastEEEviT_T0_T2_T3_T4_T5_:
	.zero		556


//--------------------- .nv.constant0._ZN2at6native29vectorized_elementwise_kernelILi2EZZZNS0_17asinh_kernel_cudaERNS_18TensorIteratorBaseEENKUlvE0_clEvENKUlvE2_clEvEUlN3c108BFloat16EE_St5arrayIPcLm2EEEEviT0_T1_ --------------------------
	.section	.nv.constant0._ZN2at6native29vectorized_elementwise_kernelILi2EZZZNS0_17asinh_kernel_cudaERNS_18TensorIteratorBaseEENKUlvE0_clEvENKUlvE2_clEvEUlN3c108BFloat16EE_St5arrayIPcLm2EEEEviT0_T1_,"a",@progbits
	.sectionflags	@""
	.align	4
.nv.constant0._ZN2at6native29vectorized_elementwise_kernelILi2EZZZNS0_17asinh_kernel_cudaERNS_18TensorIteratorBaseEENKUlvE0_clEvENKUlvE2_clEvEUlN3c108BFloat16EE_St5arrayIPcLm2EEEEviT0_T1_:
	.zero		552


//--------------------- .nv.constant0._ZN2at6native29vectorized_elementwise_kernelILi4EZZZNS0_17asinh_kernel_cudaERNS_18TensorIteratorBaseEENKUlvE0_clEvENKUlvE2_clEvEUlN3c108BFloat16EE_St5arrayIPcLm2EEEEviT0_T1_ --------------------------
	.section	.nv.constant0._ZN2at6native29vectorized_elementwise_kernelILi4EZZZNS0_17asinh_kernel_cudaERNS_18TensorIteratorBaseEENKUlvE0_clEvENKUlvE2_clEvEUlN3c108BFloat16EE_St5arrayIPcLm2EEEEviT0_T1_,"a",@progbits
	.sectionflags	@""
	.align	4
.nv.constant0._ZN2at6native29vectorized_elementwise_kernelILi4EZZZNS0_17asinh_kernel_cudaERNS_18TensorIteratorBaseEENKUlvE0_clEvENKUlvE2_clEvEUlN3c108BFloat16EE_St5arrayIPcLm2EEEEviT0_T1_:
	.zero		552


//--------------------- .nv.constant0._ZN2at6native29vectorized_elementwise_kernelILi8EZZZNS0_17asinh_kernel_cudaERNS_18TensorIteratorBaseEENKUlvE0_clEvENKUlvE2_clEvEUlN3c108BFloat16EE_St5arrayIPcLm2EEEEviT0_T1_ --------------------------
	.section	.nv.constant0._ZN2at6native29vectorized_elementwise_kernelILi8EZZZNS0_17asinh_kernel_cudaERNS_18TensorIteratorBaseEENKUlvE0_clEvENKUlvE2_clEvEUlN3c108BFloat16EE_St5arrayIPcLm2EEEEviT0_T1_,"a",@progbits
	.sectionflags	@""
	.align	4
.nv.constant0._ZN2at6native29vectorized_elementwise_kernelILi8EZZZNS0_17asinh_kernel_cudaERNS_18TensorIteratorBaseEENKUlvE0_clEvENKUlvE2_clEvEUlN3c108BFloat16EE_St5arrayIPcLm2EEEEviT0_T1_:
	.zero		552


//--------------------- .nv.constant0._ZN2at6native18elementwise_kernelILi128ELi4EZNS0_15gpu_kernel_implIZZZNS0_17asinh_kernel_cudaERNS_18TensorIteratorBaseEENKUlvE0_clEvENKUlvE1_clEvEUlN3c104HalfEE_EEvS4_RKT_EUliE_EEviT1_ --------------------------
	.section	.nv.constant0._ZN2at6native18elementwise_kernelILi128ELi4EZNS0_15gpu_kernel_implIZZZNS0_17asinh_kernel_cudaERNS_18TensorIteratorBaseEENKUlvE0_clEvENKUlvE1_clEvEUlN3c104HalfEE_EEvS4_RKT_EUliE_EEviT1_,"a",@progbits
	.sectionflags	@""
	.align	4
.nv.constant0._ZN2at6native18elementwise_kernelILi128ELi4EZNS0_15gpu_kernel_implIZZZNS0_17asinh_kernel_cudaERNS_18TensorIteratorBaseEENKUlvE0_clEvENKUlvE1_clEvEUlN3c104HalfEE_EEvS4_RKT_EUliE_EEviT1_:
	.zero		1072


//--------------------- .nv.constant0._ZN2at6native27unrolled_elementwise_kernelIZZZNS0_17asinh_kernel_cudaERNS_18TensorIteratorBaseEENKUlvE0_clEvENKUlvE1_clEvEUlN3c104HalfEE_St5arrayIPcLm2EELi4E23TrivialOffsetCalculatorILi1EjESD_NS0_6memory12LoadWithCastILi1EEENSE_13StoreWithCastILi1EEEEEviT_T0_T2_T3_T4_T5_ --------------------------
	.section	.nv.constant0._ZN2at6native27unrolled_elementwise_kernelIZZZNS0_17asinh_kernel_cudaERNS_18TensorIteratorBaseEENKUlvE0_clEvENKUlvE1_clEvEUlN3c104HalfEE_St5arrayIPcLm2EELi4E23TrivialOffsetCalculatorILi1EjESD_NS0_6memory12LoadWithCastILi1EEENSE_13StoreWithCastILi1EEEEEviT_T0_T2_T3_T4_T5_,"a",@progbits
	.sectionflags	@""
	.align	4
.nv.constant0._ZN2at6native27unrolled_elementwise_kernelIZZZNS0_17asinh_kernel_cudaERNS_18TensorIteratorBaseEENKUlvE0_clEvENKUlvE1_clEvEUlN3c104HalfEE_St5arrayIPcLm2EELi4E23TrivialOffsetCalculatorILi1EjESD_NS0_6memory12LoadWithCastILi1EEENSE_13StoreWithCastILi1EEEEEviT_T0_T2_T3_T4_T5_:
	.zero		572


//--------------------- .nv.constant0._ZN2at6native18elementwise_kernelILi128ELi4EZNS0_22gpu_kernel_impl_nocastIZZZNS0_17asinh_kernel_cudaERNS_18TensorIteratorBaseEENKUlvE0_clEvENKUlvE1_clEvEUlN3c104HalfEE_EEvS4_RKT_EUliE_EEviT1_ --------------------------
	.section	.nv.constant0._ZN2at6native18elementwise_kernelILi128ELi4EZNS0_22gpu_kernel_impl_nocastIZZZNS0_17asinh_kernel_cudaERNS_18TensorIteratorBaseEENKUlvE0_clEvENKUlvE1_clEvEUlN3c104HalfEE_EEvS4_RKT_EUliE_EEviT1_,"a",@progbits
	.sectionflags	@""
	.align	4
.nv.constant0._ZN2at6native18elementwise_kernelILi128ELi4EZNS0_22gpu_kernel_impl_nocastIZZZNS0_17asinh_kernel_cudaERNS_18TensorIteratorBaseEENKUlvE0_clEvENKUlvE1_clEvEUlN3c104HalfEE_EEvS4_RKT_EUliE_EEviT1_:
	.zero		1072


//--------------------- .nv.constant0._ZN2at6native27unrolled_elementwise_kernelIZZZNS0_17asinh_kernel_cudaERNS_18TensorIteratorBaseEENKUlvE0_clEvENKUlvE1_clEvEUlN3c104HalfEE_St5arrayIPcLm2EELi4E23TrivialOffsetCalculatorILi1EjESD_NS0_6memory15LoadWithoutCastENSE_16StoreWithoutCastEEEviT_T0_T2_T3_T4_T5_ --------------------------
	.section	.nv.constant0._ZN2at6native27unrolled_elementwise_kernelIZZZNS0_17asinh_kernel_cudaERNS_18TensorIteratorBaseEENKUlvE0_clEvENKUlvE1_clEvEUlN3c104HalfEE_St5arrayIPcLm2EELi4E23TrivialOffsetCalculatorILi1EjESD_NS0_6memory15LoadWithoutCastENSE_16StoreWithoutCastEEEviT_T0_T2_T3_T4_T5_,"a",@progbits
	.sectionflags	@""
	.align	4
.nv.constant0._ZN2at6native27unrolled_elementwise_kernelIZZZNS0_17asinh_kernel_cudaERNS_18TensorIteratorBaseEENKUlvE0_clEvENKUlvE1_clEvEUlN3c104HalfEE_St5arrayIPcLm2EELi4E23TrivialOffsetCalculatorILi1EjESD_NS0_6memory15LoadWithoutCastENSE_16StoreWithoutCastEEEviT_T0_T2_T3_T4_T5_:
	.zero		556


//--------------------- .nv.constant0._ZN2at6native29vectorized_elementwise_kernelILi2EZZZNS0_17asinh_kernel_cudaERNS_18TensorIteratorBaseEENKUlvE0_clEvENKUlvE1_clEvEUlN3c104HalfEE_St5arrayIPcLm2EEEEviT0_T1_ --------------------------
	.section	.nv.constant0._ZN2at6native29vectorized_elementwise_kernelILi2EZZZNS0_17asinh_kernel_cudaERNS_18TensorIteratorBaseEENKUlvE0_clEvENKUlvE1_clEvEUlN3c104HalfEE_St5arrayIPcLm2EEEEviT0_T1_,"a",@progbits
	.sectionflags	@""
	.align	4
.nv.constant0._ZN2at6native29vectorized_elementwise_kernelILi2EZZZNS0_17asinh_kernel_cudaERNS_18TensorIteratorBaseEENKUlvE0_clEvENKUlvE1_clEvEUlN3c104HalfEE_St5arrayIPcLm2EEEEviT0_T1_:
	.zero		552


//--------------------- .nv.constant0._ZN2at6native29vectorized_elementwise_kernelILi4EZZZNS0_17asinh_kernel_cudaERNS_18TensorIteratorBaseEENKUlvE0_clEvENKUlvE1_clEvEUlN3c104HalfEE_St5arrayIPcLm2EEEEviT0_T1_ --------------------------
	.section	.nv.constant0._ZN2at6native29vectorized_elementwise_kernelILi4EZZZNS0_17asinh_kernel_cudaERNS_18TensorIteratorBaseEENKUlvE0_clEvENKUlvE1_clEvEUlN3c104HalfEE_St5arrayIPcLm2EEEEviT0_T1_,"a",@progbits
	.sectionflags	@""
	.align	4
.nv.constant0._ZN2at6native29vectorized_elementwise_kernelILi4EZZZNS0_17asinh_kernel_cudaERNS_18TensorIteratorBaseEENKUlvE0_clEvENKUlvE1_clEvEUlN3c104HalfEE_St5arrayIPcLm2EEEEviT0_T1_:
	.zero		552


//--------------------- .nv.constant0._ZN2at6native29vectorized_elementwise_kernelILi8EZZZNS0_17asinh_kernel_cudaERNS_18TensorIteratorBaseEENKUlvE0_clEvENKUlvE1_clEvEUlN3c104HalfEE_St5arrayIPcLm2EEEEviT0_T1_ --------------------------
	.section	.nv.constant0._ZN2at6native29vectorized_elementwise_kernelILi8EZZZNS0_17asinh_kernel_cudaERNS_18TensorIteratorBaseEENKUlvE0_clEvENKUlvE1_clEvEUlN3c104HalfEE_St5arrayIPcLm2EEEEviT0_T1_,"a",@progbits
	.sectionflags	@""
	.align	4
.nv.constant0._ZN2at6native29vectorized_elementwise_kernelILi8EZZZNS0_17asinh_kernel_cudaERNS_18TensorIteratorBaseEENKUlvE0_clEvENKUlvE1_clEvEUlN3c104HalfEE_St5arrayIPcLm2EEEEviT0_T1_:
	.zero		552


//--------------------- .nv.constant0._ZN2at6native18elementwise_kernelILi128ELi4EZNS0_15gpu_kernel_implIZZZNS0_17asinh_kernel_cudaERNS_18TensorIteratorBaseEENKUlvE0_clEvENKUlvE0_clEvEUlfE_EEvS4_RKT_EUliE_EEviT1_ --------------------------
	.section	.nv.constant0._ZN2at6native18elementwise_kernelILi128ELi4EZNS0_15gpu_kernel_implIZZZNS0_17asinh_kernel_cudaERNS_18TensorIteratorBaseEENKUlvE0_clEvENKUlvE0_clEvEUlfE_EEvS4_RKT_EUliE_EEviT1_,"a",@progbits
	.sectionflags	@""
	.align	4
.nv.constant0._ZN2at6native18elementwise_kernelILi128ELi4EZNS0_15gpu_kernel_implIZZZNS0_17asinh_kernel_cudaERNS_18TensorIteratorBaseEENKUlvE0_clEvENKUlvE0_clEvEUlfE_EEvS4_RKT_EUliE_EEviT1_:
	.zero		1072


//--------------------- .nv.constant0._ZN2at6native27unrolled_elementwise_kernelIZZZNS0_17asinh_kernel_cudaERNS_18TensorIteratorBaseEENKUlvE0_clEvENKUlvE0_clEvEUlfE_St5arrayIPcLm2EELi4E23TrivialOffsetCalculatorILi1EjESB_NS0_6memory12LoadWithCastILi1EEENSC_13StoreWithCastILi1EEEEEviT_T0_T2_T3_T4_T5_ --------------------------
	.section	.nv.constant0._ZN2at6native27unrolled_elementwise_kernelIZZZNS0_17asinh_kernel_cudaERNS_18TensorIteratorBaseEENKUlvE0_clEvENKUlvE0_clEvEUlfE_St5arrayIPcLm2EELi4E23TrivialOffsetCalculatorILi1EjESB_NS0_6memory12LoadWithCastILi1EEENSC_13StoreWithCastILi1EEEEEviT_T0_T2_T3_T4_T5_,"a",@progbits
	.sectionflags	@""
	.align	4
.nv.constant0._ZN2at6native27unrolled_elementwise_kernelIZZZNS0_17asinh_kernel_cudaERNS_18TensorIteratorBaseEENKUlvE0_clEvENKUlvE0_clEvEUlfE_St5arrayIPcLm2EELi4E23TrivialOffsetCalculatorILi1EjESB_NS0_6memory12LoadWithCastILi1EEENSC_13StoreWithCastILi1EEEEEviT_T0_T2_T3_T4_T5_:
	.zero		572


//--------------------- .nv.constant0._ZN2at6native18elementwise_kernelILi128ELi2EZNS0_22gpu_kernel_impl_nocastIZZZNS0_17asinh_kernel_cudaERNS_18TensorIteratorBaseEENKUlvE0_clEvENKUlvE0_clEvEUlfE_EEvS4_RKT_EUliE_EEviT1_ --------------------------
	.section	.nv.constant0._ZN2at6native18elementwise_kernelILi128ELi2EZNS0_22gpu_kernel_impl_nocastIZZZNS0_17asinh_kernel_cudaERNS_18TensorIteratorBaseEENKUlvE0_clEvENKUlvE0_clEvEUlfE_EEvS4_RKT_EUliE_EEviT1_,"a",@progbits
	.sectionflags	@""
	.align	4
.nv.constant0._ZN2at6native18elementwise_kernelILi128ELi2EZNS0_22gpu_kernel_impl_nocastIZZZNS0_17asinh_kernel_cudaERNS_18TensorIteratorBaseEENKUlvE0_clEvENKUlvE0_clEvEUlfE_EEvS4_RKT_EUliE_EEviT1_:
	.zero		1072


//--------------------- .nv.constant0._ZN2at6native27unrolled_elementwise_kernelIZZZNS0_17asinh_kernel_cudaERNS_18TensorIteratorBaseEENKUlvE0_clEvENKUlvE0_clEvEUlfE_St5arrayIPcLm2EELi4E23TrivialOffsetCalculatorILi1EjESB_NS0_6memory15LoadWithoutCastENSC_16StoreWithoutCastEEEviT_T0_T2_T3_T4_T5_ --------------------------
	.section	.nv.constant0._ZN2at6native27unrolled_elementwise_kernelIZZZNS0_17asinh_kernel_cudaERNS_18TensorIteratorBaseEENKUlvE0_clEvENKUlvE0_clEvEUlfE_St5arrayIPcLm2EELi4E23TrivialOffsetCalculatorILi1EjESB_NS0_6memory15LoadWithoutCastENSC_16StoreWithoutCastEEEviT_T0_T2_T3_T4_T5_,"a",@progbits
	.sectionflags	@""
	.align	4
.nv.constant0._ZN2at6native27unrolled_elementwise_kernelIZZZNS0_17asinh_kernel_cudaERNS_18TensorIteratorBaseEENKUlvE0_clEvENKUlvE0_clEvEUlfE_St5arrayIPcLm2EELi4E23TrivialOffsetCalculatorILi1EjESB_NS0_6memory15LoadWithoutCastENSC_16StoreWithoutCastEEEviT_T0_T2_T3_T4_T5_:
	.zero		556


//--------------------- .nv.constant0._ZN2at6native29vectorized_elementwise_kernelILi2EZZZNS0_17asinh_kernel_cudaERNS_18TensorIteratorBaseEENKUlvE0_clEvENKUlvE0_clEvEUlfE_St5arrayIPcLm2EEEEviT0_T1_ --------------------------
	.section	.nv.constant0._ZN2at6native29vectorized_elementwise_kernelILi2EZZZNS0_17asinh_kernel_cudaERNS_18TensorIteratorBaseEENKUlvE0_clEvENKUlvE0_clEvEUlfE_St5arrayIPcLm2EEEEviT0_T1_,"a",@progbits
	.sectionflags	@""
	.align	4
.nv.constant0._ZN2at6native29vectorized_elementwise_kernelILi2EZZZNS0_17asinh_kernel_cudaERNS_18TensorIteratorBaseEENKUlvE0_clEvENKUlvE0_clEvEUlfE_St5arrayIPcLm2EEEEviT0_T1_:
	.zero		552


//--------------------- .nv.constant0._ZN2at6native29vectorized_elementwise_kernelILi4EZZZNS0_17asinh_kernel_cudaERNS_18TensorIteratorBaseEENKUlvE0_clEvENKUlvE0_clEvEUlfE_St5arrayIPcLm2EEEEviT0_T1_ --------------------------
	.section	.nv.constant0._ZN2at6native29vectorized_elementwise_kernelILi4EZZZNS0_17asinh_kernel_cudaERNS_18TensorIteratorBaseEENKUlvE0_clEvENKUlvE0_clEvEUlfE_St5arrayIPcLm2EEEEviT0_T1_,"a",@progbits
	.sectionflags	@""
	.align	4
.nv.constant0._ZN2at6native29vectorized_elementwise_kernelILi4EZZZNS0_17asinh_kernel_cudaERNS_18TensorIteratorBaseEENKUlvE0_clEvENKUlvE0_clEvEUlfE_St5arrayIPcLm2EEEEviT0_T1_:
	.zero		552


//--------------------- .nv.constant0._ZN2at6native29vectorized_elementwise_kernelILi8EZZZNS0_17asinh_kernel_cudaERNS_18TensorIteratorBaseEENKUlvE0_clEvENKUlvE0_clEvEUlfE_St5arrayIPcLm2EEEEviT0_T1_ --------------------------
	.section	.nv.constant0._ZN2at6native29vectorized_elementwise_kernelILi8EZZZNS0_17asinh_kernel_cudaERNS_18TensorIteratorBaseEENKUlvE0_clEvENKUlvE0_clEvEUlfE_St5arrayIPcLm2EEEEviT0_T1_,"a",@progbits
	.sectionflags	@""
	.align	4
.nv.constant0._ZN2at6native29vectorized_elementwise_kernelILi8EZZZNS0_17asinh_kernel_cudaERNS_18TensorIteratorBaseEENKUlvE0_clEvENKUlvE0_clEvEUlfE_St5arrayIPcLm2EEEEviT0_T1_:
	.zero		552


//--------------------- .nv.constant0._ZN2at6native18elementwise_kernelILi128ELi4EZNS0_15gpu_kernel_implIZZZNS0_17asinh_kernel_cudaERNS_18TensorIteratorBaseEENKUlvE0_clEvENKUlvE_clEvEUldE_EEvS4_RKT_EUliE_EEviT1_ --------------------------
	.section	.nv.constant0._ZN2at6native18elementwise_kernelILi128ELi4EZNS0_15gpu_kernel_implIZZZNS0_17asinh_kernel_cudaERNS_18TensorIteratorBaseEENKUlvE0_clEvENKUlvE_clEvEUldE_EEvS4_RKT_EUliE_EEviT1_,"a",@progbits
	.sectionflags	@""
	.align	4
.nv.constant0._ZN2at6native18elementwise_kernelILi128ELi4EZNS0_15gpu_kernel_implIZZZNS0_17asinh_kernel_cudaERNS_18TensorIteratorBaseEENKUlvE0_clEvENKUlvE_clEvEUldE_EEvS4_RKT_EUliE_EEviT1_:
	.zero		1072


//--------------------- .nv.constant0._ZN2at6native27unrolled_elementwise_kernelIZZZNS0_17asinh_kernel_cudaERNS_18TensorIteratorBaseEENKUlvE0_clEvENKUlvE_clEvEUldE_St5arrayIPcLm2EELi4E23TrivialOffsetCalculatorILi1EjESB_NS0_6memory12LoadWithCastILi1EEENSC_13StoreWithCastILi1EEEEEviT_T0_T2_T3_T4_T5_ --------------------------
	.section	.nv.constant0._ZN2at6native27unrolled_elementwise_kernelIZZZNS0_17asinh_kernel_cudaERNS_18TensorIteratorBaseEENKUlvE0_clEvENKUlvE_clEvEUldE_St5arrayIPcLm2EELi4E23TrivialOffsetCalculatorILi1EjESB_NS0_6memory12LoadWithCastILi1EEENSC_13StoreWithCastILi1EEEEEviT_T0_T2_T3_T4_T5_,"a",@progbits
	.sectionflags	@""
	.align	4
.nv.constant0._ZN2at6native27unrolled_elementwise_kernelIZZZNS0_17asinh_kernel_cudaERNS_18TensorIteratorBaseEENKUlvE0_clEvENKUlvE_clEvEUldE_St5arrayIPcLm2EELi4E23TrivialOffsetCalculatorILi1EjESB_NS0_6memory12LoadWithCastILi1EEENSC_13StoreWithCastILi1EEEEEviT_T0_T2_T3_T4_T5_:
	.zero		572


//--------------------- .nv.constant0._ZN2at6native18elementwise_kernelILi128ELi2EZNS0_22gpu_kernel_impl_nocastIZZZNS0_17asinh_kernel_cudaERNS_18TensorIteratorBaseEENKUlvE0_clEvENKUlvE_clEvEUldE_EEvS4_RKT_EUliE_EEviT1_ --------------------------
	.section	.nv.constant0._ZN2at6native18elementwise_kernelILi128ELi2EZNS0_22gpu_kernel_impl_nocastIZZZNS0_17asinh_kernel_cudaERNS_18TensorIteratorBaseEENKUlvE0_clEvENKUlvE_clEvEUldE_EEvS4_RKT_EUliE_EEviT1_,"a",@progbits
	.sectionflags	@""
	.align	4
.nv.constant0._ZN2at6native18elementwise_kernelILi128ELi2EZNS0_22gpu_kernel_impl_nocastIZZZNS0_17asinh_kernel_cudaERNS_18TensorIteratorBaseEENKUlvE0_clEvENKUlvE_clEvEUldE_EEvS4_RKT_EUliE_EEviT1_:
	.zero		1072


//--------------------- .nv.constant0._ZN2at6native27unrolled_elementwise_kernelIZZZNS0_17asinh_kernel_cudaERNS_18TensorIteratorBaseEENKUlvE0_clEvENKUlvE_clEvEUldE_St5arrayIPcLm2EELi4E23TrivialOffsetCalculatorILi1EjESB_NS0_6memory15LoadWithoutCastENSC_16StoreWithoutCastEEEviT_T0_T2_T3_T4_T5_ --------------------------
	.section	.nv.constant0._ZN2at6native27unrolled_elementwise_kernelIZZZNS0_17asinh_kernel_cudaERNS_18TensorIteratorBaseEENKUlvE0_clEvENKUlvE_clEvEUldE_St5arrayIPcLm2EELi4E23TrivialOffsetCalculatorILi1EjESB_NS0_6memory15LoadWithoutCastENSC_16StoreWithoutCastEEEviT_T0_T2_T3_T4_T5_,"a",@progbits
	.sectionflags	@""
	.align	4
.nv.constant0._ZN2at6native27unrolled_elementwise_kernelIZZZNS0_17asinh_kernel_cudaERNS_18TensorIteratorBaseEENKUlvE0_clEvENKUlvE_clEvEUldE_St5arrayIPcLm2EELi4E23TrivialOffsetCalculatorILi1EjESB_NS0_6memory15LoadWithoutCastENSC_16StoreWithoutCastEEEviT_T0_T2_T3_T4_T5_:
	.zero		556


//--------------------- .nv.constant0._ZN2at6native29vectorized_elementwise_kernelILi2EZZZNS0_17asinh_kernel_cudaERNS_18TensorIteratorBaseEENKUlvE0_clEvENKUlvE_clEvEUldE_St5arrayIPcLm2EEEEviT0_T1_ --------------------------
	.section	.nv.constant0._ZN2at6native29vectorized_elementwise_kernelILi2EZZZNS0_17asinh_kernel_cudaERNS_18TensorIteratorBaseEENKUlvE0_clEvENKUlvE_clEvEUldE_St5arrayIPcLm2EEEEviT0_T1_,"a",@progbits
	.sectionflags	@""
	.align	4
.nv.constant0._ZN2at6native29vectorized_elementwise_kernelILi2EZZZNS0_17asinh_kernel_cudaERNS_18TensorIteratorBaseEENKUlvE0_clEvENKUlvE_clEvEUldE_St5arrayIPcLm2EEEEviT0_T1_:
	.zero		552


//--------------------- .nv.constant0._ZN2at6native29vectorized_elementwise_kernelILi4EZZZNS0_17asinh_kernel_cudaERNS_18TensorIteratorBaseEENKUlvE0_clEvENKUlvE_clEvEUldE_St5arrayIPcLm2EEEEviT0_T1_ --------------------------
	.section	.nv.constant0._ZN2at6native29vectorized_elementwise_kernelILi4EZZZNS0_17asinh_kernel_cudaERNS_18TensorIteratorBaseEENKUlvE0_clEvENKUlvE_clEvEUldE_St5arrayIPcLm2EEEEviT0_T1_,"a",@progbits
	.sectionflags	@""
	.align	4
.nv.constant0._ZN2at6native29vectorized_elementwise_kernelILi4EZZZNS0_17asinh_kernel_cudaERNS_18TensorIteratorBaseEENKUlvE0_clEvENKUlvE_clEvEUldE_St5arrayIPcLm2EEEEviT0_T1_:
	.zero		552


//--------------------- .nv.constant0._ZN2at6native29vectorized_elementwise_kernelILi8EZZZNS0_17asinh_kernel_cudaERNS_18TensorIteratorBaseEENKUlvE0_clEvENKUlvE_clEvEUldE_St5arrayIPcLm2EEEEviT0_T1_ --------------------------
	.section	.nv.constant0._ZN2at6native29vectorized_elementwise_kernelILi8EZZZNS0_17asinh_kernel_cudaERNS_18TensorIteratorBaseEENKUlvE0_clEvENKUlvE_clEvEUldE_St5arrayIPcLm2EEEEviT0_T1_,"a",@progbits
	.sectionflags	@""
	.align	4
.nv.constant0._ZN2at6native29vectorized_elementwise_kernelILi8EZZZNS0_17asinh_kernel_cudaERNS_18TensorIteratorBaseEENKUlvE0_clEvENKUlvE_clEvEUldE_St5arrayIPcLm2EEEEviT0_T1_:
	.zero		552


//--------------------- .nv.constant0._ZN2at6native18elementwise_kernelILi128ELi4EZNS0_15gpu_kernel_implIZZZNS0_17asinh_kernel_cudaERNS_18TensorIteratorBaseEENKUlvE_clEvENKUlvE1_clEvEUlN3c107complexINS7_4HalfEEEE_EEvS4_RKT_EUliE_EEviT1_ --------------------------
	.section	.nv.constant0._ZN2at6native18elementwise_kernelILi128ELi4EZNS0_15gpu_kernel_implIZZZNS0_17asinh_kernel_cudaERNS_18TensorIteratorBaseEENKUlvE_clEvENKUlvE1_clEvEUlN3c107complexINS7_4HalfEEEE_EEvS4_RKT_EUliE_EEviT1_,"a",@progbits
	.sectionflags	@""
	.align	4
.nv.constant0._ZN2at6native18elementwise_kernelILi128ELi4EZNS0_15gpu_kernel_implIZZZNS0_17asinh_kernel_cudaERNS_18TensorIteratorBaseEENKUlvE_clEvENKUlvE1_clEvEUlN3c107complexINS7_4HalfEEEE_EEvS4_RKT_EUliE_EEviT1_:
	.zero		1072


//--------------------- .nv.constant0._ZN2at6native27unrolled_elementwise_kernelIZZZNS0_17asinh_kernel_cudaERNS_18TensorIteratorBaseEENKUlvE_clEvENKUlvE1_clEvEUlN3c107complexINS6_4HalfEEEE_St5arrayIPcLm2EELi4E23TrivialOffsetCalculatorILi1EjESF_NS0_6memory12LoadWithCastILi1EEENSG_13StoreWithCastILi1EEEEEviT_T0_T2_T3_T4_T5_ --------------------------
	.section	.nv.constant0._ZN2at6native27unrolled_elementwise_kernelIZZZNS0_17asinh_kernel_cudaERNS_18TensorIteratorBaseEENKUlvE_clEvENKUlvE1_clEvEUlN3c107complexINS6_4HalfEEEE_St5arrayIPcLm2EELi4E23TrivialOffsetCalculatorILi1EjESF_NS0_6memory12LoadWithCastILi1EEENSG_13StoreWithCastILi1EEEEEviT_T0_T2_T3_T4_T5_,"a",@progbits
	.sectionflags	@""
	.align	4
.nv.constant0._ZN2at6native27unrolled_elementwise_kernelIZZZNS0_17asinh_kernel_cudaERNS_18TensorIteratorBaseEENKUlvE_clEvENKUlvE1_clEvEUlN3c107complexINS6_4HalfEEEE_St5arrayIPcLm2EELi4E23TrivialOffsetCalculatorILi1EjESF_NS0_6memory12LoadWithCastILi1EEENSG_13StoreWithCastILi1EEEEEviT_T0_T2_T3_T4_T5_:
	.zero		572


//--------------------- .nv.constant0._ZN2at6native18elementwise_kernelILi128ELi2EZNS0_22gpu_kernel_impl_nocastIZZZNS0_17asinh_kernel_cudaERNS_18TensorIteratorBaseEENKUlvE_clEvENKUlvE1_clEvEUlN3c107complexINS7_4HalfEEEE_EEvS4_RKT_EUliE_EEviT1_ --------------------------
	.section	.nv.constant0._ZN2at6native18elementwise_kernelILi128ELi2EZNS0_22gpu_kernel_impl_nocastIZZZNS0_17asinh_kernel_cudaERNS_18TensorIteratorBaseEENKUlvE_clEvENKUlvE1_clEvEUlN3c107complexINS7_4HalfEEEE_EEvS4_RKT_EUliE_EEviT1_,"a",@progbits
	.sectionflags	@""
	.align	4
.nv.constant0._ZN2at6native18elementwise_kernelILi128ELi2EZNS0_22gpu_kernel_impl_nocastIZZZNS0_17asinh_kernel_cudaERNS_18TensorIteratorBaseEENKUlvE_clEvENKUlvE1_clEvEUlN3c107complexINS7_4HalfEEEE_EEvS4_RKT_EUliE_EEviT1_:
	.zero		1072


//--------------------- .nv.constant0._ZN2at6native27unrolled_elementwise_kernelIZZZNS0_17asinh_kernel_cudaERNS_18TensorIteratorBaseEENKUlvE_clEvENKUlvE1_clEvEUlN3c107complexINS6_4HalfEEEE_St5arrayIPcLm2EELi4E23TrivialOffsetCalculatorILi1EjESF_NS0_6memory15LoadWithoutCastENSG_16StoreWithoutCastEEEviT_T0_T2_T3_T4_T5_ --------------------------
	.section	.nv.constant0._ZN2at6native27unrolled_elementwise_kernelIZZZNS0_17asinh_kernel_cudaERNS_18TensorIteratorBaseEENKUlvE_clEvENKUlvE1_clEvEUlN3c107complexINS6_4HalfEEEE_St5arrayIPcLm2EELi4E23TrivialOffsetCalculatorILi1EjESF_NS0_6memory15LoadWithoutCastENSG_16StoreWithoutCastEEEviT_T0_T2_T3_T4_T5_,"a",@progbits
	.sectionflags	@""
	.align	4
.nv.constant0._ZN2at6native27unrolled_elementwise_kernelIZZZNS0_17asinh_kernel_cudaERNS_18TensorIteratorBaseEENKUlvE_clEvENKUlvE1_clEvEUlN3c107complexINS6_4HalfEEEE_St5arrayIPcLm2EELi4E23TrivialOffsetCalculatorILi1EjESF_NS0_6memory15LoadWithoutCastENSG_16StoreWithoutCastEEEviT_T0_T2_T3_T4_T5_:
	.zero		556


//--------------------- .nv.constant0._ZN2at6native29vectorized_elementwise_kernelILi2EZZZNS0_17asinh_kernel_cudaERNS_18TensorIteratorBaseEENKUlvE_clEvENKUlvE1_clEvEUlN3c107complexINS6_4HalfEEEE_St5arrayIPcLm2EEEEviT0_T1_ --------------------------
	.section	.nv.constant0._ZN2at6native29vectorized_elementwise_kernelILi2EZZZNS0_17asinh_kernel_cudaERNS_18TensorIteratorBaseEENKUlvE_clEvENKUlvE1_clEvEUlN3c107complexINS6_4HalfEEEE_St5arrayIPcLm2EEEEviT0_T1_,"a",@progbits
	.sectionflags	@""
	.align	4
.nv.constant0._ZN2at6native29vectorized_elementwise_kernelILi2EZZZNS0_17asinh_kernel_cudaERNS_18TensorIteratorBaseEENKUlvE_clEvENKUlvE1_clEvEUlN3c107complexINS6_4HalfEEEE_St5arrayIPcLm2EEEEviT0_T1_:
	.zero		552


//--------------------- .nv.constant0._ZN2at6native29vectorized_elementwise_kernelILi4EZZZNS0_17asinh_kernel_cudaERNS_18TensorIteratorBaseEENKUlvE_clEvENKUlvE1_clEvEUlN3c107complexINS6_4HalfEEEE_St5arrayIPcLm2EEEEviT0_T1_ --------------------------
	.section	.nv.constant0._ZN2at6native29vectorized_elementwise_kernelILi4EZZZNS0_17asinh_kernel_cudaERNS_18TensorIteratorBaseEENKUlvE_clEvENKUlvE1_clEvEUlN3c107complexINS6_4HalfEEEE_St5arrayIPcLm2EEEEviT0_T1_,"a",@progbits
	.sectionflags	@""
	.align	4
.nv.constant0._ZN2at6native29vectorized_elementwise_kernelILi4EZZZNS0_17asinh_kernel_cudaERNS_18TensorIteratorBaseEENKUlvE_clEvENKUlvE1_clEvEUlN3c107complexINS6_4HalfEEEE_St5arrayIPcLm2EEEEviT0_T1_:
	.zero		552


//--------------------- .nv.constant0._ZN2at6native29vectorized_elementwise_kernelILi8EZZZNS0_17asinh_kernel_cudaERNS_18TensorIteratorBaseEENKUlvE_clEvENKUlvE1_clEvEUlN3c107complexINS6_4HalfEEEE_St5arrayIPcLm2EEEEviT0_T1_ --------------------------
	.section	.nv.constant0._ZN2at6native29vectorized_elementwise_kernelILi8EZZZNS0_17asinh_kernel_cudaERNS_18TensorIteratorBaseEENKUlvE_clEvENKUlvE1_clEvEUlN3c107complexINS6_4HalfEEEE_St5arrayIPcLm2EEEEviT0_T1_,"a",@progbits
	.sectionflags	@""
	.align	4
.nv.constant0._ZN2at6native29vectorized_elementwise_kernelILi8EZZZNS0_17asinh_kernel_cudaERNS_18TensorIteratorBaseEENKUlvE_clEvENKUlvE1_clEvEUlN3c107complexINS6_4HalfEEEE_St5arrayIPcLm2EEEEviT0_T1_:
	.zero		552


//--------------------- .nv.constant0._ZN2at6native18elementwise_kernelILi128ELi4EZNS0_15gpu_kernel_implIZZZNS0_17asinh_kernel_cudaERNS_18TensorIteratorBaseEENKUlvE_clEvENKUlvE0_clEvEUlN3c107complexIfEEE_EEvS4_RKT_EUliE_EEviT1_ --------------------------
	.section	.nv.constant0._ZN2at6native18elementwise_kernelILi128ELi4EZNS0_15gpu_kernel_implIZZZNS0_17asinh_kernel_cudaERNS_18TensorIteratorBaseEENKUlvE_clEvENKUlvE0_clEvEUlN3c107complexIfEEE_EEvS4_RKT_EUliE_EEviT1_,"a",@progbits
	.sectionflags	@""
	.align	4
.nv.constant0._ZN2at6native18elementwise_kernelILi128ELi4EZNS0_15gpu_kernel_implIZZZNS0_17asinh_kernel_cudaERNS_18TensorIteratorBaseEENKUlvE_clEvENKUlvE0_clEvEUlN3c107complexIfEEE_EEvS4_RKT_EUliE_EEviT1_:
	.zero		1072


//--------------------- .nv.constant0._ZN2at6native27unrolled_elementwise_kernelIZZZNS0_17asinh_kernel_cudaERNS_18TensorIteratorBaseEENKUlvE_clEvENKUlvE0_clEvEUlN3c107complexIfEEE_St5arrayIPcLm2EELi4E23TrivialOffsetCalculatorILi1EjESE_NS0_6memory12LoadWithCastILi1EEENSF_13StoreWithCastILi1EEEEEviT_T0_T2_T3_T4_T5_ --------------------------
	.section	.nv.constant0._ZN2at6native27unrolled_elementwise_kernelIZZZNS0_17asinh_kernel_cudaERNS_18TensorIteratorBaseEENKUlvE_clEvENKUlvE0_clEvEUlN3c107complexIfEEE_St5arrayIPcLm2EELi4E23TrivialOffsetCalculatorILi1EjESE_NS0_6memory12LoadWithCastILi1EEENSF_13StoreWithCastILi1EEEEEviT_T0_T2_T3_T4_T5_,"a",@progbits
	.sectionflags	@""
	.align	4
.nv.constant0._ZN2at6native27unrolled_elementwise_kernelIZZZNS0_17asinh_kernel_cudaERNS_18TensorIteratorBaseEENKUlvE_clEvENKUlvE0_clEvEUlN3c107complexIfEEE_St5arrayIPcLm2EELi4E23TrivialOffsetCalculatorILi1EjESE_NS0_6memory12LoadWithCastILi1EEENSF_13StoreWithCastILi1EEEEEviT_T0_T2_T3_T4_T5_:
	.zero		572


//--------------------- .nv.constant0._ZN2at6native18elementwise_kernelILi128ELi2EZNS0_22gpu_kernel_impl_nocastIZZZNS0_17asinh_kernel_cudaERNS_18TensorIteratorBaseEENKUlvE_clEvENKUlvE0_clEvEUlN3c107complexIfEEE_EEvS4_RKT_EUliE_EEviT1_ --------------------------
	.section	.nv.constant0._ZN2at6native18elementwise_kernelILi128ELi2EZNS0_22gpu_kernel_impl_nocastIZZZNS0_17asinh_kernel_cudaERNS_18TensorIteratorBaseEENKUlvE_clEvENKUlvE0_clEvEUlN3c107complexIfEEE_EEvS4_RKT_EUliE_EEviT1_,"a",@progbits
	.sectionflags	@""
	.align	4
.nv.constant0._ZN2at6native18elementwise_kernelILi128ELi2EZNS0_22gpu_kernel_impl_nocastIZZZNS0_17asinh_kernel_cudaERNS_18TensorIteratorBaseEENKUlvE_clEvENKUlvE0_clEvEUlN3c107complexIfEEE_EEvS4_RKT_EUliE_EEviT1_:
	.zero		1072


//--------------------- .nv.constant0._ZN2at6native27unrolled_elementwise_kernelIZZZNS0_17asinh_kernel_cudaERNS_18TensorIteratorBaseEENKUlvE_clEvENKUlvE0_clEvEUlN3c107complexIfEEE_St5arrayIPcLm2EELi4E23TrivialOffsetCalculatorILi1EjESE_NS0_6memory15LoadWithoutCastENSF_16StoreWithoutCastEEEviT_T0_T2_T3_T4_T5_ --------------------------
	.section	.nv.constant0._ZN2at6native27unrolled_elementwise_kernelIZZZNS0_17asinh_kernel_cudaERNS_18TensorIteratorBaseEENKUlvE_clEvENKUlvE0_clEvEUlN3c107complexIfEEE_St5arrayIPcLm2EELi4E23TrivialOffsetCalculatorILi1EjESE_NS0_6memory15LoadWithoutCastENSF_16StoreWithoutCastEEEviT_T0_T2_T3_T4_T5_,"a",@progbits
	.sectionflags	@""
	.align	4
.nv.constant0._ZN2at6native27unrolled_elementwise_kernelIZZZNS0_17asinh_kernel_cudaERNS_18TensorIteratorBaseEENKUlvE_clEvENKUlvE0_clEvEUlN3c107complexIfEEE_St5arrayIPcLm2EELi4E23TrivialOffsetCalculatorILi1EjESE_NS0_6memory15LoadWithoutCastENSF_16StoreWithoutCastEEEviT_T0_T2_T3_T4_T5_:
	.zero		556


//--------------------- .nv.constant0._ZN2at6native29vectorized_elementwise_kernelILi2EZZZNS0_17asinh_kernel_cudaERNS_18TensorIteratorBaseEENKUlvE_clEvENKUlvE0_clEvEUlN3c107complexIfEEE_St5arrayIPcLm2EEEEviT0_T1_ --------------------------
	.section	.nv.constant0._ZN2at6native29vectorized_elementwise_kernelILi2EZZZNS0_17asinh_kernel_cudaERNS_18TensorIteratorBaseEENKUlvE_clEvENKUlvE0_clEvEUlN3c107complexIfEEE_St5arrayIPcLm2EEEEviT0_T1_,"a",@progbits
	.sectionflags	@""
	.align	4
.nv.constant0._ZN2at6native29vectorized_elementwise_kernelILi2EZZZNS0_17asinh_kernel_cudaERNS_18TensorIteratorBaseEENKUlvE_clEvENKUlvE0_clEvEUlN3c107complexIfEEE_St5arrayIPcLm2EEEEviT0_T1_:
	.zero		552


//--------------------- .nv.constant0._ZN2at6native29vectorized_elementwise_kernelILi4EZZZNS0_17asinh_kernel_cudaERNS_18TensorIteratorBaseEENKUlvE_clEvENKUlvE0_clEvEUlN3c107complexIfEEE_St5arrayIPcLm2EEEEviT0_T1_ --------------------------
	.section	.nv.constant0._ZN2at6native29vectorized_elementwise_kernelILi4EZZZNS0_17asinh_kernel_cudaERNS_18TensorIteratorBaseEENKUlvE_clEvENKUlvE0_clEvEUlN3c107complexIfEEE_St5arrayIPcLm2EEEEviT0_T1_,"a",@progbits
	.sectionflags	@""
	.align	4
.nv.constant0._ZN2at6native29vectorized_elementwise_kernelILi4EZZZNS0_17asinh_kernel_cudaERNS_18TensorIteratorBaseEENKUlvE_clEvENKUlvE0_clEvEUlN3c107complexIfEEE_St5arrayIPcLm2EEEEviT0_T1_:
	.zero		552


//--------------------- .nv.constant0._ZN2at6native29vectorized_elementwise_kernelILi8EZZZNS0_17asinh_kernel_cudaERNS_18TensorIteratorBaseEENKUlvE_clEvENKUlvE0_clEvEUlN3c107complexIfEEE_St5arrayIPcLm2EEEEviT0_T1_ --------------------------
	.section	.nv.constant0._ZN2at6native29vectorized_elementwise_kernelILi8EZZZNS0_17asinh_kernel_cudaERNS_18TensorIteratorBaseEENKUlvE_clEvENKUlvE0_clEvEUlN3c107complexIfEEE_St5arrayIPcLm2EEEEviT0_T1_,"a",@progbits
	.sectionflags	@""
	.align	4
.nv.constant0._ZN2at6native29vectorized_elementwise_kernelILi8EZZZNS0_17asinh_kernel_cudaERNS_18TensorIteratorBaseEENKUlvE_clEvENKUlvE0_clEvEUlN3c107complexIfEEE_St5arrayIPcLm2EEEEviT0_T1_:
	.zero		552


//--------------------- .nv.constant0._ZN2at6native18elementwise_kernelILi128ELi4EZNS0_15gpu_kernel_implIZZZNS0_17asinh_kernel_cudaERNS_18TensorIteratorBaseEENKUlvE_clEvENKUlvE_clEvEUlN3c107complexIdEEE_EEvS4_RKT_EUliE_EEviT1_ --------------------------
	.section	.nv.constant0._ZN2at6native18elementwise_kernelILi128ELi4EZNS0_15gpu_kernel_implIZZZNS0_17asinh_kernel_cudaERNS_18TensorIteratorBaseEENKUlvE_clEvENKUlvE_clEvEUlN3c107complexIdEEE_EEvS4_RKT_EUliE_EEviT1_,"a",@progbits
	.sectionflags	@""
	.align	4
.nv.constant0._ZN2at6native18elementwise_kernelILi128ELi4EZNS0_15gpu_kernel_implIZZZNS0_17asinh_kernel_cudaERNS_18TensorIteratorBaseEENKUlvE_clEvENKUlvE_clEvEUlN3c107complexIdEEE_EEvS4_RKT_EUliE_EEviT1_:
	.zero		1072


//--------------------- .nv.constant0._ZN2at6native27unrolled_elementwise_kernelIZZZNS0_17asinh_kernel_cudaERNS_18TensorIteratorBaseEENKUlvE_clEvENKUlvE_clEvEUlN3c107complexIdEEE_St5arrayIPcLm2EELi4E23TrivialOffsetCalculatorILi1EjESE_NS0_6memory12LoadWithCastILi1EEENSF_13StoreWithCastILi1EEEEEviT_T0_T2_T3_T4_T5_ --------------------------
	.section	.nv.constant0._ZN2at6native27unrolled_elementwise_kernelIZZZNS0_17asinh_kernel_cudaERNS_18TensorIteratorBaseEENKUlvE_clEvENKUlvE_clEvEUlN3c107complexIdEEE_St5arrayIPcLm2EELi4E23TrivialOffsetCalculatorILi1EjESE_NS0_6memory12LoadWithCastILi1EEENSF_13StoreWithCastILi1EEEEEviT_T0_T2_T3_T4_T5_,"a",@progbits
	.sectionflags	@""
	.align	4
.nv.constant0._ZN2at6native27unrolled_elementwise_kernelIZZZNS0_17asinh_kernel_cudaERNS_18TensorIteratorBaseEENKUlvE_clEvENKUlvE_clEvEUlN3c107complexIdEEE_St5arrayIPcLm2EELi4E23TrivialOffsetCalculatorILi1EjESE_NS0_6memory12LoadWithCastILi1EEENSF_13StoreWithCastILi1EEEEEviT_T0_T2_T3_T4_T5_:
	.zero		572


//--------------------- .nv.constant0._ZN2at6native18elementwise_kernelILi128ELi2EZNS0_22gpu_kernel_impl_nocastIZZZNS0_17asinh_kernel_cudaERNS_18TensorIteratorBaseEENKUlvE_clEvENKUlvE_clEvEUlN3c107complexIdEEE_EEvS4_RKT_EUliE_EEviT1_ --------------------------
	.section	.nv.constant0._ZN2at6native18elementwise_kernelILi128ELi2EZNS0_22gpu_kernel_impl_nocastIZZZNS0_17asinh_kernel_cudaERNS_18TensorIteratorBaseEENKUlvE_clEvENKUlvE_clEvEUlN3c107complexIdEEE_EEvS4_RKT_EUliE_EEviT1_,"a",@progbits
	.sectionflags	@""
	.align	4
.nv.constant0._ZN2at6native18elementwise_kernelILi128ELi2EZNS0_22gpu_kernel_impl_nocastIZZZNS0_17asinh_kernel_cudaERNS_18TensorIteratorBaseEENKUlvE_clEvENKUlvE_clEvEUlN3c107complexIdEEE_EEvS4_RKT_EUliE_EEviT1_:
	.zero		1072


//--------------------- .nv.constant0._ZN2at6native27unrolled_elementwise_kernelIZZZNS0_17asinh_kernel_cudaERNS_18TensorIteratorBaseEENKUlvE_clEvENKUlvE_clEvEUlN3c107complexIdEEE_St5arrayIPcLm2EELi4E23TrivialOffsetCalculatorILi1EjESE_NS0_6memory15LoadWithoutCastENSF_16StoreWithoutCastEEEviT_T0_T2_T3_T4_T5_ --------------------------
	.section	.nv.constant0._ZN2at6native27unrolled_elementwise_kernelIZZZNS0_17asinh_kernel_cudaERNS_18TensorIteratorBaseEENKUlvE_clEvENKUlvE_clEvEUlN3c107complexIdEEE_St5arrayIPcLm2EELi4E23TrivialOffsetCalculatorILi1EjESE_NS0_6memory15LoadWithoutCastENSF_16StoreWithoutCastEEEviT_T0_T2_T3_T4_T5_,"a",@progbits
	.sectionflags	@""
	.align	4
.nv.constant0._ZN2at6native27unrolled_elementwise_kernelIZZZNS0_17asinh_kernel_cudaERNS_18TensorIteratorBaseEENKUlvE_clEvENKUlvE_clEvEUlN3c107complexIdEEE_St5arrayIPcLm2EELi4E23TrivialOffsetCalculatorILi1EjESE_NS0_6memory15LoadWithoutCastENSF_16StoreWithoutCastEEEviT_T0_T2_T3_T4_T5_:
	.zero		556


//--------------------- .nv.constant0._ZN2at6native29vectorized_elementwise_kernelILi2EZZZNS0_17asinh_kernel_cudaERNS_18TensorIteratorBaseEENKUlvE_clEvENKUlvE_clEvEUlN3c107complexIdEEE_St5arrayIPcLm2EEEEviT0_T1_ --------------------------
	.section	.nv.constant0._ZN2at6native29vectorized_elementwise_kernelILi2EZZZNS0_17asinh_kernel_cudaERNS_18TensorIteratorBaseEENKUlvE_clEvENKUlvE_clEvEUlN3c107complexIdEEE_St5arrayIPcLm2EEEEviT0_T1_,"a",@progbits
	.sectionflags	@""
	.align	4
.nv.constant0._ZN2at6native29vectorized_elementwise_kernelILi2EZZZNS0_17asinh_kernel_cudaERNS_18TensorIteratorBaseEENKUlvE_clEvENKUlvE_clEvEUlN3c107complexIdEEE_St5arrayIPcLm2EEEEviT0_T1_:
	.zero		552


//--------------------- .nv.constant0._ZN2at6native29vectorized_elementwise_kernelILi4EZZZNS0_17asinh_kernel_cudaERNS_18TensorIteratorBaseEENKUlvE_clEvENKUlvE_clEvEUlN3c107complexIdEEE_St5arrayIPcLm2EEEEviT0_T1_ --------------------------
	.section	.nv.constant0._ZN2at6native29vectorized_elementwise_kernelILi4EZZZNS0_17asinh_kernel_cudaERNS_18TensorIteratorBaseEENKUlvE_clEvENKUlvE_clEvEUlN3c107complexIdEEE_St5arrayIPcLm2EEEEviT0_T1_,"a",@progbits
	.sectionflags	@""
	.align	4
.nv.constant0._ZN2at6native29vectorized_elementwise_kernelILi4EZZZNS0_17asinh_kernel_cudaERNS_18TensorIteratorBaseEENKUlvE_clEvENKUlvE_clEvEUlN3c107complexIdEEE_St5arrayIPcLm2EEEEviT0_T1_:
	.zero		552


//--------------------- .nv.constant0._ZN2at6native29vectorized_elementwise_kernelILi8EZZZNS0_17asinh_kernel_cudaERNS_18TensorIteratorBaseEENKUlvE_clEvENKUlvE_clEvEUlN3c107complexIdEEE_St5arrayIPcLm2EEEEviT0_T1_ --------------------------
	.section	.nv.constant0._ZN2at6native29vectorized_elementwise_kernelILi8EZZZNS0_17asinh_kernel_cudaERNS_18TensorIteratorBaseEENKUlvE_clEvENKUlvE_clEvEUlN3c107complexIdEEE_St5arrayIPcLm2EEEEviT0_T1_,"a",@progbits
	.sectionflags	@""
	.align	4
.nv.constant0._ZN2at6native29vectorized_elementwise_kernelILi8EZZZNS0_17asinh_kernel_cudaERNS_18TensorIteratorBaseEENKUlvE_clEvENKUlvE_clEvEUlN3c107complexIdEEE_St5arrayIPcLm2EEEEviT0_T1_:
	.zero		552


//--------------------- SYMBOLS --------------------------

	.type		.nv.reservedSmem.offset0,@object
	.size		.nv.reservedSmem.offset0,0x4
	.type		__assertfail,@function
